	.target	sm_100a

	.elftype	@"ET_EXEC"


//--------------------- .note.nv.tkinfo           --------------------------
	.section	.note.nv.tkinfo,"",@"SHT_NOTE"
	.sectionflags	@"SHF_NOTE_NV_TKINFO"
	.tkinfo
        /*0018*/ 	.word	0x00000002
        /*0030*/ 	.string	""
        /*0030*/ 	.string	"ptxas"
        /*0030*/ 	.string	"Cuda compilation tools, release 13.0, V13.0.88"
        /*0030*/ 	.string	"Build cuda_13.0.r13.0/compiler.36424714_0"
        /*0030*/ 	.string	"-arch sm_100a -m 64 "



//--------------------- .note.nv.cuinfo           --------------------------
	.section	.note.nv.cuinfo,"",@"SHT_NOTE"
	.sectionflags	@"SHF_NOTE_NV_CUINFO"
        /*0018*/ 	.short	0x0002
        /*001a*/ 	.short	0x0064
        /*001c*/ 	.short	0x0082
	.zero		2


//--------------------- .nv.info                  --------------------------
	.section	.nv.info,"",@"SHT_CUDA_INFO"
	.align	4


	//----- nvinfo : EIATTR_REGCOUNT
	.align		4
        /*0000*/ 	.byte	0x04, 0x2f
        /*0002*/ 	.short	(.L_41 - .L_40)
	.align		4
.L_40:
        /*0004*/ 	.word	index@(_Z35group_norm_nhwc_fwd_one_pass_kernelI11Fp32IOFp16WLi512ELi64ELi512EEv26Group_norm_nhwc_fwd_params)
        /*0008*/ 	.word	0x00000077


	//----- nvinfo : EIATTR_FRAME_SIZE
	.align		4
.L_41:
        /*000c*/ 	.byte	0x04, 0x11
        /*000e*/ 	.short	(.L_43 - .L_42)
	.align		4
.L_42:
        /*0010*/ 	.word	index@(_Z35group_norm_nhwc_fwd_one_pass_kernelI11Fp32IOFp16WLi512ELi64ELi512EEv26Group_norm_nhwc_fwd_params)
        /*0014*/ 	.word	0x00000000


	//----- nvinfo : EIATTR_REGCOUNT
	.align		4
.L_43:
        /*0018*/ 	.byte	0x04, 0x2f
        /*001a*/ 	.short	(.L_45 - .L_44)
	.align		4
.L_44:
        /*001c*/ 	.word	index@(_Z35group_norm_nhwc_fwd_one_pass_kernelI11Fp32IOFp16WLi256ELi64ELi512EEv26Group_norm_nhwc_fwd_params)
        /*0020*/ 	.word	0x00000078


	//----- nvinfo : EIATTR_FRAME_SIZE
	.align		4
.L_45:
        /*0024*/ 	.byte	0x04, 0x11
        /*0026*/ 	.short	(.L_47 - .L_46)
	.align		4
.L_46:
        /*0028*/ 	.word	index@(_Z35group_norm_nhwc_fwd_one_pass_kernelI11Fp32IOFp16WLi256ELi64ELi512EEv26Group_norm_nhwc_fwd_params)
        /*002c*/ 	.word	0x00000000


	//----- nvinfo : EIATTR_REGCOUNT
	.align		4
.L_47:
        /*0030*/ 	.byte	0x04, 0x2f
        /*0032*/ 	.short	(.L_49 - .L_48)
	.align		4
.L_48:
        /*0034*/ 	.word	index@(_Z35group_norm_nhwc_fwd_one_pass_kernelI11Fp32IOFp16WLi128ELi64ELi512EEv26Group_norm_nhwc_fwd_params)
        /*0038*/ 	.word	0x0000003e


	//----- nvinfo : EIATTR_FRAME_SIZE
	.align		4
.L_49:
        /*003c*/ 	.byte	0x04, 0x11
        /*003e*/ 	.short	(.L_51 - .L_50)
	.align		4
.L_50:
        /*0040*/ 	.word	index@(_Z35group_norm_nhwc_fwd_one_pass_kernelI11Fp32IOFp16WLi128ELi64ELi512EEv26Group_norm_nhwc_fwd_params)
        /*0044*/ 	.word	0x00000000


	//----- nvinfo : EIATTR_REGCOUNT
	.align		4
.L_51:
        /*0048*/ 	.byte	0x04, 0x2f
        /*004a*/ 	.short	(.L_53 - .L_52)
	.align		4
.L_52:
        /*004c*/ 	.word	index@(_Z35group_norm_nhwc_fwd_one_pass_kernelI11Fp32IOFp16WLi64ELi64ELi512EEv26Group_norm_nhwc_fwd_params)
        /*0050*/ 	.word	0x00000020


	//----- nvinfo : EIATTR_FRAME_SIZE
	.align		4
.L_53:
        /*0054*/ 	.byte	0x04, 0x11
        /*0056*/ 	.short	(.L_55 - .L_54)
	.align		4
.L_54:
        /*0058*/ 	.word	index@(_Z35group_norm_nhwc_fwd_one_pass_kernelI11Fp32IOFp16WLi64ELi64ELi512EEv26Group_norm_nhwc_fwd_params)
        /*005c*/ 	.word	0x00000000


	//----- nvinfo : EIATTR_REGCOUNT
	.align		4
.L_55:
        /*0060*/ 	.byte	0x04, 0x2f
        /*0062*/ 	.short	(.L_57 - .L_56)
	.align		4
.L_56:
        /*0064*/ 	.word	index@(_Z35group_norm_nhwc_fwd_one_pass_kernelI11Fp32IOBf16WLi512ELi64ELi512EEv26Group_norm_nhwc_fwd_params)
        /*0068*/ 	.word	0x00000077


	//----- nvinfo : EIATTR_FRAME_SIZE
	.align		4
.L_57:
        /*006c*/ 	.byte	0x04, 0x11
        /*006e*/ 	.short	(.L_59 - .L_58)
	.align		4
.L_58:
        /*0070*/ 	.word	index@(_Z35group_norm_nhwc_fwd_one_pass_kernelI11Fp32IOBf16WLi512ELi64ELi512EEv26Group_norm_nhwc_fwd_params)
        /*0074*/ 	.word	0x00000000


	//----- nvinfo : EIATTR_REGCOUNT
	.align		4
.L_59:
        /*0078*/ 	.byte	0x04, 0x2f
        /*007a*/ 	.short	(.L_61 - .L_60)
	.align		4
.L_60:
        /*007c*/ 	.word	index@(_Z35group_norm_nhwc_fwd_one_pass_kernelI11Fp32IOBf16WLi256ELi64ELi512EEv26Group_norm_nhwc_fwd_params)
        /*0080*/ 	.word	0x00000078


	//----- nvinfo : EIATTR_FRAME_SIZE
	.align		4
.L_61:
        /*0084*/ 	.byte	0x04, 0x11
        /*0086*/ 	.short	(.L_63 - .L_62)
	.align		4
.L_62:
        /*0088*/ 	.word	index@(_Z35group_norm_nhwc_fwd_one_pass_kernelI11Fp32IOBf16WLi256ELi64ELi512EEv26Group_norm_nhwc_fwd_params)
        /*008c*/ 	.word	0x00000000


	//----- nvinfo : EIATTR_REGCOUNT
	.align		4
.L_63:
        /*0090*/ 	.byte	0x04, 0x2f
        /*0092*/ 	.short	(.L_65 - .L_64)
	.align		4
.L_64:
        /*0094*/ 	.word	index@(_Z35group_norm_nhwc_fwd_one_pass_kernelI11Fp32IOBf16WLi128ELi64ELi512EEv26Group_norm_nhwc_fwd_params)
        /*0098*/ 	.word	0x0000003e


	//----- nvinfo : EIATTR_FRAME_SIZE
	.align		4
.L_65:
        /*009c*/ 	.byte	0x04, 0x11
        /*009e*/ 	.short	(.L_67 - .L_66)
	.align		4
.L_66:
        /*00a0*/ 	.word	index@(_Z35group_norm_nhwc_fwd_one_pass_kernelI11Fp32IOBf16WLi128ELi64ELi512EEv26Group_norm_nhwc_fwd_params)
        /*00a4*/ 	.word	0x00000000


	//----- nvinfo : EIATTR_REGCOUNT
	.align		4
.L_67:
        /*00a8*/ 	.byte	0x04, 0x2f
        /*00aa*/ 	.short	(.L_69 - .L_68)
	.align		4
.L_68:
        /*00ac*/ 	.word	index@(_Z35group_norm_nhwc_fwd_one_pass_kernelI11Fp32IOBf16WLi64ELi64ELi512EEv26Group_norm_nhwc_fwd_params)
        /*00b0*/ 	.word	0x00000020


	//----- nvinfo : EIATTR_FRAME_SIZE
	.align		4
.L_69:
        /*00b4*/ 	.byte	0x04, 0x11
        /*00b6*/ 	.short	(.L_71 - .L_70)
	.align		4
.L_70:
        /*00b8*/ 	.word	index@(_Z35group_norm_nhwc_fwd_one_pass_kernelI11Fp32IOBf16WLi64ELi64ELi512EEv26Group_norm_nhwc_fwd_params)
        /*00bc*/ 	.word	0x00000000


	//----- nvinfo : EIATTR_REGCOUNT
	.align		4
.L_71:
        /*00c0*/ 	.byte	0x04, 0x2f
        /*00c2*/ 	.short	(.L_73 - .L_72)
	.align		4
.L_72:
        /*00c4*/ 	.word	index@(_Z35group_norm_nhwc_fwd_one_pass_kernelI11Fp32IOFp32WLi512ELi64ELi512EEv26Group_norm_nhwc_fwd_params)
        /*00c8*/ 	.word	0x00000076


	//----- nvinfo : EIATTR_FRAME_SIZE
	.align		4
.L_73:
        /*00cc*/ 	.byte	0x04, 0x11
        /*00ce*/ 	.short	(.L_75 - .L_74)
	.align		4
.L_74:
        /*00d0*/ 	.word	index@(_Z35group_norm_nhwc_fwd_one_pass_kernelI11Fp32IOFp32WLi512ELi64ELi512EEv26Group_norm_nhwc_fwd_params)
        /*00d4*/ 	.word	0x00000000


	//----- nvinfo : EIATTR_REGCOUNT
	.align		4
.L_75:
        /*00d8*/ 	.byte	0x04, 0x2f
        /*00da*/ 	.short	(.L_77 - .L_76)
	.align		4
.L_76:
        /*00dc*/ 	.word	index@(_Z35group_norm_nhwc_fwd_one_pass_kernelI11Fp32IOFp32WLi256ELi64ELi512EEv26Group_norm_nhwc_fwd_params)
        /*00e0*/ 	.word	0x00000078


	//----- nvinfo : EIATTR_FRAME_SIZE
	.align		4
.L_77:
        /*00e4*/ 	.byte	0x04, 0x11
        /*00e6*/ 	.short	(.L_79 - .L_78)
	.align		4
.L_78:
        /*00e8*/ 	.word	index@(_Z35group_norm_nhwc_fwd_one_pass_kernelI11Fp32IOFp32WLi256ELi64ELi512EEv26Group_norm_nhwc_fwd_params)
        /*00ec*/ 	.word	0x00000000


	//----- nvinfo : EIATTR_REGCOUNT
	.align		4
.L_79:
        /*00f0*/ 	.byte	0x04, 0x2f
        /*00f2*/ 	.short	(.L_81 - .L_80)
	.align		4
.L_80:
        /*00f4*/ 	.word	index@(_Z35group_norm_nhwc_fwd_one_pass_kernelI11Fp32IOFp32WLi128ELi64ELi512EEv26Group_norm_nhwc_fwd_params)
        /*00f8*/ 	.word	0x0000003e


	//----- nvinfo : EIATTR_FRAME_SIZE
	.align		4
.L_81:
        /*00fc*/ 	.byte	0x04, 0x11
        /*00fe*/ 	.short	(.L_83 - .L_82)
	.align		4
.L_82:
        /*0100*/ 	.word	index@(_Z35group_norm_nhwc_fwd_one_pass_kernelI11Fp32IOFp32WLi128ELi64ELi512EEv26Group_norm_nhwc_fwd_params)
        /*0104*/ 	.word	0x00000000


	//----- nvinfo : EIATTR_REGCOUNT
	.align		4
.L_83:
        /*0108*/ 	.byte	0x04, 0x2f
        /*010a*/ 	.short	(.L_85 - .L_84)
	.align		4
.L_84:
        /*010c*/ 	.word	index@(_Z35group_norm_nhwc_fwd_one_pass_kernelI11Fp32IOFp32WLi64ELi64ELi512EEv26Group_norm_nhwc_fwd_params)
        /*0110*/ 	.word	0x00000020


	//----- nvinfo : EIATTR_FRAME_SIZE
	.align		4
.L_85:
        /*0114*/ 	.byte	0x04, 0x11
        /*0116*/ 	.short	(.L_87 - .L_86)
	.align		4
.L_86:
        /*0118*/ 	.word	index@(_Z35group_norm_nhwc_fwd_one_pass_kernelI11Fp32IOFp32WLi64ELi64ELi512EEv26Group_norm_nhwc_fwd_params)
        /*011c*/ 	.word	0x00000000


	//----- nvinfo : EIATTR_REGCOUNT
	.align		4
.L_87:
        /*0120*/ 	.byte	0x04, 0x2f
        /*0122*/ 	.short	(.L_89 - .L_88)
	.align		4
.L_88:
        /*0124*/ 	.word	index@(_Z35group_norm_nhwc_fwd_one_pass_kernelI11Fp16IOFp16WLi512ELi64ELi512EEv26Group_norm_nhwc_fwd_params)
        /*0128*/ 	.word	0x00000078


	//----- nvinfo : EIATTR_FRAME_SIZE
	.align		4
.L_89:
        /*012c*/ 	.byte	0x04, 0x11
        /*012e*/ 	.short	(.L_91 - .L_90)
	.align		4
.L_90:
        /*0130*/ 	.word	index@(_Z35group_norm_nhwc_fwd_one_pass_kernelI11Fp16IOFp16WLi512ELi64ELi512EEv26Group_norm_nhwc_fwd_params)
        /*0134*/ 	.word	0x00000000


	//----- nvinfo : EIATTR_REGCOUNT
	.align		4
.L_91:
        /*0138*/ 	.byte	0x04, 0x2f
        /*013a*/ 	.short	(.L_93 - .L_92)
	.align		4
.L_92:
        /*013c*/ 	.word	index@(_Z35group_norm_nhwc_fwd_one_pass_kernelI11Fp16IOFp16WLi256ELi64ELi512EEv26Group_norm_nhwc_fwd_params)
        /*0140*/ 	.word	0x0000006c


	//----- nvinfo : EIATTR_FRAME_SIZE
	.align		4
.L_93:
        /*0144*/ 	.byte	0x04, 0x11
        /*0146*/ 	.short	(.L_95 - .L_94)
	.align		4
.L_94:
        /*0148*/ 	.word	index@(_Z35group_norm_nhwc_fwd_one_pass_kernelI11Fp16IOFp16WLi256ELi64ELi512EEv26Group_norm_nhwc_fwd_params)
        /*014c*/ 	.word	0x00000000


	//----- nvinfo : EIATTR_REGCOUNT
	.align		4
.L_95:
        /*0150*/ 	.byte	0x04, 0x2f
        /*0152*/ 	.short	(.L_97 - .L_96)
	.align		4
.L_96:
        /*0154*/ 	.word	index@(_Z35group_norm_nhwc_fwd_one_pass_kernelI11Fp16IOFp16WLi128ELi64ELi512EEv26Group_norm_nhwc_fwd_params)
        /*0158*/ 	.word	0x0000003f


	//----- nvinfo : EIATTR_FRAME_SIZE
	.align		4
.L_97:
        /*015c*/ 	.byte	0x04, 0x11
        /*015e*/ 	.short	(.L_99 - .L_98)
	.align		4
.L_98:
        /*0160*/ 	.word	index@(_Z35group_norm_nhwc_fwd_one_pass_kernelI11Fp16IOFp16WLi128ELi64ELi512EEv26Group_norm_nhwc_fwd_params)
        /*0164*/ 	.word	0x00000000


	//----- nvinfo : EIATTR_REGCOUNT
	.align		4
.L_99:
        /*0168*/ 	.byte	0x04, 0x2f
        /*016a*/ 	.short	(.L_101 - .L_100)
	.align		4
.L_100:
        /*016c*/ 	.word	index@(_Z35group_norm_nhwc_fwd_one_pass_kernelI11Fp16IOFp16WLi64ELi64ELi512EEv26Group_norm_nhwc_fwd_params)
        /*0170*/ 	.word	0x00000020


	//----- nvinfo : EIATTR_FRAME_SIZE
	.align		4
.L_101:
        /*0174*/ 	.byte	0x04, 0x11
        /*0176*/ 	.short	(.L_103 - .L_102)
	.align		4
.L_102:
        /*0178*/ 	.word	index@(_Z35group_norm_nhwc_fwd_one_pass_kernelI11Fp16IOFp16WLi64ELi64ELi512EEv26Group_norm_nhwc_fwd_params)
        /*017c*/ 	.word	0x00000000


	//----- nvinfo : EIATTR_REGCOUNT
	.align		4
.L_103:
        /*0180*/ 	.byte	0x04, 0x2f
        /*0182*/ 	.short	(.L_105 - .L_104)
	.align		4
.L_104:
        /*0184*/ 	.word	index@(_Z35group_norm_nhwc_fwd_one_pass_kernelI11Fp16IOBf16WLi512ELi64ELi512EEv26Group_norm_nhwc_fwd_params)
        /*0188*/ 	.word	0x00000078


	//----- nvinfo : EIATTR_FRAME_SIZE
	.align		4
.L_105:
        /*018c*/ 	.byte	0x04, 0x11
        /*018e*/ 	.short	(.L_107 - .L_106)
	.align		4
.L_106:
        /*0190*/ 	.word	index@(_Z35group_norm_nhwc_fwd_one_pass_kernelI11Fp16IOBf16WLi512ELi64ELi512EEv26Group_norm_nhwc_fwd_params)
        /*0194*/ 	.word	0x00000000


	//----- nvinfo : EIATTR_REGCOUNT
	.align		4
.L_107:
        /*0198*/ 	.byte	0x04, 0x2f
        /*019a*/ 	.short	(.L_109 - .L_108)
	.align		4
.L_108:
        /*019c*/ 	.word	index@(_Z35group_norm_nhwc_fwd_one_pass_kernelI11Fp16IOBf16WLi256ELi64ELi512EEv26Group_norm_nhwc_fwd_params)
        /*01a0*/ 	.word	0x0000006c


	//----- nvinfo : EIATTR_FRAME_SIZE
	.align		4
.L_109:
        /*01a4*/ 	.byte	0x04, 0x11
        /*01a6*/ 	.short	(.L_111 - .L_110)
	.align		4
.L_110:
        /*01a8*/ 	.word	index@(_Z35group_norm_nhwc_fwd_one_pass_kernelI11Fp16IOBf16WLi256ELi64ELi512EEv26Group_norm_nhwc_fwd_params)
        /*01ac*/ 	.word	0x00000000


	//----- nvinfo : EIATTR_REGCOUNT
	.align		4
.L_111:
        /*01b0*/ 	.byte	0x04, 0x2f
        /*01b2*/ 	.short	(.L_113 - .L_112)
	.align		4
.L_112:
        /*01b4*/ 	.word	index@(_Z35group_norm_nhwc_fwd_one_pass_kernelI11Fp16IOBf16WLi128ELi64ELi512EEv26Group_norm_nhwc_fwd_params)
        /*01b8*/ 	.word	0x0000003f


	//----- nvinfo : EIATTR_FRAME_SIZE
	.align		4
.L_113:
        /*01bc*/ 	.byte	0x04, 0x11
        /*01be*/ 	.short	(.L_115 - .L_114)
	.align		4
.L_114:
        /*01c0*/ 	.word	index@(_Z35group_norm_nhwc_fwd_one_pass_kernelI11Fp16IOBf16WLi128ELi64ELi512EEv26Group_norm_nhwc_fwd_params)
        /*01c4*/ 	.word	0x00000000


	//----- nvinfo : EIATTR_REGCOUNT
	.align		4
.L_115:
        /*01c8*/ 	.byte	0x04, 0x2f
        /*01ca*/ 	.short	(.L_117 - .L_116)
	.align		4
.L_116:
        /*01cc*/ 	.word	index@(_Z35group_norm_nhwc_fwd_one_pass_kernelI11Fp16IOBf16WLi64ELi64ELi512EEv26Group_norm_nhwc_fwd_params)
        /*01d0*/ 	.word	0x00000020


	//----- nvinfo : EIATTR_FRAME_SIZE
	.align		4
.L_117:
        /*01d4*/ 	.byte	0x04, 0x11
        /*01d6*/ 	.short	(.L_119 - .L_118)
	.align		4
.L_118:
        /*01d8*/ 	.word	index@(_Z35group_norm_nhwc_fwd_one_pass_kernelI11Fp16IOBf16WLi64ELi64ELi512EEv26Group_norm_nhwc_fwd_params)
        /*01dc*/ 	.word	0x00000000


	//----- nvinfo : EIATTR_REGCOUNT
	.align		4
.L_119:
        /*01e0*/ 	.byte	0x04, 0x2f
        /*01e2*/ 	.short	(.L_121 - .L_120)
	.align		4
.L_120:
        /*01e4*/ 	.word	index@(_Z35group_norm_nhwc_fwd_one_pass_kernelI11Fp16IOFp32WLi512ELi64ELi512EEv26Group_norm_nhwc_fwd_params)
        /*01e8*/ 	.word	0x00000076


	//----- nvinfo : EIATTR_FRAME_SIZE
	.align		4
.L_121:
        /*01ec*/ 	.byte	0x04, 0x11
        /*01ee*/ 	.short	(.L_123 - .L_122)
	.align		4
.L_122:
        /*01f0*/ 	.word	index@(_Z35group_norm_nhwc_fwd_one_pass_kernelI11Fp16IOFp32WLi512ELi64ELi512EEv26Group_norm_nhwc_fwd_params)
        /*01f4*/ 	.word	0x00000000


	//----- nvinfo : EIATTR_REGCOUNT
	.align		4
.L_123:
        /*01f8*/ 	.byte	0x04, 0x2f
        /*01fa*/ 	.short	(.L_125 - .L_124)
	.align		4
.L_124:
        /*01fc*/ 	.word	index@(_Z35group_norm_nhwc_fwd_one_pass_kernelI11Fp16IOFp32WLi256ELi64ELi512EEv26Group_norm_nhwc_fwd_params)
        /*0200*/ 	.word	0x0000006c


	//----- nvinfo : EIATTR_FRAME_SIZE
	.align		4
.L_125:
        /*0204*/ 	.byte	0x04, 0x11
        /*0206*/ 	.short	(.L_127 - .L_126)
	.align		4
.L_126:
        /*0208*/ 	.word	index@(_Z35group_norm_nhwc_fwd_one_pass_kernelI11Fp16IOFp32WLi256ELi64ELi512EEv26Group_norm_nhwc_fwd_params)
        /*020c*/ 	.word	0x00000000


	//----- nvinfo : EIATTR_REGCOUNT
	.align		4
.L_127:
        /*0210*/ 	.byte	0x04, 0x2f
        /*0212*/ 	.short	(.L_129 - .L_128)
	.align		4
.L_128:
        /*0214*/ 	.word	index@(_Z35group_norm_nhwc_fwd_one_pass_kernelI11Fp16IOFp32WLi128ELi64ELi512EEv26Group_norm_nhwc_fwd_params)
        /*0218*/ 	.word	0x0000003f


	//----- nvinfo : EIATTR_FRAME_SIZE
	.align		4
.L_129:
        /*021c*/ 	.byte	0x04, 0x11
        /*021e*/ 	.short	(.L_131 - .L_130)
	.align		4
.L_130:
        /*0220*/ 	.word	index@(_Z35group_norm_nhwc_fwd_one_pass_kernelI11Fp16IOFp32WLi128ELi64ELi512EEv26Group_norm_nhwc_fwd_params)
        /*0224*/ 	.word	0x00000000


	//----- nvinfo : EIATTR_REGCOUNT
	.align		4
.L_131:
        /*0228*/ 	.byte	0x04, 0x2f
        /*022a*/ 	.short	(.L_133 - .L_132)
	.align		4
.L_132:
        /*022c*/ 	.word	index@(_Z35group_norm_nhwc_fwd_one_pass_kernelI11Fp16IOFp32WLi64ELi64ELi512EEv26Group_norm_nhwc_fwd_params)
        /*0230*/ 	.word	0x00000020


	//----- nvinfo : EIATTR_FRAME_SIZE
	.align		4
.L_133:
        /*0234*/ 	.byte	0x04, 0x11
        /*0236*/ 	.short	(.L_135 - .L_134)
	.align		4
.L_134:
        /*0238*/ 	.word	index@(_Z35group_norm_nhwc_fwd_one_pass_kernelI11Fp16IOFp32WLi64ELi64ELi512EEv26Group_norm_nhwc_fwd_params)
        /*023c*/ 	.word	0x00000000


	//----- nvinfo : EIATTR_REGCOUNT
	.align		4
.L_135:
        /*0240*/ 	.byte	0x04, 0x2f
        /*0242*/ 	.short	(.L_137 - .L_136)
	.align		4
.L_136:
        /*0244*/ 	.word	index@(_Z35group_norm_nhwc_fwd_one_pass_kernelI11Bf16IOFp16WLi512ELi64ELi512EEv26Group_norm_nhwc_fwd_params)
        /*0248*/ 	.word	0x00000077


	//----- nvinfo : EIATTR_FRAME_SIZE
	.align		4
.L_137:
        /*024c*/ 	.byte	0x04, 0x11
        /*024e*/ 	.short	(.L_139 - .L_138)
	.align		4
.L_138:
        /*0250*/ 	.word	index@(_Z35group_norm_nhwc_fwd_one_pass_kernelI11Bf16IOFp16WLi512ELi64ELi512EEv26Group_norm_nhwc_fwd_params)
        /*0254*/ 	.word	0x00000000


	//----- nvinfo : EIATTR_REGCOUNT
	.align		4
.L_139:
        /*0258*/ 	.byte	0x04, 0x2f
        /*025a*/ 	.short	(.L_141 - .L_140)
	.align		4
.L_140:
        /*025c*/ 	.word	index@(_Z35group_norm_nhwc_fwd_one_pass_kernelI11Bf16IOFp16WLi256ELi64ELi512EEv26Group_norm_nhwc_fwd_params)
        /*0260*/ 	.word	0x0000006c


	//----- nvinfo : EIATTR_FRAME_SIZE
	.align		4
.L_141:
        /*0264*/ 	.byte	0x04, 0x11
        /*0266*/ 	.short	(.L_143 - .L_142)
	.align		4
.L_142:
        /*0268*/ 	.word	index@(_Z35group_norm_nhwc_fwd_one_pass_kernelI11Bf16IOFp16WLi256ELi64ELi512EEv26Group_norm_nhwc_fwd_params)
        /*026c*/ 	.word	0x00000000


	//----- nvinfo : EIATTR_REGCOUNT
	.align		4
.L_143:
        /*0270*/ 	.byte	0x04, 0x2f
        /*0272*/ 	.short	(.L_145 - .L_144)
	.align		4
.L_144:
        /*0274*/ 	.word	index@(_Z35group_norm_nhwc_fwd_one_pass_kernelI11Bf16IOFp16WLi128ELi64ELi512EEv26Group_norm_nhwc_fwd_params)
        /*0278*/ 	.word	0x0000003f


	//----- nvinfo : EIATTR_FRAME_SIZE
	.align		4
.L_145:
        /*027c*/ 	.byte	0x04, 0x11
        /*027e*/ 	.short	(.L_147 - .L_146)
	.align		4
.L_146:
        /*0280*/ 	.word	index@(_Z35group_norm_nhwc_fwd_one_pass_kernelI11Bf16IOFp16WLi128ELi64ELi512EEv26Group_norm_nhwc_fwd_params)
        /*0284*/ 	.word	0x00000000


	//----- nvinfo : EIATTR_REGCOUNT
	.align		4
.L_147:
        /*0288*/ 	.byte	0x04, 0x2f
        /*028a*/ 	.short	(.L_149 - .L_148)
	.align		4
.L_148:
        /*028c*/ 	.word	index@(_Z35group_norm_nhwc_fwd_one_pass_kernelI11Bf16IOFp16WLi64ELi64ELi512EEv26Group_norm_nhwc_fwd_params)
        /*0290*/ 	.word	0x00000020


	//----- nvinfo : EIATTR_FRAME_SIZE
	.align		4
.L_149:
        /*0294*/ 	.byte	0x04, 0x11
        /*0296*/ 	.short	(.L_151 - .L_150)
	.align		4
.L_150:
        /*0298*/ 	.word	index@(_Z35group_norm_nhwc_fwd_one_pass_kernelI11Bf16IOFp16WLi64ELi64ELi512EEv26Group_norm_nhwc_fwd_params)
        /*029c*/ 	.word	0x00000000


	//----- nvinfo : EIATTR_REGCOUNT
	.align		4
.L_151:
        /*02a0*/ 	.byte	0x04, 0x2f
        /*02a2*/ 	.short	(.L_153 - .L_152)
	.align		4
.L_152:
        /*02a4*/ 	.word	index@(_Z35group_norm_nhwc_fwd_one_pass_kernelI11Bf16IOBf16WLi512ELi64ELi512EEv26Group_norm_nhwc_fwd_params)
        /*02a8*/ 	.word	0x00000077


	//----- nvinfo : EIATTR_FRAME_SIZE
	.align		4
.L_153:
        /*02ac*/ 	.byte	0x04, 0x11
        /*02ae*/ 	.short	(.L_155 - .L_154)
	.align		4
.L_154:
        /*02b0*/ 	.word	index@(_Z35group_norm_nhwc_fwd_one_pass_kernelI11Bf16IOBf16WLi512ELi64ELi512EEv26Group_norm_nhwc_fwd_params)
        /*02b4*/ 	.word	0x00000000


	//----- nvinfo : EIATTR_REGCOUNT
	.align		4
.L_155:
        /*02b8*/ 	.byte	0x04, 0x2f
        /*02ba*/ 	.short	(.L_157 - .L_156)
	.align		4
.L_156:
        /*02bc*/ 	.word	index@(_Z35group_norm_nhwc_fwd_one_pass_kernelI11Bf16IOBf16WLi256ELi64ELi512EEv26Group_norm_nhwc_fwd_params)
        /*02c0*/ 	.word	0x0000006c


	//----- nvinfo : EIATTR_FRAME_SIZE
	.align		4
.L_157:
        /*02c4*/ 	.byte	0x04, 0x11
        /*02c6*/ 	.short	(.L_159 - .L_158)
	.align		4
.L_158:
        /*02c8*/ 	.word	index@(_Z35group_norm_nhwc_fwd_one_pass_kernelI11Bf16IOBf16WLi256ELi64ELi512EEv26Group_norm_nhwc_fwd_params)
        /*02cc*/ 	.word	0x00000000


	//----- nvinfo : EIATTR_REGCOUNT
	.align		4
.L_159:
        /*02d0*/ 	.byte	0x04, 0x2f
        /*02d2*/ 	.short	(.L_161 - .L_160)
	.align		4
.L_160:
        /*02d4*/ 	.word	index@(_Z35group_norm_nhwc_fwd_one_pass_kernelI11Bf16IOBf16WLi128ELi64ELi512EEv26Group_norm_nhwc_fwd_params)
        /*02d8*/ 	.word	0x0000003f


	//----- nvinfo : EIATTR_FRAME_SIZE
	.align		4
.L_161:
        /*02dc*/ 	.byte	0x04, 0x11
        /*02de*/ 	.short	(.L_163 - .L_162)
	.align		4
.L_162:
        /*02e0*/ 	.word	index@(_Z35group_norm_nhwc_fwd_one_pass_kernelI11Bf16IOBf16WLi128ELi64ELi512EEv26Group_norm_nhwc_fwd_params)
        /*02e4*/ 	.word	0x00000000


	//----- nvinfo : EIATTR_REGCOUNT
	.align		4
.L_163:
        /*02e8*/ 	.byte	0x04, 0x2f
        /*02ea*/ 	.short	(.L_165 - .L_164)
	.align		4
.L_164:
        /*02ec*/ 	.word	index@(_Z35group_norm_nhwc_fwd_one_pass_kernelI11Bf16IOBf16WLi64ELi64ELi512EEv26Group_norm_nhwc_fwd_params)
        /*02f0*/ 	.word	0x00000020


	//----- nvinfo : EIATTR_FRAME_SIZE
	.align		4
.L_165:
        /*02f4*/ 	.byte	0x04, 0x11
        /*02f6*/ 	.short	(.L_167 - .L_166)
	.align		4
.L_166:
        /*02f8*/ 	.word	index@(_Z35group_norm_nhwc_fwd_one_pass_kernelI11Bf16IOBf16WLi64ELi64ELi512EEv26Group_norm_nhwc_fwd_params)
        /*02fc*/ 	.word	0x00000000


	//----- nvinfo : EIATTR_REGCOUNT
	.align		4
.L_167:
        /*0300*/ 	.byte	0x04, 0x2f
        /*0302*/ 	.short	(.L_169 - .L_168)
	.align		4
.L_168:
        /*0304*/ 	.word	index@(_Z35group_norm_nhwc_fwd_one_pass_kernelI11Bf16IOFp32WLi512ELi64ELi512EEv26Group_norm_nhwc_fwd_params)
        /*0308*/ 	.word	0x00000076


	//----- nvinfo : EIATTR_FRAME_SIZE
	.align		4
.L_169:
        /*030c*/ 	.byte	0x04, 0x11
        /*030e*/ 	.short	(.L_171 - .L_170)
	.align		4
.L_170:
        /*0310*/ 	.word	index@(_Z35group_norm_nhwc_fwd_one_pass_kernelI11Bf16IOFp32WLi512ELi64ELi512EEv26Group_norm_nhwc_fwd_params)
        /*0314*/ 	.word	0x00000000


	//----- nvinfo : EIATTR_REGCOUNT
	.align		4
.L_171:
        /*0318*/ 	.byte	0x04, 0x2f
        /*031a*/ 	.short	(.L_173 - .L_172)
	.align		4
.L_172:
        /*031c*/ 	.word	index@(_Z35group_norm_nhwc_fwd_one_pass_kernelI11Bf16IOFp32WLi256ELi64ELi512EEv26Group_norm_nhwc_fwd_params)
        /*0320*/ 	.word	0x0000006c


	//----- nvinfo : EIATTR_FRAME_SIZE
	.align		4
.L_173:
        /*0324*/ 	.byte	0x04, 0x11
        /*0326*/ 	.short	(.L_175 - .L_174)
	.align		4
.L_174:
        /*0328*/ 	.word	index@(_Z35group_norm_nhwc_fwd_one_pass_kernelI11Bf16IOFp32WLi256ELi64ELi512EEv26Group_norm_nhwc_fwd_params)
        /*032c*/ 	.word	0x00000000


	//----- nvinfo : EIATTR_REGCOUNT
	.align		4
.L_175:
        /*0330*/ 	.byte	0x04, 0x2f
        /*0332*/ 	.short	(.L_177 - .L_176)
	.align		4
.L_176:
        /*0334*/ 	.word	index@(_Z35group_norm_nhwc_fwd_one_pass_kernelI11Bf16IOFp32WLi128ELi64ELi512EEv26Group_norm_nhwc_fwd_params)
        /*0338*/ 	.word	0x0000003f


	//----- nvinfo : EIATTR_FRAME_SIZE
	.align		4
.L_177:
        /*033c*/ 	.byte	0x04, 0x11
        /*033e*/ 	.short	(.L_179 - .L_178)
	.align		4
.L_178:
        /*0340*/ 	.word	index@(_Z35group_norm_nhwc_fwd_one_pass_kernelI11Bf16IOFp32WLi128ELi64ELi512EEv26Group_norm_nhwc_fwd_params)
        /*0344*/ 	.word	0x00000000


	//----- nvinfo : EIATTR_REGCOUNT
	.align		4
.L_179:
        /*0348*/ 	.byte	0x04, 0x2f
        /*034a*/ 	.short	(.L_181 - .L_180)
	.align		4
.L_180:
        /*034c*/ 	.word	index@(_Z35group_norm_nhwc_fwd_one_pass_kernelI11Bf16IOFp32WLi64ELi64ELi512EEv26Group_norm_nhwc_fwd_params)
        /*0350*/ 	.word	0x00000020


	//----- nvinfo : EIATTR_FRAME_SIZE
	.align		4
.L_181:
        /*0354*/ 	.byte	0x04, 0x11
        /*0356*/ 	.short	(.L_183 - .L_182)
	.align		4
.L_182:
        /*0358*/ 	.word	index@(_Z35group_norm_nhwc_fwd_one_pass_kernelI11Bf16IOFp32WLi64ELi64ELi512EEv26Group_norm_nhwc_fwd_params)
        /*035c*/ 	.word	0x00000000


	//----- nvinfo : EIATTR_REGCOUNT
	.align		4
.L_183:
        /*0360*/ 	.byte	0x04, 0x2f
        /*0362*/ 	.short	(.L_185 - .L_184)
	.align		4
.L_184:
        /*0364*/ 	.word	index@(_Z35group_norm_nhwc_bwd_one_pass_kernelI11Fp32IOFp16WLi512ELi64ELi512EEv26Group_norm_nhwc_bwd_params)
        /*0368*/ 	.word	0x00000080


	//----- nvinfo : EIATTR_FRAME_SIZE
	.align		4
.L_185:
        /*036c*/ 	.byte	0x04, 0x11
        /*036e*/ 	.short	(.L_187 - .L_186)
	.align		4
.L_186:
        /*0370*/ 	.word	index@(_Z35group_norm_nhwc_bwd_one_pass_kernelI11Fp32IOFp16WLi512ELi64ELi512EEv26Group_norm_nhwc_bwd_params)
        /*0374*/ 	.word	0x00000310


	//----- nvinfo : EIATTR_REGCOUNT
	.align		4
.L_187:
        /*0378*/ 	.byte	0x04, 0x2f
        /*037a*/ 	.short	(.L_189 - .L_188)
	.align		4
.L_188:
        /*037c*/ 	.word	index@(_Z35group_norm_nhwc_bwd_one_pass_kernelI11Fp32IOFp16WLi256ELi64ELi512EEv26Group_norm_nhwc_bwd_params)
        /*0380*/ 	.word	0x00000080


	//----- nvinfo : EIATTR_FRAME_SIZE
	.align		4
.L_189:
        /*0384*/ 	.byte	0x04, 0x11
        /*0386*/ 	.short	(.L_191 - .L_190)
	.align		4
.L_190:
        /*0388*/ 	.word	index@(_Z35group_norm_nhwc_bwd_one_pass_kernelI11Fp32IOFp16WLi256ELi64ELi512EEv26Group_norm_nhwc_bwd_params)
        /*038c*/ 	.word	0x00000000


	//----- nvinfo : EIATTR_REGCOUNT
	.align		4
.L_191:
        /*0390*/ 	.byte	0x04, 0x2f
        /*0392*/ 	.short	(.L_193 - .L_192)
	.align		4
.L_192:
        /*0394*/ 	.word	index@(_Z35group_norm_nhwc_bwd_one_pass_kernelI11Fp32IOFp16WLi128ELi64ELi512EEv26Group_norm_nhwc_bwd_params)
        /*0398*/ 	.word	0x00000040


	//----- nvinfo : EIATTR_FRAME_SIZE
	.align		4
.L_193:
        /*039c*/ 	.byte	0x04, 0x11
        /*039e*/ 	.short	(.L_195 - .L_194)
	.align		4
.L_194:
        /*03a0*/ 	.word	index@(_Z35group_norm_nhwc_bwd_one_pass_kernelI11Fp32IOFp16WLi128ELi64ELi512EEv26Group_norm_nhwc_bwd_params)
        /*03a4*/ 	.word	0x00000000


	//----- nvinfo : EIATTR_REGCOUNT
	.align		4
.L_195:
        /*03a8*/ 	.byte	0x04, 0x2f
        /*03aa*/ 	.short	(.L_197 - .L_196)
	.align		4
.L_196:
        /*03ac*/ 	.word	index@(_Z35group_norm_nhwc_bwd_one_pass_kernelI11Fp32IOFp16WLi64ELi64ELi512EEv26Group_norm_nhwc_bwd_params)
        /*03b0*/ 	.word	0x00000040


	//----- nvinfo : EIATTR_FRAME_SIZE
	.align		4
.L_197:
        /*03b4*/ 	.byte	0x04, 0x11
        /*03b6*/ 	.short	(.L_199 - .L_198)
	.align		4
.L_198:
        /*03b8*/ 	.word	index@(_Z35group_norm_nhwc_bwd_one_pass_kernelI11Fp32IOFp16WLi64ELi64ELi512EEv26Group_norm_nhwc_bwd_params)
        /*03bc*/ 	.word	0x00000000


	//----- nvinfo : EIATTR_REGCOUNT
	.align		4
.L_199:
        /*03c0*/ 	.byte	0x04, 0x2f
        /*03c2*/ 	.short	(.L_201 - .L_200)
	.align		4
.L_200:
        /*03c4*/ 	.word	index@(_Z35group_norm_nhwc_bwd_one_pass_kernelI11Fp32IOBf16WLi512ELi64ELi512EEv26Group_norm_nhwc_bwd_params)
        /*03c8*/ 	.word	0x00000080


	//----- nvinfo : EIATTR_FRAME_SIZE
	.align		4
.L_201:
        /*03cc*/ 	.byte	0x04, 0x11
        /*03ce*/ 	.short	(.L_203 - .L_202)
	.align		4
.L_202:
        /*03d0*/ 	.word	index@(_Z35group_norm_nhwc_bwd_one_pass_kernelI11Fp32IOBf16WLi512ELi64ELi512EEv26Group_norm_nhwc_bwd_params)
        /*03d4*/ 	.word	0x00000310


	//----- nvinfo : EIATTR_REGCOUNT
	.align		4
.L_203:
        /*03d8*/ 	.byte	0x04, 0x2f
        /*03da*/ 	.short	(.L_205 - .L_204)
	.align		4
.L_204:
        /*03dc*/ 	.word	index@(_Z35group_norm_nhwc_bwd_one_pass_kernelI11Fp32IOBf16WLi256ELi64ELi512EEv26Group_norm_nhwc_bwd_params)
        /*03e0*/ 	.word	0x00000080


	//----- nvinfo : EIATTR_FRAME_SIZE
	.align		4
.L_205:
        /*03e4*/ 	.byte	0x04, 0x11
        /*03e6*/ 	.short	(.L_207 - .L_206)
	.align		4
.L_206:
        /*03e8*/ 	.word	index@(_Z35group_norm_nhwc_bwd_one_pass_kernelI11Fp32IOBf16WLi256ELi64ELi512EEv26Group_norm_nhwc_bwd_params)
        /*03ec*/ 	.word	0x00000000


	//----- nvinfo : EIATTR_REGCOUNT
	.align		4
.L_207:
        /*03f0*/ 	.byte	0x04, 0x2f
        /*03f2*/ 	.short	(.L_209 - .L_208)
	.align		4
.L_208:
        /*03f4*/ 	.word	index@(_Z35group_norm_nhwc_bwd_one_pass_kernelI11Fp32IOBf16WLi128ELi64ELi512EEv26Group_norm_nhwc_bwd_params)
        /*03f8*/ 	.word	0x00000040


	//----- nvinfo : EIATTR_FRAME_SIZE
	.align		4
.L_209:
        /*03fc*/ 	.byte	0x04, 0x11
        /*03fe*/ 	.short	(.L_211 - .L_210)
	.align		4
.L_210:
        /*0400*/ 	.word	index@(_Z35group_norm_nhwc_bwd_one_pass_kernelI11Fp32IOBf16WLi128ELi64ELi512EEv26Group_norm_nhwc_bwd_params)
        /*0404*/ 	.word	0x00000000


	//----- nvinfo : EIATTR_REGCOUNT
	.align		4
.L_211:
        /*0408*/ 	.byte	0x04, 0x2f
        /*040a*/ 	.short	(.L_213 - .L_212)
	.align		4
.L_212:
        /*040c*/ 	.word	index@(_Z35group_norm_nhwc_bwd_one_pass_kernelI11Fp32IOBf16WLi64ELi64ELi512EEv26Group_norm_nhwc_bwd_params)
        /*0410*/ 	.word	0x00000040


	//----- nvinfo : EIATTR_FRAME_SIZE
	.align		4
.L_213:
        /*0414*/ 	.byte	0x04, 0x11
        /*0416*/ 	.short	(.L_215 - .L_214)
	.align		4
.L_214:
        /*0418*/ 	.word	index@(_Z35group_norm_nhwc_bwd_one_pass_kernelI11Fp32IOBf16WLi64ELi64ELi512EEv26Group_norm_nhwc_bwd_params)
        /*041c*/ 	.word	0x00000000


	//----- nvinfo : EIATTR_REGCOUNT
	.align		4
.L_215:
        /*0420*/ 	.byte	0x04, 0x2f
        /*0422*/ 	.short	(.L_217 - .L_216)
	.align		4
.L_216:
        /*0424*/ 	.word	index@(_Z35group_norm_nhwc_bwd_one_pass_kernelI11Fp32IOFp32WLi512ELi64ELi512EEv26Group_norm_nhwc_bwd_params)
        /*0428*/ 	.word	0x00000080


	//----- nvinfo : EIATTR_FRAME_SIZE
	.align		4
.L_217:
        /*042c*/ 	.byte	0x04, 0x11
        /*042e*/ 	.short	(.L_219 - .L_218)
	.align		4
.L_218:
        /*0430*/ 	.word	index@(_Z35group_norm_nhwc_bwd_one_pass_kernelI11Fp32IOFp32WLi512ELi64ELi512EEv26Group_norm_nhwc_bwd_params)
        /*0434*/ 	.word	0x00000310


	//----- nvinfo : EIATTR_REGCOUNT
	.align		4
.L_219:
        /*0438*/ 	.byte	0x04, 0x2f
        /*043a*/ 	.short	(.L_221 - .L_220)
	.align		4
.L_220:
        /*043c*/ 	.word	index@(_Z35group_norm_nhwc_bwd_one_pass_kernelI11Fp32IOFp32WLi256ELi64ELi512EEv26Group_norm_nhwc_bwd_params)
        /*0440*/ 	.word	0x00000080


	//----- nvinfo : EIATTR_FRAME_SIZE
	.align		4
.L_221:
        /*0444*/ 	.byte	0x04, 0x11
        /*0446*/ 	.short	(.L_223 - .L_222)
	.align		4
.L_222:
        /*0448*/ 	.word	index@(_Z35group_norm_nhwc_bwd_one_pass_kernelI11Fp32IOFp32WLi256ELi64ELi512EEv26Group_norm_nhwc_bwd_params)
        /*044c*/ 	.word	0x00000000


	//----- nvinfo : EIATTR_REGCOUNT
	.align		4
.L_223:
        /*0450*/ 	.byte	0x04, 0x2f
        /*0452*/ 	.short	(.L_225 - .L_224)
	.align		4
.L_224:
        /*0454*/ 	.word	index@(_Z35group_norm_nhwc_bwd_one_pass_kernelI11Fp32IOFp32WLi128ELi64ELi512EEv26Group_norm_nhwc_bwd_params)
        /*0458*/ 	.word	0x00000040


	//----- nvinfo : EIATTR_FRAME_SIZE
	.align		4
.L_225:
        /*045c*/ 	.byte	0x04, 0x11
        /*045e*/ 	.short	(.L_227 - .L_226)
	.align		4
.L_226:
        /*0460*/ 	.word	index@(_Z35group_norm_nhwc_bwd_one_pass_kernelI11Fp32IOFp32WLi128ELi64ELi512EEv26Group_norm_nhwc_bwd_params)
        /*0464*/ 	.word	0x00000000


	//----- nvinfo : EIATTR_REGCOUNT
	.align		4
.L_227:
        /*0468*/ 	.byte	0x04, 0x2f
        /*046a*/ 	.short	(.L_229 - .L_228)
	.align		4
.L_228:
        /*046c*/ 	.word	index@(_Z35group_norm_nhwc_bwd_one_pass_kernelI11Fp32IOFp32WLi64ELi64ELi512EEv26Group_norm_nhwc_bwd_params)
        /*0470*/ 	.word	0x00000040


	//----- nvinfo : EIATTR_FRAME_SIZE
	.align		4
.L_229:
        /*0474*/ 	.byte	0x04, 0x11
        /*0476*/ 	.short	(.L_231 - .L_230)
	.align		4
.L_230:
        /*0478*/ 	.word	index@(_Z35group_norm_nhwc_bwd_one_pass_kernelI11Fp32IOFp32WLi64ELi64ELi512EEv26Group_norm_nhwc_bwd_params)
        /*047c*/ 	.word	0x00000000


	//----- nvinfo : EIATTR_REGCOUNT
	.align		4
.L_231:
        /*0480*/ 	.byte	0x04, 0x2f
        /*0482*/ 	.short	(.L_233 - .L_232)
	.align		4
.L_232:
        /*0484*/ 	.word	index@(_Z35group_norm_nhwc_bwd_one_pass_kernelI11Fp16IOFp16WLi512ELi64ELi512EEv26Group_norm_nhwc_bwd_params)
        /*0488*/ 	.word	0x00000075


	//----- nvinfo : EIATTR_FRAME_SIZE
	.align		4
.L_233:
        /*048c*/ 	.byte	0x04, 0x11
        /*048e*/ 	.short	(.L_235 - .L_234)
	.align		4
.L_234:
        /*0490*/ 	.word	index@(_Z35group_norm_nhwc_bwd_one_pass_kernelI11Fp16IOFp16WLi512ELi64ELi512EEv26Group_norm_nhwc_bwd_params)
        /*0494*/ 	.word	0x00000110


	//----- nvinfo : EIATTR_REGCOUNT
	.align		4
.L_235:
        /*0498*/ 	.byte	0x04, 0x2f
        /*049a*/ 	.short	(.L_237 - .L_236)
	.align		4
.L_236:
        /*049c*/ 	.word	index@(_Z35group_norm_nhwc_bwd_one_pass_kernelI11Fp16IOFp16WLi256ELi64ELi512EEv26Group_norm_nhwc_bwd_params)
        /*04a0*/ 	.word	0x00000040


	//----- nvinfo : EIATTR_FRAME_SIZE
	.align		4
.L_237:
        /*04a4*/ 	.byte	0x04, 0x11
        /*04a6*/ 	.short	(.L_239 - .L_238)
	.align		4
.L_238:
        /*04a8*/ 	.word	index@(_Z35group_norm_nhwc_bwd_one_pass_kernelI11Fp16IOFp16WLi256ELi64ELi512EEv26Group_norm_nhwc_bwd_params)
        /*04ac*/ 	.word	0x00000000


	//----- nvinfo : EIATTR_REGCOUNT
	.align		4
.L_239:
        /*04b0*/ 	.byte	0x04, 0x2f
        /*04b2*/ 	.short	(.L_241 - .L_240)
	.align		4
.L_240:
        /*04b4*/ 	.word	index@(_Z35group_norm_nhwc_bwd_one_pass_kernelI11Fp16IOFp16WLi128ELi64ELi512EEv26Group_norm_nhwc_bwd_params)
        /*04b8*/ 	.word	0x00000040


	//----- nvinfo : EIATTR_FRAME_SIZE
	.align		4
.L_241:
        /*04bc*/ 	.byte	0x04, 0x11
        /*04be*/ 	.short	(.L_243 - .L_242)
	.align		4
.L_242:
        /*04c0*/ 	.word	index@(_Z35group_norm_nhwc_bwd_one_pass_kernelI11Fp16IOFp16WLi128ELi64ELi512EEv26Group_norm_nhwc_bwd_params)
        /*04c4*/ 	.word	0x00000000


	//----- nvinfo : EIATTR_REGCOUNT
	.align		4
.L_243:
        /*04c8*/ 	.byte	0x04, 0x2f
        /*04ca*/ 	.short	(.L_245 - .L_244)
	.align		4
.L_244:
        /*04cc*/ 	.word	index@(_Z35group_norm_nhwc_bwd_one_pass_kernelI11Fp16IOFp16WLi64ELi64ELi512EEv26Group_norm_nhwc_bwd_params)
        /*04d0*/ 	.word	0x00000028


	//----- nvinfo : EIATTR_FRAME_SIZE
	.align		4
.L_245:
        /*04d4*/ 	.byte	0x04, 0x11
        /*04d6*/ 	.short	(.L_247 - .L_246)
	.align		4
.L_246:
        /*04d8*/ 	.word	index@(_Z35group_norm_nhwc_bwd_one_pass_kernelI11Fp16IOFp16WLi64ELi64ELi512EEv26Group_norm_nhwc_bwd_params)
        /*04dc*/ 	.word	0x00000000


	//----- nvinfo : EIATTR_REGCOUNT
	.align		4
.L_247:
        /*04e0*/ 	.byte	0x04, 0x2f
        /*04e2*/ 	.short	(.L_249 - .L_248)
	.align		4
.L_248:
        /*04e4*/ 	.word	index@(_Z35group_norm_nhwc_bwd_one_pass_kernelI11Fp16IOBf16WLi512ELi64ELi512EEv26Group_norm_nhwc_bwd_params)
        /*04e8*/ 	.word	0x00000071


	//----- nvinfo : EIATTR_FRAME_SIZE
	.align		4
.L_249:
        /*04ec*/ 	.byte	0x04, 0x11
        /*04ee*/ 	.short	(.L_251 - .L_250)
	.align		4
.L_250:
        /*04f0*/ 	.word	index@(_Z35group_norm_nhwc_bwd_one_pass_kernelI11Fp16IOBf16WLi512ELi64ELi512EEv26Group_norm_nhwc_bwd_params)
        /*04f4*/ 	.word	0x00000110


	//----- nvinfo : EIATTR_REGCOUNT
	.align		4
.L_251:
        /*04f8*/ 	.byte	0x04, 0x2f
        /*04fa*/ 	.short	(.L_253 - .L_252)
	.align		4
.L_252:
        /*04fc*/ 	.word	index@(_Z35group_norm_nhwc_bwd_one_pass_kernelI11Fp16IOBf16WLi256ELi64ELi512EEv26Group_norm_nhwc_bwd_params)
        /*0500*/ 	.word	0x00000040


	//----- nvinfo : EIATTR_FRAME_SIZE
	.align		4
.L_253:
        /*0504*/ 	.byte	0x04, 0x11
        /*0506*/ 	.short	(.L_255 - .L_254)
	.align		4
.L_254:
        /*0508*/ 	.word	index@(_Z35group_norm_nhwc_bwd_one_pass_kernelI11Fp16IOBf16WLi256ELi64ELi512EEv26Group_norm_nhwc_bwd_params)
        /*050c*/ 	.word	0x00000000


	//----- nvinfo : EIATTR_REGCOUNT
	.align		4
.L_255:
        /*0510*/ 	.byte	0x04, 0x2f
        /*0512*/ 	.short	(.L_257 - .L_256)
	.align		4
.L_256:
        /*0514*/ 	.word	index@(_Z35group_norm_nhwc_bwd_one_pass_kernelI11Fp16IOBf16WLi128ELi64ELi512EEv26Group_norm_nhwc_bwd_params)
        /*0518*/ 	.word	0x00000040


	//----- nvinfo : EIATTR_FRAME_SIZE
	.align		4
.L_257:
        /*051c*/ 	.byte	0x04, 0x11
        /*051e*/ 	.short	(.L_259 - .L_258)
	.align		4
.L_258:
        /*0520*/ 	.word	index@(_Z35group_norm_nhwc_bwd_one_pass_kernelI11Fp16IOBf16WLi128ELi64ELi512EEv26Group_norm_nhwc_bwd_params)
        /*0524*/ 	.word	0x00000000


	//----- nvinfo : EIATTR_REGCOUNT
	.align		4
.L_259:
        /*0528*/ 	.byte	0x04, 0x2f
        /*052a*/ 	.short	(.L_261 - .L_260)
	.align		4
.L_260:
        /*052c*/ 	.word	index@(_Z35group_norm_nhwc_bwd_one_pass_kernelI11Fp16IOBf16WLi64ELi64ELi512EEv26Group_norm_nhwc_bwd_params)
        /*0530*/ 	.word	0x00000028


	//----- nvinfo : EIATTR_FRAME_SIZE
	.align		4
.L_261:
        /*0534*/ 	.byte	0x04, 0x11
        /*0536*/ 	.short	(.L_263 - .L_262)
	.align		4
.L_262:
        /*0538*/ 	.word	index@(_Z35group_norm_nhwc_bwd_one_pass_kernelI11Fp16IOBf16WLi64ELi64ELi512EEv26Group_norm_nhwc_bwd_params)
        /*053c*/ 	.word	0x00000000


	//----- nvinfo : EIATTR_REGCOUNT
	.align		4
.L_263:
        /*0540*/ 	.byte	0x04, 0x2f
        /*0542*/ 	.short	(.L_265 - .L_264)
	.align		4
.L_264:
        /*0544*/ 	.word	index@(_Z35group_norm_nhwc_bwd_one_pass_kernelI11Fp16IOFp32WLi512ELi64ELi512EEv26Group_norm_nhwc_bwd_params)
        /*0548*/ 	.word	0x00000072


	//----- nvinfo : EIATTR_FRAME_SIZE
	.align		4
.L_265:
        /*054c*/ 	.byte	0x04, 0x11
        /*054e*/ 	.short	(.L_267 - .L_266)
	.align		4
.L_266:
        /*0550*/ 	.word	index@(_Z35group_norm_nhwc_bwd_one_pass_kernelI11Fp16IOFp32WLi512ELi64ELi512EEv26Group_norm_nhwc_bwd_params)
        /*0554*/ 	.word	0x00000110


	//----- nvinfo : EIATTR_REGCOUNT
	.align		4
.L_267:
        /*0558*/ 	.byte	0x04, 0x2f
        /*055a*/ 	.short	(.L_269 - .L_268)
	.align		4
.L_268:
        /*055c*/ 	.word	index@(_Z35group_norm_nhwc_bwd_one_pass_kernelI11Fp16IOFp32WLi256ELi64ELi512EEv26Group_norm_nhwc_bwd_params)
        /*0560*/ 	.word	0x00000040


	//----- nvinfo : EIATTR_FRAME_SIZE
	.align		4
.L_269:
        /*0564*/ 	.byte	0x04, 0x11
        /*0566*/ 	.short	(.L_271 - .L_270)
	.align		4
.L_270:
        /*0568*/ 	.word	index@(_Z35group_norm_nhwc_bwd_one_pass_kernelI11Fp16IOFp32WLi256ELi64ELi512EEv26Group_norm_nhwc_bwd_params)
        /*056c*/ 	.word	0x00000000


	//----- nvinfo : EIATTR_REGCOUNT
	.align		4
.L_271:
        /*0570*/ 	.byte	0x04, 0x2f
        /*0572*/ 	.short	(.L_273 - .L_272)
	.align		4
.L_272:
        /*0574*/ 	.word	index@(_Z35group_norm_nhwc_bwd_one_pass_kernelI11Fp16IOFp32WLi128ELi64ELi512EEv26Group_norm_nhwc_bwd_params)
        /*0578*/ 	.word	0x00000040


	//----- nvinfo : EIATTR_FRAME_SIZE
	.align		4
.L_273:
        /*057c*/ 	.byte	0x04, 0x11
        /*057e*/ 	.short	(.L_275 - .L_274)
	.align		4
.L_274:
        /*0580*/ 	.word	index@(_Z35group_norm_nhwc_bwd_one_pass_kernelI11Fp16IOFp32WLi128ELi64ELi512EEv26Group_norm_nhwc_bwd_params)
        /*0584*/ 	.word	0x00000000


	//----- nvinfo : EIATTR_REGCOUNT
	.align		4
.L_275:
        /*0588*/ 	.byte	0x04, 0x2f
        /*058a*/ 	.short	(.L_277 - .L_276)
	.align		4
.L_276:
        /*058c*/ 	.word	index@(_Z35group_norm_nhwc_bwd_one_pass_kernelI11Fp16IOFp32WLi64ELi64ELi512EEv26Group_norm_nhwc_bwd_params)
        /*0590*/ 	.word	0x00000028


	//----- nvinfo : EIATTR_FRAME_SIZE
	.align		4
.L_277:
        /*0594*/ 	.byte	0x04, 0x11
        /*0596*/ 	.short	(.L_279 - .L_278)
	.align		4
.L_278:
        /*0598*/ 	.word	index@(_Z35group_norm_nhwc_bwd_one_pass_kernelI11Fp16IOFp32WLi64ELi64ELi512EEv26Group_norm_nhwc_bwd_params)
        /*059c*/ 	.word	0x00000000


	//----- nvinfo : EIATTR_REGCOUNT
	.align		4
.L_279:
        /*05a0*/ 	.byte	0x04, 0x2f
        /*05a2*/ 	.short	(.L_281 - .L_280)
	.align		4
.L_280:
        /*05a4*/ 	.word	index@(_Z35group_norm_nhwc_bwd_one_pass_kernelI11Bf16IOFp16WLi512ELi64ELi512EEv26Group_norm_nhwc_bwd_params)
        /*05a8*/ 	.word	0x00000080


	//----- nvinfo : EIATTR_FRAME_SIZE
	.align		4
.L_281:
        /*05ac*/ 	.byte	0x04, 0x11
        /*05ae*/ 	.short	(.L_283 - .L_282)
	.align		4
.L_282:
        /*05b0*/ 	.word	index@(_Z35group_norm_nhwc_bwd_one_pass_kernelI11Bf16IOFp16WLi512ELi64ELi512EEv26Group_norm_nhwc_bwd_params)
        /*05b4*/ 	.word	0x00000200


	//----- nvinfo : EIATTR_REGCOUNT
	.align		4
.L_283:
        /*05b8*/ 	.byte	0x04, 0x2f
        /*05ba*/ 	.short	(.L_285 - .L_284)
	.align		4
.L_284:
        /*05bc*/ 	.word	index@(_Z35group_norm_nhwc_bwd_one_pass_kernelI11Bf16IOFp16WLi256ELi64ELi512EEv26Group_norm_nhwc_bwd_params)
        /*05c0*/ 	.word	0x00000080


	//----- nvinfo : EIATTR_FRAME_SIZE
	.align		4
.L_285:
        /*05c4*/ 	.byte	0x04, 0x11
        /*05c6*/ 	.short	(.L_287 - .L_286)
	.align		4
.L_286:
        /*05c8*/ 	.word	index@(_Z35group_norm_nhwc_bwd_one_pass_kernelI11Bf16IOFp16WLi256ELi64ELi512EEv26Group_norm_nhwc_bwd_params)
        /*05cc*/ 	.word	0x00000000


	//----- nvinfo : EIATTR_REGCOUNT
	.align		4
.L_287:
        /*05d0*/ 	.byte	0x04, 0x2f
        /*05d2*/ 	.short	(.L_289 - .L_288)
	.align		4
.L_288:
        /*05d4*/ 	.word	index@(_Z35group_norm_nhwc_bwd_one_pass_kernelI11Bf16IOFp16WLi128ELi64ELi512EEv26Group_norm_nhwc_bwd_params)
        /*05d8*/ 	.word	0x00000040


	//----- nvinfo : EIATTR_FRAME_SIZE
	.align		4
.L_289:
        /*05dc*/ 	.byte	0x04, 0x11
        /*05de*/ 	.short	(.L_291 - .L_290)
	.align		4
.L_290:
        /*05e0*/ 	.word	index@(_Z35group_norm_nhwc_bwd_one_pass_kernelI11Bf16IOFp16WLi128ELi64ELi512EEv26Group_norm_nhwc_bwd_params)
        /*05e4*/ 	.word	0x00000000


	//----- nvinfo : EIATTR_REGCOUNT
	.align		4
.L_291:
        /*05e8*/ 	.byte	0x04, 0x2f
        /*05ea*/ 	.short	(.L_293 - .L_292)
	.align		4
.L_292:
        /*05ec*/ 	.word	index@(_Z35group_norm_nhwc_bwd_one_pass_kernelI11Bf16IOFp16WLi64ELi64ELi512EEv26Group_norm_nhwc_bwd_params)
        /*05f0*/ 	.word	0x00000040


	//----- nvinfo : EIATTR_FRAME_SIZE
	.align		4
.L_293:
        /*05f4*/ 	.byte	0x04, 0x11
        /*05f6*/ 	.short	(.L_295 - .L_294)
	.align		4
.L_294:
        /*05f8*/ 	.word	index@(_Z35group_norm_nhwc_bwd_one_pass_kernelI11Bf16IOFp16WLi64ELi64ELi512EEv26Group_norm_nhwc_bwd_params)
        /*05fc*/ 	.word	0x00000000


	//----- nvinfo : EIATTR_REGCOUNT
	.align		4
.L_295:
        /*0600*/ 	.byte	0x04, 0x2f
        /*0602*/ 	.short	(.L_297 - .L_296)
	.align		4
.L_296:
        /*0604*/ 	.word	index@(_Z35group_norm_nhwc_bwd_one_pass_kernelI11Bf16IOBf16WLi512ELi64ELi512EEv26Group_norm_nhwc_bwd_params)
        /*0608*/ 	.word	0x00000080


	//----- nvinfo : EIATTR_FRAME_SIZE
	.align		4
.L_297:
        /*060c*/ 	.byte	0x04, 0x11
        /*060e*/ 	.short	(.L_299 - .L_298)
	.align		4
.L_298:
        /*0610*/ 	.word	index@(_Z35group_norm_nhwc_bwd_one_pass_kernelI11Bf16IOBf16WLi512ELi64ELi512EEv26Group_norm_nhwc_bwd_params)
        /*0614*/ 	.word	0x00000200


	//----- nvinfo : EIATTR_REGCOUNT
	.align		4
.L_299:
        /*0618*/ 	.byte	0x04, 0x2f
        /*061a*/ 	.short	(.L_301 - .L_300)
	.align		4
.L_300:
        /*061c*/ 	.word	index@(_Z35group_norm_nhwc_bwd_one_pass_kernelI11Bf16IOBf16WLi256ELi64ELi512EEv26Group_norm_nhwc_bwd_params)
        /*0620*/ 	.word	0x00000080


	//----- nvinfo : EIATTR_FRAME_SIZE
	.align		4
.L_301:
        /*0624*/ 	.byte	0x04, 0x11
        /*0626*/ 	.short	(.L_303 - .L_302)
	.align		4
.L_302:
        /*0628*/ 	.word	index@(_Z35group_norm_nhwc_bwd_one_pass_kernelI11Bf16IOBf16WLi256ELi64ELi512EEv26Group_norm_nhwc_bwd_params)
        /*062c*/ 	.word	0x00000000


	//----- nvinfo : EIATTR_REGCOUNT
	.align		4
.L_303:
        /*0630*/ 	.byte	0x04, 0x2f
        /*0632*/ 	.short	(.L_305 - .L_304)
	.align		4
.L_304:
        /*0634*/ 	.word	index@(_Z35group_norm_nhwc_bwd_one_pass_kernelI11Bf16IOBf16WLi128ELi64ELi512EEv26Group_norm_nhwc_bwd_params)
        /*0638*/ 	.word	0x00000040


	//----- nvinfo : EIATTR_FRAME_SIZE
	.align		4
.L_305:
        /*063c*/ 	.byte	0x04, 0x11
        /*063e*/ 	.short	(.L_307 - .L_306)
	.align		4
.L_306:
        /*0640*/ 	.word	index@(_Z35group_norm_nhwc_bwd_one_pass_kernelI11Bf16IOBf16WLi128ELi64ELi512EEv26Group_norm_nhwc_bwd_params)
        /*0644*/ 	.word	0x00000000


	//----- nvinfo : EIATTR_REGCOUNT
	.align		4
.L_307:
        /*0648*/ 	.byte	0x04, 0x2f
        /*064a*/ 	.short	(.L_309 - .L_308)
	.align		4
.L_308:
        /*064c*/ 	.word	index@(_Z35group_norm_nhwc_bwd_one_pass_kernelI11Bf16IOBf16WLi64ELi64ELi512EEv26Group_norm_nhwc_bwd_params)
        /*0650*/ 	.word	0x00000040


	//----- nvinfo : EIATTR_FRAME_SIZE
	.align		4
.L_309:
        /*0654*/ 	.byte	0x04, 0x11
        /*0656*/ 	.short	(.L_311 - .L_310)
	.align		4
.L_310:
        /*0658*/ 	.word	index@(_Z35group_norm_nhwc_bwd_one_pass_kernelI11Bf16IOBf16WLi64ELi64ELi512EEv26Group_norm_nhwc_bwd_params)
        /*065c*/ 	.word	0x00000000


	//----- nvinfo : EIATTR_REGCOUNT
	.align		4
.L_311:
        /*0660*/ 	.byte	0x04, 0x2f
        /*0662*/ 	.short	(.L_313 - .L_312)
	.align		4
.L_312:
        /*0664*/ 	.word	index@(_Z35group_norm_nhwc_bwd_one_pass_kernelI11Bf16IOFp32WLi512ELi64ELi512EEv26Group_norm_nhwc_bwd_params)
        /*0668*/ 	.word	0x00000080


	//----- nvinfo : EIATTR_FRAME_SIZE
	.align		4
.L_313:
        /*066c*/ 	.byte	0x04, 0x11
        /*066e*/ 	.short	(.L_315 - .L_314)
	.align		4
.L_314:
        /*0670*/ 	.word	index@(_Z35group_norm_nhwc_bwd_one_pass_kernelI11Bf16IOFp32WLi512ELi64ELi512EEv26Group_norm_nhwc_bwd_params)
        /*0674*/ 	.word	0x00000210


	//----- nvinfo : EIATTR_REGCOUNT
	.align		4
.L_315:
        /*0678*/ 	.byte	0x04, 0x2f
        /*067a*/ 	.short	(.L_317 - .L_316)
	.align		4
.L_316:
        /*067c*/ 	.word	index@(_Z35group_norm_nhwc_bwd_one_pass_kernelI11Bf16IOFp32WLi256ELi64ELi512EEv26Group_norm_nhwc_bwd_params)
        /*0680*/ 	.word	0x00000080


	//----- nvinfo : EIATTR_FRAME_SIZE
	.align		4
.L_317:
        /*0684*/ 	.byte	0x04, 0x11
        /*0686*/ 	.short	(.L_319 - .L_318)
	.align		4
.L_318:
        /*0688*/ 	.word	index@(_Z35group_norm_nhwc_bwd_one_pass_kernelI11Bf16IOFp32WLi256ELi64ELi512EEv26Group_norm_nhwc_bwd_params)
        /*068c*/ 	.word	0x00000000


	//----- nvinfo : EIATTR_REGCOUNT
	.align		4
.L_319:
        /*0690*/ 	.byte	0x04, 0x2f
        /*0692*/ 	.short	(.L_321 - .L_320)
	.align		4
.L_320:
        /*0694*/ 	.word	index@(_Z35group_norm_nhwc_bwd_one_pass_kernelI11Bf16IOFp32WLi128ELi64ELi512EEv26Group_norm_nhwc_bwd_params)
        /*0698*/ 	.word	0x00000040


	//----- nvinfo : EIATTR_FRAME_SIZE
	.align		4
.L_321:
        /*069c*/ 	.byte	0x04, 0x11
        /*069e*/ 	.short	(.L_323 - .L_322)
	.align		4
.L_322:
        /*06a0*/ 	.word	index@(_Z35group_norm_nhwc_bwd_one_pass_kernelI11Bf16IOFp32WLi128ELi64ELi512EEv26Group_norm_nhwc_bwd_params)
        /*06a4*/ 	.word	0x00000000


	//----- nvinfo : EIATTR_REGCOUNT
	.align		4
.L_323:
        /*06a8*/ 	.byte	0x04, 0x2f
        /*06aa*/ 	.short	(.L_325 - .L_324)
	.align		4
.L_324:
        /*06ac*/ 	.word	index@(_Z35group_norm_nhwc_bwd_one_pass_kernelI11Bf16IOFp32WLi64ELi64ELi512EEv26Group_norm_nhwc_bwd_params)
        /*06b0*/ 	.word	0x0000003e


	//----- nvinfo : EIATTR_FRAME_SIZE
	.align		4
.L_325:
        /*06b4*/ 	.byte	0x04, 0x11
        /*06b6*/ 	.short	(.L_327 - .L_326)
	.align		4
.L_326:
        /*06b8*/ 	.word	index@(_Z35group_norm_nhwc_bwd_one_pass_kernelI11Bf16IOFp32WLi64ELi64ELi512EEv26Group_norm_nhwc_bwd_params)
        /*06bc*/ 	.word	0x00000000


	//----- nvinfo : EIATTR_REGCOUNT
	.align		4
.L_327:
        /*06c0*/ 	.byte	0x04, 0x2f
        /*06c2*/ 	.short	(.L_329 - .L_328)
	.align		4
.L_328:
        /*06c4*/ 	.word	index@(_ZN3cub18CUB_300001_SM_10006detail11EmptyKernelIvEEvv)
        /*06c8*/ 	.word	0x00000004


	//----- nvinfo : EIATTR_FRAME_SIZE
	.align		4
.L_329:
        /*06cc*/ 	.byte	0x04, 0x11
        /*06ce*/ 	.short	(.L_331 - .L_330)
	.align		4
.L_330:
        /*06d0*/ 	.word	index@(_ZN3cub18CUB_300001_SM_10006detail11EmptyKernelIvEEvv)
        /*06d4*/ 	.word	0x00000000


	//----- nvinfo : EIATTR_MIN_STACK_SIZE
	.align		4
.L_331:
        /*06d8*/ 	.byte	0x04, 0x12
        /*06da*/ 	.short	(.L_333 - .L_332)
	.align		4
.L_332:
        /*06dc*/ 	.word	index@(_ZN3cub18CUB_300001_SM_10006detail11EmptyKernelIvEEvv)
        /*06e0*/ 	.word	0x00000000


	//----- nvinfo : EIATTR_MIN_STACK_SIZE
	.align		4
.L_333:
        /*06e4*/ 	.byte	0x04, 0x12
        /*06e6*/ 	.short	(.L_335 - .L_334)
	.align		4
.L_334:
        /*06e8*/ 	.word	index@(_Z35group_norm_nhwc_bwd_one_pass_kernelI11Bf16IOFp32WLi64ELi64ELi512EEv26Group_norm_nhwc_bwd_params)
        /*06ec*/ 	.word	0x00000000


	//----- nvinfo : EIATTR_MIN_STACK_SIZE
	.align		4
.L_335:
        /*06f0*/ 	.byte	0x04, 0x12
        /*06f2*/ 	.short	(.L_337 - .L_336)
	.align		4
.L_336:
        /*06f4*/ 	.word	index@(_Z35group_norm_nhwc_bwd_one_pass_kernelI11Bf16IOFp32WLi128ELi64ELi512EEv26Group_norm_nhwc_bwd_params)
        /*06f8*/ 	.word	0x00000000


	//----- nvinfo : EIATTR_MIN_STACK_SIZE
	.align		4
.L_337:
        /*06fc*/ 	.byte	0x04, 0x12
        /*06fe*/ 	.short	(.L_339 - .L_338)
	.align		4
.L_338:
        /*0700*/ 	.word	index@(_Z35group_norm_nhwc_bwd_one_pass_kernelI11Bf16IOFp32WLi256ELi64ELi512EEv26Group_norm_nhwc_bwd_params)
        /*0704*/ 	.word	0x00000000


	//----- nvinfo : EIATTR_MIN_STACK_SIZE
	.align		4
.L_339:
        /*0708*/ 	.byte	0x04, 0x12
        /*070a*/ 	.short	(.L_341 - .L_340)
	.align		4
.L_340:
        /*070c*/ 	.word	index@(_Z35group_norm_nhwc_bwd_one_pass_kernelI11Bf16IOFp32WLi512ELi64ELi512EEv26Group_norm_nhwc_bwd_params)
        /*0710*/ 	.word	0x00000210


	//----- nvinfo : EIATTR_MIN_STACK_SIZE
	.align		4
.L_341:
        /*0714*/ 	.byte	0x04, 0x12
        /*0716*/ 	.short	(.L_343 - .L_342)
	.align		4
.L_342:
        /*0718*/ 	.word	index@(_Z35group_norm_nhwc_bwd_one_pass_kernelI11Bf16IOBf16WLi64ELi64ELi512EEv26Group_norm_nhwc_bwd_params)
        /*071c*/ 	.word	0x00000000


	//----- nvinfo : EIATTR_MIN_STACK_SIZE
	.align		4
.L_343:
        /*0720*/ 	.byte	0x04, 0x12
        /*0722*/ 	.short	(.L_345 - .L_344)
	.align		4
.L_344:
        /*0724*/ 	.word	index@(_Z35group_norm_nhwc_bwd_one_pass_kernelI11Bf16IOBf16WLi128ELi64ELi512EEv26Group_norm_nhwc_bwd_params)
        /*0728*/ 	.word	0x00000000


	//----- nvinfo : EIATTR_MIN_STACK_SIZE
	.align		4
.L_345:
        /*072c*/ 	.byte	0x04, 0x12
        /*072e*/ 	.short	(.L_347 - .L_346)
	.align		4
.L_346:
        /*0730*/ 	.word	index@(_Z35group_norm_nhwc_bwd_one_pass_kernelI11Bf16IOBf16WLi256ELi64ELi512EEv26Group_norm_nhwc_bwd_params)
        /*0734*/ 	.word	0x00000000


	//----- nvinfo : EIATTR_MIN_STACK_SIZE
	.align		4
.L_347:
        /*0738*/ 	.byte	0x04, 0x12
        /*073a*/ 	.short	(.L_349 - .L_348)
	.align		4
.L_348:
        /*073c*/ 	.word	index@(_Z35group_norm_nhwc_bwd_one_pass_kernelI11Bf16IOBf16WLi512ELi64ELi512EEv26Group_norm_nhwc_bwd_params)
        /*0740*/ 	.word	0x00000200


	//----- nvinfo : EIATTR_MIN_STACK_SIZE
	.align		4
.L_349:
        /*0744*/ 	.byte	0x04, 0x12
        /*0746*/ 	.short	(.L_351 - .L_350)
	.align		4
.L_350:
        /*0748*/ 	.word	index@(_Z35group_norm_nhwc_bwd_one_pass_kernelI11Bf16IOFp16WLi64ELi64ELi512EEv26Group_norm_nhwc_bwd_params)
        /*074c*/ 	.word	0x00000000


	//----- nvinfo : EIATTR_MIN_STACK_SIZE
	.align		4
.L_351:
        /*0750*/ 	.byte	0x04, 0x12
        /*0752*/ 	.short	(.L_353 - .L_352)
	.align		4
.L_352:
        /*0754*/ 	.word	index@(_Z35group_norm_nhwc_bwd_one_pass_kernelI11Bf16IOFp16WLi128ELi64ELi512EEv26Group_norm_nhwc_bwd_params)
        /*0758*/ 	.word	0x00000000


	//----- nvinfo : EIATTR_MIN_STACK_SIZE
	.align		4
.L_353:
        /*075c*/ 	.byte	0x04, 0x12
        /*075e*/ 	.short	(.L_355 - .L_354)
	.align		4
.L_354:
        /*0760*/ 	.word	index@(_Z35group_norm_nhwc_bwd_one_pass_kernelI11Bf16IOFp16WLi256ELi64ELi512EEv26Group_norm_nhwc_bwd_params)
        /*0764*/ 	.word	0x00000000


	//----- nvinfo : EIATTR_MIN_STACK_SIZE
	.align		4
.L_355:
        /*0768*/ 	.byte	0x04, 0x12
        /*076a*/ 	.short	(.L_357 - .L_356)
	.align		4
.L_356:
        /*076c*/ 	.word	index@(_Z35group_norm_nhwc_bwd_one_pass_kernelI11Bf16IOFp16WLi512ELi64ELi512EEv26Group_norm_nhwc_bwd_params)
        /*0770*/ 	.word	0x00000200


	//----- nvinfo : EIATTR_MIN_STACK_SIZE
	.align		4
.L_357:
        /*0774*/ 	.byte	0x04, 0x12
        /*0776*/ 	.short	(.L_359 - .L_358)
	.align		4
.L_358:
        /*0778*/ 	.word	index@(_Z35group_norm_nhwc_bwd_one_pass_kernelI11Fp16IOFp32WLi64ELi64ELi512EEv26Group_norm_nhwc_bwd_params)
        /*077c*/ 	.word	0x00000000


	//----- nvinfo : EIATTR_MIN_STACK_SIZE
	.align		4
.L_359:
        /*0780*/ 	.byte	0x04, 0x12
        /*0782*/ 	.short	(.L_361 - .L_360)
	.align		4
.L_360:
        /*0784*/ 	.word	index@(_Z35group_norm_nhwc_bwd_one_pass_kernelI11Fp16IOFp32WLi128ELi64ELi512EEv26Group_norm_nhwc_bwd_params)
        /*0788*/ 	.word	0x00000000


	//----- nvinfo : EIATTR_MIN_STACK_SIZE
	.align		4
.L_361:
        /*078c*/ 	.byte	0x04, 0x12
        /*078e*/ 	.short	(.L_363 - .L_362)
	.align		4
.L_362:
        /*0790*/ 	.word	index@(_Z35group_norm_nhwc_bwd_one_pass_kernelI11Fp16IOFp32WLi256ELi64ELi512EEv26Group_norm_nhwc_bwd_params)
        /*0794*/ 	.word	0x00000000


	//----- nvinfo : EIATTR_MIN_STACK_SIZE
	.align		4
.L_363:
        /*0798*/ 	.byte	0x04, 0x12
        /*079a*/ 	.short	(.L_365 - .L_364)
	.align		4
.L_364:
        /*079c*/ 	.word	index@(_Z35group_norm_nhwc_bwd_one_pass_kernelI11Fp16IOFp32WLi512ELi64ELi512EEv26Group_norm_nhwc_bwd_params)
        /*07a0*/ 	.word	0x00000110


	//----- nvinfo : EIATTR_MIN_STACK_SIZE
	.align		4
.L_365:
        /*07a4*/ 	.byte	0x04, 0x12
        /*07a6*/ 	.short	(.L_367 - .L_366)
	.align		4
.L_366:
        /*07a8*/ 	.word	index@(_Z35group_norm_nhwc_bwd_one_pass_kernelI11Fp16IOBf16WLi64ELi64ELi512EEv26Group_norm_nhwc_bwd_params)
        /*07ac*/ 	.word	0x00000000


	//----- nvinfo : EIATTR_MIN_STACK_SIZE
	.align		4
.L_367:
        /*07b0*/ 	.byte	0x04, 0x12
        /*07b2*/ 	.short	(.L_369 - .L_368)
	.align		4
.L_368:
        /*07b4*/ 	.word	index@(_Z35group_norm_nhwc_bwd_one_pass_kernelI11Fp16IOBf16WLi128ELi64ELi512EEv26Group_norm_nhwc_bwd_params)
        /*07b8*/ 	.word	0x00000000


	//----- nvinfo : EIATTR_MIN_STACK_SIZE
	.align		4
.L_369:
        /*07bc*/ 	.byte	0x04, 0x12
        /*07be*/ 	.short	(.L_371 - .L_370)
	.align		4
.L_370:
        /*07c0*/ 	.word	index@(_Z35group_norm_nhwc_bwd_one_pass_kernelI11Fp16IOBf16WLi256ELi64ELi512EEv26Group_norm_nhwc_bwd_params)
        /*07c4*/ 	.word	0x00000000


	//----- nvinfo : EIATTR_MIN_STACK_SIZE
	.align		4
.L_371:
        /*07c8*/ 	.byte	0x04, 0x12
        /*07ca*/ 	.short	(.L_373 - .L_372)
	.align		4
.L_372:
        /*07cc*/ 	.word	index@(_Z35group_norm_nhwc_bwd_one_pass_kernelI11Fp16IOBf16WLi512ELi64ELi512EEv26Group_norm_nhwc_bwd_params)
        /*07d0*/ 	.word	0x00000110


	//----- nvinfo : EIATTR_MIN_STACK_SIZE
	.align		4
.L_373:
        /*07d4*/ 	.byte	0x04, 0x12
        /*07d6*/ 	.short	(.L_375 - .L_374)
	.align		4
.L_374:
        /*07d8*/ 	.word	index@(_Z35group_norm_nhwc_bwd_one_pass_kernelI11Fp16IOFp16WLi64ELi64ELi512EEv26Group_norm_nhwc_bwd_params)
        /*07dc*/ 	.word	0x00000000


	//----- nvinfo : EIATTR_MIN_STACK_SIZE
	.align		4
.L_375:
        /*07e0*/ 	.byte	0x04, 0x12
        /*07e2*/ 	.short	(.L_377 - .L_376)
	.align		4
.L_376:
        /*07e4*/ 	.word	index@(_Z35group_norm_nhwc_bwd_one_pass_kernelI11Fp16IOFp16WLi128ELi64ELi512EEv26Group_norm_nhwc_bwd_params)
        /*07e8*/ 	.word	0x00000000


	//----- nvinfo : EIATTR_MIN_STACK_SIZE
	.align		4
.L_377:
        /*07ec*/ 	.byte	0x04, 0x12
        /*07ee*/ 	.short	(.L_379 - .L_378)
	.align		4
.L_378:
        /*07f0*/ 	.word	index@(_Z35group_norm_nhwc_bwd_one_pass_kernelI11Fp16IOFp16WLi256ELi64ELi512EEv26Group_norm_nhwc_bwd_params)
        /*07f4*/ 	.word	0x00000000


	//----- nvinfo : EIATTR_MIN_STACK_SIZE
	.align		4
.L_379:
        /*07f8*/ 	.byte	0x04, 0x12
        /*07fa*/ 	.short	(.L_381 - .L_380)
	.align		4
.L_380:
        /*07fc*/ 	.word	index@(_Z35group_norm_nhwc_bwd_one_pass_kernelI11Fp16IOFp16WLi512ELi64ELi512EEv26Group_norm_nhwc_bwd_params)
        /*0800*/ 	.word	0x00000110


	//----- nvinfo : EIATTR_MIN_STACK_SIZE
	.align		4
.L_381:
        /*0804*/ 	.byte	0x04, 0x12
        /*0806*/ 	.short	(.L_383 - .L_382)
	.align		4
.L_382:
        /*0808*/ 	.word	index@(_Z35group_norm_nhwc_bwd_one_pass_kernelI11Fp32IOFp32WLi64ELi64ELi512EEv26Group_norm_nhwc_bwd_params)
        /*080c*/ 	.word	0x00000000


	//----- nvinfo : EIATTR_MIN_STACK_SIZE
	.align		4
.L_383:
        /*0810*/ 	.byte	0x04, 0x12
        /*0812*/ 	.short	(.L_385 - .L_384)
	.align		4
.L_384:
        /*0814*/ 	.word	index@(_Z35group_norm_nhwc_bwd_one_pass_kernelI11Fp32IOFp32WLi128ELi64ELi512EEv26Group_norm_nhwc_bwd_params)
        /*0818*/ 	.word	0x00000000


	//----- nvinfo : EIATTR_MIN_STACK_SIZE
	.align		4
.L_385:
        /*081c*/ 	.byte	0x04, 0x12
        /*081e*/ 	.short	(.L_387 - .L_386)
	.align		4
.L_386:
        /*0820*/ 	.word	index@(_Z35group_norm_nhwc_bwd_one_pass_kernelI11Fp32IOFp32WLi256ELi64ELi512EEv26Group_norm_nhwc_bwd_params)
        /*0824*/ 	.word	0x00000000


	//----- nvinfo : EIATTR_MIN_STACK_SIZE
	.align		4
.L_387:
        /*0828*/ 	.byte	0x04, 0x12
        /*082a*/ 	.short	(.L_389 - .L_388)
	.align		4
.L_388:
        /*082c*/ 	.word	index@(_Z35group_norm_nhwc_bwd_one_pass_kernelI11Fp32IOFp32WLi512ELi64ELi512EEv26Group_norm_nhwc_bwd_params)
        /*0830*/ 	.word	0x00000310


	//----- nvinfo : EIATTR_MIN_STACK_SIZE
	.align		4
.L_389:
        /*0834*/ 	.byte	0x04, 0x12
        /*0836*/ 	.short	(.L_391 - .L_390)
	.align		4
.L_390:
        /*0838*/ 	.word	index@(_Z35group_norm_nhwc_bwd_one_pass_kernelI11Fp32IOBf16WLi64ELi64ELi512EEv26Group_norm_nhwc_bwd_params)
        /*083c*/ 	.word	0x00000000


	//----- nvinfo : EIATTR_MIN_STACK_SIZE
	.align		4
.L_391:
        /*0840*/ 	.byte	0x04, 0x12
        /*0842*/ 	.short	(.L_393 - .L_392)
	.align		4
.L_392:
        /*0844*/ 	.word	index@(_Z35group_norm_nhwc_bwd_one_pass_kernelI11Fp32IOBf16WLi128ELi64ELi512EEv26Group_norm_nhwc_bwd_params)
        /*0848*/ 	.word	0x00000000


	//----- nvinfo : EIATTR_MIN_STACK_SIZE
	.align		4
.L_393:
        /*084c*/ 	.byte	0x04, 0x12
        /*084e*/ 	.short	(.L_395 - .L_394)
	.align		4
.L_394:
        /*0850*/ 	.word	index@(_Z35group_norm_nhwc_bwd_one_pass_kernelI11Fp32IOBf16WLi256ELi64ELi512EEv26Group_norm_nhwc_bwd_params)
        /*0854*/ 	.word	0x00000000


	//----- nvinfo : EIATTR_MIN_STACK_SIZE
	.align		4
.L_395:
        /*0858*/ 	.byte	0x04, 0x12
        /*085a*/ 	.short	(.L_397 - .L_396)
	.align		4
.L_396:
        /*085c*/ 	.word	index@(_Z35group_norm_nhwc_bwd_one_pass_kernelI11Fp32IOBf16WLi512ELi64ELi512EEv26Group_norm_nhwc_bwd_params)
        /*0860*/ 	.word	0x00000310


	//----- nvinfo : EIATTR_MIN_STACK_SIZE
	.align		4
.L_397:
        /*0864*/ 	.byte	0x04, 0x12
        /*0866*/ 	.short	(.L_399 - .L_398)
	.align		4
.L_398:
        /*0868*/ 	.word	index@(_Z35group_norm_nhwc_bwd_one_pass_kernelI11Fp32IOFp16WLi64ELi64ELi512EEv26Group_norm_nhwc_bwd_params)
        /*086c*/ 	.word	0x00000000


	//----- nvinfo : EIATTR_MIN_STACK_SIZE
	.align		4
.L_399:
        /*0870*/ 	.byte	0x04, 0x12
        /*0872*/ 	.short	(.L_401 - .L_400)
	.align		4
.L_400:
        /*0874*/ 	.word	index@(_Z35group_norm_nhwc_bwd_one_pass_kernelI11Fp32IOFp16WLi128ELi64ELi512EEv26Group_norm_nhwc_bwd_params)
        /*0878*/ 	.word	0x00000000


	//----- nvinfo : EIATTR_MIN_STACK_SIZE
	.align		4
.L_401:
        /*087c*/ 	.byte	0x04, 0x12
        /*087e*/ 	.short	(.L_403 - .L_402)
	.align		4
.L_402:
        /*0880*/ 	.word	index@(_Z35group_norm_nhwc_bwd_one_pass_kernelI11Fp32IOFp16WLi256ELi64ELi512EEv26Group_norm_nhwc_bwd_params)
        /*0884*/ 	.word	0x00000000


	//----- nvinfo : EIATTR_MIN_STACK_SIZE
	.align		4
.L_403:
        /*0888*/ 	.byte	0x04, 0x12
        /*088a*/ 	.short	(.L_405 - .L_404)
	.align		4
.L_404:
        /*088c*/ 	.word	index@(_Z35group_norm_nhwc_bwd_one_pass_kernelI11Fp32IOFp16WLi512ELi64ELi512EEv26Group_norm_nhwc_bwd_params)
        /*0890*/ 	.word	0x00000310


	//----- nvinfo : EIATTR_MIN_STACK_SIZE
	.align		4
.L_405:
        /*0894*/ 	.byte	0x04, 0x12
        /*0896*/ 	.short	(.L_407 - .L_406)
	.align		4
.L_406:
        /*0898*/ 	.word	index@(_Z35group_norm_nhwc_fwd_one_pass_kernelI11Bf16IOFp32WLi64ELi64ELi512EEv26Group_norm_nhwc_fwd_params)
        /*089c*/ 	.word	0x00000000


	//----- nvinfo : EIATTR_MIN_STACK_SIZE
	.align		4
.L_407:
        /*08a0*/ 	.byte	0x04, 0x12
        /*08a2*/ 	.short	(.L_409 - .L_408)
	.align		4
.L_408:
        /*08a4*/ 	.word	index@(_Z35group_norm_nhwc_fwd_one_pass_kernelI11Bf16IOFp32WLi128ELi64ELi512EEv26Group_norm_nhwc_fwd_params)
        /*08a8*/ 	.word	0x00000000


	//----- nvinfo : EIATTR_MIN_STACK_SIZE
	.align		4
.L_409:
        /*08ac*/ 	.byte	0x04, 0x12
        /*08ae*/ 	.short	(.L_411 - .L_410)
	.align		4
.L_410:
        /*08b0*/ 	.word	index@(_Z35group_norm_nhwc_fwd_one_pass_kernelI11Bf16IOFp32WLi256ELi64ELi512EEv26Group_norm_nhwc_fwd_params)
        /*08b4*/ 	.word	0x00000000


	//----- nvinfo : EIATTR_MIN_STACK_SIZE
	.align		4
.L_411:
        /*08b8*/ 	.byte	0x04, 0x12
        /*08ba*/ 	.short	(.L_413 - .L_412)
	.align		4
.L_412:
        /*08bc*/ 	.word	index@(_Z35group_norm_nhwc_fwd_one_pass_kernelI11Bf16IOFp32WLi512ELi64ELi512EEv26Group_norm_nhwc_fwd_params)
        /*08c0*/ 	.word	0x00000000


	//----- nvinfo : EIATTR_MIN_STACK_SIZE
	.align		4
.L_413:
        /*08c4*/ 	.byte	0x04, 0x12
        /*08c6*/ 	.short	(.L_415 - .L_414)
	.align		4
.L_414:
        /*08c8*/ 	.word	index@(_Z35group_norm_nhwc_fwd_one_pass_kernelI11Bf16IOBf16WLi64ELi64ELi512EEv26Group_norm_nhwc_fwd_params)
        /*08cc*/ 	.word	0x00000000


	//----- nvinfo : EIATTR_MIN_STACK_SIZE
	.align		4
.L_415:
        /*08d0*/ 	.byte	0x04, 0x12
        /*08d2*/ 	.short	(.L_417 - .L_416)
	.align		4
.L_416:
        /*08d4*/ 	.word	index@(_Z35group_norm_nhwc_fwd_one_pass_kernelI11Bf16IOBf16WLi128ELi64ELi512EEv26Group_norm_nhwc_fwd_params)
        /*08d8*/ 	.word	0x00000000


	//----- nvinfo : EIATTR_MIN_STACK_SIZE
	.align		4
.L_417:
        /*08dc*/ 	.byte	0x04, 0x12
        /*08de*/ 	.short	(.L_419 - .L_418)
	.align		4
.L_418:
        /*08e0*/ 	.word	index@(_Z35group_norm_nhwc_fwd_one_pass_kernelI11Bf16IOBf16WLi256ELi64ELi512EEv26Group_norm_nhwc_fwd_params)
        /*08e4*/ 	.word	0x00000000


	//----- nvinfo : EIATTR_MIN_STACK_SIZE
	.align		4
.L_419:
        /*08e8*/ 	.byte	0x04, 0x12
        /*08ea*/ 	.short	(.L_421 - .L_420)
	.align		4
.L_420:
        /*08ec*/ 	.word	index@(_Z35group_norm_nhwc_fwd_one_pass_kernelI11Bf16IOBf16WLi512ELi64ELi512EEv26Group_norm_nhwc_fwd_params)
        /*08f0*/ 	.word	0x00000000


	//----- nvinfo : EIATTR_MIN_STACK_SIZE
	.align		4
.L_421:
        /*08f4*/ 	.byte	0x04, 0x12
        /*08f6*/ 	.short	(.L_423 - .L_422)
	.align		4
.L_422:
        /*08f8*/ 	.word	index@(_Z35group_norm_nhwc_fwd_one_pass_kernelI11Bf16IOFp16WLi64ELi64ELi512EEv26Group_norm_nhwc_fwd_params)
        /*08fc*/ 	.word	0x00000000


	//----- nvinfo : EIATTR_MIN_STACK_SIZE
	.align		4
.L_423:
        /*0900*/ 	.byte	0x04, 0x12
        /*0902*/ 	.short	(.L_425 - .L_424)
	.align		4
.L_424:
        /*0904*/ 	.word	index@(_Z35group_norm_nhwc_fwd_one_pass_kernelI11Bf16IOFp16WLi128ELi64ELi512EEv26Group_norm_nhwc_fwd_params)
        /*0908*/ 	.word	0x00000000


	//----- nvinfo : EIATTR_MIN_STACK_SIZE
	.align		4
.L_425:
        /*090c*/ 	.byte	0x04, 0x12
        /*090e*/ 	.short	(.L_427 - .L_426)
	.align		4
.L_426:
        /*0910*/ 	.word	index@(_Z35group_norm_nhwc_fwd_one_pass_kernelI11Bf16IOFp16WLi256ELi64ELi512EEv26Group_norm_nhwc_fwd_params)
        /*0914*/ 	.word	0x00000000


	//----- nvinfo : EIATTR_MIN_STACK_SIZE
	.align		4
.L_427:
        /*0918*/ 	.byte	0x04, 0x12
        /*091a*/ 	.short	(.L_429 - .L_428)
	.align		4
.L_428:
        /*091c*/ 	.word	index@(_Z35group_norm_nhwc_fwd_one_pass_kernelI11Bf16IOFp16WLi512ELi64ELi512EEv26Group_norm_nhwc_fwd_params)
        /*0920*/ 	.word	0x00000000


	//----- nvinfo : EIATTR_MIN_STACK_SIZE
	.align		4
.L_429:
        /*0924*/ 	.byte	0x04, 0x12
        /*0926*/ 	.short	(.L_431 - .L_430)
	.align		4
.L_430:
        /*0928*/ 	.word	index@(_Z35group_norm_nhwc_fwd_one_pass_kernelI11Fp16IOFp32WLi64ELi64ELi512EEv26Group_norm_nhwc_fwd_params)
        /*092c*/ 	.word	0x00000000


	//----- nvinfo : EIATTR_MIN_STACK_SIZE
	.align		4
.L_431:
        /*0930*/ 	.byte	0x04, 0x12
        /*0932*/ 	.short	(.L_433 - .L_432)
	.align		4
.L_432:
        /*0934*/ 	.word	index@(_Z35group_norm_nhwc_fwd_one_pass_kernelI11Fp16IOFp32WLi128ELi64ELi512EEv26Group_norm_nhwc_fwd_params)
        /*0938*/ 	.word	0x00000000


	//----- nvinfo : EIATTR_MIN_STACK_SIZE
	.align		4
.L_433:
        /*093c*/ 	.byte	0x04, 0x12
        /*093e*/ 	.short	(.L_435 - .L_434)
	.align		4
.L_434:
        /*0940*/ 	.word	index@(_Z35group_norm_nhwc_fwd_one_pass_kernelI11Fp16IOFp32WLi256ELi64ELi512EEv26Group_norm_nhwc_fwd_params)
        /*0944*/ 	.word	0x00000000


	//----- nvinfo : EIATTR_MIN_STACK_SIZE
	.align		4
.L_435:
        /*0948*/ 	.byte	0x04, 0x12
        /*094a*/ 	.short	(.L_437 - .L_436)
	.align		4
.L_436:
        /*094c*/ 	.word	index@(_Z35group_norm_nhwc_fwd_one_pass_kernelI11Fp16IOFp32WLi512ELi64ELi512EEv26Group_norm_nhwc_fwd_params)
        /*0950*/ 	.word	0x00000000


	//----- nvinfo : EIATTR_MIN_STACK_SIZE
	.align		4
.L_437:
        /*0954*/ 	.byte	0x04, 0x12
        /*0956*/ 	.short	(.L_439 - .L_438)
	.align		4
.L_438:
        /*0958*/ 	.word	index@(_Z35group_norm_nhwc_fwd_one_pass_kernelI11Fp16IOBf16WLi64ELi64ELi512EEv26Group_norm_nhwc_fwd_params)
        /*095c*/ 	.word	0x00000000


	//----- nvinfo : EIATTR_MIN_STACK_SIZE
	.align		4
.L_439:
        /*0960*/ 	.byte	0x04, 0x12
        /*0962*/ 	.short	(.L_441 - .L_440)
	.align		4
.L_440:
        /*0964*/ 	.word	index@(_Z35group_norm_nhwc_fwd_one_pass_kernelI11Fp16IOBf16WLi128ELi64ELi512EEv26Group_norm_nhwc_fwd_params)
        /*0968*/ 	.word	0x00000000


	//----- nvinfo : EIATTR_MIN_STACK_SIZE
	.align		4
.L_441:
        /*096c*/ 	.byte	0x04, 0x12
        /*096e*/ 	.short	(.L_443 - .L_442)
	.align		4
.L_442:
        /*0970*/ 	.word	index@(_Z35group_norm_nhwc_fwd_one_pass_kernelI11Fp16IOBf16WLi256ELi64ELi512EEv26Group_norm_nhwc_fwd_params)
        /*0974*/ 	.word	0x00000000


	//----- nvinfo : EIATTR_MIN_STACK_SIZE
	.align		4
.L_443:
        /*0978*/ 	.byte	0x04, 0x12
        /*097a*/ 	.short	(.L_445 - .L_444)
	.align		4
.L_444:
        /*097c*/ 	.word	index@(_Z35group_norm_nhwc_fwd_one_pass_kernelI11Fp16IOBf16WLi512ELi64ELi512EEv26Group_norm_nhwc_fwd_params)
        /*0980*/ 	.word	0x00000000


	//----- nvinfo : EIATTR_MIN_STACK_SIZE
	.align		4
.L_445:
        /*0984*/ 	.byte	0x04, 0x12
        /*0986*/ 	.short	(.L_447 - .L_446)
	.align		4
.L_446:
        /*0988*/ 	.word	index@(_Z35group_norm_nhwc_fwd_one_pass_kernelI11Fp16IOFp16WLi64ELi64ELi512EEv26Group_norm_nhwc_fwd_params)
        /*098c*/ 	.word	0x00000000


	//----- nvinfo : EIATTR_MIN_STACK_SIZE
	.align		4
.L_447:
        /*0990*/ 	.byte	0x04, 0x12
        /*0992*/ 	.short	(.L_449 - .L_448)
	.align		4
.L_448:
        /*0994*/ 	.word	index@(_Z35group_norm_nhwc_fwd_one_pass_kernelI11Fp16IOFp16WLi128ELi64ELi512EEv26Group_norm_nhwc_fwd_params)
        /*0998*/ 	.word	0x00000000


	//----- nvinfo : EIATTR_MIN_STACK_SIZE
	.align		4
.L_449:
        /*099c*/ 	.byte	0x04, 0x12
        /*099e*/ 	.short	(.L_451 - .L_450)
	.align		4
.L_450:
        /*09a0*/ 	.word	index@(_Z35group_norm_nhwc_fwd_one_pass_kernelI11Fp16IOFp16WLi256ELi64ELi512EEv26Group_norm_nhwc_fwd_params)
        /*09a4*/ 	.word	0x00000000


	//----- nvinfo : EIATTR_MIN_STACK_SIZE
	.align		4
.L_451:
        /*09a8*/ 	.byte	0x04, 0x12
        /*09aa*/ 	.short	(.L_453 - .L_452)
	.align		4
.L_452:
        /*09ac*/ 	.word	index@(_Z35group_norm_nhwc_fwd_one_pass_kernelI11Fp16IOFp16WLi512ELi64ELi512EEv26Group_norm_nhwc_fwd_params)
        /*09b0*/ 	.word	0x00000000


	//----- nvinfo : EIATTR_MIN_STACK_SIZE
	.align		4
.L_453:
        /*09b4*/ 	.byte	0x04, 0x12
        /*09b6*/ 	.short	(.L_455 - .L_454)
	.align		4
.L_454:
        /*09b8*/ 	.word	index@(_Z35group_norm_nhwc_fwd_one_pass_kernelI11Fp32IOFp32WLi64ELi64ELi512EEv26Group_norm_nhwc_fwd_params)
        /*09bc*/ 	.word	0x00000000


	//----- nvinfo : EIATTR_MIN_STACK_SIZE
	.align		4
.L_455:
        /*09c0*/ 	.byte	0x04, 0x12
        /*09c2*/ 	.short	(.L_457 - .L_456)
	.align		4
.L_456:
        /*09c4*/ 	.word	index@(_Z35group_norm_nhwc_fwd_one_pass_kernelI11Fp32IOFp32WLi128ELi64ELi512EEv26Group_norm_nhwc_fwd_params)
        /*09c8*/ 	.word	0x00000000


	//----- nvinfo : EIATTR_MIN_STACK_SIZE
	.align		4
.L_457:
        /*09cc*/ 	.byte	0x04, 0x12
        /*09ce*/ 	.short	(.L_459 - .L_458)
	.align		4
.L_458:
        /*09d0*/ 	.word	index@(_Z35group_norm_nhwc_fwd_one_pass_kernelI11Fp32IOFp32WLi256ELi64ELi512EEv26Group_norm_nhwc_fwd_params)
        /*09d4*/ 	.word	0x00000000


	//----- nvinfo : EIATTR_MIN_STACK_SIZE
	.align		4
.L_459:
        /*09d8*/ 	.byte	0x04, 0x12
        /*09da*/ 	.short	(.L_461 - .L_460)
	.align		4
.L_460:
        /*09dc*/ 	.word	index@(_Z35group_norm_nhwc_fwd_one_pass_kernelI11Fp32IOFp32WLi512ELi64ELi512EEv26Group_norm_nhwc_fwd_params)
        /*09e0*/ 	.word	0x00000000


	//----- nvinfo : EIATTR_MIN_STACK_SIZE
	.align		4
.L_461:
        /*09e4*/ 	.byte	0x04, 0x12
        /*09e6*/ 	.short	(.L_463 - .L_462)
	.align		4
.L_462:
        /*09e8*/ 	.word	index@(_Z35group_norm_nhwc_fwd_one_pass_kernelI11Fp32IOBf16WLi64ELi64ELi512EEv26Group_norm_nhwc_fwd_params)
        /*09ec*/ 	.word	0x00000000


	//----- nvinfo : EIATTR_MIN_STACK_SIZE
	.align		4
.L_463:
        /*09f0*/ 	.byte	0x04, 0x12
        /*09f2*/ 	.short	(.L_465 - .L_464)
	.align		4
.L_464:
        /*09f4*/ 	.word	index@(_Z35group_norm_nhwc_fwd_one_pass_kernelI11Fp32IOBf16WLi128ELi64ELi512EEv26Group_norm_nhwc_fwd_params)
        /*09f8*/ 	.word	0x00000000


	//----- nvinfo : EIATTR_MIN_STACK_SIZE
	.align		4
.L_465:
        /*09fc*/ 	.byte	0x04, 0x12
        /*09fe*/ 	.short	(.L_467 - .L_466)
	.align		4
.L_466:
        /*0a00*/ 	.word	index@(_Z35group_norm_nhwc_fwd_one_pass_kernelI11Fp32IOBf16WLi256ELi64ELi512EEv26Group_norm_nhwc_fwd_params)
        /*0a04*/ 	.word	0x00000000


	//----- nvinfo : EIATTR_MIN_STACK_SIZE
	.align		4
.L_467:
        /*0a08*/ 	.byte	0x04, 0x12
        /*0a0a*/ 	.short	(.L_469 - .L_468)
	.align		4
.L_468:
        /*0a0c*/ 	.word	index@(_Z35group_norm_nhwc_fwd_one_pass_kernelI11Fp32IOBf16WLi512ELi64ELi512EEv26Group_norm_nhwc_fwd_params)
        /*0a10*/ 	.word	0x00000000


	//----- nvinfo : EIATTR_MIN_STACK_SIZE
	.align		4
.L_469:
        /*0a14*/ 	.byte	0x04, 0x12
        /*0a16*/ 	.short	(.L_471 - .L_470)
	.align		4
.L_470:
        /*0a18*/ 	.word	index@(_Z35group_norm_nhwc_fwd_one_pass_kernelI11Fp32IOFp16WLi64ELi64ELi512EEv26Group_norm_nhwc_fwd_params)
        /*0a1c*/ 	.word	0x00000000


	//----- nvinfo : EIATTR_MIN_STACK_SIZE
	.align		4
.L_471:
        /*0a20*/ 	.byte	0x04, 0x12
        /*0a22*/ 	.short	(.L_473 - .L_472)
	.align		4
.L_472:
        /*0a24*/ 	.word	index@(_Z35group_norm_nhwc_fwd_one_pass_kernelI11Fp32IOFp16WLi128ELi64ELi512EEv26Group_norm_nhwc_fwd_params)
        /*0a28*/ 	.word	0x00000000


	//----- nvinfo : EIATTR_MIN_STACK_SIZE
	.align		4
.L_473:
        /*0a2c*/ 	.byte	0x04, 0x12
        /*0a2e*/ 	.short	(.L_475 - .L_474)
	.align		4
.L_474:
        /*0a30*/ 	.word	index@(_Z35group_norm_nhwc_fwd_one_pass_kernelI11Fp32IOFp16WLi256ELi64ELi512EEv26Group_norm_nhwc_fwd_params)
        /*0a34*/ 	.word	0x00000000


	//----- nvinfo : EIATTR_MIN_STACK_SIZE
	.align		4
.L_475:
        /*0a38*/ 	.byte	0x04, 0x12
        /*0a3a*/ 	.short	(.L_477 - .L_476)
	.align		4
.L_476:
        /*0a3c*/ 	.word	index@(_Z35group_norm_nhwc_fwd_one_pass_kernelI11Fp32IOFp16WLi512ELi64ELi512EEv26Group_norm_nhwc_fwd_params)
        /*0a40*/ 	.word	0x00000000
.L_477:


//--------------------- .nv.compat                --------------------------
	.section	.nv.compat,"",@"SHT_CUDA_COMPAT_INFO"
	.align	4
        /*0000*/ 	.byte	0x02, 0x09, 0x01, 0x00, 0x02, 0x02, 0x01, 0x00, 0x02, 0x05, 0x05, 0x00, 0x03, 0x07, 0x01, 0x01
        /*0010*/ 	.byte	0x02, 0x03, 0x00, 0x00, 0x02, 0x06, 0x01, 0x00, 0x04, 0x0b, 0x08, 0x00, 0x09, 0x00, 0x00, 0x00
        /*0020*/ 	.byte	0x00, 0x00, 0x00, 0x00


//--------------------- .nv.info._ZN3cub18CUB_300001_SM_10006detail11EmptyKernelIvEEvv --------------------------
	.section	.nv.info._ZN3cub18CUB_300001_SM_10006detail11EmptyKernelIvEEvv,"",@"SHT_CUDA_INFO"
	.sectionflags	@""
	.align	4


	//----- nvinfo : EIATTR_CUDA_API_VERSION
	.align		4
        /*0000*/ 	.byte	0x04, 0x37
        /*0002*/ 	.short	(.L_479 - .L_478)
.L_478:
        /*0004*/ 	.word	0x00000082


	//----- nvinfo : EIATTR_SPARSE_MMA_MASK
	.align		4
.L_479:
        /*0008*/ 	.byte	0x03, 0x50
        /*000a*/ 	.short	0x0000


	//----- nvinfo : EIATTR_MAXREG_COUNT
	.align		4
        /*000c*/ 	.byte	0x03, 0x1b
        /*000e*/ 	.short	0x00ff


	//----- nvinfo : EIATTR_MERCURY_ISA_VERSION
	.align		4
        /*0010*/ 	.byte	0x03, 0x5f
        /*0012*/ 	.short	0x0101


	//----- nvinfo : EIATTR_VRC_CTA_INIT_COUNT
	.align		4
        /*0014*/ 	.byte	0x02, 0x4a
	.zero		1
	.zero		1


	//----- nvinfo : EIATTR_EXIT_INSTR_OFFSETS
	.align		4
        /*0018*/ 	.byte	0x04, 0x1c
        /*001a*/ 	.short	(.L_481 - .L_480)


	//   ....[0]....
.L_480:
        /*001c*/ 	.word	0x00000010


	//----- nvinfo : EIATTR_SW_WAR
	.align		4
.L_481:
        /*0020*/ 	.byte	0x04, 0x36
        /*0022*/ 	.short	(.L_483 - .L_482)
.L_482:
        /*0024*/ 	.word	0x00000008
.L_483:


//--------------------- .nv.info._Z35group_norm_nhwc_bwd_one_pass_kernelI11Bf16IOFp32WLi64ELi64ELi512EEv26Group_norm_nhwc_bwd_params --------------------------
	.section	.nv.info._Z35group_norm_nhwc_bwd_one_pass_kernelI11Bf16IOFp32WLi64ELi64ELi512EEv26Group_norm_nhwc_bwd_params,"",@"SHT_CUDA_INFO"
	.sectionflags	@""
	.align	4


	//----- nvinfo : EIATTR_CUDA_API_VERSION
	.align		4
        /*0000*/ 	.byte	0x04, 0x37
        /*0002*/ 	.short	(.L_485 - .L_484)
.L_484:
        /*0004*/ 	.word	0x00000082


	//----- nvinfo : EIATTR_KPARAM_INFO
	.align		4
.L_485:
        /*0008*/ 	.byte	0x04, 0x17
        /*000a*/ 	.short	(.L_487 - .L_486)
.L_486:
        /*000c*/ 	.word	0x00000000
        /*0010*/ 	.short	0x0000
        /*0012*/ 	.short	0x0000
        /*0014*/ 	.byte	0x00, 0xf0, 0xe1, 0x02


	//----- nvinfo : EIATTR_SPARSE_MMA_MASK
	.align		4
.L_487:
        /*0018*/ 	.byte	0x03, 0x50
        /*001a*/ 	.short	0x0000


	//----- nvinfo : EIATTR_MAXREG_COUNT
	.align		4
        /*001c*/ 	.byte	0x03, 0x1b
        /*001e*/ 	.short	0x0080


	//----- nvinfo : EIATTR_NUM_BARRIERS
	.align		4
        /*0020*/ 	.byte	0x02, 0x4c
        /*0022*/ 	.byte	0x01
	.zero		1


	//----- nvinfo : EIATTR_MERCURY_ISA_VERSION
	.align		4
        /*0024*/ 	.byte	0x03, 0x5f
        /*0026*/ 	.short	0x0101


	//----- nvinfo : EIATTR_INT_WARP_WIDE_INSTR_OFFSETS
	.align		4
        /*0028*/ 	.byte	0x04, 0x31
        /*002a*/ 	.short	(.L_489 - .L_488)


	//   ....[0]....
.L_488:
        /*002c*/ 	.word	0x00001ac0


	//----- nvinfo : EIATTR_COOP_GROUP_MASK_REGIDS
	.align		4
.L_489:
        /*0030*/ 	.byte	0x04, 0x29
        /*0032*/ 	.short	(.L_491 - .L_490)


	//   ....[0]....
.L_490:
        /*0034*/ 	.word	0xffffffff


	//   ....[1]....
        /*0038*/ 	.word	0xffffffff


	//   ....[2]....
        /*003c*/ 	.word	0xffffffff


	//   ....[3]....
        /*0040*/ 	.word	0xffffffff


	//   ....[4]....
        /*0044*/ 	.word	0xffffffff


	//   ....[5]....
        /*0048*/ 	.word	0xffffffff


	//   ....[6]....
        /*004c*/ 	.word	0xffffffff


	//   ....[7]....
        /*0050*/ 	.word	0xffffffff


	//   ....[8]....
        /*0054*/ 	.word	0xffffffff


	//   ....[9]....
        /*0058*/ 	.word	0xffffffff


	//----- nvinfo : EIATTR_COOP_GROUP_INSTR_OFFSETS
	.align		4
.L_491:
        /*005c*/ 	.byte	0x04, 0x28
        /*005e*/ 	.short	(.L_493 - .L_492)


	//   ....[0]....
.L_492:
        /*0060*/ 	.word	0x00001860


	//   ....[1]....
        /*0064*/ 	.word	0x000018a0


	//   ....[2]....
        /*0068*/ 	.word	0x00001930


	//   ....[3]....
        /*006c*/ 	.word	0x00001960


	//   ....[4]....
        /*0070*/ 	.word	0x000019a0


	//   ....[5]....
        /*0074*/ 	.word	0x000019c0


	//   ....[6]....
        /*0078*/ 	.word	0x000019f0


	//   ....[7]....
        /*007c*/ 	.word	0x00001a10


	//   ....[8]....
        /*0080*/ 	.word	0x00001a60


	//   ....[9]....
        /*0084*/ 	.word	0x00001a70


	//----- nvinfo : EIATTR_VRC_CTA_INIT_COUNT
	.align		4
.L_493:
        /*0088*/ 	.byte	0x02, 0x4a
	.zero		1
	.zero		1


	//----- nvinfo : EIATTR_EXIT_INSTR_OFFSETS
	.align		4
        /*008c*/ 	.byte	0x04, 0x1c
        /*008e*/ 	.short	(.L_495 - .L_494)


	//   ....[0]....
.L_494:
        /*0090*/ 	.word	0x00003ef0


	//   ....[1]....
        /*0094*/ 	.word	0x00004020


	//   ....[2]....
        /*0098*/ 	.word	0x00004540


	//   ....[3]....
        /*009c*/ 	.word	0x00004af0


	//----- nvinfo : EIATTR_MAX_THREADS
	.align		4
.L_495:
        /*00a0*/ 	.byte	0x04, 0x05
        /*00a2*/ 	.short	(.L_497 - .L_496)
.L_496:
        /*00a4*/ 	.word	0x00000200
        /*00a8*/ 	.word	0x00000001
        /*00ac*/ 	.word	0x00000001


	//----- nvinfo : EIATTR_CRS_STACK_SIZE
	.align		4
.L_497:
        /*00b0*/ 	.byte	0x04, 0x1e
        /*00b2*/ 	.short	(.L_499 - .L_498)
.L_498:
        /*00b4*/ 	.word	0x00000000


	//----- nvinfo : EIATTR_CBANK_PARAM_SIZE
	.align		4
.L_499:
        /*00b8*/ 	.byte	0x03, 0x19
        /*00ba*/ 	.short	0x00b8


	//----- nvinfo : EIATTR_PARAM_CBANK
	.align		4
        /*00bc*/ 	.byte	0x04, 0x0a
        /*00be*/ 	.short	(.L_501 - .L_500)
	.align		4
.L_500:
        /*00c0*/ 	.word	index@(.nv.constant0._Z35group_norm_nhwc_bwd_one_pass_kernelI11Bf16IOFp32WLi64ELi64ELi512EEv26Group_norm_nhwc_bwd_params)
        /*00c4*/ 	.short	0x0380
        /*00c6*/ 	.short	0x00b8


	//----- nvinfo : EIATTR_SW_WAR
	.align		4
.L_501:
        /*00c8*/ 	.byte	0x04, 0x36
        /*00ca*/ 	.short	(.L_503 - .L_502)
.L_502:
        /*00cc*/ 	.word	0x00000008
.L_503:


//--------------------- .nv.info._Z35group_norm_nhwc_bwd_one_pass_kernelI11Bf16IOFp32WLi128ELi64ELi512EEv26Group_norm_nhwc_bwd_params --------------------------
	.section	.nv.info._Z35group_norm_nhwc_bwd_one_pass_kernelI11Bf16IOFp32WLi128ELi64ELi512EEv26Group_norm_nhwc_bwd_params,"",@"SHT_CUDA_INFO"
	.sectionflags	@""
	.align	4


	//----- nvinfo : EIATTR_CUDA_API_VERSION
	.align		4
        /*0000*/ 	.byte	0x04, 0x37
        /*0002*/ 	.short	(.L_505 - .L_504)
.L_504:
        /*0004*/ 	.word	0x00000082


	//----- nvinfo : EIATTR_KPARAM_INFO
	.align		4
.L_505:
        /*0008*/ 	.byte	0x04, 0x17
        /*000a*/ 	.short	(.L_507 - .L_506)
.L_506:
        /*000c*/ 	.word	0x00000000
        /*0010*/ 	.short	0x0000
        /*0012*/ 	.short	0x0000
        /*0014*/ 	.byte	0x00, 0xf0, 0xe1, 0x02


	//----- nvinfo : EIATTR_SPARSE_MMA_MASK
	.align		4
.L_507:
        /*0018*/ 	.byte	0x03, 0x50
        /*001a*/ 	.short	0x0000


	//----- nvinfo : EIATTR_MAXREG_COUNT
	.align		4
        /*001c*/ 	.byte	0x03, 0x1b
        /*001e*/ 	.short	0x0080


	//----- nvinfo : EIATTR_NUM_BARRIERS
	.align		4
        /*0020*/ 	.byte	0x02, 0x4c
        /*0022*/ 	.byte	0x01
	.zero		1


	//----- nvinfo : EIATTR_MERCURY_ISA_VERSION
	.align		4
        /*0024*/ 	.byte	0x03, 0x5f
        /*0026*/ 	.short	0x0101


	//----- nvinfo : EIATTR_INT_WARP_WIDE_INSTR_OFFSETS
	.align		4
        /*0028*/ 	.byte	0x04, 0x31
        /*002a*/ 	.short	(.L_509 - .L_508)


	//   ....[0]....
.L_508:
        /*002c*/ 	.word	0x00002fc0


	//----- nvinfo : EIATTR_COOP_GROUP_MASK_REGIDS
	.align		4
.L_509:
        /*0030*/ 	.byte	0x04, 0x29
        /*0032*/ 	.short	(.L_511 - .L_510)


	//   ....[0]....
.L_510:
        /*0034*/ 	.word	0xffffffff


	//   ....[1]....
        /*0038*/ 	.word	0xffffffff


	//   ....[2]....
        /*003c*/ 	.word	0xffffffff


	//   ....[3]....
        /*0040*/ 	.word	0xffffffff


	//   ....[4]....
        /*0044*/ 	.word	0xffffffff


	//   ....[5]....
        /*0048*/ 	.word	0xffffffff


	//   ....[6]....
        /*004c*/ 	.word	0xffffffff


	//   ....[7]....
        /*0050*/ 	.word	0xffffffff


	//   ....[8]....
        /*0054*/ 	.word	0xffffffff


	//   ....[9]....
        /*0058*/ 	.word	0xffffffff


	//----- nvinfo : EIATTR_COOP_GROUP_INSTR_OFFSETS
	.align		4
.L_511:
        /*005c*/ 	.byte	0x04, 0x28
        /*005e*/ 	.short	(.L_513 - .L_512)


	//   ....[0]....
.L_512:
        /*0060*/ 	.word	0x00002d50


	//   ....[1]....
        /*0064*/ 	.word	0x00002d90


	//   ....[2]....
        /*0068*/ 	.word	0x00002e30


	//   ....[3]....
        /*006c*/ 	.word	0x00002e60


	//   ....[4]....
        /*0070*/ 	.word	0x00002ea0


	//   ....[5]....
        /*0074*/ 	.word	0x00002ec0


	//   ....[6]....
        /*0078*/ 	.word	0x00002ef0


	//   ....[7]....
        /*007c*/ 	.word	0x00002f10


	//   ....[8]....
        /*0080*/ 	.word	0x00002f60


	//   ....[9]....
        /*0084*/ 	.word	0x00002f70


	//----- nvinfo : EIATTR_VRC_CTA_INIT_COUNT
	.align		4
.L_513:
        /*0088*/ 	.byte	0x02, 0x4a
	.zero		1
	.zero		1


	//----- nvinfo : EIATTR_EXIT_INSTR_OFFSETS
	.align		4
        /*008c*/ 	.byte	0x04, 0x1c
        /*008e*/ 	.short	(.L_515 - .L_514)


	//   ....[0]....
.L_514:
        /*0090*/ 	.word	0x000060a0


	//   ....[1]....
        /*0094*/ 	.word	0x000061d0


	//   ....[2]....
        /*0098*/ 	.word	0x000066e0


	//   ....[3]....
        /*009c*/ 	.word	0x00006c90


	//----- nvinfo : EIATTR_MAX_THREADS
	.align		4
.L_515:
        /*00a0*/ 	.byte	0x04, 0x05
        /*00a2*/ 	.short	(.L_517 - .L_516)
.L_516:
        /*00a4*/ 	.word	0x00000200
        /*00a8*/ 	.word	0x00000001
        /*00ac*/ 	.word	0x00000001


	//----- nvinfo : EIATTR_CRS_STACK_SIZE
	.align		4
.L_517:
        /*00b0*/ 	.byte	0x04, 0x1e
        /*00b2*/ 	.short	(.L_519 - .L_518)
.L_518:
        /*00b4*/ 	.word	0x00000000


	//----- nvinfo : EIATTR_CBANK_PARAM_SIZE
	.align		4
.L_519:
        /*00b8*/ 	.byte	0x03, 0x19
        /*00ba*/ 	.short	0x00b8


	//----- nvinfo : EIATTR_PARAM_CBANK
	.align		4
        /*00bc*/ 	.byte	0x04, 0x0a
        /*00be*/ 	.short	(.L_521 - .L_520)
	.align		4
.L_520:
        /*00c0*/ 	.word	index@(.nv.constant0._Z35group_norm_nhwc_bwd_one_pass_kernelI11Bf16IOFp32WLi128ELi64ELi512EEv26Group_norm_nhwc_bwd_params)
        /*00c4*/ 	.short	0x0380
        /*00c6*/ 	.short	0x00b8


	//----- nvinfo : EIATTR_SW_WAR
	.align		4
.L_521:
        /*00c8*/ 	.byte	0x04, 0x36
        /*00ca*/ 	.short	(.L_523 - .L_522)
.L_522:
        /*00cc*/ 	.word	0x00000008
.L_523:


//--------------------- .nv.info._Z35group_norm_nhwc_bwd_one_pass_kernelI11Bf16IOFp32WLi256ELi64ELi512EEv26Group_norm_nhwc_bwd_params --------------------------
	.section	.nv.info._Z35group_norm_nhwc_bwd_one_pass_kernelI11Bf16IOFp32WLi256ELi64ELi512EEv26Group_norm_nhwc_bwd_params,"",@"SHT_CUDA_INFO"
	.sectionflags	@""
	.align	4


	//----- nvinfo : EIATTR_CUDA_API_VERSION
	.align		4
        /*0000*/ 	.byte	0x04, 0x37
        /*0002*/ 	.short	(.L_525 - .L_524)
.L_524:
        /*0004*/ 	.word	0x00000082


	//----- nvinfo : EIATTR_KPARAM_INFO
	.align		4
.L_525:
        /*0008*/ 	.byte	0x04, 0x17
        /*000a*/ 	.short	(.L_527 - .L_526)
.L_526:
        /*000c*/ 	.word	0x00000000
        /*0010*/ 	.short	0x0000
        /*0012*/ 	.short	0x0000
        /*0014*/ 	.byte	0x00, 0xf0, 0xe1, 0x02


	//----- nvinfo : EIATTR_SPARSE_MMA_MASK
	.align		4
.L_527:
        /*0018*/ 	.byte	0x03, 0x50
        /*001a*/ 	.short	0x0000


	//----- nvinfo : EIATTR_MAXREG_COUNT
	.align		4
        /*001c*/ 	.byte	0x03, 0x1b
        /*001e*/ 	.short	0x0080


	//----- nvinfo : EIATTR_NUM_BARRIERS
	.align		4
        /*0020*/ 	.byte	0x02, 0x4c
        /*0022*/ 	.byte	0x01
	.zero		1


	//----- nvinfo : EIATTR_MERCURY_ISA_VERSION
	.align		4
        /*0024*/ 	.byte	0x03, 0x5f
        /*0026*/ 	.short	0x0101


	//----- nvinfo : EIATTR_INT_WARP_WIDE_INSTR_OFFSETS
	.align		4
        /*0028*/ 	.byte	0x04, 0x31
        /*002a*/ 	.short	(.L_529 - .L_528)


	//   ....[0]....
.L_528:
        /*002c*/ 	.word	0x000055d0


	//----- nvinfo : EIATTR_COOP_GROUP_MASK_REGIDS
	.align		4
.L_529:
        /*0030*/ 	.byte	0x04, 0x29
        /*0032*/ 	.short	(.L_531 - .L_530)


	//   ....[0]....
.L_530:
        /*0034*/ 	.word	0xffffffff


	//   ....[1]....
        /*0038*/ 	.word	0xffffffff


	//   ....[2]....
        /*003c*/ 	.word	0xffffffff


	//   ....[3]....
        /*0040*/ 	.word	0xffffffff


	//   ....[4]....
        /*0044*/ 	.word	0xffffffff


	//   ....[5]....
        /*0048*/ 	.word	0xffffffff


	//   ....[6]....
        /*004c*/ 	.word	0xffffffff


	//   ....[7]....
        /*0050*/ 	.word	0xffffffff


	//   ....[8]....
        /*0054*/ 	.word	0xffffffff


	//   ....[9]....
        /*0058*/ 	.word	0xffffffff


	//----- nvinfo : EIATTR_COOP_GROUP_INSTR_OFFSETS
	.align		4
.L_531:
        /*005c*/ 	.byte	0x04, 0x28
        /*005e*/ 	.short	(.L_533 - .L_532)


	//   ....[0]....
.L_532:
        /*0060*/ 	.word	0x00005360


	//   ....[1]....
        /*0064*/ 	.word	0x000053a0


	//   ....[2]....
        /*0068*/ 	.word	0x00005430


	//   ....[3]....
        /*006c*/ 	.word	0x00005460


	//   ....[4]....
        /*0070*/ 	.word	0x000054a0


	//   ....[5]....
        /*0074*/ 	.word	0x000054c0


	//   ....[6]....
        /*0078*/ 	.word	0x00005510


	//   ....[7]....
        /*007c*/ 	.word	0x00005520


	//   ....[8]....
        /*0080*/ 	.word	0x00005570


	//   ....[9]....
        /*0084*/ 	.word	0x00005580


	//----- nvinfo : EIATTR_VRC_CTA_INIT_COUNT
	.align		4
.L_533:
        /*0088*/ 	.byte	0x02, 0x4a
	.zero		1
	.zero		1


	//----- nvinfo : EIATTR_EXIT_INSTR_OFFSETS
	.align		4
        /*008c*/ 	.byte	0x04, 0x1c
        /*008e*/ 	.short	(.L_535 - .L_534)


	//   ....[0]....
.L_534:
        /*0090*/ 	.word	0x0000a170


	//   ....[1]....
        /*0094*/ 	.word	0x0000a2a0


	//   ....[2]....
        /*0098*/ 	.word	0x0000a7c0


	//   ....[3]....
        /*009c*/ 	.word	0x0000ad70


	//----- nvinfo : EIATTR_MAX_THREADS
	.align		4
.L_535:
        /*00a0*/ 	.byte	0x04, 0x05
        /*00a2*/ 	.short	(.L_537 - .L_536)
.L_536:
        /*00a4*/ 	.word	0x00000200
        /*00a8*/ 	.word	0x00000001
        /*00ac*/ 	.word	0x00000001


	//----- nvinfo : EIATTR_CRS_STACK_SIZE
	.align		4
.L_537:
        /*00b0*/ 	.byte	0x04, 0x1e
        /*00b2*/ 	.short	(.L_539 - .L_538)
.L_538:
        /*00b4*/ 	.word	0x00000000


	//----- nvinfo : EIATTR_CBANK_PARAM_SIZE
	.align		4
.L_539:
        /*00b8*/ 	.byte	0x03, 0x19
        /*00ba*/ 	.short	0x00b8


	//----- nvinfo : EIATTR_PARAM_CBANK
	.align		4
        /*00bc*/ 	.byte	0x04, 0x0a
        /*00be*/ 	.short	(.L_541 - .L_540)
	.align		4
.L_540:
        /*00c0*/ 	.word	index@(.nv.constant0._Z35group_norm_nhwc_bwd_one_pass_kernelI11Bf16IOFp32WLi256ELi64ELi512EEv26Group_norm_nhwc_bwd_params)
        /*00c4*/ 	.short	0x0380
        /*00c6*/ 	.short	0x00b8


	//----- nvinfo : EIATTR_SW_WAR
	.align		4
.L_541:
        /*00c8*/ 	.byte	0x04, 0x36
        /*00ca*/ 	.short	(.L_543 - .L_542)
.L_542:
        /*00cc*/ 	.word	0x00000008
.L_543:


//--------------------- .nv.info._Z35group_norm_nhwc_bwd_one_pass_kernelI11Bf16IOFp32WLi512ELi64ELi512EEv26Group_norm_nhwc_bwd_params --------------------------
	.section	.nv.info._Z35group_norm_nhwc_bwd_one_pass_kernelI11Bf16IOFp32WLi512ELi64ELi512EEv26Group_norm_nhwc_bwd_params,"",@"SHT_CUDA_INFO"
	.sectionflags	@""
	.align	4


	//----- nvinfo : EIATTR_CUDA_API_VERSION
	.align		4
        /*0000*/ 	.byte	0x04, 0x37
        /*0002*/ 	.short	(.L_545 - .L_544)
.L_544:
        /*0004*/ 	.word	0x00000082


	//----- nvinfo : EIATTR_KPARAM_INFO
	.align		4
.L_545:
        /*0008*/ 	.byte	0x04, 0x17
        /*000a*/ 	.short	(.L_547 - .L_546)
.L_546:
        /*000c*/ 	.word	0x00000000
        /*0010*/ 	.short	0x0000
        /*0012*/ 	.short	0x0000
        /*0014*/ 	.byte	0x00, 0xf0, 0xe1, 0x02


	//----- nvinfo : EIATTR_SPARSE_MMA_MASK
	.align		4
.L_547:
        /*0018*/ 	.byte	0x03, 0x50
        /*001a*/ 	.short	0x0000


	//----- nvinfo : EIATTR_MAXREG_COUNT
	.align		4
        /*001c*/ 	.byte	0x03, 0x1b
        /*001e*/ 	.short	0x0080


	//----- nvinfo : EIATTR_NUM_BARRIERS
	.align		4
        /*0020*/ 	.byte	0x02, 0x4c
        /*0022*/ 	.byte	0x01
	.zero		1


	//----- nvinfo : EIATTR_ANNOTATIONS
	.align		4
        /*0024*/ 	.byte	0x04, 0x55
        /*0026*/ 	.short	(.L_549 - .L_548)


	//   ....[0]....
.L_548:
        /*0028*/ 	.word	0x00000001
        /*002c*/ 	.byte	0x50, 0x06, 0x00, 0x00, 0x01, 0x00, 0x00, 0x00, 0x60, 0x07, 0x00, 0x00, 0x01, 0x00, 0x00, 0x00
        /* <DEDUP_REMOVED lines=69> */
        /*048c*/ 	.byte	0x30, 0xb4, 0x00, 0x00


	//----- nvinfo : EIATTR_MERCURY_ISA_VERSION
	.align		4
.L_549:
        /*0490*/ 	.byte	0x03, 0x5f
        /*0492*/ 	.short	0x0101


	//----- nvinfo : EIATTR_INT_WARP_WIDE_INSTR_OFFSETS
	.align		4
        /*0494*/ 	.byte	0x04, 0x31
        /*0496*/ 	.short	(.L_551 - .L_550)


	//   ....[0]....
.L_550:
        /*0498*/ 	.word	0x0000c710


	//   ....[1]....
        /*049c*/ 	.word	0x0000dad0


	//   ....[2]....
        /*04a0*/ 	.word	0x0000daf0


	//   ....[3]....
        /*04a4*/ 	.word	0x0000db00


	//   ....[4]....
        /*04a8*/ 	.word	0x0000db30


	//   ....[5]....
        /*04ac*/ 	.word	0x0000dd50


	//----- nvinfo : EIATTR_COOP_GROUP_MASK_REGIDS
	.align		4
.L_551:
        /*04b0*/ 	.byte	0x04, 0x29
        /*04b2*/ 	.short	(.L_553 - .L_552)


	//   ....[0]....
.L_552:
        /*04b4*/ 	.word	0xffffffff


	//   ....[1]....
        /*04b8*/ 	.word	0xffffffff


	//   ....[2]....
        /*04bc*/ 	.word	0xffffffff


	//   ....[3]....
        /*04c0*/ 	.word	0xffffffff


	//   ....[4]....
        /*04c4*/ 	.word	0xffffffff


	//   ....[5]....
        /*04c8*/ 	.word	0xffffffff


	//   ....[6]....
        /*04cc*/ 	.word	0xffffffff


	//   ....[7]....
        /*04d0*/ 	.word	0xffffffff


	//   ....[8]....
        /*04d4*/ 	.word	0xffffffff


	//   ....[9]....
        /*04d8*/ 	.word	0xffffffff


	//----- nvinfo : EIATTR_COOP_GROUP_INSTR_OFFSETS
	.align		4
.L_553:
        /*04dc*/ 	.byte	0x04, 0x28
        /*04de*/ 	.short	(.L_555 - .L_554)


	//   ....[0]....
.L_554:
        /*04e0*/ 	.word	0x0000c4a0


	//   ....[1]....
        /*04e4*/ 	.word	0x0000c4e0


	//   ....[2]....
        /*04e8*/ 	.word	0x0000c570


	//   ....[3]....
        /*04ec*/ 	.word	0x0000c580


	//   ....[4]....
        /*04f0*/ 	.word	0x0000c5d0


	//   ....[5]....
        /*04f4*/ 	.word	0x0000c5e0


	//   ....[6]....
        /*04f8*/ 	.word	0x0000c610


	//   ....[7]....
        /*04fc*/ 	.word	0x0000c640


	//   ....[8]....
        /*0500*/ 	.word	0x0000c6b0


	//   ....[9]....
        /*0504*/ 	.word	0x0000c6c0


	//----- nvinfo : EIATTR_VRC_CTA_INIT_COUNT
	.align		4
.L_555:
        /*0508*/ 	.byte	0x02, 0x4a
	.zero		1
	.zero		1


	//----- nvinfo : EIATTR_EXIT_INSTR_OFFSETS
	.align		4
        /*050c*/ 	.byte	0x04, 0x1c
        /*050e*/ 	.short	(.L_557 - .L_556)


	//   ....[0]....
.L_556:
        /*0510*/ 	.word	0x0000e930


	//   ....[1]....
        /*0514*/ 	.word	0x0000ea60


	//   ....[2]....
        /*0518*/ 	.word	0x0000ef80


	//   ....[3]....
        /*051c*/ 	.word	0x0000f530


	//----- nvinfo : EIATTR_MAX_THREADS
	.align		4
.L_557:
        /*0520*/ 	.byte	0x04, 0x05
        /*0522*/ 	.short	(.L_559 - .L_558)
.L_558:
        /*0524*/ 	.word	0x00000200
        /*0528*/ 	.word	0x00000001
        /*052c*/ 	.word	0x00000001


	//----- nvinfo : EIATTR_CRS_STACK_SIZE
	.align		4
.L_559:
        /*0530*/ 	.byte	0x04, 0x1e
        /*0532*/ 	.short	(.L_561 - .L_560)
.L_560:
        /*0534*/ 	.word	0x00000000


	//----- nvinfo : EIATTR_CBANK_PARAM_SIZE
	.align		4
.L_561:
        /*0538*/ 	.byte	0x03, 0x19
        /*053a*/ 	.short	0x00b8


	//----- nvinfo : EIATTR_PARAM_CBANK
	.align		4
        /*053c*/ 	.byte	0x04, 0x0a
        /*053e*/ 	.short	(.L_563 - .L_562)
	.align		4
.L_562:
        /*0540*/ 	.word	index@(.nv.constant0._Z35group_norm_nhwc_bwd_one_pass_kernelI11Bf16IOFp32WLi512ELi64ELi512EEv26Group_norm_nhwc_bwd_params)
        /*0544*/ 	.short	0x0380
        /*0546*/ 	.short	0x00b8


	//----- nvinfo : EIATTR_SW_WAR
	.align		4
.L_563:
        /*0548*/ 	.byte	0x04, 0x36
        /*054a*/ 	.short	(.L_565 - .L_564)
.L_564:
        /*054c*/ 	.word	0x00000008
.L_565:


//--------------------- .nv.info._Z35group_norm_nhwc_bwd_one_pass_kernelI11Bf16IOBf16WLi64ELi64ELi512EEv26Group_norm_nhwc_bwd_params --------------------------
	.section	.nv.info._Z35group_norm_nhwc_bwd_one_pass_kernelI11Bf16IOBf16WLi64ELi64ELi512EEv26Group_norm_nhwc_bwd_params,"",@"SHT_CUDA_INFO"
	.sectionflags	@""
	.align	4


	//----- nvinfo : EIATTR_CUDA_API_VERSION
	.align		4
        /*0000*/ 	.byte	0x04, 0x37
        /*0002*/ 	.short	(.L_567 - .L_566)
.L_566:
        /*0004*/ 	.word	0x00000082


	//----- nvinfo : EIATTR_KPARAM_INFO
	.align		4
.L_567:
        /*0008*/ 	.byte	0x04, 0x17
        /*000a*/ 	.short	(.L_569 - .L_568)
.L_568:
        /*000c*/ 	.word	0x00000000
        /*0010*/ 	.short	0x0000
        /*0012*/ 	.short	0x0000
        /*0014*/ 	.byte	0x00, 0xf0, 0xe1, 0x02


	//----- nvinfo : EIATTR_SPARSE_MMA_MASK
	.align		4
.L_569:
        /*0018*/ 	.byte	0x03, 0x50
        /*001a*/ 	.short	0x0000


	//----- nvinfo : EIATTR_MAXREG_COUNT
	.align		4
        /*001c*/ 	.byte	0x03, 0x1b
        /*001e*/ 	.short	0x0080


	//----- nvinfo : EIATTR_NUM_BARRIERS
	.align		4
        /*0020*/ 	.byte	0x02, 0x4c
        /*0022*/ 	.byte	0x01
	.zero		1


	//----- nvinfo : EIATTR_MERCURY_ISA_VERSION
	.align		4
        /*0024*/ 	.byte	0x03, 0x5f
        /*0026*/ 	.short	0x0101


	//----- nvinfo : EIATTR_INT_WARP_WIDE_INSTR_OFFSETS
	.align		4
        /*0028*/ 	.byte	0x04, 0x31
        /*002a*/ 	.short	(.L_571 - .L_570)


	//   ....[0]....
.L_570:
        /*002c*/ 	.word	0x00001b10


	//----- nvinfo : EIATTR_COOP_GROUP_MASK_REGIDS
	.align		4
.L_571:
        /*0030*/ 	.byte	0x04, 0x29
        /*0032*/ 	.short	(.L_573 - .L_572)


	//   ....[0]....
.L_572:
        /*0034*/ 	.word	0xffffffff


	//   ....[1]....
        /*0038*/ 	.word	0xffffffff


	//   ....[2]....
        /*003c*/ 	.word	0xffffffff


	//   ....[3]....
        /*0040*/ 	.word	0xffffffff


	//   ....[4]....
        /*0044*/ 	.word	0xffffffff


	//   ....[5]....
        /*0048*/ 	.word	0xffffffff


	//   ....[6]....
        /*004c*/ 	.word	0xffffffff


	//   ....[7]....
        /*0050*/ 	.word	0xffffffff


	//   ....[8]....
        /*0054*/ 	.word	0xffffffff


	//   ....[9]....
        /*0058*/ 	.word	0xffffffff


	//----- nvinfo : EIATTR_COOP_GROUP_INSTR_OFFSETS
	.align		4
.L_573:
        /*005c*/ 	.byte	0x04, 0x28
        /*005e*/ 	.short	(.L_575 - .L_574)


	//   ....[0]....
.L_574:
        /*0060*/ 	.word	0x000018b0


	//   ....[1]....
        /*0064*/ 	.word	0x000018f0


	//   ....[2]....
        /*0068*/ 	.word	0x00001980


	//   ....[3]....
        /*006c*/ 	.word	0x000019b0


	//   ....[4]....
        /*0070*/ 	.word	0x000019f0


	//   ....[5]....
        /*0074*/ 	.word	0x00001a10


	//   ....[6]....
        /*0078*/ 	.word	0x00001a40


	//   ....[7]....
        /*007c*/ 	.word	0x00001a60


	//   ....[8]....
        /*0080*/ 	.word	0x00001ab0


	//   ....[9]....
        /*0084*/ 	.word	0x00001ac0


	//----- nvinfo : EIATTR_VRC_CTA_INIT_COUNT
	.align		4
.L_575:
        /*0088*/ 	.byte	0x02, 0x4a
	.zero		1
	.zero		1


	//----- nvinfo : EIATTR_EXIT_INSTR_OFFSETS
	.align		4
        /*008c*/ 	.byte	0x04, 0x1c
        /*008e*/ 	.short	(.L_577 - .L_576)


	//   ....[0]....
.L_576:
        /*0090*/ 	.word	0x00003f40


	//   ....[1]....
        /*0094*/ 	.word	0x00004070


	//   ....[2]....
        /*0098*/ 	.word	0x000045b0


	//   ....[3]....
        /*009c*/ 	.word	0x00004bb0


	//----- nvinfo : EIATTR_MAX_THREADS
	.align		4
.L_577:
        /*00a0*/ 	.byte	0x04, 0x05
        /*00a2*/ 	.short	(.L_579 - .L_578)
.L_578:
        /*00a4*/ 	.word	0x00000200
        /*00a8*/ 	.word	0x00000001
        /*00ac*/ 	.word	0x00000001


	//----- nvinfo : EIATTR_CRS_STACK_SIZE
	.align		4
.L_579:
        /*00b0*/ 	.byte	0x04, 0x1e
        /*00b2*/ 	.short	(.L_581 - .L_580)
.L_580:
        /*00b4*/ 	.word	0x00000000


	//----- nvinfo : EIATTR_CBANK_PARAM_SIZE
	.align		4
.L_581:
        /*00b8*/ 	.byte	0x03, 0x19
        /*00ba*/ 	.short	0x00b8


	//----- nvinfo : EIATTR_PARAM_CBANK
	.align		4
        /*00bc*/ 	.byte	0x04, 0x0a
        /*00be*/ 	.short	(.L_583 - .L_582)
	.align		4
.L_582:
        /*00c0*/ 	.word	index@(.nv.constant0._Z35group_norm_nhwc_bwd_one_pass_kernelI11Bf16IOBf16WLi64ELi64ELi512EEv26Group_norm_nhwc_bwd_params)
        /*00c4*/ 	.short	0x0380
        /*00c6*/ 	.short	0x00b8


	//----- nvinfo : EIATTR_SW_WAR
	.align		4
.L_583:
        /*00c8*/ 	.byte	0x04, 0x36
        /*00ca*/ 	.short	(.L_585 - .L_584)
.L_584:
        /*00cc*/ 	.word	0x00000008
.L_585:


//--------------------- .nv.info._Z35group_norm_nhwc_bwd_one_pass_kernelI11Bf16IOBf16WLi128ELi64ELi512EEv26Group_norm_nhwc_bwd_params --------------------------
	.section	.nv.info._Z35group_norm_nhwc_bwd_one_pass_kernelI11Bf16IOBf16WLi128ELi64ELi512EEv26Group_norm_nhwc_bwd_params,"",@"SHT_CUDA_INFO"
	.sectionflags	@""
	.align	4


	//----- nvinfo : EIATTR_CUDA_API_VERSION
	.align		4
        /*0000*/ 	.byte	0x04, 0x37
        /*0002*/ 	.short	(.L_587 - .L_586)
.L_586:
        /*0004*/ 	.word	0x00000082


	//----- nvinfo : EIATTR_KPARAM_INFO
	.align		4
.L_587:
        /*0008*/ 	.byte	0x04, 0x17
        /*000a*/ 	.short	(.L_589 - .L_588)
.L_588:
        /*000c*/ 	.word	0x00000000
        /*0010*/ 	.short	0x0000
        /*0012*/ 	.short	0x0000
        /*0014*/ 	.byte	0x00, 0xf0, 0xe1, 0x02


	//----- nvinfo : EIATTR_SPARSE_MMA_MASK
	.align		4
.L_589:
        /*0018*/ 	.byte	0x03, 0x50
        /*001a*/ 	.short	0x0000


	//----- nvinfo : EIATTR_MAXREG_COUNT
	.align		4
        /*001c*/ 	.byte	0x03, 0x1b
        /*001e*/ 	.short	0x0080


	//----- nvinfo : EIATTR_NUM_BARRIERS
	.align		4
        /*0020*/ 	.byte	0x02, 0x4c
        /*0022*/ 	.byte	0x01
	.zero		1


	//----- nvinfo : EIATTR_MERCURY_ISA_VERSION
	.align		4
        /*0024*/ 	.byte	0x03, 0x5f
        /*0026*/ 	.short	0x0101


	//----- nvinfo : EIATTR_INT_WARP_WIDE_INSTR_OFFSETS
	.align		4
        /*0028*/ 	.byte	0x04, 0x31
        /*002a*/ 	.short	(.L_591 - .L_590)


	//   ....[0]....
.L_590:
        /*002c*/ 	.word	0x00003090


	//----- nvinfo : EIATTR_COOP_GROUP_MASK_REGIDS
	.align		4
.L_591:
        /*0030*/ 	.byte	0x04, 0x29
        /*0032*/ 	.short	(.L_593 - .L_592)


	//   ....[0]....
.L_592:
        /*0034*/ 	.word	0xffffffff


	//   ....[1]....
        /*0038*/ 	.word	0xffffffff


	//   ....[2]....
        /*003c*/ 	.word	0xffffffff


	//   ....[3]....
        /*0040*/ 	.word	0xffffffff


	//   ....[4]....
        /*0044*/ 	.word	0xffffffff


	//   ....[5]....
        /*0048*/ 	.word	0xffffffff


	//   ....[6]....
        /*004c*/ 	.word	0xffffffff


	//   ....[7]....
        /*0050*/ 	.word	0xffffffff


	//   ....[8]....
        /*0054*/ 	.word	0xffffffff


	//   ....[9]....
        /*0058*/ 	.word	0xffffffff


	//----- nvinfo : EIATTR_COOP_GROUP_INSTR_OFFSETS
	.align		4
.L_593:
        /*005c*/ 	.byte	0x04, 0x28
        /*005e*/ 	.short	(.L_595 - .L_594)


	//   ....[0]....
.L_594:
        /*0060*/ 	.word	0x00002e20


	//   ....[1]....
        /*0064*/ 	.word	0x00002e60


	//   ....[2]....
        /*0068*/ 	.word	0x00002f00


	//   ....[3]....
        /*006c*/ 	.word	0x00002f20


	//   ....[4]....
        /*0070*/ 	.word	0x00002f50


	//   ....[5]....
        /*0074*/ 	.word	0x00002f70


	//   ....[6]....
        /*0078*/ 	.word	0x00002fa0


	//   ....[7]....
        /*007c*/ 	.word	0x00002fc0


	//   ....[8]....
        /*0080*/ 	.word	0x00003030


	//   ....[9]....
        /*0084*/ 	.word	0x00003040


	//----- nvinfo : EIATTR_VRC_CTA_INIT_COUNT
	.align		4
.L_595:
        /*0088*/ 	.byte	0x02, 0x4a
	.zero		1
	.zero		1


	//----- nvinfo : EIATTR_EXIT_INSTR_OFFSETS
	.align		4
        /*008c*/ 	.byte	0x04, 0x1c
        /*008e*/ 	.short	(.L_597 - .L_596)


	//   ....[0]....
.L_596:
        /*0090*/ 	.word	0x00006180


	//   ....[1]....
        /*0094*/ 	.word	0x000062b0


	//   ....[2]....
        /*0098*/ 	.word	0x000067e0


	//   ....[3]....
        /*009c*/ 	.word	0x00006de0


	//----- nvinfo : EIATTR_MAX_THREADS
	.align		4
.L_597:
        /*00a0*/ 	.byte	0x04, 0x05
        /*00a2*/ 	.short	(.L_599 - .L_598)
.L_598:
        /*00a4*/ 	.word	0x00000200
        /*00a8*/ 	.word	0x00000001
        /*00ac*/ 	.word	0x00000001


	//----- nvinfo : EIATTR_CRS_STACK_SIZE
	.align		4
.L_599:
        /*00b0*/ 	.byte	0x04, 0x1e
        /*00b2*/ 	.short	(.L_601 - .L_600)
.L_600:
        /*00b4*/ 	.word	0x00000000


	//----- nvinfo : EIATTR_CBANK_PARAM_SIZE
	.align		4
.L_601:
        /*00b8*/ 	.byte	0x03, 0x19
        /*00ba*/ 	.short	0x00b8


	//----- nvinfo : EIATTR_PARAM_CBANK
	.align		4
        /*00bc*/ 	.byte	0x04, 0x0a
        /*00be*/ 	.short	(.L_603 - .L_602)
	.align		4
.L_602:
        /*00c0*/ 	.word	index@(.nv.constant0._Z35group_norm_nhwc_bwd_one_pass_kernelI11Bf16IOBf16WLi128ELi64ELi512EEv26Group_norm_nhwc_bwd_params)
        /*00c4*/ 	.short	0x0380
        /*00c6*/ 	.short	0x00b8


	//----- nvinfo : EIATTR_SW_WAR
	.align		4
.L_603:
        /*00c8*/ 	.byte	0x04, 0x36
        /*00ca*/ 	.short	(.L_605 - .L_604)
.L_604:
        /*00cc*/ 	.word	0x00000008
.L_605:


//--------------------- .nv.info._Z35group_norm_nhwc_bwd_one_pass_kernelI11Bf16IOBf16WLi256ELi64ELi512EEv26Group_norm_nhwc_bwd_params --------------------------
	.section	.nv.info._Z35group_norm_nhwc_bwd_one_pass_kernelI11Bf16IOBf16WLi256ELi64ELi512EEv26Group_norm_nhwc_bwd_params,"",@"SHT_CUDA_INFO"
	.sectionflags	@""
	.align	4


	//----- nvinfo : EIATTR_CUDA_API_VERSION
	.align		4
        /*0000*/ 	.byte	0x04, 0x37
        /*0002*/ 	.short	(.L_607 - .L_606)
.L_606:
        /*0004*/ 	.word	0x00000082


	//----- nvinfo : EIATTR_KPARAM_INFO
	.align		4
.L_607:
        /*0008*/ 	.byte	0x04, 0x17
        /*000a*/ 	.short	(.L_609 - .L_608)
.L_608:
        /*000c*/ 	.word	0x00000000
        /*0010*/ 	.short	0x0000
        /*0012*/ 	.short	0x0000
        /*0014*/ 	.byte	0x00, 0xf0, 0xe1, 0x02


	//----- nvinfo : EIATTR_SPARSE_MMA_MASK
	.align		4
.L_609:
        /*0018*/ 	.byte	0x03, 0x50
        /*001a*/ 	.short	0x0000


	//----- nvinfo : EIATTR_MAXREG_COUNT
	.align		4
        /*001c*/ 	.byte	0x03, 0x1b
        /*001e*/ 	.short	0x0080


	//----- nvinfo : EIATTR_NUM_BARRIERS
	.align		4
        /*0020*/ 	.byte	0x02, 0x4c
        /*0022*/ 	.byte	0x01
	.zero		1


	//----- nvinfo : EIATTR_MERCURY_ISA_VERSION
	.align		4
        /*0024*/ 	.byte	0x03, 0x5f
        /*0026*/ 	.short	0x0101


	//----- nvinfo : EIATTR_INT_WARP_WIDE_INSTR_OFFSETS
	.align		4
        /*0028*/ 	.byte	0x04, 0x31
        /*002a*/ 	.short	(.L_611 - .L_610)


	//   ....[0]....
.L_610:
        /*002c*/ 	.word	0x000055d0


	//----- nvinfo : EIATTR_COOP_GROUP_MASK_REGIDS
	.align		4
.L_611:
        /*0030*/ 	.byte	0x04, 0x29
        /*0032*/ 	.short	(.L_613 - .L_612)


	//   ....[0]....
.L_612:
        /*0034*/ 	.word	0xffffffff


	//   ....[1]....
        /*0038*/ 	.word	0xffffffff


	//   ....[2]....
        /*003c*/ 	.word	0xffffffff


	//   ....[3]....
        /*0040*/ 	.word	0xffffffff


	//   ....[4]....
        /*0044*/ 	.word	0xffffffff


	//   ....[5]....
        /*0048*/ 	.word	0xffffffff


	//   ....[6]....
        /*004c*/ 	.word	0xffffffff


	//   ....[7]....
        /*0050*/ 	.word	0xffffffff


	//   ....[8]....
        /*0054*/ 	.word	0xffffffff


	//   ....[9]....
        /*0058*/ 	.word	0xffffffff


	//----- nvinfo : EIATTR_COOP_GROUP_INSTR_OFFSETS
	.align		4
.L_613:
        /*005c*/ 	.byte	0x04, 0x28
        /*005e*/ 	.short	(.L_615 - .L_614)


	//   ....[0]....
.L_614:
        /*0060*/ 	.word	0x00005360


	//   ....[1]....
        /*0064*/ 	.word	0x000053a0


	//   ....[2]....
        /*0068*/ 	.word	0x00005440


	//   ....[3]....
        /*006c*/ 	.word	0x00005470


	//   ....[4]....
        /*0070*/ 	.word	0x000054b0


	//   ....[5]....
        /*0074*/ 	.word	0x000054d0


	//   ....[6]....
        /*0078*/ 	.word	0x00005500


	//   ....[7]....
        /*007c*/ 	.word	0x00005520


	//   ....[8]....
        /*0080*/ 	.word	0x00005570


	//   ....[9]....
        /*0084*/ 	.word	0x00005580


	//----- nvinfo : EIATTR_VRC_CTA_INIT_COUNT
	.align		4
.L_615:
        /*0088*/ 	.byte	0x02, 0x4a
	.zero		1
	.zero		1


	//----- nvinfo : EIATTR_EXIT_INSTR_OFFSETS
	.align		4
        /*008c*/ 	.byte	0x04, 0x1c
        /*008e*/ 	.short	(.L_617 - .L_616)


	//   ....[0]....
.L_616:
        /*0090*/ 	.word	0x0000a170


	//   ....[1]....
        /*0094*/ 	.word	0x0000a2a0


	//   ....[2]....
        /*0098*/ 	.word	0x0000a7e0


	//   ....[3]....
        /*009c*/ 	.word	0x0000ade0


	//----- nvinfo : EIATTR_MAX_THREADS
	.align		4
.L_617:
        /*00a0*/ 	.byte	0x04, 0x05
        /*00a2*/ 	.short	(.L_619 - .L_618)
.L_618:
        /*00a4*/ 	.word	0x00000200
        /*00a8*/ 	.word	0x00000001
        /*00ac*/ 	.word	0x00000001


	//----- nvinfo : EIATTR_CRS_STACK_SIZE
	.align		4
.L_619:
        /*00b0*/ 	.byte	0x04, 0x1e
        /*00b2*/ 	.short	(.L_621 - .L_620)
.L_620:
        /*00b4*/ 	.word	0x00000000


	//----- nvinfo : EIATTR_CBANK_PARAM_SIZE
	.align		4
.L_621:
        /*00b8*/ 	.byte	0x03, 0x19
        /*00ba*/ 	.short	0x00b8


	//----- nvinfo : EIATTR_PARAM_CBANK
	.align		4
        /*00bc*/ 	.byte	0x04, 0x0a
        /*00be*/ 	.short	(.L_623 - .L_622)
	.align		4
.L_622:
        /*00c0*/ 	.word	index@(.nv.constant0._Z35group_norm_nhwc_bwd_one_pass_kernelI11Bf16IOBf16WLi256ELi64ELi512EEv26Group_norm_nhwc_bwd_params)
        /*00c4*/ 	.short	0x0380
        /*00c6*/ 	.short	0x00b8


	//----- nvinfo : EIATTR_SW_WAR
	.align		4
.L_623:
        /*00c8*/ 	.byte	0x04, 0x36
        /*00ca*/ 	.short	(.L_625 - .L_624)
.L_624:
        /*00cc*/ 	.word	0x00000008
.L_625:


//--------------------- .nv.info._Z35group_norm_nhwc_bwd_one_pass_kernelI11Bf16IOBf16WLi512ELi64ELi512EEv26Group_norm_nhwc_bwd_params --------------------------
	.section	.nv.info._Z35group_norm_nhwc_bwd_one_pass_kernelI11Bf16IOBf16WLi512ELi64ELi512EEv26Group_norm_nhwc_bwd_params,"",@"SHT_CUDA_INFO"
	.sectionflags	@""
	.align	4


	//----- nvinfo : EIATTR_CUDA_API_VERSION
	.align		4
        /*0000*/ 	.byte	0x04, 0x37
        /*0002*/ 	.short	(.L_627 - .L_626)
.L_626:
        /*0004*/ 	.word	0x00000082


	//----- nvinfo : EIATTR_KPARAM_INFO
	.align		4
.L_627:
        /*0008*/ 	.byte	0x04, 0x17
        /*000a*/ 	.short	(.L_629 - .L_628)
.L_628:
        /*000c*/ 	.word	0x00000000
        /*0010*/ 	.short	0x0000
        /*0012*/ 	.short	0x0000
        /*0014*/ 	.byte	0x00, 0xf0, 0xe1, 0x02


	//----- nvinfo : EIATTR_SPARSE_MMA_MASK
	.align		4
.L_629:
        /*0018*/ 	.byte	0x03, 0x50
        /*001a*/ 	.short	0x0000


	//----- nvinfo : EIATTR_MAXREG_COUNT
	.align		4
        /*001c*/ 	.byte	0x03, 0x1b
        /*001e*/ 	.short	0x0080


	//----- nvinfo : EIATTR_NUM_BARRIERS
	.align		4
        /*0020*/ 	.byte	0x02, 0x4c
        /*0022*/ 	.byte	0x01
	.zero		1


	//----- nvinfo : EIATTR_ANNOTATIONS
	.align		4
        /*0024*/ 	.byte	0x04, 0x55
        /*0026*/ 	.short	(.L_631 - .L_630)


	//   ....[0]....
.L_630:
        /* <DEDUP_REMOVED lines=69> */
        /*046c*/ 	.byte	0x30, 0xb4, 0x00, 0x00, 0x01, 0x00, 0x00, 0x00, 0x40, 0xb4, 0x00, 0x00


	//----- nvinfo : EIATTR_MERCURY_ISA_VERSION
	.align		4
.L_631:
        /*0478*/ 	.byte	0x03, 0x5f
        /*047a*/ 	.short	0x0101


	//----- nvinfo : EIATTR_INT_WARP_WIDE_INSTR_OFFSETS
	.align		4
        /*047c*/ 	.byte	0x04, 0x31
        /*047e*/ 	.short	(.L_633 - .L_632)


	//   ....[0]....
.L_632:
        /*0480*/ 	.word	0x0000c730


	//   ....[1]....
        /*0484*/ 	.word	0x0000daf0


	//   ....[2]....
        /*0488*/ 	.word	0x0000db10


	//   ....[3]....
        /*048c*/ 	.word	0x0000db20


	//   ....[4]....
        /*0490*/ 	.word	0x0000db50


	//   ....[5]....
        /*0494*/ 	.word	0x0000dd70


	//----- nvinfo : EIATTR_COOP_GROUP_MASK_REGIDS
	.align		4
.L_633:
        /*0498*/ 	.byte	0x04, 0x29
        /*049a*/ 	.short	(.L_635 - .L_634)


	//   ....[0]....
.L_634:
        /*049c*/ 	.word	0xffffffff


	//   ....[1]....
        /*04a0*/ 	.word	0xffffffff


	//   ....[2]....
        /*04a4*/ 	.word	0xffffffff


	//   ....[3]....
        /*04a8*/ 	.word	0xffffffff


	//   ....[4]....
        /*04ac*/ 	.word	0xffffffff


	//   ....[5]....
        /*04b0*/ 	.word	0xffffffff


	//   ....[6]....
        /*04b4*/ 	.word	0xffffffff


	//   ....[7]....
        /*04b8*/ 	.word	0xffffffff


	//   ....[8]....
        /*04bc*/ 	.word	0xffffffff


	//   ....[9]....
        /*04c0*/ 	.word	0xffffffff


	//----- nvinfo : EIATTR_COOP_GROUP_INSTR_OFFSETS
	.align		4
.L_635:
        /*04c4*/ 	.byte	0x04, 0x28
        /*04c6*/ 	.short	(.L_637 - .L_636)


	//   ....[0]....
.L_636:
        /*04c8*/ 	.word	0x0000c4b0


	//   ....[1]....
        /*04cc*/ 	.word	0x0000c4f0


	//   ....[2]....
        /*04d0*/ 	.word	0x0000c590


	//   ....[3]....
        /*04d4*/ 	.word	0x0000c5a0


	//   ....[4]....
        /*04d8*/ 	.word	0x0000c5f0


	//   ....[5]....
        /*04dc*/ 	.word	0x0000c600


	//   ....[6]....
        /*04e0*/ 	.word	0x0000c630


	//   ....[7]....
        /*04e4*/ 	.word	0x0000c660


	//   ....[8]....
        /*04e8*/ 	.word	0x0000c6d0


	//   ....[9]....
        /*04ec*/ 	.word	0x0000c6e0


	//----- nvinfo : EIATTR_VRC_CTA_INIT_COUNT
	.align		4
.L_637:
        /*04f0*/ 	.byte	0x02, 0x4a
	.zero		1
	.zero		1


	//----- nvinfo : EIATTR_EXIT_INSTR_OFFSETS
	.align		4
        /*04f4*/ 	.byte	0x04, 0x1c
        /*04f6*/ 	.short	(.L_639 - .L_638)


	//   ....[0]....
.L_638:
        /*04f8*/ 	.word	0x0000e950


	//   ....[1]....
        /*04fc*/ 	.word	0x0000ea80


	//   ....[2]....
        /*0500*/ 	.word	0x0000efc0


	//   ....[3]....
        /*0504*/ 	.word	0x0000f5c0


	//----- nvinfo : EIATTR_MAX_THREADS
	.align		4
.L_639:
        /*0508*/ 	.byte	0x04, 0x05
        /*050a*/ 	.short	(.L_641 - .L_640)
.L_640:
        /*050c*/ 	.word	0x00000200
        /*0510*/ 	.word	0x00000001
        /*0514*/ 	.word	0x00000001


	//----- nvinfo : EIATTR_CRS_STACK_SIZE
	.align		4
.L_641:
        /*0518*/ 	.byte	0x04, 0x1e
        /*051a*/ 	.short	(.L_643 - .L_642)
.L_642:
        /*051c*/ 	.word	0x00000000


	//----- nvinfo : EIATTR_CBANK_PARAM_SIZE
	.align		4
.L_643:
        /*0520*/ 	.byte	0x03, 0x19
        /*0522*/ 	.short	0x00b8


	//----- nvinfo : EIATTR_PARAM_CBANK
	.align		4
        /*0524*/ 	.byte	0x04, 0x0a
        /*0526*/ 	.short	(.L_645 - .L_644)
	.align		4
.L_644:
        /*0528*/ 	.word	index@(.nv.constant0._Z35group_norm_nhwc_bwd_one_pass_kernelI11Bf16IOBf16WLi512ELi64ELi512EEv26Group_norm_nhwc_bwd_params)
        /*052c*/ 	.short	0x0380
        /*052e*/ 	.short	0x00b8


	//----- nvinfo : EIATTR_SW_WAR
	.align		4
.L_645:
        /*0530*/ 	.byte	0x04, 0x36
        /*0532*/ 	.short	(.L_647 - .L_646)
.L_646:
        /*0534*/ 	.word	0x00000008
.L_647:


//--------------------- .nv.info._Z35group_norm_nhwc_bwd_one_pass_kernelI11Bf16IOFp16WLi64ELi64ELi512EEv26Group_norm_nhwc_bwd_params --------------------------
	.section	.nv.info._Z35group_norm_nhwc_bwd_one_pass_kernelI11Bf16IOFp16WLi64ELi64ELi512EEv26Group_norm_nhwc_bwd_params,"",@"SHT_CUDA_INFO"
	.sectionflags	@""
	.align	4


	//----- nvinfo : EIATTR_CUDA_API_VERSION
	.align		4
        /*0000*/ 	.byte	0x04, 0x37
        /*0002*/ 	.short	(.L_649 - .L_648)
.L_648:
        /*0004*/ 	.word	0x00000082


	//----- nvinfo : EIATTR_KPARAM_INFO
	.align		4
.L_649:
        /*0008*/ 	.byte	0x04, 0x17
        /*000a*/ 	.short	(.L_651 - .L_650)
.L_650:
        /*000c*/ 	.word	0x00000000
        /*0010*/ 	.short	0x0000
        /*0012*/ 	.short	0x0000
        /*0014*/ 	.byte	0x00, 0xf0, 0xe1, 0x02


	//----- nvinfo : EIATTR_SPARSE_MMA_MASK
	.align		4
.L_651:
        /*0018*/ 	.byte	0x03, 0x50
        /*001a*/ 	.short	0x0000


	//----- nvinfo : EIATTR_MAXREG_COUNT
	.align		4
        /*001c*/ 	.byte	0x03, 0x1b
        /*001e*/ 	.short	0x0080


	//----- nvinfo : EIATTR_NUM_BARRIERS
	.align		4
        /*0020*/ 	.byte	0x02, 0x4c
        /*0022*/ 	.byte	0x01
	.zero		1


	//----- nvinfo : EIATTR_MERCURY_ISA_VERSION
	.align		4
        /*0024*/ 	.byte	0x03, 0x5f
        /*0026*/ 	.short	0x0101


	//----- nvinfo : EIATTR_INT_WARP_WIDE_INSTR_OFFSETS
	.align		4
        /*0028*/ 	.byte	0x04, 0x31
        /*002a*/ 	.short	(.L_653 - .L_652)


	//   ....[0]....
.L_652:
        /*002c*/ 	.word	0x00001b30


	//----- nvinfo : EIATTR_COOP_GROUP_MASK_REGIDS
	.align		4
.L_653:
        /*0030*/ 	.byte	0x04, 0x29
        /*0032*/ 	.short	(.L_655 - .L_654)


	//   ....[0]....
.L_654:
        /*0034*/ 	.word	0xffffffff


	//   ....[1]....
        /*0038*/ 	.word	0xffffffff


	//   ....[2]....
        /*003c*/ 	.word	0xffffffff


	//   ....[3]....
        /*0040*/ 	.word	0xffffffff


	//   ....[4]....
        /*0044*/ 	.word	0xffffffff


	//   ....[5]....
        /*0048*/ 	.word	0xffffffff


	//   ....[6]....
        /*004c*/ 	.word	0xffffffff


	//   ....[7]....
        /*0050*/ 	.word	0xffffffff


	//   ....[8]....
        /*0054*/ 	.word	0xffffffff


	//   ....[9]....
        /*0058*/ 	.word	0xffffffff


	//----- nvinfo : EIATTR_COOP_GROUP_INSTR_OFFSETS
	.align		4
.L_655:
        /*005c*/ 	.byte	0x04, 0x28
        /*005e*/ 	.short	(.L_657 - .L_656)


	//   ....[0]....
.L_656:
        /*0060*/ 	.word	0x000018d0


	//   ....[1]....
        /*0064*/ 	.word	0x00001910


	//   ....[2]....
        /*0068*/ 	.word	0x000019a0


	//   ....[3]....
        /*006c*/ 	.word	0x000019d0


	//   ....[4]....
        /*0070*/ 	.word	0x00001a10


	//   ....[5]....
        /*0074*/ 	.word	0x00001a30


	//   ....[6]....
        /*0078*/ 	.word	0x00001a60


	//   ....[7]....
        /*007c*/ 	.word	0x00001a80


	//   ....[8]....
        /*0080*/ 	.word	0x00001ad0


	//   ....[9]....
        /*0084*/ 	.word	0x00001ae0


	//----- nvinfo : EIATTR_VRC_CTA_INIT_COUNT
	.align		4
.L_657:
        /*0088*/ 	.byte	0x02, 0x4a
	.zero		1
	.zero		1


	//----- nvinfo : EIATTR_EXIT_INSTR_OFFSETS
	.align		4
        /*008c*/ 	.byte	0x04, 0x1c
        /*008e*/ 	.short	(.L_659 - .L_658)


	//   ....[0]....
.L_658:
        /*0090*/ 	.word	0x00003f60


	//   ....[1]....
        /*0094*/ 	.word	0x00004090


	//   ....[2]....
        /*0098*/ 	.word	0x000045d0


	//   ....[3]....
        /*009c*/ 	.word	0x00004bd0


	//----- nvinfo : EIATTR_MAX_THREADS
	.align		4
.L_659:
        /*00a0*/ 	.byte	0x04, 0x05
        /*00a2*/ 	.short	(.L_661 - .L_660)
.L_660:
        /*00a4*/ 	.word	0x00000200
        /*00a8*/ 	.word	0x00000001
        /*00ac*/ 	.word	0x00000001


	//----- nvinfo : EIATTR_CRS_STACK_SIZE
	.align		4
.L_661:
        /*00b0*/ 	.byte	0x04, 0x1e
        /*00b2*/ 	.short	(.L_663 - .L_662)
.L_662:
        /*00b4*/ 	.word	0x00000000


	//----- nvinfo : EIATTR_CBANK_PARAM_SIZE
	.align		4
.L_663:
        /*00b8*/ 	.byte	0x03, 0x19
        /*00ba*/ 	.short	0x00b8


	//----- nvinfo : EIATTR_PARAM_CBANK
	.align		4
        /*00bc*/ 	.byte	0x04, 0x0a
        /*00be*/ 	.short	(.L_665 - .L_664)
	.align		4
.L_664:
        /*00c0*/ 	.word	index@(.nv.constant0._Z35group_norm_nhwc_bwd_one_pass_kernelI11Bf16IOFp16WLi64ELi64ELi512EEv26Group_norm_nhwc_bwd_params)
        /*00c4*/ 	.short	0x0380
        /*00c6*/ 	.short	0x00b8


	//----- nvinfo : EIATTR_SW_WAR
	.align		4
.L_665:
        /*00c8*/ 	.byte	0x04, 0x36
        /*00ca*/ 	.short	(.L_667 - .L_666)
.L_666:
        /*00cc*/ 	.word	0x00000008
.L_667:


//--------------------- .nv.info._Z35group_norm_nhwc_bwd_one_pass_kernelI11Bf16IOFp16WLi128ELi64ELi512EEv26Group_norm_nhwc_bwd_params --------------------------
	.section	.nv.info._Z35group_norm_nhwc_bwd_one_pass_kernelI11Bf16IOFp16WLi128ELi64ELi512EEv26Group_norm_nhwc_bwd_params,"",@"SHT_CUDA_INFO"
	.sectionflags	@""
	.align	4


	//----- nvinfo : EIATTR_CUDA_API_VERSION
	.align		4
        /*0000*/ 	.byte	0x04, 0x37
        /*0002*/ 	.short	(.L_669 - .L_668)
.L_668:
        /*0004*/ 	.word	0x00000082


	//----- nvinfo : EIATTR_KPARAM_INFO
	.align		4
.L_669:
        /*0008*/ 	.byte	0x04, 0x17
        /*000a*/ 	.short	(.L_671 - .L_670)
.L_670:
        /*000c*/ 	.word	0x00000000
        /*0010*/ 	.short	0x0000
        /*0012*/ 	.short	0x0000
        /*0014*/ 	.byte	0x00, 0xf0, 0xe1, 0x02


	//----- nvinfo : EIATTR_SPARSE_MMA_MASK
	.align		4
.L_671:
        /*0018*/ 	.byte	0x03, 0x50
        /*001a*/ 	.short	0x0000


	//----- nvinfo : EIATTR_MAXREG_COUNT
	.align		4
        /*001c*/ 	.byte	0x03, 0x1b
        /*001e*/ 	.short	0x0080


	//----- nvinfo : EIATTR_NUM_BARRIERS
	.align		4
        /*0020*/ 	.byte	0x02, 0x4c
        /*0022*/ 	.byte	0x01
	.zero		1


	//----- nvinfo : EIATTR_MERCURY_ISA_VERSION
	.align		4
        /*0024*/ 	.byte	0x03, 0x5f
        /*0026*/ 	.short	0x0101


	//----- nvinfo : EIATTR_INT_WARP_WIDE_INSTR_OFFSETS
	.align		4
        /*0028*/ 	.byte	0x04, 0x31
        /*002a*/ 	.short	(.L_673 - .L_672)


	//   ....[0]....
.L_672:
        /*002c*/ 	.word	0x00003090


	//----- nvinfo : EIATTR_COOP_GROUP_MASK_REGIDS
	.align		4
.L_673:
        /*0030*/ 	.byte	0x04, 0x29
        /*0032*/ 	.short	(.L_675 - .L_674)


	//   ....[0]....
.L_674:
        /*0034*/ 	.word	0xffffffff


	//   ....[1]....
        /*0038*/ 	.word	0xffffffff


	//   ....[2]....
        /*003c*/ 	.word	0xffffffff


	//   ....[3]....
        /*0040*/ 	.word	0xffffffff


	//   ....[4]....
        /*0044*/ 	.word	0xffffffff


	//   ....[5]....
        /*0048*/ 	.word	0xffffffff


	//   ....[6]....
        /*004c*/ 	.word	0xffffffff


	//   ....[7]....
        /*0050*/ 	.word	0xffffffff


	//   ....[8]....
        /*0054*/ 	.word	0xffffffff


	//   ....[9]....
        /*0058*/ 	.word	0xffffffff


	//----- nvinfo : EIATTR_COOP_GROUP_INSTR_OFFSETS
	.align		4
.L_675:
        /*005c*/ 	.byte	0x04, 0x28
        /*005e*/ 	.short	(.L_677 - .L_676)


	//   ....[0]....
.L_676:
        /*0060*/ 	.word	0x00002e20


	//   ....[1]....
        /*0064*/ 	.word	0x00002e60


	//   ....[2]....
        /*0068*/ 	.word	0x00002f00


	//   ....[3]....
        /*006c*/ 	.word	0x00002f20


	//   ....[4]....
        /*0070*/ 	.word	0x00002f50


	//   ....[5]....
        /*0074*/ 	.word	0x00002f70


	//   ....[6]....
        /*0078*/ 	.word	0x00002fa0


	//   ....[7]....
        /*007c*/ 	.word	0x00002fc0


	//   ....[8]....
        /*0080*/ 	.word	0x00003030


	//   ....[9]....
        /*0084*/ 	.word	0x00003040


	//----- nvinfo : EIATTR_VRC_CTA_INIT_COUNT
	.align		4
.L_677:
        /*0088*/ 	.byte	0x02, 0x4a
	.zero		1
	.zero		1


	//----- nvinfo : EIATTR_EXIT_INSTR_OFFSETS
	.align		4
        /*008c*/ 	.byte	0x04, 0x1c
        /*008e*/ 	.short	(.L_679 - .L_678)


	//   ....[0]....
.L_678:
        /*0090*/ 	.word	0x00006180


	//   ....[1]....
        /*0094*/ 	.word	0x000062b0


	//   ....[2]....
        /*0098*/ 	.word	0x000067e0


	//   ....[3]....
        /*009c*/ 	.word	0x00006de0


	//----- nvinfo : EIATTR_MAX_THREADS
	.align		4
.L_679:
        /*00a0*/ 	.byte	0x04, 0x05
        /*00a2*/ 	.short	(.L_681 - .L_680)
.L_680:
        /*00a4*/ 	.word	0x00000200
        /*00a8*/ 	.word	0x00000001
        /*00ac*/ 	.word	0x00000001


	//----- nvinfo : EIATTR_CRS_STACK_SIZE
	.align		4
.L_681:
        /*00b0*/ 	.byte	0x04, 0x1e
        /*00b2*/ 	.short	(.L_683 - .L_682)
.L_682:
        /*00b4*/ 	.word	0x00000000


	//----- nvinfo : EIATTR_CBANK_PARAM_SIZE
	.align		4
.L_683:
        /*00b8*/ 	.byte	0x03, 0x19
        /*00ba*/ 	.short	0x00b8


	//----- nvinfo : EIATTR_PARAM_CBANK
	.align		4
        /*00bc*/ 	.byte	0x04, 0x0a
        /*00be*/ 	.short	(.L_685 - .L_684)
	.align		4
.L_684:
        /*00c0*/ 	.word	index@(.nv.constant0._Z35group_norm_nhwc_bwd_one_pass_kernelI11Bf16IOFp16WLi128ELi64ELi512EEv26Group_norm_nhwc_bwd_params)
        /*00c4*/ 	.short	0x0380
        /*00c6*/ 	.short	0x00b8


	//----- nvinfo : EIATTR_SW_WAR
	.align		4
.L_685:
        /*00c8*/ 	.byte	0x04, 0x36
        /*00ca*/ 	.short	(.L_687 - .L_686)
.L_686:
        /*00cc*/ 	.word	0x00000008
.L_687:


//--------------------- .nv.info._Z35group_norm_nhwc_bwd_one_pass_kernelI11Bf16IOFp16WLi256ELi64ELi512EEv26Group_norm_nhwc_bwd_params --------------------------
	.section	.nv.info._Z35group_norm_nhwc_bwd_one_pass_kernelI11Bf16IOFp16WLi256ELi64ELi512EEv26Group_norm_nhwc_bwd_params,"",@"SHT_CUDA_INFO"
	.sectionflags	@""
	.align	4


	//----- nvinfo : EIATTR_CUDA_API_VERSION
	.align		4
        /*0000*/ 	.byte	0x04, 0x37
        /*0002*/ 	.short	(.L_689 - .L_688)
.L_688:
        /*0004*/ 	.word	0x00000082


	//----- nvinfo : EIATTR_KPARAM_INFO
	.align		4
.L_689:
        /*0008*/ 	.byte	0x04, 0x17
        /*000a*/ 	.short	(.L_691 - .L_690)
.L_690:
        /*000c*/ 	.word	0x00000000
        /*0010*/ 	.short	0x0000
        /*0012*/ 	.short	0x0000
        /*0014*/ 	.byte	0x00, 0xf0, 0xe1, 0x02


	//----- nvinfo : EIATTR_SPARSE_MMA_MASK
	.align		4
.L_691:
        /*0018*/ 	.byte	0x03, 0x50
        /*001a*/ 	.short	0x0000


	//----- nvinfo : EIATTR_MAXREG_COUNT
	.align		4
        /*001c*/ 	.byte	0x03, 0x1b
        /*001e*/ 	.short	0x0080


	//----- nvinfo : EIATTR_NUM_BARRIERS
	.align		4
        /*0020*/ 	.byte	0x02, 0x4c
        /*0022*/ 	.byte	0x01
	.zero		1


	//----- nvinfo : EIATTR_MERCURY_ISA_VERSION
	.align		4
        /*0024*/ 	.byte	0x03, 0x5f
        /*0026*/ 	.short	0x0101


	//----- nvinfo : EIATTR_INT_WARP_WIDE_INSTR_OFFSETS
	.align		4
        /*0028*/ 	.byte	0x04, 0x31
        /*002a*/ 	.short	(.L_693 - .L_692)


	//   ....[0]....
.L_692:
        /*002c*/ 	.word	0x00005610


	//----- nvinfo : EIATTR_COOP_GROUP_MASK_REGIDS
	.align		4
.L_693:
        /*0030*/ 	.byte	0x04, 0x29
        /*0032*/ 	.short	(.L_695 - .L_694)


	//   ....[0]....
.L_694:
        /*0034*/ 	.word	0xffffffff


	//   ....[1]....
        /*0038*/ 	.word	0xffffffff


	//   ....[2]....
        /*003c*/ 	.word	0xffffffff


	//   ....[3]....
        /*0040*/ 	.word	0xffffffff


	//   ....[4]....
        /*0044*/ 	.word	0xffffffff


	//   ....[5]....
        /*0048*/ 	.word	0xffffffff


	//   ....[6]....
        /*004c*/ 	.word	0xffffffff


	//   ....[7]....
        /*0050*/ 	.word	0xffffffff


	//   ....[8]....
        /*0054*/ 	.word	0xffffffff


	//   ....[9]....
        /*0058*/ 	.word	0xffffffff


	//----- nvinfo : EIATTR_COOP_GROUP_INSTR_OFFSETS
	.align		4
.L_695:
        /*005c*/ 	.byte	0x04, 0x28
        /*005e*/ 	.short	(.L_697 - .L_696)


	//   ....[0]....
.L_696:
        /*0060*/ 	.word	0x000053a0


	//   ....[1]....
        /*0064*/ 	.word	0x000053e0


	//   ....[2]....
        /*0068*/ 	.word	0x00005480


	//   ....[3]....
        /*006c*/ 	.word	0x000054b0


	//   ....[4]....
        /*0070*/ 	.word	0x000054f0


	//   ....[5]....
        /*0074*/ 	.word	0x00005510


	//   ....[6]....
        /*0078*/ 	.word	0x00005540


	//   ....[7]....
        /*007c*/ 	.word	0x00005560


	//   ....[8]....
        /*0080*/ 	.word	0x000055b0


	//   ....[9]....
        /*0084*/ 	.word	0x000055c0


	//----- nvinfo : EIATTR_VRC_CTA_INIT_COUNT
	.align		4
.L_697:
        /*0088*/ 	.byte	0x02, 0x4a
	.zero		1
	.zero		1


	//----- nvinfo : EIATTR_EXIT_INSTR_OFFSETS
	.align		4
        /*008c*/ 	.byte	0x04, 0x1c
        /*008e*/ 	.short	(.L_699 - .L_698)


	//   ....[0]....
.L_698:
        /*0090*/ 	.word	0x0000a1b0


	//   ....[1]....
        /*0094*/ 	.word	0x0000a2e0


	//   ....[2]....
        /*0098*/ 	.word	0x0000a820


	//   ....[3]....
        /*009c*/ 	.word	0x0000ae20


	//----- nvinfo : EIATTR_MAX_THREADS
	.align		4
.L_699:
        /*00a0*/ 	.byte	0x04, 0x05
        /*00a2*/ 	.short	(.L_701 - .L_700)
.L_700:
        /*00a4*/ 	.word	0x00000200
        /*00a8*/ 	.word	0x00000001
        /*00ac*/ 	.word	0x00000001


	//----- nvinfo : EIATTR_CRS_STACK_SIZE
	.align		4
.L_701:
        /*00b0*/ 	.byte	0x04, 0x1e
        /*00b2*/ 	.short	(.L_703 - .L_702)
.L_702:
        /*00b4*/ 	.word	0x00000000


	//----- nvinfo : EIATTR_CBANK_PARAM_SIZE
	.align		4
.L_703:
        /*00b8*/ 	.byte	0x03, 0x19
        /*00ba*/ 	.short	0x00b8


	//----- nvinfo : EIATTR_PARAM_CBANK
	.align		4
        /*00bc*/ 	.byte	0x04, 0x0a
        /*00be*/ 	.short	(.L_705 - .L_704)
	.align		4
.L_704:
        /*00c0*/ 	.word	index@(.nv.constant0._Z35group_norm_nhwc_bwd_one_pass_kernelI11Bf16IOFp16WLi256ELi64ELi512EEv26Group_norm_nhwc_bwd_params)
        /*00c4*/ 	.short	0x0380
        /*00c6*/ 	.short	0x00b8


	//----- nvinfo : EIATTR_SW_WAR
	.align		4
.L_705:
        /*00c8*/ 	.byte	0x04, 0x36
        /*00ca*/ 	.short	(.L_707 - .L_706)
.L_706:
        /*00cc*/ 	.word	0x00000008
.L_707:


//--------------------- .nv.info._Z35group_norm_nhwc_bwd_one_pass_kernelI11Bf16IOFp16WLi512ELi64ELi512EEv26Group_norm_nhwc_bwd_params --------------------------
	.section	.nv.info._Z35group_norm_nhwc_bwd_one_pass_kernelI11Bf16IOFp16WLi512ELi64ELi512EEv26Group_norm_nhwc_bwd_params,"",@"SHT_CUDA_INFO"
	.sectionflags	@""
	.align	4


	//----- nvinfo : EIATTR_CUDA_API_VERSION
	.align		4
        /*0000*/ 	.byte	0x04, 0x37
        /*0002*/ 	.short	(.L_709 - .L_708)
.L_708:
        /*0004*/ 	.word	0x00000082


	//----- nvinfo : EIATTR_KPARAM_INFO
	.align		4
.L_709:
        /*0008*/ 	.byte	0x04, 0x17
        /*000a*/ 	.short	(.L_711 - .L_710)
.L_710:
        /*000c*/ 	.word	0x00000000
        /*0010*/ 	.short	0x0000
        /*0012*/ 	.short	0x0000
        /*0014*/ 	.byte	0x00, 0xf0, 0xe1, 0x02


	//----- nvinfo : EIATTR_SPARSE_MMA_MASK
	.align		4
.L_711:
        /*0018*/ 	.byte	0x03, 0x50
        /*001a*/ 	.short	0x0000


	//----- nvinfo : EIATTR_MAXREG_COUNT
	.align		4
        /*001c*/ 	.byte	0x03, 0x1b
        /*001e*/ 	.short	0x0080


	//----- nvinfo : EIATTR_NUM_BARRIERS
	.align		4
        /*0020*/ 	.byte	0x02, 0x4c
        /*0022*/ 	.byte	0x01
	.zero		1


	//----- nvinfo : EIATTR_ANNOTATIONS
	.align		4
        /*0024*/ 	.byte	0x04, 0x55
        /*0026*/ 	.short	(.L_713 - .L_712)


	//   ....[0]....
.L_712:
        /* <DEDUP_REMOVED lines=70> */


	//----- nvinfo : EIATTR_MERCURY_ISA_VERSION
	.align		4
.L_713:
        /*0478*/ 	.byte	0x03, 0x5f
        /*047a*/ 	.short	0x0101


	//----- nvinfo : EIATTR_INT_WARP_WIDE_INSTR_OFFSETS
	.align		4
        /*047c*/ 	.byte	0x04, 0x31
        /*047e*/ 	.short	(.L_715 - .L_714)


	//   ....[0]....
.L_714:
        /*0480*/ 	.word	0x0000c730


	//   ....[1]....
        /*0484*/ 	.word	0x0000daf0


	//   ....[2]....
        /*0488*/ 	.word	0x0000db10


	//   ....[3]....
        /*048c*/ 	.word	0x0000db20


	//   ....[4]....
        /*0490*/ 	.word	0x0000db50


	//   ....[5]....
        /*0494*/ 	.word	0x0000dd70


	//----- nvinfo : EIATTR_COOP_GROUP_MASK_REGIDS
	.align		4
.L_715:
        /*0498*/ 	.byte	0x04, 0x29
        /*049a*/ 	.short	(.L_717 - .L_716)


	//   ....[0]....
.L_716:
        /*049c*/ 	.word	0xffffffff


	//   ....[1]....
        /*04a0*/ 	.word	0xffffffff


	//   ....[2]....
        /*04a4*/ 	.word	0xffffffff


	//   ....[3]....
        /*04a8*/ 	.word	0xffffffff


	//   ....[4]....
        /*04ac*/ 	.word	0xffffffff


	//   ....[5]....
        /*04b0*/ 	.word	0xffffffff


	//   ....[6]....
        /*04b4*/ 	.word	0xffffffff


	//   ....[7]....
        /*04b8*/ 	.word	0xffffffff


	//   ....[8]....
        /*04bc*/ 	.word	0xffffffff


	//   ....[9]....
        /*04c0*/ 	.word	0xffffffff


	//----- nvinfo : EIATTR_COOP_GROUP_INSTR_OFFSETS
	.align		4
.L_717:
        /*04c4*/ 	.byte	0x04, 0x28
        /*04c6*/ 	.short	(.L_719 - .L_718)


	//   ....[0]....
.L_718:
        /*04c8*/ 	.word	0x0000c4b0


	//   ....[1]....
        /*04cc*/ 	.word	0x0000c4f0


	//   ....[2]....
        /*04d0*/ 	.word	0x0000c590


	//   ....[3]....
        /*04d4*/ 	.word	0x0000c5a0


	//   ....[4]....
        /*04d8*/ 	.word	0x0000c5f0


	//   ....[5]....
        /*04dc*/ 	.word	0x0000c600


	//   ....[6]....
        /*04e0*/ 	.word	0x0000c630


	//   ....[7]....
        /*04e4*/ 	.word	0x0000c660


	//   ....[8]....
        /*04e8*/ 	.word	0x0000c6d0


	//   ....[9]....
        /*04ec*/ 	.word	0x0000c6e0


	//----- nvinfo : EIATTR_VRC_CTA_INIT_COUNT
	.align		4
.L_719:
        /*04f0*/ 	.byte	0x02, 0x4a
	.zero		1
	.zero		1


	//----- nvinfo : EIATTR_EXIT_INSTR_OFFSETS
	.align		4
        /*04f4*/ 	.byte	0x04, 0x1c
        /*04f6*/ 	.short	(.L_721 - .L_720)


	//   ....[0]....
.L_720:
        /*04f8*/ 	.word	0x0000e950


	//   ....[1]....
        /*04fc*/ 	.word	0x0000ea80


	//   ....[2]....
        /*0500*/ 	.word	0x0000efc0


	//   ....[3]....
        /*0504*/ 	.word	0x0000f5c0


	//----- nvinfo : EIATTR_MAX_THREADS
	.align		4
.L_721:
        /*0508*/ 	.byte	0x04, 0x05
        /*050a*/ 	.short	(.L_723 - .L_722)
.L_722:
        /*050c*/ 	.word	0x00000200
        /*0510*/ 	.word	0x00000001
        /*0514*/ 	.word	0x00000001


	//----- nvinfo : EIATTR_CRS_STACK_SIZE
	.align		4
.L_723:
        /*0518*/ 	.byte	0x04, 0x1e
        /*051a*/ 	.short	(.L_725 - .L_724)
.L_724:
        /*051c*/ 	.word	0x00000000


	//----- nvinfo : EIATTR_CBANK_PARAM_SIZE
	.align		4
.L_725:
        /*0520*/ 	.byte	0x03, 0x19
        /*0522*/ 	.short	0x00b8


	//----- nvinfo : EIATTR_PARAM_CBANK
	.align		4
        /*0524*/ 	.byte	0x04, 0x0a
        /*0526*/ 	.short	(.L_727 - .L_726)
	.align		4
.L_726:
        /*0528*/ 	.word	index@(.nv.constant0._Z35group_norm_nhwc_bwd_one_pass_kernelI11Bf16IOFp16WLi512ELi64ELi512EEv26Group_norm_nhwc_bwd_params)
        /*052c*/ 	.short	0x0380
        /*052e*/ 	.short	0x00b8


	//----- nvinfo : EIATTR_SW_WAR
	.align		4
.L_727:
        /*0530*/ 	.byte	0x04, 0x36
        /*0532*/ 	.short	(.L_729 - .L_728)
.L_728:
        /*0534*/ 	.word	0x00000008
.L_729:


//--------------------- .nv.info._Z35group_norm_nhwc_bwd_one_pass_kernelI11Fp16IOFp32WLi64ELi64ELi512EEv26Group_norm_nhwc_bwd_params --------------------------
	.section	.nv.info._Z35group_norm_nhwc_bwd_one_pass_kernelI11Fp16IOFp32WLi64ELi64ELi512EEv26Group_norm_nhwc_bwd_params,"",@"SHT_CUDA_INFO"
	.sectionflags	@""
	.align	4


	//----- nvinfo : EIATTR_CUDA_API_VERSION
	.align		4
        /*0000*/ 	.byte	0x04, 0x37
        /*0002*/ 	.short	(.L_731 - .L_730)
.L_730:
        /*0004*/ 	.word	0x00000082


	//----- nvinfo : EIATTR_KPARAM_INFO
	.align		4
.L_731:
        /*0008*/ 	.byte	0x04, 0x17
        /*000a*/ 	.short	(.L_733 - .L_732)
.L_732:
        /*000c*/ 	.word	0x00000000
        /*0010*/ 	.short	0x0000
        /*0012*/ 	.short	0x0000
        /*0014*/ 	.byte	0x00, 0xf0, 0xe1, 0x02


	//----- nvinfo : EIATTR_SPARSE_MMA_MASK
	.align		4
.L_733:
        /*0018*/ 	.byte	0x03, 0x50
        /*001a*/ 	.short	0x0000


	//----- nvinfo : EIATTR_MAXREG_COUNT
	.align		4
        /*001c*/ 	.byte	0x03, 0x1b
        /*001e*/ 	.short	0x0080


	//----- nvinfo : EIATTR_NUM_BARRIERS
	.align		4
        /*0020*/ 	.byte	0x02, 0x4c
        /*0022*/ 	.byte	0x01
	.zero		1


	//----- nvinfo : EIATTR_MERCURY_ISA_VERSION
	.align		4
        /*0024*/ 	.byte	0x03, 0x5f
        /*0026*/ 	.short	0x0101


	//----- nvinfo : EIATTR_INT_WARP_WIDE_INSTR_OFFSETS
	.align		4
        /*0028*/ 	.byte	0x04, 0x31
        /*002a*/ 	.short	(.L_735 - .L_734)


	//   ....[0]....
.L_734:
        /*002c*/ 	.word	0x00001ac0


	//----- nvinfo : EIATTR_COOP_GROUP_MASK_REGIDS
	.align		4
.L_735:
        /*0030*/ 	.byte	0x04, 0x29
        /*0032*/ 	.short	(.L_737 - .L_736)


	//   ....[0]....
.L_736:
        /*0034*/ 	.word	0xffffffff


	//   ....[1]....
        /*0038*/ 	.word	0xffffffff


	//   ....[2]....
        /*003c*/ 	.word	0xffffffff


	//   ....[3]....
        /*0040*/ 	.word	0xffffffff


	//   ....[4]....
        /*0044*/ 	.word	0xffffffff


	//   ....[5]....
        /*0048*/ 	.word	0xffffffff


	//   ....[6]....
        /*004c*/ 	.word	0xffffffff


	//   ....[7]....
        /*0050*/ 	.word	0xffffffff


	//   ....[8]....
        /*0054*/ 	.word	0xffffffff


	//   ....[9]....
        /*0058*/ 	.word	0xffffffff


	//----- nvinfo : EIATTR_COOP_GROUP_INSTR_OFFSETS
	.align		4
.L_737:
        /*005c*/ 	.byte	0x04, 0x28
        /*005e*/ 	.short	(.L_739 - .L_738)


	//   ....[0]....
.L_738:
        /*0060*/ 	.word	0x00001880


	//   ....[1]....
        /*0064*/ 	.word	0x000018c0


	//   ....[2]....
        /*0068*/ 	.word	0x00001930


	//   ....[3]....
        /*006c*/ 	.word	0x00001950


	//   ....[4]....
        /*0070*/ 	.word	0x00001980


	//   ....[5]....
        /*0074*/ 	.word	0x000019a0


	//   ....[6]....
        /*0078*/ 	.word	0x000019d0


	//   ....[7]....
        /*007c*/ 	.word	0x000019f0


	//   ....[8]....
        /*0080*/ 	.word	0x00001a60


	//   ....[9]....
        /*0084*/ 	.word	0x00001a70


	//----- nvinfo : EIATTR_VRC_CTA_INIT_COUNT
	.align		4
.L_739:
        /*0088*/ 	.byte	0x02, 0x4a
	.zero		1
	.zero		1


	//----- nvinfo : EIATTR_EXIT_INSTR_OFFSETS
	.align		4
        /*008c*/ 	.byte	0x04, 0x1c
        /*008e*/ 	.short	(.L_741 - .L_740)


	//   ....[0]....
.L_740:
        /*0090*/ 	.word	0x00003f80


	//   ....[1]....
        /*0094*/ 	.word	0x000040c0


	//   ....[2]....
        /*0098*/ 	.word	0x00004660


	//   ....[3]....
        /*009c*/ 	.word	0x00004c40


	//----- nvinfo : EIATTR_MAX_THREADS
	.align		4
.L_741:
        /*00a0*/ 	.byte	0x04, 0x05
        /*00a2*/ 	.short	(.L_743 - .L_742)
.L_742:
        /*00a4*/ 	.word	0x00000200
        /*00a8*/ 	.word	0x00000001
        /*00ac*/ 	.word	0x00000001


	//----- nvinfo : EIATTR_CRS_STACK_SIZE
	.align		4
.L_743:
        /*00b0*/ 	.byte	0x04, 0x1e
        /*00b2*/ 	.short	(.L_745 - .L_744)
.L_744:
        /*00b4*/ 	.word	0x00000000


	//----- nvinfo : EIATTR_CBANK_PARAM_SIZE
	.align		4
.L_745:
        /*00b8*/ 	.byte	0x03, 0x19
        /*00ba*/ 	.short	0x00b8


	//----- nvinfo : EIATTR_PARAM_CBANK
	.align		4
        /*00bc*/ 	.byte	0x04, 0x0a
        /*00be*/ 	.short	(.L_747 - .L_746)
	.align		4
.L_746:
        /*00c0*/ 	.word	index@(.nv.constant0._Z35group_norm_nhwc_bwd_one_pass_kernelI11Fp16IOFp32WLi64ELi64ELi512EEv26Group_norm_nhwc_bwd_params)
        /*00c4*/ 	.short	0x0380
        /*00c6*/ 	.short	0x00b8


	//----- nvinfo : EIATTR_SW_WAR
	.align		4
.L_747:
        /*00c8*/ 	.byte	0x04, 0x36
        /*00ca*/ 	.short	(.L_749 - .L_748)
.L_748:
        /*00cc*/ 	.word	0x00000008
.L_749:


//--------------------- .nv.info._Z35group_norm_nhwc_bwd_one_pass_kernelI11Fp16IOFp32WLi128ELi64ELi512EEv26Group_norm_nhwc_bwd_params --------------------------
	.section	.nv.info._Z35group_norm_nhwc_bwd_one_pass_kernelI11Fp16IOFp32WLi128ELi64ELi512EEv26Group_norm_nhwc_bwd_params,"",@"SHT_CUDA_INFO"
	.sectionflags	@""
	.align	4


	//----- nvinfo : EIATTR_CUDA_API_VERSION
	.align		4
        /*0000*/ 	.byte	0x04, 0x37
        /*0002*/ 	.short	(.L_751 - .L_750)
.L_750:
        /*0004*/ 	.word	0x00000082


	//----- nvinfo : EIATTR_KPARAM_INFO
	.align		4
.L_751:
        /*0008*/ 	.byte	0x04, 0x17
        /*000a*/ 	.short	(.L_753 - .L_752)
.L_752:
        /*000c*/ 	.word	0x00000000
        /*0010*/ 	.short	0x0000
        /*0012*/ 	.short	0x0000
        /*0014*/ 	.byte	0x00, 0xf0, 0xe1, 0x02


	//----- nvinfo : EIATTR_SPARSE_MMA_MASK
	.align		4
.L_753:
        /*0018*/ 	.byte	0x03, 0x50
        /*001a*/ 	.short	0x0000


	//----- nvinfo : EIATTR_MAXREG_COUNT
	.align		4
        /*001c*/ 	.byte	0x03, 0x1b
        /*001e*/ 	.short	0x0080


	//----- nvinfo : EIATTR_NUM_BARRIERS
	.align		4
        /*0020*/ 	.byte	0x02, 0x4c
        /*0022*/ 	.byte	0x01
	.zero		1


	//----- nvinfo : EIATTR_MERCURY_ISA_VERSION
	.align		4
        /*0024*/ 	.byte	0x03, 0x5f
        /*0026*/ 	.short	0x0101


	//----- nvinfo : EIATTR_INT_WARP_WIDE_INSTR_OFFSETS
	.align		4
        /*0028*/ 	.byte	0x04, 0x31
        /*002a*/ 	.short	(.L_755 - .L_754)


	//   ....[0]....
.L_754:
        /*002c*/ 	.word	0x00002db0


	//----- nvinfo : EIATTR_COOP_GROUP_MASK_REGIDS
	.align		4
.L_755:
        /*0030*/ 	.byte	0x04, 0x29
        /*0032*/ 	.short	(.L_757 - .L_756)


	//   ....[0]....
.L_756:
        /*0034*/ 	.word	0xffffffff


	//   ....[1]....
        /*0038*/ 	.word	0xffffffff


	//   ....[2]....
        /*003c*/ 	.word	0xffffffff


	//   ....[3]....
        /*0040*/ 	.word	0xffffffff


	//   ....[4]....
        /*0044*/ 	.word	0xffffffff


	//   ....[5]....
        /*0048*/ 	.word	0xffffffff


	//   ....[6]....
        /*004c*/ 	.word	0xffffffff


	//   ....[7]....
        /*0050*/ 	.word	0xffffffff


	//   ....[8]....
        /*0054*/ 	.word	0xffffffff


	//   ....[9]....
        /*0058*/ 	.word	0xffffffff


	//----- nvinfo : EIATTR_COOP_GROUP_INSTR_OFFSETS
	.align		4
.L_757:
        /*005c*/ 	.byte	0x04, 0x28
        /*005e*/ 	.short	(.L_759 - .L_758)


	//   ....[0]....
.L_758:
        /*0060*/ 	.word	0x00002b40


	//   ....[1]....
        /*0064*/ 	.word	0x00002b80


	//   ....[2]....
        /*0068*/ 	.word	0x00002c20


	//   ....[3]....
        /*006c*/ 	.word	0x00002c50


	//   ....[4]....
        /*0070*/ 	.word	0x00002c90


	//   ....[5]....
        /*0074*/ 	.word	0x00002cb0


	//   ....[6]....
        /*0078*/ 	.word	0x00002ce0


	//   ....[7]....
        /*007c*/ 	.word	0x00002d00


	//   ....[8]....
        /*0080*/ 	.word	0x00002d50


	//   ....[9]....
        /*0084*/ 	.word	0x00002d60


	//----- nvinfo : EIATTR_VRC_CTA_INIT_COUNT
	.align		4
.L_759:
        /*0088*/ 	.byte	0x02, 0x4a
	.zero		1
	.zero		1


	//----- nvinfo : EIATTR_EXIT_INSTR_OFFSETS
	.align		4
        /*008c*/ 	.byte	0x04, 0x1c
        /*008e*/ 	.short	(.L_761 - .L_760)


	//   ....[0]....
.L_760:
        /*0090*/ 	.word	0x00005da0


	//   ....[1]....
        /*0094*/ 	.word	0x00005ed0


	//   ....[2]....
        /*0098*/ 	.word	0x000063e0


	//   ....[3]....
        /*009c*/ 	.word	0x00006990


	//----- nvinfo : EIATTR_MAX_THREADS
	.align		4
.L_761:
        /*00a0*/ 	.byte	0x04, 0x05
        /*00a2*/ 	.short	(.L_763 - .L_762)
.L_762:
        /*00a4*/ 	.word	0x00000200
        /*00a8*/ 	.word	0x00000001
        /*00ac*/ 	.word	0x00000001


	//----- nvinfo : EIATTR_CRS_STACK_SIZE
	.align		4
.L_763:
        /*00b0*/ 	.byte	0x04, 0x1e
        /*00b2*/ 	.short	(.L_765 - .L_764)
.L_764:
        /*00b4*/ 	.word	0x00000000


	//----- nvinfo : EIATTR_CBANK_PARAM_SIZE
	.align		4
.L_765:
        /*00b8*/ 	.byte	0x03, 0x19
        /*00ba*/ 	.short	0x00b8


	//----- nvinfo : EIATTR_PARAM_CBANK
	.align		4
        /*00bc*/ 	.byte	0x04, 0x0a
        /*00be*/ 	.short	(.L_767 - .L_766)
	.align		4
.L_766:
        /*00c0*/ 	.word	index@(.nv.constant0._Z35group_norm_nhwc_bwd_one_pass_kernelI11Fp16IOFp32WLi128ELi64ELi512EEv26Group_norm_nhwc_bwd_params)
        /*00c4*/ 	.short	0x0380
        /*00c6*/ 	.short	0x00b8


	//----- nvinfo : EIATTR_SW_WAR
	.align		4
.L_767:
        /*00c8*/ 	.byte	0x04, 0x36
        /*00ca*/ 	.short	(.L_769 - .L_768)
.L_768:
        /*00cc*/ 	.word	0x00000008
.L_769:


//--------------------- .nv.info._Z35group_norm_nhwc_bwd_one_pass_kernelI11Fp16IOFp32WLi256ELi64ELi512EEv26Group_norm_nhwc_bwd_params --------------------------
	.section	.nv.info._Z35group_norm_nhwc_bwd_one_pass_kernelI11Fp16IOFp32WLi256ELi64ELi512EEv26Group_norm_nhwc_bwd_params,"",@"SHT_CUDA_INFO"
	.sectionflags	@""
	.align	4


	//----- nvinfo : EIATTR_CUDA_API_VERSION
	.align		4
        /*0000*/ 	.byte	0x04, 0x37
        /*0002*/ 	.short	(.L_771 - .L_770)
.L_770:
        /*0004*/ 	.word	0x00000082


	//----- nvinfo : EIATTR_KPARAM_INFO
	.align		4
.L_771:
        /*0008*/ 	.byte	0x04, 0x17
        /*000a*/ 	.short	(.L_773 - .L_772)
.L_772:
        /*000c*/ 	.word	0x00000000
        /*0010*/ 	.short	0x0000
        /*0012*/ 	.short	0x0000
        /*0014*/ 	.byte	0x00, 0xf0, 0xe1, 0x02


	//----- nvinfo : EIATTR_SPARSE_MMA_MASK
	.align		4
.L_773:
        /*0018*/ 	.byte	0x03, 0x50
        /*001a*/ 	.short	0x0000


	//----- nvinfo : EIATTR_MAXREG_COUNT
	.align		4
        /*001c*/ 	.byte	0x03, 0x1b
        /*001e*/ 	.short	0x0080


	//----- nvinfo : EIATTR_NUM_BARRIERS
	.align		4
        /*0020*/ 	.byte	0x02, 0x4c
        /*0022*/ 	.byte	0x01
	.zero		1


	//----- nvinfo : EIATTR_MERCURY_ISA_VERSION
	.align		4
        /*0024*/ 	.byte	0x03, 0x5f
        /*0026*/ 	.short	0x0101


	//----- nvinfo : EIATTR_INT_WARP_WIDE_INSTR_OFFSETS
	.align		4
        /*0028*/ 	.byte	0x04, 0x31
        /*002a*/ 	.short	(.L_775 - .L_774)


	//   ....[0]....
.L_774:
        /*002c*/ 	.word	0x00005430


	//----- nvinfo : EIATTR_COOP_GROUP_MASK_REGIDS
	.align		4
.L_775:
        /*0030*/ 	.byte	0x04, 0x29
        /*0032*/ 	.short	(.L_777 - .L_776)


	//   ....[0]....
.L_776:
        /*0034*/ 	.word	0xffffffff


	//   ....[1]....
        /*0038*/ 	.word	0xffffffff


	//   ....[2]....
        /*003c*/ 	.word	0xffffffff


	//   ....[3]....
        /*0040*/ 	.word	0xffffffff


	//   ....[4]....
        /*0044*/ 	.word	0xffffffff


	//   ....[5]....
        /*0048*/ 	.word	0xffffffff


	//   ....[6]....
        /*004c*/ 	.word	0xffffffff


	//   ....[7]....
        /*0050*/ 	.word	0xffffffff


	//   ....[8]....
        /*0054*/ 	.word	0xffffffff


	//   ....[9]....
        /*0058*/ 	.word	0xffffffff


	//----- nvinfo : EIATTR_COOP_GROUP_INSTR_OFFSETS
	.align		4
.L_777:
        /*005c*/ 	.byte	0x04, 0x28
        /*005e*/ 	.short	(.L_779 - .L_778)


	//   ....[0]....
.L_778:
        /*0060*/ 	.word	0x000051e0


	//   ....[1]....
        /*0064*/ 	.word	0x00005220


	//   ....[2]....
        /*0068*/ 	.word	0x000052d0


	//   ....[3]....
        /*006c*/ 	.word	0x000052e0


	//   ....[4]....
        /*0070*/ 	.word	0x00005310


	//   ....[5]....
        /*0074*/ 	.word	0x00005330


	//   ....[6]....
        /*0078*/ 	.word	0x00005360


	//   ....[7]....
        /*007c*/ 	.word	0x00005380


	//   ....[8]....
        /*0080*/ 	.word	0x000053d0


	//   ....[9]....
        /*0084*/ 	.word	0x000053e0


	//----- nvinfo : EIATTR_VRC_CTA_INIT_COUNT
	.align		4
.L_779:
        /*0088*/ 	.byte	0x02, 0x4a
	.zero		1
	.zero		1


	//----- nvinfo : EIATTR_EXIT_INSTR_OFFSETS
	.align		4
        /*008c*/ 	.byte	0x04, 0x1c
        /*008e*/ 	.short	(.L_781 - .L_780)


	//   ....[0]....
.L_780:
        /*0090*/ 	.word	0x0000a0c0


	//   ....[1]....
        /*0094*/ 	.word	0x0000a1f0


	//   ....[2]....
        /*0098*/ 	.word	0x0000a710


	//   ....[3]....
        /*009c*/ 	.word	0x0000acc0


	//----- nvinfo : EIATTR_MAX_THREADS
	.align		4
.L_781:
        /*00a0*/ 	.byte	0x04, 0x05
        /*00a2*/ 	.short	(.L_783 - .L_782)
.L_782:
        /*00a4*/ 	.word	0x00000200
        /*00a8*/ 	.word	0x00000001
        /*00ac*/ 	.word	0x00000001


	//----- nvinfo : EIATTR_CRS_STACK_SIZE
	.align		4
.L_783:
        /*00b0*/ 	.byte	0x04, 0x1e
        /*00b2*/ 	.short	(.L_785 - .L_784)
.L_784:
        /*00b4*/ 	.word	0x00000000


	//----- nvinfo : EIATTR_CBANK_PARAM_SIZE
	.align		4
.L_785:
        /*00b8*/ 	.byte	0x03, 0x19
        /*00ba*/ 	.short	0x00b8


	//----- nvinfo : EIATTR_PARAM_CBANK
	.align		4
        /*00bc*/ 	.byte	0x04, 0x0a
        /*00be*/ 	.short	(.L_787 - .L_786)
	.align		4
.L_786:
        /*00c0*/ 	.word	index@(.nv.constant0._Z35group_norm_nhwc_bwd_one_pass_kernelI11Fp16IOFp32WLi256ELi64ELi512EEv26Group_norm_nhwc_bwd_params)
        /*00c4*/ 	.short	0x0380
        /*00c6*/ 	.short	0x00b8


	//----- nvinfo : EIATTR_SW_WAR
	.align		4
.L_787:
        /*00c8*/ 	.byte	0x04, 0x36
        /*00ca*/ 	.short	(.L_789 - .L_788)
.L_788:
        /*00cc*/ 	.word	0x00000008
.L_789:


//--------------------- .nv.info._Z35group_norm_nhwc_bwd_one_pass_kernelI11Fp16IOFp32WLi512ELi64ELi512EEv26Group_norm_nhwc_bwd_params --------------------------
	.section	.nv.info._Z35group_norm_nhwc_bwd_one_pass_kernelI11Fp16IOFp32WLi512ELi64ELi512EEv26Group_norm_nhwc_bwd_params,"",@"SHT_CUDA_INFO"
	.sectionflags	@""
	.align	4


	//----- nvinfo : EIATTR_CUDA_API_VERSION
	.align		4
        /*0000*/ 	.byte	0x04, 0x37
        /*0002*/ 	.short	(.L_791 - .L_790)
.L_790:
        /*0004*/ 	.word	0x00000082


	//----- nvinfo : EIATTR_KPARAM_INFO
	.align		4
.L_791:
        /*0008*/ 	.byte	0x04, 0x17
        /*000a*/ 	.short	(.L_793 - .L_792)
.L_792:
        /*000c*/ 	.word	0x00000000
        /*0010*/ 	.short	0x0000
        /*0012*/ 	.short	0x0000
        /*0014*/ 	.byte	0x00, 0xf0, 0xe1, 0x02


	//----- nvinfo : EIATTR_SPARSE_MMA_MASK
	.align		4
.L_793:
        /*0018*/ 	.byte	0x03, 0x50
        /*001a*/ 	.short	0x0000


	//----- nvinfo : EIATTR_MAXREG_COUNT
	.align		4
        /*001c*/ 	.byte	0x03, 0x1b
        /*001e*/ 	.short	0x0080


	//----- nvinfo : EIATTR_NUM_BARRIERS
	.align		4
        /*0020*/ 	.byte	0x02, 0x4c
        /*0022*/ 	.byte	0x01
	.zero		1


	//----- nvinfo : EIATTR_MERCURY_ISA_VERSION
	.align		4
        /*0024*/ 	.byte	0x03, 0x5f
        /*0026*/ 	.short	0x0101


	//----- nvinfo : EIATTR_INT_WARP_WIDE_INSTR_OFFSETS
	.align		4
        /*0028*/ 	.byte	0x04, 0x31
        /*002a*/ 	.short	(.L_795 - .L_794)


	//   ....[0]....
.L_794:
        /*002c*/ 	.word	0x0000ba90


	//   ....[1]....
        /*0030*/ 	.word	0x0000ce50


	//   ....[2]....
        /*0034*/ 	.word	0x0000ce70


	//   ....[3]....
        /*0038*/ 	.word	0x0000ce80


	//   ....[4]....
        /*003c*/ 	.word	0x0000ceb0


	//   ....[5]....
        /*0040*/ 	.word	0x0000d0d0


	//----- nvinfo : EIATTR_COOP_GROUP_MASK_REGIDS
	.align		4
.L_795:
        /*0044*/ 	.byte	0x04, 0x29
        /*0046*/ 	.short	(.L_797 - .L_796)


	//   ....[0]....
.L_796:
        /*0048*/ 	.word	0xffffffff


	//   ....[1]....
        /*004c*/ 	.word	0xffffffff


	//   ....[2]....
        /*0050*/ 	.word	0xffffffff


	//   ....[3]....
        /*0054*/ 	.word	0xffffffff


	//   ....[4]....
        /*0058*/ 	.word	0xffffffff


	//   ....[5]....
        /*005c*/ 	.word	0xffffffff


	//   ....[6]....
        /*0060*/ 	.word	0xffffffff


	//   ....[7]....
        /*0064*/ 	.word	0xffffffff


	//   ....[8]....
        /*0068*/ 	.word	0xffffffff


	//   ....[9]....
        /*006c*/ 	.word	0xffffffff


	//----- nvinfo : EIATTR_COOP_GROUP_INSTR_OFFSETS
	.align		4
.L_797:
        /*0070*/ 	.byte	0x04, 0x28
        /*0072*/ 	.short	(.L_799 - .L_798)


	//   ....[0]....
.L_798:
        /*0074*/ 	.word	0x0000b820


	//   ....[1]....
        /*0078*/ 	.word	0x0000b860


	//   ....[2]....
        /*007c*/ 	.word	0x0000b8f0


	//   ....[3]....
        /*0080*/ 	.word	0x0000b900


	//   ....[4]....
        /*0084*/ 	.word	0x0000b950


	//   ....[5]....
        /*0088*/ 	.word	0x0000b960


	//   ....[6]....
        /*008c*/ 	.word	0x0000b990


	//   ....[7]....
        /*0090*/ 	.word	0x0000b9c0


	//   ....[8]....
        /*0094*/ 	.word	0x0000ba30


	//   ....[9]....
        /*0098*/ 	.word	0x0000ba40


	//----- nvinfo : EIATTR_VRC_CTA_INIT_COUNT
	.align		4
.L_799:
        /*009c*/ 	.byte	0x02, 0x4a
	.zero		1
	.zero		1


	//----- nvinfo : EIATTR_EXIT_INSTR_OFFSETS
	.align		4
        /*00a0*/ 	.byte	0x04, 0x1c
        /*00a2*/ 	.short	(.L_801 - .L_800)


	//   ....[0]....
.L_800:
        /*00a4*/ 	.word	0x0000dc70


	//   ....[1]....
        /*00a8*/ 	.word	0x0000dda0


	//   ....[2]....
        /*00ac*/ 	.word	0x0000e2c0


	//   ....[3]....
        /*00b0*/ 	.word	0x0000e870


	//----- nvinfo : EIATTR_MAX_THREADS
	.align		4
.L_801:
        /*00b4*/ 	.byte	0x04, 0x05
        /*00b6*/ 	.short	(.L_803 - .L_802)
.L_802:
        /*00b8*/ 	.word	0x00000200
        /*00bc*/ 	.word	0x00000001
        /*00c0*/ 	.word	0x00000001


	//----- nvinfo : EIATTR_CRS_STACK_SIZE
	.align		4
.L_803:
        /*00c4*/ 	.byte	0x04, 0x1e
        /*00c6*/ 	.short	(.L_805 - .L_804)
.L_804:
        /*00c8*/ 	.word	0x00000000


	//----- nvinfo : EIATTR_CBANK_PARAM_SIZE
	.align		4
.L_805:
        /*00cc*/ 	.byte	0x03, 0x19
        /*00ce*/ 	.short	0x00b8


	//----- nvinfo : EIATTR_PARAM_CBANK
	.align		4
        /*00d0*/ 	.byte	0x04, 0x0a
        /*00d2*/ 	.short	(.L_807 - .L_806)
	.align		4
.L_806:
        /*00d4*/ 	.word	index@(.nv.constant0._Z35group_norm_nhwc_bwd_one_pass_kernelI11Fp16IOFp32WLi512ELi64ELi512EEv26Group_norm_nhwc_bwd_params)
        /*00d8*/ 	.short	0x0380
        /*00da*/ 	.short	0x00b8


	//----- nvinfo : EIATTR_SW_WAR
	.align		4
.L_807:
        /*00dc*/ 	.byte	0x04, 0x36
        /*00de*/ 	.short	(.L_809 - .L_808)
.L_808:
        /*00e0*/ 	.word	0x00000008
.L_809:


//--------------------- .nv.info._Z35group_norm_nhwc_bwd_one_pass_kernelI11Fp16IOBf16WLi64ELi64ELi512EEv26Group_norm_nhwc_bwd_params --------------------------
	.section	.nv.info._Z35group_norm_nhwc_bwd_one_pass_kernelI11Fp16IOBf16WLi64ELi64ELi512EEv26Group_norm_nhwc_bwd_params,"",@"SHT_CUDA_INFO"
	.sectionflags	@""
	.align	4


	//----- nvinfo : EIATTR_CUDA_API_VERSION
	.align		4
        /*0000*/ 	.byte	0x04, 0x37
        /*0002*/ 	.short	(.L_811 - .L_810)
.L_810:
        /*0004*/ 	.word	0x00000082


	//----- nvinfo : EIATTR_KPARAM_INFO
	.align		4
.L_811:
        /*0008*/ 	.byte	0x04, 0x17
        /*000a*/ 	.short	(.L_813 - .L_812)
.L_812:
        /*000c*/ 	.word	0x00000000
        /*0010*/ 	.short	0x0000
        /*0012*/ 	.short	0x0000
        /*0014*/ 	.byte	0x00, 0xf0, 0xe1, 0x02


	//----- nvinfo : EIATTR_SPARSE_MMA_MASK
	.align		4
.L_813:
        /*0018*/ 	.byte	0x03, 0x50
        /*001a*/ 	.short	0x0000


	//----- nvinfo : EIATTR_MAXREG_COUNT
	.align		4
        /*001c*/ 	.byte	0x03, 0x1b
        /*001e*/ 	.short	0x0080


	//----- nvinfo : EIATTR_NUM_BARRIERS
	.align		4
        /*0020*/ 	.byte	0x02, 0x4c
        /*0022*/ 	.byte	0x01
	.zero		1


	//----- nvinfo : EIATTR_MERCURY_ISA_VERSION
	.align		4
        /*0024*/ 	.byte	0x03, 0x5f
        /*0026*/ 	.short	0x0101


	//----- nvinfo : EIATTR_INT_WARP_WIDE_INSTR_OFFSETS
	.align		4
        /*0028*/ 	.byte	0x04, 0x31
        /*002a*/ 	.short	(.L_815 - .L_814)


	//   ....[0]....
.L_814:
        /*002c*/ 	.word	0x00001b10


	//----- nvinfo : EIATTR_COOP_GROUP_MASK_REGIDS
	.align		4
.L_815:
        /*0030*/ 	.byte	0x04, 0x29
        /*0032*/ 	.short	(.L_817 - .L_816)


	//   ....[0]....
.L_816:
        /*0034*/ 	.word	0xffffffff


	//   ....[1]....
        /*0038*/ 	.word	0xffffffff


	//   ....[2]....
        /*003c*/ 	.word	0xffffffff


	//   ....[3]....
        /*0040*/ 	.word	0xffffffff


	//   ....[4]....
        /*0044*/ 	.word	0xffffffff


	//   ....[5]....
        /*0048*/ 	.word	0xffffffff


	//   ....[6]....
        /*004c*/ 	.word	0xffffffff


	//   ....[7]....
        /*0050*/ 	.word	0xffffffff


	//   ....[8]....
        /*0054*/ 	.word	0xffffffff


	//   ....[9]....
        /*0058*/ 	.word	0xffffffff


	//----- nvinfo : EIATTR_COOP_GROUP_INSTR_OFFSETS
	.align		4
.L_817:
        /*005c*/ 	.byte	0x04, 0x28
        /*005e*/ 	.short	(.L_819 - .L_818)


	//   ....[0]....
.L_818:
        /*0060*/ 	.word	0x000018a0


	//   ....[1]....
        /*0064*/ 	.word	0x000018e0


	//   ....[2]....
        /*0068*/ 	.word	0x00001980


	//   ....[3]....
        /*006c*/ 	.word	0x000019b0


	//   ....[4]....
        /*0070*/ 	.word	0x000019f0


	//   ....[5]....
        /*0074*/ 	.word	0x00001a10


	//   ....[6]....
        /*0078*/ 	.word	0x00001a40


	//   ....[7]....
        /*007c*/ 	.word	0x00001a60


	//   ....[8]....
        /*0080*/ 	.word	0x00001ab0


	//   ....[9]....
        /*0084*/ 	.word	0x00001ac0


	//----- nvinfo : EIATTR_VRC_CTA_INIT_COUNT
	.align		4
.L_819:
        /*0088*/ 	.byte	0x02, 0x4a
	.zero		1
	.zero		1


	//----- nvinfo : EIATTR_EXIT_INSTR_OFFSETS
	.align		4
        /*008c*/ 	.byte	0x04, 0x1c
        /*008e*/ 	.short	(.L_821 - .L_820)


	//   ....[0]....
.L_820:
        /*0090*/ 	.word	0x00003fe0


	//   ....[1]....
        /*0094*/ 	.word	0x00004120


	//   ....[2]....
        /*0098*/ 	.word	0x000046d0


	//   ....[3]....
        /*009c*/ 	.word	0x00004d00


	//----- nvinfo : EIATTR_MAX_THREADS
	.align		4
.L_821:
        /*00a0*/ 	.byte	0x04, 0x05
        /*00a2*/ 	.short	(.L_823 - .L_822)
.L_822:
        /*00a4*/ 	.word	0x00000200
        /*00a8*/ 	.word	0x00000001
        /*00ac*/ 	.word	0x00000001


	//----- nvinfo : EIATTR_CRS_STACK_SIZE
	.align		4
.L_823:
        /*00b0*/ 	.byte	0x04, 0x1e
        /*00b2*/ 	.short	(.L_825 - .L_824)
.L_824:
        /*00b4*/ 	.word	0x00000000


	//----- nvinfo : EIATTR_CBANK_PARAM_SIZE
	.align		4
.L_825:
        /*00b8*/ 	.byte	0x03, 0x19
        /*00ba*/ 	.short	0x00b8


	//----- nvinfo : EIATTR_PARAM_CBANK
	.align		4
        /*00bc*/ 	.byte	0x04, 0x0a
        /*00be*/ 	.short	(.L_827 - .L_826)
	.align		4
.L_826:
        /*00c0*/ 	.word	index@(.nv.constant0._Z35group_norm_nhwc_bwd_one_pass_kernelI11Fp16IOBf16WLi64ELi64ELi512EEv26Group_norm_nhwc_bwd_params)
        /*00c4*/ 	.short	0x0380
        /*00c6*/ 	.short	0x00b8


	//----- nvinfo : EIATTR_SW_WAR
	.align		4
.L_827:
        /*00c8*/ 	.byte	0x04, 0x36
        /*00ca*/ 	.short	(.L_829 - .L_828)
.L_828:
        /*00cc*/ 	.word	0x00000008
.L_829:


//--------------------- .nv.info._Z35group_norm_nhwc_bwd_one_pass_kernelI11Fp16IOBf16WLi128ELi64ELi512EEv26Group_norm_nhwc_bwd_params --------------------------
	.section	.nv.info._Z35group_norm_nhwc_bwd_one_pass_kernelI11Fp16IOBf16WLi128ELi64ELi512EEv26Group_norm_nhwc_bwd_params,"",@"SHT_CUDA_INFO"
	.sectionflags	@""
	.align	4


	//----- nvinfo : EIATTR_CUDA_API_VERSION
	.align		4
        /*0000*/ 	.byte	0x04, 0x37
        /*0002*/ 	.short	(.L_831 - .L_830)
.L_830:
        /*0004*/ 	.word	0x00000082


	//----- nvinfo : EIATTR_KPARAM_INFO
	.align		4
.L_831:
        /*0008*/ 	.byte	0x04, 0x17
        /*000a*/ 	.short	(.L_833 - .L_832)
.L_832:
        /*000c*/ 	.word	0x00000000
        /*0010*/ 	.short	0x0000
        /*0012*/ 	.short	0x0000
        /*0014*/ 	.byte	0x00, 0xf0, 0xe1, 0x02


	//----- nvinfo : EIATTR_SPARSE_MMA_MASK
	.align		4
.L_833:
        /*0018*/ 	.byte	0x03, 0x50
        /*001a*/ 	.short	0x0000


	//----- nvinfo : EIATTR_MAXREG_COUNT
	.align		4
        /*001c*/ 	.byte	0x03, 0x1b
        /*001e*/ 	.short	0x0080


	//----- nvinfo : EIATTR_NUM_BARRIERS
	.align		4
        /*0020*/ 	.byte	0x02, 0x4c
        /*0022*/ 	.byte	0x01
	.zero		1


	//----- nvinfo : EIATTR_MERCURY_ISA_VERSION
	.align		4
        /*0024*/ 	.byte	0x03, 0x5f
        /*0026*/ 	.short	0x0101


	//----- nvinfo : EIATTR_INT_WARP_WIDE_INSTR_OFFSETS
	.align		4
        /*0028*/ 	.byte	0x04, 0x31
        /*002a*/ 	.short	(.L_835 - .L_834)


	//   ....[0]....
.L_834:
        /*002c*/ 	.word	0x00002e50


	//----- nvinfo : EIATTR_COOP_GROUP_MASK_REGIDS
	.align		4
.L_835:
        /*0030*/ 	.byte	0x04, 0x29
        /*0032*/ 	.short	(.L_837 - .L_836)


	//   ....[0]....
.L_836:
        /*0034*/ 	.word	0xffffffff


	//   ....[1]....
        /*0038*/ 	.word	0xffffffff


	//   ....[2]....
        /*003c*/ 	.word	0xffffffff


	//   ....[3]....
        /*0040*/ 	.word	0xffffffff


	//   ....[4]....
        /*0044*/ 	.word	0xffffffff


	//   ....[5]....
        /*0048*/ 	.word	0xffffffff


	//   ....[6]....
        /*004c*/ 	.word	0xffffffff


	//   ....[7]....
        /*0050*/ 	.word	0xffffffff


	//   ....[8]....
        /*0054*/ 	.word	0xffffffff


	//   ....[9]....
        /*0058*/ 	.word	0xffffffff


	//----- nvinfo : EIATTR_COOP_GROUP_INSTR_OFFSETS
	.align		4
.L_837:
        /*005c*/ 	.byte	0x04, 0x28
        /*005e*/ 	.short	(.L_839 - .L_838)


	//   ....[0]....
.L_838:
        /*0060*/ 	.word	0x00002be0


	//   ....[1]....
        /*0064*/ 	.word	0x00002c20


	//   ....[2]....
        /*0068*/ 	.word	0x00002cc0


	//   ....[3]....
        /*006c*/ 	.word	0x00002cf0


	//   ....[4]....
        /*0070*/ 	.word	0x00002d30


	//   ....[5]....
        /*0074*/ 	.word	0x00002d50


	//   ....[6]....
        /*0078*/ 	.word	0x00002d80


	//   ....[7]....
        /*007c*/ 	.word	0x00002da0


	//   ....[8]....
        /*0080*/ 	.word	0x00002df0


	//   ....[9]....
        /*0084*/ 	.word	0x00002e00


	//----- nvinfo : EIATTR_VRC_CTA_INIT_COUNT
	.align		4
.L_839:
        /*0088*/ 	.byte	0x02, 0x4a
	.zero		1
	.zero		1


	//----- nvinfo : EIATTR_EXIT_INSTR_OFFSETS
	.align		4
        /*008c*/ 	.byte	0x04, 0x1c
        /*008e*/ 	.short	(.L_841 - .L_840)


	//   ....[0]....
.L_840:
        /*0090*/ 	.word	0x00005e40


	//   ....[1]....
        /*0094*/ 	.word	0x00005f70


	//   ....[2]....
        /*0098*/ 	.word	0x000064a0


	//   ....[3]....
        /*009c*/ 	.word	0x00006aa0


	//----- nvinfo : EIATTR_MAX_THREADS
	.align		4
.L_841:
        /*00a0*/ 	.byte	0x04, 0x05
        /*00a2*/ 	.short	(.L_843 - .L_842)
.L_842:
        /*00a4*/ 	.word	0x00000200
        /*00a8*/ 	.word	0x00000001
        /*00ac*/ 	.word	0x00000001


	//----- nvinfo : EIATTR_CRS_STACK_SIZE
	.align		4
.L_843:
        /*00b0*/ 	.byte	0x04, 0x1e
        /*00b2*/ 	.short	(.L_845 - .L_844)
.L_844:
        /*00b4*/ 	.word	0x00000000


	//----- nvinfo : EIATTR_CBANK_PARAM_SIZE
	.align		4
.L_845:
        /*00b8*/ 	.byte	0x03, 0x19
        /*00ba*/ 	.short	0x00b8


	//----- nvinfo : EIATTR_PARAM_CBANK
	.align		4
        /*00bc*/ 	.byte	0x04, 0x0a
        /*00be*/ 	.short	(.L_847 - .L_846)
	.align		4
.L_846:
        /*00c0*/ 	.word	index@(.nv.constant0._Z35group_norm_nhwc_bwd_one_pass_kernelI11Fp16IOBf16WLi128ELi64ELi512EEv26Group_norm_nhwc_bwd_params)
        /*00c4*/ 	.short	0x0380
        /*00c6*/ 	.short	0x00b8


	//----- nvinfo : EIATTR_SW_WAR
	.align		4
.L_847:
        /*00c8*/ 	.byte	0x04, 0x36
        /*00ca*/ 	.short	(.L_849 - .L_848)
.L_848:
        /*00cc*/ 	.word	0x00000008
.L_849:


//--------------------- .nv.info._Z35group_norm_nhwc_bwd_one_pass_kernelI11Fp16IOBf16WLi256ELi64ELi512EEv26Group_norm_nhwc_bwd_params --------------------------
	.section	.nv.info._Z35group_norm_nhwc_bwd_one_pass_kernelI11Fp16IOBf16WLi256ELi64ELi512EEv26Group_norm_nhwc_bwd_params,"",@"SHT_CUDA_INFO"
	.sectionflags	@""
	.align	4


	//----- nvinfo : EIATTR_CUDA_API_VERSION
	.align		4
        /*0000*/ 	.byte	0x04, 0x37
        /*0002*/ 	.short	(.L_851 - .L_850)
.L_850:
        /*0004*/ 	.word	0x00000082


	//----- nvinfo : EIATTR_KPARAM_INFO
	.align		4
.L_851:
        /*0008*/ 	.byte	0x04, 0x17
        /*000a*/ 	.short	(.L_853 - .L_852)
.L_852:
        /*000c*/ 	.word	0x00000000
        /*0010*/ 	.short	0x0000
        /*0012*/ 	.short	0x0000
        /*0014*/ 	.byte	0x00, 0xf0, 0xe1, 0x02


	//----- nvinfo : EIATTR_SPARSE_MMA_MASK
	.align		4
.L_853:
        /*0018*/ 	.byte	0x03, 0x50
        /*001a*/ 	.short	0x0000


	//----- nvinfo : EIATTR_MAXREG_COUNT
	.align		4
        /*001c*/ 	.byte	0x03, 0x1b
        /*001e*/ 	.short	0x0080


	//----- nvinfo : EIATTR_NUM_BARRIERS
	.align		4
        /*0020*/ 	.byte	0x02, 0x4c
        /*0022*/ 	.byte	0x01
	.zero		1


	//----- nvinfo : EIATTR_MERCURY_ISA_VERSION
	.align		4
        /*0024*/ 	.byte	0x03, 0x5f
        /*0026*/ 	.short	0x0101


	//----- nvinfo : EIATTR_INT_WARP_WIDE_INSTR_OFFSETS
	.align		4
        /*0028*/ 	.byte	0x04, 0x31
        /*002a*/ 	.short	(.L_855 - .L_854)


	//   ....[0]....
.L_854:
        /*002c*/ 	.word	0x00005470


	//----- nvinfo : EIATTR_COOP_GROUP_MASK_REGIDS
	.align		4
.L_855:
        /*0030*/ 	.byte	0x04, 0x29
        /*0032*/ 	.short	(.L_857 - .L_856)


	//   ....[0]....
.L_856:
        /*0034*/ 	.word	0xffffffff


	//   ....[1]....
        /*0038*/ 	.word	0xffffffff


	//   ....[2]....
        /*003c*/ 	.word	0xffffffff


	//   ....[3]....
        /*0040*/ 	.word	0xffffffff


	//   ....[4]....
        /*0044*/ 	.word	0xffffffff


	//   ....[5]....
        /*0048*/ 	.word	0xffffffff


	//   ....[6]....
        /*004c*/ 	.word	0xffffffff


	//   ....[7]....
        /*0050*/ 	.word	0xffffffff


	//   ....[8]....
        /*0054*/ 	.word	0xffffffff


	//   ....[9]....
        /*0058*/ 	.word	0xffffffff


	//----- nvinfo : EIATTR_COOP_GROUP_INSTR_OFFSETS
	.align		4
.L_857:
        /*005c*/ 	.byte	0x04, 0x28
        /*005e*/ 	.short	(.L_859 - .L_858)


	//   ....[0]....
.L_858:
        /*0060*/ 	.word	0x00005220


	//   ....[1]....
        /*0064*/ 	.word	0x00005260


	//   ....[2]....
        /*0068*/ 	.word	0x00005310


	//   ....[3]....
        /*006c*/ 	.word	0x00005320


	//   ....[4]....
        /*0070*/ 	.word	0x00005350


	//   ....[5]....
        /*0074*/ 	.word	0x00005370


	//   ....[6]....
        /*0078*/ 	.word	0x000053a0


	//   ....[7]....
        /*007c*/ 	.word	0x000053c0


	//   ....[8]....
        /*0080*/ 	.word	0x00005410


	//   ....[9]....
        /*0084*/ 	.word	0x00005420


	//----- nvinfo : EIATTR_VRC_CTA_INIT_COUNT
	.align		4
.L_859:
        /*0088*/ 	.byte	0x02, 0x4a
	.zero		1
	.zero		1


	//----- nvinfo : EIATTR_EXIT_INSTR_OFFSETS
	.align		4
        /*008c*/ 	.byte	0x04, 0x1c
        /*008e*/ 	.short	(.L_861 - .L_860)


	//   ....[0]....
.L_860:
        /*0090*/ 	.word	0x0000a100


	//   ....[1]....
        /*0094*/ 	.word	0x0000a230


	//   ....[2]....
        /*0098*/ 	.word	0x0000a770


	//   ....[3]....
        /*009c*/ 	.word	0x0000ad70


	//----- nvinfo : EIATTR_MAX_THREADS
	.align		4
.L_861:
        /*00a0*/ 	.byte	0x04, 0x05
        /*00a2*/ 	.short	(.L_863 - .L_862)
.L_862:
        /*00a4*/ 	.word	0x00000200
        /*00a8*/ 	.word	0x00000001
        /*00ac*/ 	.word	0x00000001


	//----- nvinfo : EIATTR_CRS_STACK_SIZE
	.align		4
.L_863:
        /*00b0*/ 	.byte	0x04, 0x1e
        /*00b2*/ 	.short	(.L_865 - .L_864)
.L_864:
        /*00b4*/ 	.word	0x00000000


	//----- nvinfo : EIATTR_CBANK_PARAM_SIZE
	.align		4
.L_865:
        /*00b8*/ 	.byte	0x03, 0x19
        /*00ba*/ 	.short	0x00b8


	//----- nvinfo : EIATTR_PARAM_CBANK
	.align		4
        /*00bc*/ 	.byte	0x04, 0x0a
        /*00be*/ 	.short	(.L_867 - .L_866)
	.align		4
.L_866:
        /*00c0*/ 	.word	index@(.nv.constant0._Z35group_norm_nhwc_bwd_one_pass_kernelI11Fp16IOBf16WLi256ELi64ELi512EEv26Group_norm_nhwc_bwd_params)
        /*00c4*/ 	.short	0x0380
        /*00c6*/ 	.short	0x00b8


	//----- nvinfo : EIATTR_SW_WAR
	.align		4
.L_867:
        /*00c8*/ 	.byte	0x04, 0x36
        /*00ca*/ 	.short	(.L_869 - .L_868)
.L_868:
        /*00cc*/ 	.word	0x00000008
.L_869:


//--------------------- .nv.info._Z35group_norm_nhwc_bwd_one_pass_kernelI11Fp16IOBf16WLi512ELi64ELi512EEv26Group_norm_nhwc_bwd_params --------------------------
	.section	.nv.info._Z35group_norm_nhwc_bwd_one_pass_kernelI11Fp16IOBf16WLi512ELi64ELi512EEv26Group_norm_nhwc_bwd_params,"",@"SHT_CUDA_INFO"
	.sectionflags	@""
	.align	4


	//----- nvinfo : EIATTR_CUDA_API_VERSION
	.align		4
        /*0000*/ 	.byte	0x04, 0x37
        /*0002*/ 	.short	(.L_871 - .L_870)
.L_870:
        /*0004*/ 	.word	0x00000082


	//----- nvinfo : EIATTR_KPARAM_INFO
	.align		4
.L_871:
        /*0008*/ 	.byte	0x04, 0x17
        /*000a*/ 	.short	(.L_873 - .L_872)
.L_872:
        /*000c*/ 	.word	0x00000000
        /*0010*/ 	.short	0x0000
        /*0012*/ 	.short	0x0000
        /*0014*/ 	.byte	0x00, 0xf0, 0xe1, 0x02


	//----- nvinfo : EIATTR_SPARSE_MMA_MASK
	.align		4
.L_873:
        /*0018*/ 	.byte	0x03, 0x50
        /*001a*/ 	.short	0x0000


	//----- nvinfo : EIATTR_MAXREG_COUNT
	.align		4
        /*001c*/ 	.byte	0x03, 0x1b
        /*001e*/ 	.short	0x0080


	//----- nvinfo : EIATTR_NUM_BARRIERS
	.align		4
        /*0020*/ 	.byte	0x02, 0x4c
        /*0022*/ 	.byte	0x01
	.zero		1


	//----- nvinfo : EIATTR_MERCURY_ISA_VERSION
	.align		4
        /*0024*/ 	.byte	0x03, 0x5f
        /*0026*/ 	.short	0x0101


	//----- nvinfo : EIATTR_INT_WARP_WIDE_INSTR_OFFSETS
	.align		4
        /*0028*/ 	.byte	0x04, 0x31
        /*002a*/ 	.short	(.L_875 - .L_874)


	//   ....[0]....
.L_874:
        /*002c*/ 	.word	0x0000bb50


	//   ....[1]....
        /*0030*/ 	.word	0x0000cf10


	//   ....[2]....
        /*0034*/ 	.word	0x0000cf30


	//   ....[3]....
        /*0038*/ 	.word	0x0000cf40


	//   ....[4]....
        /*003c*/ 	.word	0x0000cf70


	//   ....[5]....
        /*0040*/ 	.word	0x0000d190


	//----- nvinfo : EIATTR_COOP_GROUP_MASK_REGIDS
	.align		4
.L_875:
        /*0044*/ 	.byte	0x04, 0x29
        /*0046*/ 	.short	(.L_877 - .L_876)


	//   ....[0]....
.L_876:
        /*0048*/ 	.word	0xffffffff


	//   ....[1]....
        /*004c*/ 	.word	0xffffffff


	//   ....[2]....
        /*0050*/ 	.word	0xffffffff


	//   ....[3]....
        /*0054*/ 	.word	0xffffffff


	//   ....[4]....
        /*0058*/ 	.word	0xffffffff


	//   ....[5]....
        /*005c*/ 	.word	0xffffffff


	//   ....[6]....
        /*0060*/ 	.word	0xffffffff


	//   ....[7]....
        /*0064*/ 	.word	0xffffffff


	//   ....[8]....
        /*0068*/ 	.word	0xffffffff


	//   ....[9]....
        /*006c*/ 	.word	0xffffffff


	//----- nvinfo : EIATTR_COOP_GROUP_INSTR_OFFSETS
	.align		4
.L_877:
        /*0070*/ 	.byte	0x04, 0x28
        /*0072*/ 	.short	(.L_879 - .L_878)


	//   ....[0]....
.L_878:
        /*0074*/ 	.word	0x0000b8e0


	//   ....[1]....
        /*0078*/ 	.word	0x0000b920


	//   ....[2]....
        /*007c*/ 	.word	0x0000b9b0


	//   ....[3]....
        /*0080*/ 	.word	0x0000b9c0


	//   ....[4]....
        /*0084*/ 	.word	0x0000ba10


	//   ....[5]....
        /*0088*/ 	.word	0x0000ba20


	//   ....[6]....
        /*008c*/ 	.word	0x0000ba50


	//   ....[7]....
        /*0090*/ 	.word	0x0000ba80


	//   ....[8]....
        /*0094*/ 	.word	0x0000baf0


	//   ....[9]....
        /*0098*/ 	.word	0x0000bb00


	//----- nvinfo : EIATTR_VRC_CTA_INIT_COUNT
	.align		4
.L_879:
        /*009c*/ 	.byte	0x02, 0x4a
	.zero		1
	.zero		1


	//----- nvinfo : EIATTR_EXIT_INSTR_OFFSETS
	.align		4
        /*00a0*/ 	.byte	0x04, 0x1c
        /*00a2*/ 	.short	(.L_881 - .L_880)


	//   ....[0]....
.L_880:
        /*00a4*/ 	.word	0x0000dd30


	//   ....[1]....
        /*00a8*/ 	.word	0x0000de60


	//   ....[2]....
        /*00ac*/ 	.word	0x0000e3a0


	//   ....[3]....
        /*00b0*/ 	.word	0x0000e9a0


	//----- nvinfo : EIATTR_MAX_THREADS
	.align		4
.L_881:
        /*00b4*/ 	.byte	0x04, 0x05
        /*00b6*/ 	.short	(.L_883 - .L_882)
.L_882:
        /*00b8*/ 	.word	0x00000200
        /*00bc*/ 	.word	0x00000001
        /*00c0*/ 	.word	0x00000001


	//----- nvinfo : EIATTR_CRS_STACK_SIZE
	.align		4
.L_883:
        /*00c4*/ 	.byte	0x04, 0x1e
        /*00c6*/ 	.short	(.L_885 - .L_884)
.L_884:
        /*00c8*/ 	.word	0x00000000


	//----- nvinfo : EIATTR_CBANK_PARAM_SIZE
	.align		4
.L_885:
        /*00cc*/ 	.byte	0x03, 0x19
        /*00ce*/ 	.short	0x00b8


	//----- nvinfo : EIATTR_PARAM_CBANK
	.align		4
        /*00d0*/ 	.byte	0x04, 0x0a
        /*00d2*/ 	.short	(.L_887 - .L_886)
	.align		4
.L_886:
        /*00d4*/ 	.word	index@(.nv.constant0._Z35group_norm_nhwc_bwd_one_pass_kernelI11Fp16IOBf16WLi512ELi64ELi512EEv26Group_norm_nhwc_bwd_params)
        /*00d8*/ 	.short	0x0380
        /*00da*/ 	.short	0x00b8


	//----- nvinfo : EIATTR_SW_WAR
	.align		4
.L_887:
        /*00dc*/ 	.byte	0x04, 0x36
        /*00de*/ 	.short	(.L_889 - .L_888)
.L_888:
        /*00e0*/ 	.word	0x00000008
.L_889:


//--------------------- .nv.info._Z35group_norm_nhwc_bwd_one_pass_kernelI11Fp16IOFp16WLi64ELi64ELi512EEv26Group_norm_nhwc_bwd_params --------------------------
	.section	.nv.info._Z35group_norm_nhwc_bwd_one_pass_kernelI11Fp16IOFp16WLi64ELi64ELi512EEv26Group_norm_nhwc_bwd_params,"",@"SHT_CUDA_INFO"
	.sectionflags	@""
	.align	4


	//----- nvinfo : EIATTR_CUDA_API_VERSION
	.align		4
        /*0000*/ 	.byte	0x04, 0x37
        /*0002*/ 	.short	(.L_891 - .L_890)
.L_890:
        /*0004*/ 	.word	0x00000082


	//----- nvinfo : EIATTR_KPARAM_INFO
	.align		4
.L_891:
        /*0008*/ 	.byte	0x04, 0x17
        /*000a*/ 	.short	(.L_893 - .L_892)
.L_892:
        /*000c*/ 	.word	0x00000000
        /*0010*/ 	.short	0x0000
        /*0012*/ 	.short	0x0000
        /*0014*/ 	.byte	0x00, 0xf0, 0xe1, 0x02


	//----- nvinfo : EIATTR_SPARSE_MMA_MASK
	.align		4
.L_893:
        /*0018*/ 	.byte	0x03, 0x50
        /*001a*/ 	.short	0x0000


	//----- nvinfo : EIATTR_MAXREG_COUNT
	.align		4
        /*001c*/ 	.byte	0x03, 0x1b
        /*001e*/ 	.short	0x0080


	//----- nvinfo : EIATTR_NUM_BARRIERS
	.align		4
        /*0020*/ 	.byte	0x02, 0x4c
        /*0022*/ 	.byte	0x01
	.zero		1


	//----- nvinfo : EIATTR_MERCURY_ISA_VERSION
	.align		4
        /*0024*/ 	.byte	0x03, 0x5f
        /*0026*/ 	.short	0x0101


	//----- nvinfo : EIATTR_INT_WARP_WIDE_INSTR_OFFSETS
	.align		4
        /*0028*/ 	.byte	0x04, 0x31
        /*002a*/ 	.short	(.L_895 - .L_894)


	//   ....[0]....
.L_894:
        /*002c*/ 	.word	0x00001b10


	//----- nvinfo : EIATTR_COOP_GROUP_MASK_REGIDS
	.align		4
.L_895:
        /*0030*/ 	.byte	0x04, 0x29
        /*0032*/ 	.short	(.L_897 - .L_896)


	//   ....[0]....
.L_896:
        /*0034*/ 	.word	0xffffffff


	//   ....[1]....
        /*0038*/ 	.word	0xffffffff


	//   ....[2]....
        /*003c*/ 	.word	0xffffffff


	//   ....[3]....
        /*0040*/ 	.word	0xffffffff


	//   ....[4]....
        /*0044*/ 	.word	0xffffffff


	//   ....[5]....
        /*0048*/ 	.word	0xffffffff


	//   ....[6]....
        /*004c*/ 	.word	0xffffffff


	//   ....[7]....
        /*0050*/ 	.word	0xffffffff


	//   ....[8]....
        /*0054*/ 	.word	0xffffffff


	//   ....[9]....
        /*0058*/ 	.word	0xffffffff


	//----- nvinfo : EIATTR_COOP_GROUP_INSTR_OFFSETS
	.align		4
.L_897:
        /*005c*/ 	.byte	0x04, 0x28
        /*005e*/ 	.short	(.L_899 - .L_898)


	//   ....[0]....
.L_898:
        /*0060*/ 	.word	0x000018a0


	//   ....[1]....
        /*0064*/ 	.word	0x000018e0


	//   ....[2]....
        /*0068*/ 	.word	0x00001980


	//   ....[3]....
        /*006c*/ 	.word	0x000019b0


	//   ....[4]....
        /*0070*/ 	.word	0x000019f0


	//   ....[5]....
        /*0074*/ 	.word	0x00001a10


	//   ....[6]....
        /*0078*/ 	.word	0x00001a40


	//   ....[7]....
        /*007c*/ 	.word	0x00001a60


	//   ....[8]....
        /*0080*/ 	.word	0x00001ab0


	//   ....[9]....
        /*0084*/ 	.word	0x00001ac0


	//----- nvinfo : EIATTR_VRC_CTA_INIT_COUNT
	.align		4
.L_899:
        /*0088*/ 	.byte	0x02, 0x4a
	.zero		1
	.zero		1


	//----- nvinfo : EIATTR_EXIT_INSTR_OFFSETS
	.align		4
        /*008c*/ 	.byte	0x04, 0x1c
        /*008e*/ 	.short	(.L_901 - .L_900)


	//   ....[0]....
.L_900:
        /*0090*/ 	.word	0x00003fe0


	//   ....[1]....
        /*0094*/ 	.word	0x00004120


	//   ....[2]....
        /*0098*/ 	.word	0x000046d0


	//   ....[3]....
        /*009c*/ 	.word	0x00004d00


	//----- nvinfo : EIATTR_MAX_THREADS
	.align		4
.L_901:
        /*00a0*/ 	.byte	0x04, 0x05
        /*00a2*/ 	.short	(.L_903 - .L_902)
.L_902:
        /*00a4*/ 	.word	0x00000200
        /*00a8*/ 	.word	0x00000001
        /*00ac*/ 	.word	0x00000001


	//----- nvinfo : EIATTR_CRS_STACK_SIZE
	.align		4
.L_903:
        /*00b0*/ 	.byte	0x04, 0x1e
        /*00b2*/ 	.short	(.L_905 - .L_904)
.L_904:
        /*00b4*/ 	.word	0x00000000


	//----- nvinfo : EIATTR_CBANK_PARAM_SIZE
	.align		4
.L_905:
        /*00b8*/ 	.byte	0x03, 0x19
        /*00ba*/ 	.short	0x00b8


	//----- nvinfo : EIATTR_PARAM_CBANK
	.align		4
        /*00bc*/ 	.byte	0x04, 0x0a
        /*00be*/ 	.short	(.L_907 - .L_906)
	.align		4
.L_906:
        /*00c0*/ 	.word	index@(.nv.constant0._Z35group_norm_nhwc_bwd_one_pass_kernelI11Fp16IOFp16WLi64ELi64ELi512EEv26Group_norm_nhwc_bwd_params)
        /*00c4*/ 	.short	0x0380
        /*00c6*/ 	.short	0x00b8


	//----- nvinfo : EIATTR_SW_WAR
	.align		4
.L_907:
        /*00c8*/ 	.byte	0x04, 0x36
        /*00ca*/ 	.short	(.L_909 - .L_908)
.L_908:
        /*00cc*/ 	.word	0x00000008
.L_909:


//--------------------- .nv.info._Z35group_norm_nhwc_bwd_one_pass_kernelI11Fp16IOFp16WLi128ELi64ELi512EEv26Group_norm_nhwc_bwd_params --------------------------
	.section	.nv.info._Z35group_norm_nhwc_bwd_one_pass_kernelI11Fp16IOFp16WLi128ELi64ELi512EEv26Group_norm_nhwc_bwd_params,"",@"SHT_CUDA_INFO"
	.sectionflags	@""
	.align	4


	//----- nvinfo : EIATTR_CUDA_API_VERSION
	.align		4
        /*0000*/ 	.byte	0x04, 0x37
        /*0002*/ 	.short	(.L_911 - .L_910)
.L_910:
        /*0004*/ 	.word	0x00000082


	//----- nvinfo : EIATTR_KPARAM_INFO
	.align		4
.L_911:
        /*0008*/ 	.byte	0x04, 0x17
        /*000a*/ 	.short	(.L_913 - .L_912)
.L_912:
        /*000c*/ 	.word	0x00000000
        /*0010*/ 	.short	0x0000
        /*0012*/ 	.short	0x0000
        /*0014*/ 	.byte	0x00, 0xf0, 0xe1, 0x02


	//----- nvinfo : EIATTR_SPARSE_MMA_MASK
	.align		4
.L_913:
        /*0018*/ 	.byte	0x03, 0x50
        /*001a*/ 	.short	0x0000


	//----- nvinfo : EIATTR_MAXREG_COUNT
	.align		4
        /*001c*/ 	.byte	0x03, 0x1b
        /*001e*/ 	.short	0x0080


	//----- nvinfo : EIATTR_NUM_BARRIERS
	.align		4
        /*0020*/ 	.byte	0x02, 0x4c
        /*0022*/ 	.byte	0x01
	.zero		1


	//----- nvinfo : EIATTR_MERCURY_ISA_VERSION
	.align		4
        /*0024*/ 	.byte	0x03, 0x5f
        /*0026*/ 	.short	0x0101


	//----- nvinfo : EIATTR_INT_WARP_WIDE_INSTR_OFFSETS
	.align		4
        /*0028*/ 	.byte	0x04, 0x31
        /*002a*/ 	.short	(.L_915 - .L_914)


	//   ....[0]....
.L_914:
        /*002c*/ 	.word	0x00002e50


	//----- nvinfo : EIATTR_COOP_GROUP_MASK_REGIDS
	.align		4
.L_915:
        /*0030*/ 	.byte	0x04, 0x29
        /*0032*/ 	.short	(.L_917 - .L_916)


	//   ....[0]....
.L_916:
        /*0034*/ 	.word	0xffffffff


	//   ....[1]....
        /*0038*/ 	.word	0xffffffff


	//   ....[2]....
        /*003c*/ 	.word	0xffffffff


	//   ....[3]....
        /*0040*/ 	.word	0xffffffff


	//   ....[4]....
        /*0044*/ 	.word	0xffffffff


	//   ....[5]....
        /*0048*/ 	.word	0xffffffff


	//   ....[6]....
        /*004c*/ 	.word	0xffffffff


	//   ....[7]....
        /*0050*/ 	.word	0xffffffff


	//   ....[8]....
        /*0054*/ 	.word	0xffffffff


	//   ....[9]....
        /*0058*/ 	.word	0xffffffff


	//----- nvinfo : EIATTR_COOP_GROUP_INSTR_OFFSETS
	.align		4
.L_917:
        /*005c*/ 	.byte	0x04, 0x28
        /*005e*/ 	.short	(.L_919 - .L_918)


	//   ....[0]....
.L_918:
        /*0060*/ 	.word	0x00002be0


	//   ....[1]....
        /*0064*/ 	.word	0x00002c20


	//   ....[2]....
        /*0068*/ 	.word	0x00002cc0


	//   ....[3]....
        /*006c*/ 	.word	0x00002cf0


	//   ....[4]....
        /*0070*/ 	.word	0x00002d30


	//   ....[5]....
        /*0074*/ 	.word	0x00002d50


	//   ....[6]....
        /*0078*/ 	.word	0x00002d80


	//   ....[7]....
        /*007c*/ 	.word	0x00002da0


	//   ....[8]....
        /*0080*/ 	.word	0x00002df0


	//   ....[9]....
        /*0084*/ 	.word	0x00002e00


	//----- nvinfo : EIATTR_VRC_CTA_INIT_COUNT
	.align		4
.L_919:
        /*0088*/ 	.byte	0x02, 0x4a
	.zero		1
	.zero		1


	//----- nvinfo : EIATTR_EXIT_INSTR_OFFSETS
	.align		4
        /*008c*/ 	.byte	0x04, 0x1c
        /*008e*/ 	.short	(.L_921 - .L_920)


	//   ....[0]....
.L_920:
        /*0090*/ 	.word	0x00005e40


	//   ....[1]....
        /*0094*/ 	.word	0x00005f70


	//   ....[2]....
        /*0098*/ 	.word	0x000064a0


	//   ....[3]....
        /*009c*/ 	.word	0x00006aa0


	//----- nvinfo : EIATTR_MAX_THREADS
	.align		4
.L_921:
        /*00a0*/ 	.byte	0x04, 0x05
        /*00a2*/ 	.short	(.L_923 - .L_922)
.L_922:
        /*00a4*/ 	.word	0x00000200
        /*00a8*/ 	.word	0x00000001
        /*00ac*/ 	.word	0x00000001


	//----- nvinfo : EIATTR_CRS_STACK_SIZE
	.align		4
.L_923:
        /*00b0*/ 	.byte	0x04, 0x1e
        /*00b2*/ 	.short	(.L_925 - .L_924)
.L_924:
        /*00b4*/ 	.word	0x00000000


	//----- nvinfo : EIATTR_CBANK_PARAM_SIZE
	.align		4
.L_925:
        /*00b8*/ 	.byte	0x03, 0x19
        /*00ba*/ 	.short	0x00b8


	//----- nvinfo : EIATTR_PARAM_CBANK
	.align		4
        /*00bc*/ 	.byte	0x04, 0x0a
        /*00be*/ 	.short	(.L_927 - .L_926)
	.align		4
.L_926:
        /*00c0*/ 	.word	index@(.nv.constant0._Z35group_norm_nhwc_bwd_one_pass_kernelI11Fp16IOFp16WLi128ELi64ELi512EEv26Group_norm_nhwc_bwd_params)
        /*00c4*/ 	.short	0x0380
        /*00c6*/ 	.short	0x00b8


	//----- nvinfo : EIATTR_SW_WAR
	.align		4
.L_927:
        /*00c8*/ 	.byte	0x04, 0x36
        /*00ca*/ 	.short	(.L_929 - .L_928)
.L_928:
        /*00cc*/ 	.word	0x00000008
.L_929:


//--------------------- .nv.info._Z35group_norm_nhwc_bwd_one_pass_kernelI11Fp16IOFp16WLi256ELi64ELi512EEv26Group_norm_nhwc_bwd_params --------------------------
	.section	.nv.info._Z35group_norm_nhwc_bwd_one_pass_kernelI11Fp16IOFp16WLi256ELi64ELi512EEv26Group_norm_nhwc_bwd_params,"",@"SHT_CUDA_INFO"
	.sectionflags	@""
	.align	4


	//----- nvinfo : EIATTR_CUDA_API_VERSION
	.align		4
        /*0000*/ 	.byte	0x04, 0x37
        /*0002*/ 	.short	(.L_931 - .L_930)
.L_930:
        /*0004*/ 	.word	0x00000082


	//----- nvinfo : EIATTR_KPARAM_INFO
	.align		4
.L_931:
        /*0008*/ 	.byte	0x04, 0x17
        /*000a*/ 	.short	(.L_933 - .L_932)
.L_932:
        /*000c*/ 	.word	0x00000000
        /*0010*/ 	.short	0x0000
        /*0012*/ 	.short	0x0000
        /*0014*/ 	.byte	0x00, 0xf0, 0xe1, 0x02


	//----- nvinfo : EIATTR_SPARSE_MMA_MASK
	.align		4
.L_933:
        /*0018*/ 	.byte	0x03, 0x50
        /*001a*/ 	.short	0x0000


	//----- nvinfo : EIATTR_MAXREG_COUNT
	.align		4
        /*001c*/ 	.byte	0x03, 0x1b
        /*001e*/ 	.short	0x0080


	//----- nvinfo : EIATTR_NUM_BARRIERS
	.align		4
        /*0020*/ 	.byte	0x02, 0x4c
        /*0022*/ 	.byte	0x01
	.zero		1


	//----- nvinfo : EIATTR_MERCURY_ISA_VERSION
	.align		4
        /*0024*/ 	.byte	0x03, 0x5f
        /*0026*/ 	.short	0x0101


	//----- nvinfo : EIATTR_INT_WARP_WIDE_INSTR_OFFSETS
	.align		4
        /*0028*/ 	.byte	0x04, 0x31
        /*002a*/ 	.short	(.L_935 - .L_934)


	//   ....[0]....
.L_934:
        /*002c*/ 	.word	0x00005470


	//----- nvinfo : EIATTR_COOP_GROUP_MASK_REGIDS
	.align		4
.L_935:
        /*0030*/ 	.byte	0x04, 0x29
        /*0032*/ 	.short	(.L_937 - .L_936)


	//   ....[0]....
.L_936:
        /*0034*/ 	.word	0xffffffff


	//   ....[1]....
        /*0038*/ 	.word	0xffffffff


	//   ....[2]....
        /*003c*/ 	.word	0xffffffff


	//   ....[3]....
        /*0040*/ 	.word	0xffffffff


	//   ....[4]....
        /*0044*/ 	.word	0xffffffff


	//   ....[5]....
        /*0048*/ 	.word	0xffffffff


	//   ....[6]....
        /*004c*/ 	.word	0xffffffff


	//   ....[7]....
        /*0050*/ 	.word	0xffffffff


	//   ....[8]....
        /*0054*/ 	.word	0xffffffff


	//   ....[9]....
        /*0058*/ 	.word	0xffffffff


	//----- nvinfo : EIATTR_COOP_GROUP_INSTR_OFFSETS
	.align		4
.L_937:
        /*005c*/ 	.byte	0x04, 0x28
        /*005e*/ 	.short	(.L_939 - .L_938)


	//   ....[0]....
.L_938:
        /*0060*/ 	.word	0x00005220


	//   ....[1]....
        /*0064*/ 	.word	0x00005260


	//   ....[2]....
        /*0068*/ 	.word	0x00005310


	//   ....[3]....
        /*006c*/ 	.word	0x00005320


	//   ....[4]....
        /*0070*/ 	.word	0x00005350


	//   ....[5]....
        /*0074*/ 	.word	0x00005370


	//   ....[6]....
        /*0078*/ 	.word	0x000053a0


	//   ....[7]....
        /*007c*/ 	.word	0x000053c0


	//   ....[8]....
        /*0080*/ 	.word	0x00005410


	//   ....[9]....
        /*0084*/ 	.word	0x00005420


	//----- nvinfo : EIATTR_VRC_CTA_INIT_COUNT
	.align		4
.L_939:
        /*0088*/ 	.byte	0x02, 0x4a
	.zero		1
	.zero		1


	//----- nvinfo : EIATTR_EXIT_INSTR_OFFSETS
	.align		4
        /*008c*/ 	.byte	0x04, 0x1c
        /*008e*/ 	.short	(.L_941 - .L_940)


	//   ....[0]....
.L_940:
        /*0090*/ 	.word	0x0000a100


	//   ....[1]....
        /*0094*/ 	.word	0x0000a230


	//   ....[2]....
        /*0098*/ 	.word	0x0000a770


	//   ....[3]....
        /*009c*/ 	.word	0x0000ad70


	//----- nvinfo : EIATTR_MAX_THREADS
	.align		4
.L_941:
        /*00a0*/ 	.byte	0x04, 0x05
        /*00a2*/ 	.short	(.L_943 - .L_942)
.L_942:
        /*00a4*/ 	.word	0x00000200
        /*00a8*/ 	.word	0x00000001
        /*00ac*/ 	.word	0x00000001


	//----- nvinfo : EIATTR_CRS_STACK_SIZE
	.align		4
.L_943:
        /*00b0*/ 	.byte	0x04, 0x1e
        /*00b2*/ 	.short	(.L_945 - .L_944)
.L_944:
        /*00b4*/ 	.word	0x00000000


	//----- nvinfo : EIATTR_CBANK_PARAM_SIZE
	.align		4
.L_945:
        /*00b8*/ 	.byte	0x03, 0x19
        /*00ba*/ 	.short	0x00b8


	//----- nvinfo : EIATTR_PARAM_CBANK
	.align		4
        /*00bc*/ 	.byte	0x04, 0x0a
        /*00be*/ 	.short	(.L_947 - .L_946)
	.align		4
.L_946:
        /*00c0*/ 	.word	index@(.nv.constant0._Z35group_norm_nhwc_bwd_one_pass_kernelI11Fp16IOFp16WLi256ELi64ELi512EEv26Group_norm_nhwc_bwd_params)
        /*00c4*/ 	.short	0x0380
        /*00c6*/ 	.short	0x00b8


	//----- nvinfo : EIATTR_SW_WAR
	.align		4
.L_947:
        /*00c8*/ 	.byte	0x04, 0x36
        /*00ca*/ 	.short	(.L_949 - .L_948)
.L_948:
        /*00cc*/ 	.word	0x00000008
.L_949:


//--------------------- .nv.info._Z35group_norm_nhwc_bwd_one_pass_kernelI11Fp16IOFp16WLi512ELi64ELi512EEv26Group_norm_nhwc_bwd_params --------------------------
	.section	.nv.info._Z35group_norm_nhwc_bwd_one_pass_kernelI11Fp16IOFp16WLi512ELi64ELi512EEv26Group_norm_nhwc_bwd_params,"",@"SHT_CUDA_INFO"
	.sectionflags	@""
	.align	4


	//----- nvinfo : EIATTR_CUDA_API_VERSION
	.align		4
        /*0000*/ 	.byte	0x04, 0x37
        /*0002*/ 	.short	(.L_951 - .L_950)
.L_950:
        /*0004*/ 	.word	0x00000082


	//----- nvinfo : EIATTR_KPARAM_INFO
	.align		4
.L_951:
        /*0008*/ 	.byte	0x04, 0x17
        /*000a*/ 	.short	(.L_953 - .L_952)
.L_952:
        /*000c*/ 	.word	0x00000000
        /*0010*/ 	.short	0x0000
        /*0012*/ 	.short	0x0000
        /*0014*/ 	.byte	0x00, 0xf0, 0xe1, 0x02


	//----- nvinfo : EIATTR_SPARSE_MMA_MASK
	.align		4
.L_953:
        /*0018*/ 	.byte	0x03, 0x50
        /*001a*/ 	.short	0x0000


	//----- nvinfo : EIATTR_MAXREG_COUNT
	.align		4
        /*001c*/ 	.byte	0x03, 0x1b
        /*001e*/ 	.short	0x0080


	//----- nvinfo : EIATTR_NUM_BARRIERS
	.align		4
        /*0020*/ 	.byte	0x02, 0x4c
        /*0022*/ 	.byte	0x01
	.zero		1


	//----- nvinfo : EIATTR_MERCURY_ISA_VERSION
	.align		4
        /*0024*/ 	.byte	0x03, 0x5f
        /*0026*/ 	.short	0x0101


	//----- nvinfo : EIATTR_INT_WARP_WIDE_INSTR_OFFSETS
	.align		4
        /*0028*/ 	.byte	0x04, 0x31
        /*002a*/ 	.short	(.L_955 - .L_954)


	//   ....[0]....
.L_954:
        /*002c*/ 	.word	0x0000bb60


	//   ....[1]....
        /*0030*/ 	.word	0x0000cf20


	//   ....[2]....
        /*0034*/ 	.word	0x0000cf40


	//   ....[3]....
        /*0038*/ 	.word	0x0000cf50


	//   ....[4]....
        /*003c*/ 	.word	0x0000cf80


	//   ....[5]....
        /*0040*/ 	.word	0x0000d1a0


	//----- nvinfo : EIATTR_COOP_GROUP_MASK_REGIDS
	.align		4
.L_955:
        /*0044*/ 	.byte	0x04, 0x29
        /*0046*/ 	.short	(.L_957 - .L_956)


	//   ....[0]....
.L_956:
        /*0048*/ 	.word	0xffffffff


	//   ....[1]....
        /*004c*/ 	.word	0xffffffff


	//   ....[2]....
        /*0050*/ 	.word	0xffffffff


	//   ....[3]....
        /*0054*/ 	.word	0xffffffff


	//   ....[4]....
        /*0058*/ 	.word	0xffffffff


	//   ....[5]....
        /*005c*/ 	.word	0xffffffff


	//   ....[6]....
        /*0060*/ 	.word	0xffffffff


	//   ....[7]....
        /*0064*/ 	.word	0xffffffff


	//   ....[8]....
        /*0068*/ 	.word	0xffffffff


	//   ....[9]....
        /*006c*/ 	.word	0xffffffff


	//----- nvinfo : EIATTR_COOP_GROUP_INSTR_OFFSETS
	.align		4
.L_957:
        /*0070*/ 	.byte	0x04, 0x28
        /*0072*/ 	.short	(.L_959 - .L_958)


	//   ....[0]....
.L_958:
        /*0074*/ 	.word	0x0000b8f0


	//   ....[1]....
        /*0078*/ 	.word	0x0000b930


	//   ....[2]....
        /*007c*/ 	.word	0x0000b9c0


	//   ....[3]....
        /*0080*/ 	.word	0x0000b9d0


	//   ....[4]....
        /*0084*/ 	.word	0x0000ba20


	//   ....[5]....
        /*0088*/ 	.word	0x0000ba30


	//   ....[6]....
        /*008c*/ 	.word	0x0000ba60


	//   ....[7]....
        /*0090*/ 	.word	0x0000ba90


	//   ....[8]....
        /*0094*/ 	.word	0x0000bb00


	//   ....[9]....
        /*0098*/ 	.word	0x0000bb10


	//----- nvinfo : EIATTR_VRC_CTA_INIT_COUNT
	.align		4
.L_959:
        /*009c*/ 	.byte	0x02, 0x4a
	.zero		1
	.zero		1


	//----- nvinfo : EIATTR_EXIT_INSTR_OFFSETS
	.align		4
        /*00a0*/ 	.byte	0x04, 0x1c
        /*00a2*/ 	.short	(.L_961 - .L_960)


	//   ....[0]....
.L_960:
        /*00a4*/ 	.word	0x0000dd40


	//   ....[1]....
        /*00a8*/ 	.word	0x0000de70


	//   ....[2]....
        /*00ac*/ 	.word	0x0000e3b0


	//   ....[3]....
        /*00b0*/ 	.word	0x0000e9b0


	//----- nvinfo : EIATTR_MAX_THREADS
	.align		4
.L_961:
        /*00b4*/ 	.byte	0x04, 0x05
        /*00b6*/ 	.short	(.L_963 - .L_962)
.L_962:
        /*00b8*/ 	.word	0x00000200
        /*00bc*/ 	.word	0x00000001
        /*00c0*/ 	.word	0x00000001


	//----- nvinfo : EIATTR_CRS_STACK_SIZE
	.align		4
.L_963:
        /*00c4*/ 	.byte	0x04, 0x1e
        /*00c6*/ 	.short	(.L_965 - .L_964)
.L_964:
        /*00c8*/ 	.word	0x00000000


	//----- nvinfo : EIATTR_CBANK_PARAM_SIZE
	.align		4
.L_965:
        /*00cc*/ 	.byte	0x03, 0x19
        /*00ce*/ 	.short	0x00b8


	//----- nvinfo : EIATTR_PARAM_CBANK
	.align		4
        /*00d0*/ 	.byte	0x04, 0x0a
        /*00d2*/ 	.short	(.L_967 - .L_966)
	.align		4
.L_966:
        /*00d4*/ 	.word	index@(.nv.constant0._Z35group_norm_nhwc_bwd_one_pass_kernelI11Fp16IOFp16WLi512ELi64ELi512EEv26Group_norm_nhwc_bwd_params)
        /*00d8*/ 	.short	0x0380
        /*00da*/ 	.short	0x00b8


	//----- nvinfo : EIATTR_SW_WAR
	.align		4
.L_967:
        /*00dc*/ 	.byte	0x04, 0x36
        /*00de*/ 	.short	(.L_969 - .L_968)
.L_968:
        /*00e0*/ 	.word	0x00000008
.L_969:


//--------------------- .nv.info._Z35group_norm_nhwc_bwd_one_pass_kernelI11Fp32IOFp32WLi64ELi64ELi512EEv26Group_norm_nhwc_bwd_params --------------------------
	.section	.nv.info._Z35group_norm_nhwc_bwd_one_pass_kernelI11Fp32IOFp32WLi64ELi64ELi512EEv26Group_norm_nhwc_bwd_params,"",@"SHT_CUDA_INFO"
	.sectionflags	@""
	.align	4


	//----- nvinfo : EIATTR_CUDA_API_VERSION
	.align		4
        /*0000*/ 	.byte	0x04, 0x37
        /*0002*/ 	.short	(.L_971 - .L_970)
.L_970:
        /*0004*/ 	.word	0x00000082


	//----- nvinfo : EIATTR_KPARAM_INFO
	.align		4
.L_971:
        /*0008*/ 	.byte	0x04, 0x17
        /*000a*/ 	.short	(.L_973 - .L_972)
.L_972:
        /*000c*/ 	.word	0x00000000
        /*0010*/ 	.short	0x0000
        /*0012*/ 	.short	0x0000
        /*0014*/ 	.byte	0x00, 0xf0, 0xe1, 0x02


	//----- nvinfo : EIATTR_SPARSE_MMA_MASK
	.align		4
.L_973:
        /*0018*/ 	.byte	0x03, 0x50
        /*001a*/ 	.short	0x0000


	//----- nvinfo : EIATTR_MAXREG_COUNT
	.align		4
        /*001c*/ 	.byte	0x03, 0x1b
        /*001e*/ 	.short	0x0080


	//----- nvinfo : EIATTR_NUM_BARRIERS
	.align		4
        /*0020*/ 	.byte	0x02, 0x4c
        /*0022*/ 	.byte	0x01
	.zero		1


	//----- nvinfo : EIATTR_MERCURY_ISA_VERSION
	.align		4
        /*0024*/ 	.byte	0x03, 0x5f
        /*0026*/ 	.short	0x0101


	//----- nvinfo : EIATTR_COOP_GROUP_MASK_REGIDS
	.align		4
        /*0028*/ 	.byte	0x04, 0x29
        /*002a*/ 	.short	(.L_975 - .L_974)


	//   ....[0]....
.L_974:
        /*002c*/ 	.word	0xffffffff


	//   ....[1]....
        /*0030*/ 	.word	0xffffffff


	//   ....[2]....
        /*0034*/ 	.word	0xffffffff


	//   ....[3]....
        /*0038*/ 	.word	0xffffffff


	//   ....[4]....
        /*003c*/ 	.word	0xffffffff


	//   ....[5]....
        /*0040*/ 	.word	0xffffffff


	//   ....[6]....
        /*0044*/ 	.word	0xffffffff


	//   ....[7]....
        /*0048*/ 	.word	0xffffffff


	//   ....[8]....
        /*004c*/ 	.word	0xffffffff


	//   ....[9]....
        /*0050*/ 	.word	0xffffffff


	//----- nvinfo : EIATTR_COOP_GROUP_INSTR_OFFSETS
	.align		4
.L_975:
        /*0054*/ 	.byte	0x04, 0x28
        /*0056*/ 	.short	(.L_977 - .L_976)


	//   ....[0]....
.L_976:
        /*0058*/ 	.word	0x000016f0


	//   ....[1]....
        /*005c*/ 	.word	0x00001720


	//   ....[2]....
        /*0060*/ 	.word	0x00001770


	//   ....[3]....
        /*0064*/ 	.word	0x00001790


	//   ....[4]....
        /*0068*/ 	.word	0x000017c0


	//   ....[5]....
        /*006c*/ 	.word	0x000017e0


	//   ....[6]....
        /*0070*/ 	.word	0x00001810


	//   ....[7]....
        /*0074*/ 	.word	0x00001830


	//   ....[8]....
        /*0078*/ 	.word	0x00001880


	//   ....[9]....
        /*007c*/ 	.word	0x00001890


	//----- nvinfo : EIATTR_VRC_CTA_INIT_COUNT
	.align		4
.L_977:
        /*0080*/ 	.byte	0x02, 0x4a
	.zero		1
	.zero		1


	//----- nvinfo : EIATTR_EXIT_INSTR_OFFSETS
	.align		4
        /*0084*/ 	.byte	0x04, 0x1c
        /*0086*/ 	.short	(.L_979 - .L_978)


	//   ....[0]....
.L_978:
        /*0088*/ 	.word	0x00003ac0


	//   ....[1]....
        /*008c*/ 	.word	0x00003bf0


	//   ....[2]....
        /*0090*/ 	.word	0x00004100


	//   ....[3]....
        /*0094*/ 	.word	0x000046b0


	//----- nvinfo : EIATTR_MAX_THREADS
	.align		4
.L_979:
        /*0098*/ 	.byte	0x04, 0x05
        /*009a*/ 	.short	(.L_981 - .L_980)
.L_980:
        /*009c*/ 	.word	0x00000200
        /*00a0*/ 	.word	0x00000001
        /*00a4*/ 	.word	0x00000001


	//----- nvinfo : EIATTR_CRS_STACK_SIZE
	.align		4
.L_981:
        /*00a8*/ 	.byte	0x04, 0x1e
        /*00aa*/ 	.short	(.L_983 - .L_982)
.L_982:
        /*00ac*/ 	.word	0x00000000


	//----- nvinfo : EIATTR_CBANK_PARAM_SIZE
	.align		4
.L_983:
        /*00b0*/ 	.byte	0x03, 0x19
        /*00b2*/ 	.short	0x00b8


	//----- nvinfo : EIATTR_PARAM_CBANK
	.align		4
        /*00b4*/ 	.byte	0x04, 0x0a
        /*00b6*/ 	.short	(.L_985 - .L_984)
	.align		4
.L_984:
        /*00b8*/ 	.word	index@(.nv.constant0._Z35group_norm_nhwc_bwd_one_pass_kernelI11Fp32IOFp32WLi64ELi64ELi512EEv26Group_norm_nhwc_bwd_params)
        /*00bc*/ 	.short	0x0380
        /*00be*/ 	.short	0x00b8


	//----- nvinfo : EIATTR_SW_WAR
	.align		4
.L_985:
        /*00c0*/ 	.byte	0x04, 0x36
        /*00c2*/ 	.short	(.L_987 - .L_986)
.L_986:
        /*00c4*/ 	.word	0x00000008
.L_987:


//--------------------- .nv.info._Z35group_norm_nhwc_bwd_one_pass_kernelI11Fp32IOFp32WLi128ELi64ELi512EEv26Group_norm_nhwc_bwd_params --------------------------
	.section	.nv.info._Z35group_norm_nhwc_bwd_one_pass_kernelI11Fp32IOFp32WLi128ELi64ELi512EEv26Group_norm_nhwc_bwd_params,"",@"SHT_CUDA_INFO"
	.sectionflags	@""
	.align	4


	//----- nvinfo : EIATTR_CUDA_API_VERSION
	.align		4
        /*0000*/ 	.byte	0x04, 0x37
        /*0002*/ 	.short	(.L_989 - .L_988)
.L_988:
        /*0004*/ 	.word	0x00000082


	//----- nvinfo : EIATTR_KPARAM_INFO
	.align		4
.L_989:
        /*0008*/ 	.byte	0x04, 0x17
        /*000a*/ 	.short	(.L_991 - .L_990)
.L_990:
        /*000c*/ 	.word	0x00000000
        /*0010*/ 	.short	0x0000
        /*0012*/ 	.short	0x0000
        /*0014*/ 	.byte	0x00, 0xf0, 0xe1, 0x02


	//----- nvinfo : EIATTR_SPARSE_MMA_MASK
	.align		4
.L_991:
        /*0018*/ 	.byte	0x03, 0x50
        /*001a*/ 	.short	0x0000


	//----- nvinfo : EIATTR_MAXREG_COUNT
	.align		4
        /*001c*/ 	.byte	0x03, 0x1b
        /*001e*/ 	.short	0x0080


	//----- nvinfo : EIATTR_NUM_BARRIERS
	.align		4
        /*0020*/ 	.byte	0x02, 0x4c
        /*0022*/ 	.byte	0x01
	.zero		1


	//----- nvinfo : EIATTR_MERCURY_ISA_VERSION
	.align		4
        /*0024*/ 	.byte	0x03, 0x5f
        /*0026*/ 	.short	0x0101


	//----- nvinfo : EIATTR_INT_WARP_WIDE_INSTR_OFFSETS
	.align		4
        /*0028*/ 	.byte	0x04, 0x31
        /*002a*/ 	.short	(.L_993 - .L_992)


	//   ....[0]....
.L_992:
        /*002c*/ 	.word	0x00002a50


	//----- nvinfo : EIATTR_COOP_GROUP_MASK_REGIDS
	.align		4
.L_993:
        /*0030*/ 	.byte	0x04, 0x29
        /*0032*/ 	.short	(.L_995 - .L_994)


	//   ....[0]....
.L_994:
        /*0034*/ 	.word	0xffffffff


	//   ....[1]....
        /*0038*/ 	.word	0xffffffff


	//   ....[2]....
        /*003c*/ 	.word	0xffffffff


	//   ....[3]....
        /*0040*/ 	.word	0xffffffff


	//   ....[4]....
        /*0044*/ 	.word	0xffffffff


	//   ....[5]....
        /*0048*/ 	.word	0xffffffff


	//   ....[6]....
        /*004c*/ 	.word	0xffffffff


	//   ....[7]....
        /*0050*/ 	.word	0xffffffff


	//   ....[8]....
        /*0054*/ 	.word	0xffffffff


	//   ....[9]....
        /*0058*/ 	.word	0xffffffff


	//----- nvinfo : EIATTR_COOP_GROUP_INSTR_OFFSETS
	.align		4
.L_995:
        /*005c*/ 	.byte	0x04, 0x28
        /*005e*/ 	.short	(.L_997 - .L_996)


	//   ....[0]....
.L_996:
        /*0060*/ 	.word	0x00002800


	//   ....[1]....
        /*0064*/ 	.word	0x00002840


	//   ....[2]....
        /*0068*/ 	.word	0x000028e0


	//   ....[3]....
        /*006c*/ 	.word	0x000028f0


	//   ....[4]....
        /*0070*/ 	.word	0x00002920


	//   ....[5]....
        /*0074*/ 	.word	0x00002940


	//   ....[6]....
        /*0078*/ 	.word	0x00002970


	//   ....[7]....
        /*007c*/ 	.word	0x00002990


	//   ....[8]....
        /*0080*/ 	.word	0x000029f0


	//   ....[9]....
        /*0084*/ 	.word	0x00002a00


	//----- nvinfo : EIATTR_VRC_CTA_INIT_COUNT
	.align		4
.L_997:
        /*0088*/ 	.byte	0x02, 0x4a
	.zero		1
	.zero		1


	//----- nvinfo : EIATTR_EXIT_INSTR_OFFSETS
	.align		4
        /*008c*/ 	.byte	0x04, 0x1c
        /*008e*/ 	.short	(.L_999 - .L_998)


	//   ....[0]....
.L_998:
        /*0090*/ 	.word	0x00005a30


	//   ....[1]....
        /*0094*/ 	.word	0x00005b60


	//   ....[2]....
        /*0098*/ 	.word	0x00006080


	//   ....[3]....
        /*009c*/ 	.word	0x00006630


	//----- nvinfo : EIATTR_MAX_THREADS
	.align		4
.L_999:
        /*00a0*/ 	.byte	0x04, 0x05
        /*00a2*/ 	.short	(.L_1001 - .L_1000)
.L_1000:
        /*00a4*/ 	.word	0x00000200
        /*00a8*/ 	.word	0x00000001
        /*00ac*/ 	.word	0x00000001


	//----- nvinfo : EIATTR_CRS_STACK_SIZE
	.align		4
.L_1001:
        /*00b0*/ 	.byte	0x04, 0x1e
        /*00b2*/ 	.short	(.L_1003 - .L_1002)
.L_1002:
        /*00b4*/ 	.word	0x00000000


	//----- nvinfo : EIATTR_CBANK_PARAM_SIZE
	.align		4
.L_1003:
        /*00b8*/ 	.byte	0x03, 0x19
        /*00ba*/ 	.short	0x00b8


	//----- nvinfo : EIATTR_PARAM_CBANK
	.align		4
        /*00bc*/ 	.byte	0x04, 0x0a
        /*00be*/ 	.short	(.L_1005 - .L_1004)
	.align		4
.L_1004:
        /*00c0*/ 	.word	index@(.nv.constant0._Z35group_norm_nhwc_bwd_one_pass_kernelI11Fp32IOFp32WLi128ELi64ELi512EEv26Group_norm_nhwc_bwd_params)
        /*00c4*/ 	.short	0x0380
        /*00c6*/ 	.short	0x00b8


	//----- nvinfo : EIATTR_SW_WAR
	.align		4
.L_1005:
        /*00c8*/ 	.byte	0x04, 0x36
        /*00ca*/ 	.short	(.L_1007 - .L_1006)
.L_1006:
        /*00cc*/ 	.word	0x00000008
.L_1007:


//--------------------- .nv.info._Z35group_norm_nhwc_bwd_one_pass_kernelI11Fp32IOFp32WLi256ELi64ELi512EEv26Group_norm_nhwc_bwd_params --------------------------
	.section	.nv.info._Z35group_norm_nhwc_bwd_one_pass_kernelI11Fp32IOFp32WLi256ELi64ELi512EEv26Group_norm_nhwc_bwd_params,"",@"SHT_CUDA_INFO"
	.sectionflags	@""
	.align	4


	//----- nvinfo : EIATTR_CUDA_API_VERSION
	.align		4
        /*0000*/ 	.byte	0x04, 0x37
        /*0002*/ 	.short	(.L_1009 - .L_1008)
.L_1008:
        /*0004*/ 	.word	0x00000082


	//----- nvinfo : EIATTR_KPARAM_INFO
	.align		4
.L_1009:
        /*0008*/ 	.byte	0x04, 0x17
        /*000a*/ 	.short	(.L_1011 - .L_1010)
.L_1010:
        /*000c*/ 	.word	0x00000000
        /*0010*/ 	.short	0x0000
        /*0012*/ 	.short	0x0000
        /*0014*/ 	.byte	0x00, 0xf0, 0xe1, 0x02


	//----- nvinfo : EIATTR_SPARSE_MMA_MASK
	.align		4
.L_1011:
        /*0018*/ 	.byte	0x03, 0x50
        /*001a*/ 	.short	0x0000


	//----- nvinfo : EIATTR_MAXREG_COUNT
	.align		4
        /*001c*/ 	.byte	0x03, 0x1b
        /*001e*/ 	.short	0x0080


	//----- nvinfo : EIATTR_NUM_BARRIERS
	.align		4
        /*0020*/ 	.byte	0x02, 0x4c
        /*0022*/ 	.byte	0x01
	.zero		1


	//----- nvinfo : EIATTR_MERCURY_ISA_VERSION
	.align		4
        /*0024*/ 	.byte	0x03, 0x5f
        /*0026*/ 	.short	0x0101


	//----- nvinfo : EIATTR_INT_WARP_WIDE_INSTR_OFFSETS
	.align		4
        /*0028*/ 	.byte	0x04, 0x31
        /*002a*/ 	.short	(.L_1013 - .L_1012)


	//   ....[0]....
.L_1012:
        /*002c*/ 	.word	0x00004d00


	//----- nvinfo : EIATTR_COOP_GROUP_MASK_REGIDS
	.align		4
.L_1013:
        /*0030*/ 	.byte	0x04, 0x29
        /*0032*/ 	.short	(.L_1015 - .L_1014)


	//   ....[0]....
.L_1014:
        /*0034*/ 	.word	0xffffffff


	//   ....[1]....
        /*0038*/ 	.word	0xffffffff


	//   ....[2]....
        /*003c*/ 	.word	0xffffffff


	//   ....[3]....
        /*0040*/ 	.word	0xffffffff


	//   ....[4]....
        /*0044*/ 	.word	0xffffffff


	//   ....[5]....
        /*0048*/ 	.word	0xffffffff


	//   ....[6]....
        /*004c*/ 	.word	0xffffffff


	//   ....[7]....
        /*0050*/ 	.word	0xffffffff


	//   ....[8]....
        /*0054*/ 	.word	0xffffffff


	//   ....[9]....
        /*0058*/ 	.word	0xffffffff


	//----- nvinfo : EIATTR_COOP_GROUP_INSTR_OFFSETS
	.align		4
.L_1015:
        /*005c*/ 	.byte	0x04, 0x28
        /*005e*/ 	.short	(.L_1017 - .L_1016)


	//   ....[0]....
.L_1016:
        /*0060*/ 	.word	0x00004ab0


	//   ....[1]....
        /*0064*/ 	.word	0x00004af0


	//   ....[2]....
        /*0068*/ 	.word	0x00004b70


	//   ....[3]....
        /*006c*/ 	.word	0x00004ba0


	//   ....[4]....
        /*0070*/ 	.word	0x00004be0


	//   ....[5]....
        /*0074*/ 	.word	0x00004c00


	//   ....[6]....
        /*0078*/ 	.word	0x00004c30


	//   ....[7]....
        /*007c*/ 	.word	0x00004c50


	//   ....[8]....
        /*0080*/ 	.word	0x00004ca0


	//   ....[9]....
        /*0084*/ 	.word	0x00004cb0


	//----- nvinfo : EIATTR_VRC_CTA_INIT_COUNT
	.align		4
.L_1017:
        /*0088*/ 	.byte	0x02, 0x4a
	.zero		1
	.zero		1


	//----- nvinfo : EIATTR_EXIT_INSTR_OFFSETS
	.align		4
        /*008c*/ 	.byte	0x04, 0x1c
        /*008e*/ 	.short	(.L_1019 - .L_1018)


	//   ....[0]....
.L_1018:
        /*0090*/ 	.word	0x000091a0


	//   ....[1]....
        /*0094*/ 	.word	0x000092d0


	//   ....[2]....
        /*0098*/ 	.word	0x000097e0


	//   ....[3]....
        /*009c*/ 	.word	0x00009d90


	//----- nvinfo : EIATTR_MAX_THREADS
	.align		4
.L_1019:
        /*00a0*/ 	.byte	0x04, 0x05
        /*00a2*/ 	.short	(.L_1021 - .L_1020)
.L_1020:
        /*00a4*/ 	.word	0x00000200
        /*00a8*/ 	.word	0x00000001
        /*00ac*/ 	.word	0x00000001


	//----- nvinfo : EIATTR_CRS_STACK_SIZE
	.align		4
.L_1021:
        /*00b0*/ 	.byte	0x04, 0x1e
        /*00b2*/ 	.short	(.L_1023 - .L_1022)
.L_1022:
        /*00b4*/ 	.word	0x00000000


	//----- nvinfo : EIATTR_CBANK_PARAM_SIZE
	.align		4
.L_1023:
        /*00b8*/ 	.byte	0x03, 0x19
        /*00ba*/ 	.short	0x00b8


	//----- nvinfo : EIATTR_PARAM_CBANK
	.align		4
        /*00bc*/ 	.byte	0x04, 0x0a
        /*00be*/ 	.short	(.L_1025 - .L_1024)
	.align		4
.L_1024:
        /*00c0*/ 	.word	index@(.nv.constant0._Z35group_norm_nhwc_bwd_one_pass_kernelI11Fp32IOFp32WLi256ELi64ELi512EEv26Group_norm_nhwc_bwd_params)
        /*00c4*/ 	.short	0x0380
        /*00c6*/ 	.short	0x00b8


	//----- nvinfo : EIATTR_SW_WAR
	.align		4
.L_1025:
        /*00c8*/ 	.byte	0x04, 0x36
        /*00ca*/ 	.short	(.L_1027 - .L_1026)
.L_1026:
        /*00cc*/ 	.word	0x00000008
.L_1027:


//--------------------- .nv.info._Z35group_norm_nhwc_bwd_one_pass_kernelI11Fp32IOFp32WLi512ELi64ELi512EEv26Group_norm_nhwc_bwd_params --------------------------
	.section	.nv.info._Z35group_norm_nhwc_bwd_one_pass_kernelI11Fp32IOFp32WLi512ELi64ELi512EEv26Group_norm_nhwc_bwd_params,"",@"SHT_CUDA_INFO"
	.sectionflags	@""
	.align	4


	//----- nvinfo : EIATTR_CUDA_API_VERSION
	.align		4
        /*0000*/ 	.byte	0x04, 0x37
        /*0002*/ 	.short	(.L_1029 - .L_1028)
.L_1028:
        /*0004*/ 	.word	0x00000082


	//----- nvinfo : EIATTR_KPARAM_INFO
	.align		4
.L_1029:
        /*0008*/ 	.byte	0x04, 0x17
        /*000a*/ 	.short	(.L_1031 - .L_1030)
.L_1030:
        /*000c*/ 	.word	0x00000000
        /*0010*/ 	.short	0x0000
        /*0012*/ 	.short	0x0000
        /*0014*/ 	.byte	0x00, 0xf0, 0xe1, 0x02


	//----- nvinfo : EIATTR_SPARSE_MMA_MASK
	.align		4
.L_1031:
        /*0018*/ 	.byte	0x03, 0x50
        /*001a*/ 	.short	0x0000


	//----- nvinfo : EIATTR_MAXREG_COUNT
	.align		4
        /*001c*/ 	.byte	0x03, 0x1b
        /*001e*/ 	.short	0x0080


	//----- nvinfo : EIATTR_NUM_BARRIERS
	.align		4
        /*0020*/ 	.byte	0x02, 0x4c
        /*0022*/ 	.byte	0x01
	.zero		1


	//----- nvinfo : EIATTR_ANNOTATIONS
	.align		4
        /*0024*/ 	.byte	0x04, 0x55
        /*0026*/ 	.short	(.L_1033 - .L_1032)


	//   ....[0]....
.L_1032:
        /* <DEDUP_REMOVED lines=81> */


	//----- nvinfo : EIATTR_MERCURY_ISA_VERSION
	.align		4
.L_1033:
        /*0520*/ 	.byte	0x03, 0x5f
        /*0522*/ 	.short	0x0101


	//----- nvinfo : EIATTR_INT_WARP_WIDE_INSTR_OFFSETS
	.align		4
        /*0524*/ 	.byte	0x04, 0x31
        /*0526*/ 	.short	(.L_1035 - .L_1034)


	//   ....[0]....
.L_1034:
        /*0528*/ 	.word	0x0000b2c0


	//   ....[1]....
        /*052c*/ 	.word	0x0000c680


	//   ....[2]....
        /*0530*/ 	.word	0x0000c6a0


	//   ....[3]....
        /*0534*/ 	.word	0x0000c6b0


	//   ....[4]....
        /*0538*/ 	.word	0x0000c6e0


	//   ....[5]....
        /*053c*/ 	.word	0x0000c900


	//----- nvinfo : EIATTR_COOP_GROUP_MASK_REGIDS
	.align		4
.L_1035:
        /*0540*/ 	.byte	0x04, 0x29
        /*0542*/ 	.short	(.L_1037 - .L_1036)


	//   ....[0]....
.L_1036:
        /*0544*/ 	.word	0xffffffff


	//   ....[1]....
        /*0548*/ 	.word	0xffffffff


	//   ....[2]....
        /*054c*/ 	.word	0xffffffff


	//   ....[3]....
        /*0550*/ 	.word	0xffffffff


	//   ....[4]....
        /*0554*/ 	.word	0xffffffff


	//   ....[5]....
        /*0558*/ 	.word	0xffffffff


	//   ....[6]....
        /*055c*/ 	.word	0xffffffff


	//   ....[7]....
        /*0560*/ 	.word	0xffffffff


	//   ....[8]....
        /*0564*/ 	.word	0xffffffff


	//   ....[9]....
        /*0568*/ 	.word	0xffffffff


	//----- nvinfo : EIATTR_COOP_GROUP_INSTR_OFFSETS
	.align		4
.L_1037:
        /*056c*/ 	.byte	0x04, 0x28
        /*056e*/ 	.short	(.L_1039 - .L_1038)


	//   ....[0]....
.L_1038:
        /*0570*/ 	.word	0x0000b040


	//   ....[1]....
        /*0574*/ 	.word	0x0000b080


	//   ....[2]....
        /*0578*/ 	.word	0x0000b120


	//   ....[3]....
        /*057c*/ 	.word	0x0000b130


	//   ....[4]....
        /*0580*/ 	.word	0x0000b180


	//   ....[5]....
        /*0584*/ 	.word	0x0000b190


	//   ....[6]....
        /*0588*/ 	.word	0x0000b1c0


	//   ....[7]....
        /*058c*/ 	.word	0x0000b1f0


	//   ....[8]....
        /*0590*/ 	.word	0x0000b260


	//   ....[9]....
        /*0594*/ 	.word	0x0000b270


	//----- nvinfo : EIATTR_VRC_CTA_INIT_COUNT
	.align		4
.L_1039:
        /*0598*/ 	.byte	0x02, 0x4a
	.zero		1
	.zero		1


	//----- nvinfo : EIATTR_EXIT_INSTR_OFFSETS
	.align		4
        /*059c*/ 	.byte	0x04, 0x1c
        /*059e*/ 	.short	(.L_1041 - .L_1040)


	//   ....[0]....
.L_1040:
        /*05a0*/ 	.word	0x0000d420


	//   ....[1]....
        /*05a4*/ 	.word	0x0000d550


	//   ....[2]....
        /*05a8*/ 	.word	0x0000da70


	//   ....[3]....
        /*05ac*/ 	.word	0x0000e020


	//----- nvinfo : EIATTR_MAX_THREADS
	.align		4
.L_1041:
        /*05b0*/ 	.byte	0x04, 0x05
        /*05b2*/ 	.short	(.L_1043 - .L_1042)
.L_1042:
        /*05b4*/ 	.word	0x00000200
        /*05b8*/ 	.word	0x00000001
        /*05bc*/ 	.word	0x00000001


	//----- nvinfo : EIATTR_CRS_STACK_SIZE
	.align		4
.L_1043:
        /*05c0*/ 	.byte	0x04, 0x1e
        /*05c2*/ 	.short	(.L_1045 - .L_1044)
.L_1044:
        /*05c4*/ 	.word	0x00000000


	//----- nvinfo : EIATTR_CBANK_PARAM_SIZE
	.align		4
.L_1045:
        /*05c8*/ 	.byte	0x03, 0x19
        /*05ca*/ 	.short	0x00b8


	//----- nvinfo : EIATTR_PARAM_CBANK
	.align		4
        /*05cc*/ 	.byte	0x04, 0x0a
        /*05ce*/ 	.short	(.L_1047 - .L_1046)
	.align		4
.L_1046:
        /*05d0*/ 	.word	index@(.nv.constant0._Z35group_norm_nhwc_bwd_one_pass_kernelI11Fp32IOFp32WLi512ELi64ELi512EEv26Group_norm_nhwc_bwd_params)
        /*05d4*/ 	.short	0x0380
        /*05d6*/ 	.short	0x00b8


	//----- nvinfo : EIATTR_SW_WAR
	.align		4
.L_1047:
        /*05d8*/ 	.byte	0x04, 0x36
        /*05da*/ 	.short	(.L_1049 - .L_1048)
.L_1048:
        /*05dc*/ 	.word	0x00000008
.L_1049:


//--------------------- .nv.info._Z35group_norm_nhwc_bwd_one_pass_kernelI11Fp32IOBf16WLi64ELi64ELi512EEv26Group_norm_nhwc_bwd_params --------------------------
	.section	.nv.info._Z35group_norm_nhwc_bwd_one_pass_kernelI11Fp32IOBf16WLi64ELi64ELi512EEv26Group_norm_nhwc_bwd_params,"",@"SHT_CUDA_INFO"
	.sectionflags	@""
	.align	4


	//----- nvinfo : EIATTR_CUDA_API_VERSION
	.align		4
        /*0000*/ 	.byte	0x04, 0x37
        /*0002*/ 	.short	(.L_1051 - .L_1050)
.L_1050:
        /*0004*/ 	.word	0x00000082


	//----- nvinfo : EIATTR_KPARAM_INFO
	.align		4
.L_1051:
        /*0008*/ 	.byte	0x04, 0x17
        /*000a*/ 	.short	(.L_1053 - .L_1052)
.L_1052:
        /*000c*/ 	.word	0x00000000
        /*0010*/ 	.short	0x0000
        /*0012*/ 	.short	0x0000
        /*0014*/ 	.byte	0x00, 0xf0, 0xe1, 0x02


	//----- nvinfo : EIATTR_SPARSE_MMA_MASK
	.align		4
.L_1053:
        /*0018*/ 	.byte	0x03, 0x50
        /*001a*/ 	.short	0x0000


	//----- nvinfo : EIATTR_MAXREG_COUNT
	.align		4
        /*001c*/ 	.byte	0x03, 0x1b
        /*001e*/ 	.short	0x0080


	//----- nvinfo : EIATTR_NUM_BARRIERS
	.align		4
        /*0020*/ 	.byte	0x02, 0x4c
        /*0022*/ 	.byte	0x01
	.zero		1


	//----- nvinfo : EIATTR_MERCURY_ISA_VERSION
	.align		4
        /*0024*/ 	.byte	0x03, 0x5f
        /*0026*/ 	.short	0x0101


	//----- nvinfo : EIATTR_COOP_GROUP_MASK_REGIDS
	.align		4
        /*0028*/ 	.byte	0x04, 0x29
        /*002a*/ 	.short	(.L_1055 - .L_1054)


	//   ....[0]....
.L_1054:
        /*002c*/ 	.word	0xffffffff


	//   ....[1]....
        /*0030*/ 	.word	0xffffffff


	//   ....[2]....
        /*0034*/ 	.word	0xffffffff


	//   ....[3]....
        /*0038*/ 	.word	0xffffffff


	//   ....[4]....
        /*003c*/ 	.word	0xffffffff


	//   ....[5]....
        /*0040*/ 	.word	0xffffffff


	//   ....[6]....
        /*0044*/ 	.word	0xffffffff


	//   ....[7]....
        /*0048*/ 	.word	0xffffffff


	//   ....[8]....
        /*004c*/ 	.word	0xffffffff


	//   ....[9]....
        /*0050*/ 	.word	0xffffffff


	//----- nvinfo : EIATTR_COOP_GROUP_INSTR_OFFSETS
	.align		4
.L_1055:
        /*0054*/ 	.byte	0x04, 0x28
        /*0056*/ 	.short	(.L_1057 - .L_1056)


	//   ....[0]....
.L_1056:
        /*0058*/ 	.word	0x00001750


	//   ....[1]....
        /*005c*/ 	.word	0x00001780


	//   ....[2]....
        /*0060*/ 	.word	0x000017d0


	//   ....[3]....
        /*0064*/ 	.word	0x000017f0


	//   ....[4]....
        /*0068*/ 	.word	0x00001820


	//   ....[5]....
        /*006c*/ 	.word	0x00001840


	//   ....[6]....
        /*0070*/ 	.word	0x00001870


	//   ....[7]....
        /*0074*/ 	.word	0x00001890


	//   ....[8]....
        /*0078*/ 	.word	0x000018e0


	//   ....[9]....
        /*007c*/ 	.word	0x000018f0


	//----- nvinfo : EIATTR_VRC_CTA_INIT_COUNT
	.align		4
.L_1057:
        /*0080*/ 	.byte	0x02, 0x4a
	.zero		1
	.zero		1


	//----- nvinfo : EIATTR_EXIT_INSTR_OFFSETS
	.align		4
        /*0084*/ 	.byte	0x04, 0x1c
        /*0086*/ 	.short	(.L_1059 - .L_1058)


	//   ....[0]....
.L_1058:
        /*0088*/ 	.word	0x00003b20


	//   ....[1]....
        /*008c*/ 	.word	0x00003c50


	//   ....[2]....
        /*0090*/ 	.word	0x00004180


	//   ....[3]....
        /*0094*/ 	.word	0x00004780


	//----- nvinfo : EIATTR_MAX_THREADS
	.align		4
.L_1059:
        /*0098*/ 	.byte	0x04, 0x05
        /*009a*/ 	.short	(.L_1061 - .L_1060)
.L_1060:
        /*009c*/ 	.word	0x00000200
        /*00a0*/ 	.word	0x00000001
        /*00a4*/ 	.word	0x00000001


	//----- nvinfo : EIATTR_CRS_STACK_SIZE
	.align		4
.L_1061:
        /*00a8*/ 	.byte	0x04, 0x1e
        /*00aa*/ 	.short	(.L_1063 - .L_1062)
.L_1062:
        /*00ac*/ 	.word	0x00000000


	//----- nvinfo : EIATTR_CBANK_PARAM_SIZE
	.align		4
.L_1063:
        /*00b0*/ 	.byte	0x03, 0x19
        /*00b2*/ 	.short	0x00b8


	//----- nvinfo : EIATTR_PARAM_CBANK
	.align		4
        /*00b4*/ 	.byte	0x04, 0x0a
        /*00b6*/ 	.short	(.L_1065 - .L_1064)
	.align		4
.L_1064:
        /*00b8*/ 	.word	index@(.nv.constant0._Z35group_norm_nhwc_bwd_one_pass_kernelI11Fp32IOBf16WLi64ELi64ELi512EEv26Group_norm_nhwc_bwd_params)
        /*00bc*/ 	.short	0x0380
        /*00be*/ 	.short	0x00b8


	//----- nvinfo : EIATTR_SW_WAR
	.align		4
.L_1065:
        /*00c0*/ 	.byte	0x04, 0x36
        /*00c2*/ 	.short	(.L_1067 - .L_1066)
.L_1066:
        /*00c4*/ 	.word	0x00000008
.L_1067:


//--------------------- .nv.info._Z35group_norm_nhwc_bwd_one_pass_kernelI11Fp32IOBf16WLi128ELi64ELi512EEv26Group_norm_nhwc_bwd_params --------------------------
	.section	.nv.info._Z35group_norm_nhwc_bwd_one_pass_kernelI11Fp32IOBf16WLi128ELi64ELi512EEv26Group_norm_nhwc_bwd_params,"",@"SHT_CUDA_INFO"
	.sectionflags	@""
	.align	4


	//----- nvinfo : EIATTR_CUDA_API_VERSION
	.align		4
        /*0000*/ 	.byte	0x04, 0x37
        /*0002*/ 	.short	(.L_1069 - .L_1068)
.L_1068:
        /*0004*/ 	.word	0x00000082


	//----- nvinfo : EIATTR_KPARAM_INFO
	.align		4
.L_1069:
        /*0008*/ 	.byte	0x04, 0x17
        /*000a*/ 	.short	(.L_1071 - .L_1070)
.L_1070:
        /*000c*/ 	.word	0x00000000
        /*0010*/ 	.short	0x0000
        /*0012*/ 	.short	0x0000
        /*0014*/ 	.byte	0x00, 0xf0, 0xe1, 0x02


	//----- nvinfo : EIATTR_SPARSE_MMA_MASK
	.align		4
.L_1071:
        /*0018*/ 	.byte	0x03, 0x50
        /*001a*/ 	.short	0x0000


	//----- nvinfo : EIATTR_MAXREG_COUNT
	.align		4
        /*001c*/ 	.byte	0x03, 0x1b
        /*001e*/ 	.short	0x0080


	//----- nvinfo : EIATTR_NUM_BARRIERS
	.align		4
        /*0020*/ 	.byte	0x02, 0x4c
        /*0022*/ 	.byte	0x01
	.zero		1


	//----- nvinfo : EIATTR_MERCURY_ISA_VERSION
	.align		4
        /*0024*/ 	.byte	0x03, 0x5f
        /*0026*/ 	.short	0x0101


	//----- nvinfo : EIATTR_INT_WARP_WIDE_INSTR_OFFSETS
	.align		4
        /*0028*/ 	.byte	0x04, 0x31
        /*002a*/ 	.short	(.L_1073 - .L_1072)


	//   ....[0]....
.L_1072:
        /*002c*/ 	.word	0x00002ae0


	//----- nvinfo : EIATTR_COOP_GROUP_MASK_REGIDS
	.align		4
.L_1073:
        /*0030*/ 	.byte	0x04, 0x29
        /*0032*/ 	.short	(.L_1075 - .L_1074)


	//   ....[0]....
.L_1074:
        /*0034*/ 	.word	0xffffffff


	//   ....[1]....
        /*0038*/ 	.word	0xffffffff


	//   ....[2]....
        /*003c*/ 	.word	0xffffffff


	//   ....[3]....
        /*0040*/ 	.word	0xffffffff


	//   ....[4]....
        /*0044*/ 	.word	0xffffffff


	//   ....[5]....
        /*0048*/ 	.word	0xffffffff


	//   ....[6]....
        /*004c*/ 	.word	0xffffffff


	//   ....[7]....
        /*0050*/ 	.word	0xffffffff


	//   ....[8]....
        /*0054*/ 	.word	0xffffffff


	//   ....[9]....
        /*0058*/ 	.word	0xffffffff


	//----- nvinfo : EIATTR_COOP_GROUP_INSTR_OFFSETS
	.align		4
.L_1075:
        /*005c*/ 	.byte	0x04, 0x28
        /*005e*/ 	.short	(.L_1077 - .L_1076)


	//   ....[0]....
.L_1076:
        /*0060*/ 	.word	0x00002880


	//   ....[1]....
        /*0064*/ 	.word	0x000028c0


	//   ....[2]....
        /*0068*/ 	.word	0x00002970


	//   ....[3]....
        /*006c*/ 	.word	0x00002980


	//   ....[4]....
        /*0070*/ 	.word	0x000029b0


	//   ....[5]....
        /*0074*/ 	.word	0x000029d0


	//   ....[6]....
        /*0078*/ 	.word	0x00002a00


	//   ....[7]....
        /*007c*/ 	.word	0x00002a20


	//   ....[8]....
        /*0080*/ 	.word	0x00002a80


	//   ....[9]....
        /*0084*/ 	.word	0x00002a90


	//----- nvinfo : EIATTR_VRC_CTA_INIT_COUNT
	.align		4
.L_1077:
        /*0088*/ 	.byte	0x02, 0x4a
	.zero		1
	.zero		1


	//----- nvinfo : EIATTR_EXIT_INSTR_OFFSETS
	.align		4
        /*008c*/ 	.byte	0x04, 0x1c
        /*008e*/ 	.short	(.L_1079 - .L_1078)


	//   ....[0]....
.L_1078:
        /*0090*/ 	.word	0x00005ac0


	//   ....[1]....
        /*0094*/ 	.word	0x00005bf0


	//   ....[2]....
        /*0098*/ 	.word	0x00006130


	//   ....[3]....
        /*009c*/ 	.word	0x00006730


	//----- nvinfo : EIATTR_MAX_THREADS
	.align		4
.L_1079:
        /*00a0*/ 	.byte	0x04, 0x05
        /*00a2*/ 	.short	(.L_1081 - .L_1080)
.L_1080:
        /*00a4*/ 	.word	0x00000200
        /*00a8*/ 	.word	0x00000001
        /*00ac*/ 	.word	0x00000001


	//----- nvinfo : EIATTR_CRS_STACK_SIZE
	.align		4
.L_1081:
        /*00b0*/ 	.byte	0x04, 0x1e
        /*00b2*/ 	.short	(.L_1083 - .L_1082)
.L_1082:
        /*00b4*/ 	.word	0x00000000


	//----- nvinfo : EIATTR_CBANK_PARAM_SIZE
	.align		4
.L_1083:
        /*00b8*/ 	.byte	0x03, 0x19
        /*00ba*/ 	.short	0x00b8


	//----- nvinfo : EIATTR_PARAM_CBANK
	.align		4
        /*00bc*/ 	.byte	0x04, 0x0a
        /*00be*/ 	.short	(.L_1085 - .L_1084)
	.align		4
.L_1084:
        /*00c0*/ 	.word	index@(.nv.constant0._Z35group_norm_nhwc_bwd_one_pass_kernelI11Fp32IOBf16WLi128ELi64ELi512EEv26Group_norm_nhwc_bwd_params)
        /*00c4*/ 	.short	0x0380
        /*00c6*/ 	.short	0x00b8


	//----- nvinfo : EIATTR_SW_WAR
	.align		4
.L_1085:
        /*00c8*/ 	.byte	0x04, 0x36
        /*00ca*/ 	.short	(.L_1087 - .L_1086)
.L_1086:
        /*00cc*/ 	.word	0x00000008
.L_1087:


//--------------------- .nv.info._Z35group_norm_nhwc_bwd_one_pass_kernelI11Fp32IOBf16WLi256ELi64ELi512EEv26Group_norm_nhwc_bwd_params --------------------------
	.section	.nv.info._Z35group_norm_nhwc_bwd_one_pass_kernelI11Fp32IOBf16WLi256ELi64ELi512EEv26Group_norm_nhwc_bwd_params,"",@"SHT_CUDA_INFO"
	.sectionflags	@""
	.align	4


	//----- nvinfo : EIATTR_CUDA_API_VERSION
	.align		4
        /*0000*/ 	.byte	0x04, 0x37
        /*0002*/ 	.short	(.L_1089 - .L_1088)
.L_1088:
        /*0004*/ 	.word	0x00000082


	//----- nvinfo : EIATTR_KPARAM_INFO
	.align		4
.L_1089:
        /*0008*/ 	.byte	0x04, 0x17
        /*000a*/ 	.short	(.L_1091 - .L_1090)
.L_1090:
        /*000c*/ 	.word	0x00000000
        /*0010*/ 	.short	0x0000
        /*0012*/ 	.short	0x0000
        /*0014*/ 	.byte	0x00, 0xf0, 0xe1, 0x02


	//----- nvinfo : EIATTR_SPARSE_MMA_MASK
	.align		4
.L_1091:
        /*0018*/ 	.byte	0x03, 0x50
        /*001a*/ 	.short	0x0000


	//----- nvinfo : EIATTR_MAXREG_COUNT
	.align		4
        /*001c*/ 	.byte	0x03, 0x1b
        /*001e*/ 	.short	0x0080


	//----- nvinfo : EIATTR_NUM_BARRIERS
	.align		4
        /*0020*/ 	.byte	0x02, 0x4c
        /*0022*/ 	.byte	0x01
	.zero		1


	//----- nvinfo : EIATTR_MERCURY_ISA_VERSION
	.align		4
        /*0024*/ 	.byte	0x03, 0x5f
        /*0026*/ 	.short	0x0101


	//----- nvinfo : EIATTR_INT_WARP_WIDE_INSTR_OFFSETS
	.align		4
        /*0028*/ 	.byte	0x04, 0x31
        /*002a*/ 	.short	(.L_1093 - .L_1092)


	//   ....[0]....
.L_1092:
        /*002c*/ 	.word	0x00004d80


	//----- nvinfo : EIATTR_COOP_GROUP_MASK_REGIDS
	.align		4
.L_1093:
        /*0030*/ 	.byte	0x04, 0x29
        /*0032*/ 	.short	(.L_1095 - .L_1094)


	//   ....[0]....
.L_1094:
        /*0034*/ 	.word	0xffffffff


	//   ....[1]....
        /*0038*/ 	.word	0xffffffff


	//   ....[2]....
        /*003c*/ 	.word	0xffffffff


	//   ....[3]....
        /*0040*/ 	.word	0xffffffff


	//   ....[4]....
        /*0044*/ 	.word	0xffffffff


	//   ....[5]....
        /*0048*/ 	.word	0xffffffff


	//   ....[6]....
        /*004c*/ 	.word	0xffffffff


	//   ....[7]....
        /*0050*/ 	.word	0xffffffff


	//   ....[8]....
        /*0054*/ 	.word	0xffffffff


	//   ....[9]....
        /*0058*/ 	.word	0xffffffff


	//----- nvinfo : EIATTR_COOP_GROUP_INSTR_OFFSETS
	.align		4
.L_1095:
        /*005c*/ 	.byte	0x04, 0x28
        /*005e*/ 	.short	(.L_1097 - .L_1096)


	//   ....[0]....
.L_1096:
        /*0060*/ 	.word	0x00004b30


	//   ....[1]....
        /*0064*/ 	.word	0x00004b70


	//   ....[2]....
        /*0068*/ 	.word	0x00004bf0


	//   ....[3]....
        /*006c*/ 	.word	0x00004c20


	//   ....[4]....
        /*0070*/ 	.word	0x00004c60


	//   ....[5]....
        /*0074*/ 	.word	0x00004c80


	//   ....[6]....
        /*0078*/ 	.word	0x00004cb0


	//   ....[7]....
        /*007c*/ 	.word	0x00004cd0


	//   ....[8]....
        /*0080*/ 	.word	0x00004d20


	//   ....[9]....
        /*0084*/ 	.word	0x00004d30


	//----- nvinfo : EIATTR_VRC_CTA_INIT_COUNT
	.align		4
.L_1097:
        /*0088*/ 	.byte	0x02, 0x4a
	.zero		1
	.zero		1


	//----- nvinfo : EIATTR_EXIT_INSTR_OFFSETS
	.align		4
        /*008c*/ 	.byte	0x04, 0x1c
        /*008e*/ 	.short	(.L_1099 - .L_1098)


	//   ....[0]....
.L_1098:
        /*0090*/ 	.word	0x00009220


	//   ....[1]....
        /*0094*/ 	.word	0x00009350


	//   ....[2]....
        /*0098*/ 	.word	0x00009880


	//   ....[3]....
        /*009c*/ 	.word	0x00009e80


	//----- nvinfo : EIATTR_MAX_THREADS
	.align		4
.L_1099:
        /*00a0*/ 	.byte	0x04, 0x05
        /*00a2*/ 	.short	(.L_1101 - .L_1100)
.L_1100:
        /*00a4*/ 	.word	0x00000200
        /*00a8*/ 	.word	0x00000001
        /*00ac*/ 	.word	0x00000001


	//----- nvinfo : EIATTR_CRS_STACK_SIZE
	.align		4
.L_1101:
        /*00b0*/ 	.byte	0x04, 0x1e
        /*00b2*/ 	.short	(.L_1103 - .L_1102)
.L_1102:
        /*00b4*/ 	.word	0x00000000


	//----- nvinfo : EIATTR_CBANK_PARAM_SIZE
	.align		4
.L_1103:
        /*00b8*/ 	.byte	0x03, 0x19
        /*00ba*/ 	.short	0x00b8


	//----- nvinfo : EIATTR_PARAM_CBANK
	.align		4
        /*00bc*/ 	.byte	0x04, 0x0a
        /*00be*/ 	.short	(.L_1105 - .L_1104)
	.align		4
.L_1104:
        /*00c0*/ 	.word	index@(.nv.constant0._Z35group_norm_nhwc_bwd_one_pass_kernelI11Fp32IOBf16WLi256ELi64ELi512EEv26Group_norm_nhwc_bwd_params)
        /*00c4*/ 	.short	0x0380
        /*00c6*/ 	.short	0x00b8


	//----- nvinfo : EIATTR_SW_WAR
	.align		4
.L_1105:
        /*00c8*/ 	.byte	0x04, 0x36
        /*00ca*/ 	.short	(.L_1107 - .L_1106)
.L_1106:
        /*00cc*/ 	.word	0x00000008
.L_1107:


//--------------------- .nv.info._Z35group_norm_nhwc_bwd_one_pass_kernelI11Fp32IOBf16WLi512ELi64ELi512EEv26Group_norm_nhwc_bwd_params --------------------------
	.section	.nv.info._Z35group_norm_nhwc_bwd_one_pass_kernelI11Fp32IOBf16WLi512ELi64ELi512EEv26Group_norm_nhwc_bwd_params,"",@"SHT_CUDA_INFO"
	.sectionflags	@""
	.align	4


	//----- nvinfo : EIATTR_CUDA_API_VERSION
	.align		4
        /*0000*/ 	.byte	0x04, 0x37
        /*0002*/ 	.short	(.L_1109 - .L_1108)
.L_1108:
        /*0004*/ 	.word	0x00000082


	//----- nvinfo : EIATTR_KPARAM_INFO
	.align		4
.L_1109:
        /*0008*/ 	.byte	0x04, 0x17
        /*000a*/ 	.short	(.L_1111 - .L_1110)
.L_1110:
        /*000c*/ 	.word	0x00000000
        /*0010*/ 	.short	0x0000
        /*0012*/ 	.short	0x0000
        /*0014*/ 	.byte	0x00, 0xf0, 0xe1, 0x02


	//----- nvinfo : EIATTR_SPARSE_MMA_MASK
	.align		4
.L_1111:
        /*0018*/ 	.byte	0x03, 0x50
        /*001a*/ 	.short	0x0000


	//----- nvinfo : EIATTR_MAXREG_COUNT
	.align		4
        /*001c*/ 	.byte	0x03, 0x1b
        /*001e*/ 	.short	0x0080


	//----- nvinfo : EIATTR_NUM_BARRIERS
	.align		4
        /*0020*/ 	.byte	0x02, 0x4c
        /*0022*/ 	.byte	0x01
	.zero		1


	//----- nvinfo : EIATTR_ANNOTATIONS
	.align		4
        /*0024*/ 	.byte	0x04, 0x55
        /*0026*/ 	.short	(.L_1113 - .L_1112)


	//   ....[0]....
.L_1112:
        /* <DEDUP_REMOVED lines=81> */


	//----- nvinfo : EIATTR_MERCURY_ISA_VERSION
	.align		4
.L_1113:
        /*0528*/ 	.byte	0x03, 0x5f
        /*052a*/ 	.short	0x0101


	//----- nvinfo : EIATTR_INT_WARP_WIDE_INSTR_OFFSETS
	.align		4
        /*052c*/ 	.byte	0x04, 0x31
        /*052e*/ 	.short	(.L_1115 - .L_1114)


	//   ....[0]....
.L_1114:
        /*0530*/ 	.word	0x0000b350


	//   ....[1]....
        /*0534*/ 	.word	0x0000c710


	//   ....[2]....
        /*0538*/ 	.word	0x0000c730


	//   ....[3]....
        /*053c*/ 	.word	0x0000c740


	//   ....[4]....
        /*0540*/ 	.word	0x0000c770


	//   ....[5]....
        /*0544*/ 	.word	0x0000c990


	//----- nvinfo : EIATTR_COOP_GROUP_MASK_REGIDS
	.align		4
.L_1115:
        /*0548*/ 	.byte	0x04, 0x29
        /*054a*/ 	.short	(.L_1117 - .L_1116)


	//   ....[0]....
.L_1116:
        /*054c*/ 	.word	0xffffffff


	//   ....[1]....
        /*0550*/ 	.word	0xffffffff


	//   ....[2]....
        /*0554*/ 	.word	0xffffffff


	//   ....[3]....
        /*0558*/ 	.word	0xffffffff


	//   ....[4]....
        /*055c*/ 	.word	0xffffffff


	//   ....[5]....
        /*0560*/ 	.word	0xffffffff


	//   ....[6]....
        /*0564*/ 	.word	0xffffffff


	//   ....[7]....
        /*0568*/ 	.word	0xffffffff


	//   ....[8]....
        /*056c*/ 	.word	0xffffffff


	//   ....[9]....
        /*0570*/ 	.word	0xffffffff


	//----- nvinfo : EIATTR_COOP_GROUP_INSTR_OFFSETS
	.align		4
.L_1117:
        /*0574*/ 	.byte	0x04, 0x28
        /*0576*/ 	.short	(.L_1119 - .L_1118)


	//   ....[0]....
.L_1118:
        /*0578*/ 	.word	0x0000b0d0


	//   ....[1]....
        /*057c*/ 	.word	0x0000b110


	//   ....[2]....
        /*0580*/ 	.word	0x0000b1b0


	//   ....[3]....
        /*0584*/ 	.word	0x0000b1c0


	//   ....[4]....
        /*0588*/ 	.word	0x0000b210


	//   ....[5]....
        /*058c*/ 	.word	0x0000b220


	//   ....[6]....
        /*0590*/ 	.word	0x0000b250


	//   ....[7]....
        /*0594*/ 	.word	0x0000b280


	//   ....[8]....
        /*0598*/ 	.word	0x0000b2f0


	//   ....[9]....
        /*059c*/ 	.word	0x0000b300


	//----- nvinfo : EIATTR_VRC_CTA_INIT_COUNT
	.align		4
.L_1119:
        /*05a0*/ 	.byte	0x02, 0x4a
	.zero		1
	.zero		1


	//----- nvinfo : EIATTR_EXIT_INSTR_OFFSETS
	.align		4
        /*05a4*/ 	.byte	0x04, 0x1c
        /*05a6*/ 	.short	(.L_1121 - .L_1120)


	//   ....[0]....
.L_1120:
        /*05a8*/ 	.word	0x0000d4b0


	//   ....[1]....
        /*05ac*/ 	.word	0x0000d5e0


	//   ....[2]....
        /*05b0*/ 	.word	0x0000db20


	//   ....[3]....
        /*05b4*/ 	.word	0x0000e120


	//----- nvinfo : EIATTR_MAX_THREADS
	.align		4
.L_1121:
        /*05b8*/ 	.byte	0x04, 0x05
        /*05ba*/ 	.short	(.L_1123 - .L_1122)
.L_1122:
        /*05bc*/ 	.word	0x00000200
        /*05c0*/ 	.word	0x00000001
        /*05c4*/ 	.word	0x00000001


	//----- nvinfo : EIATTR_CRS_STACK_SIZE
	.align		4
.L_1123:
        /*05c8*/ 	.byte	0x04, 0x1e
        /*05ca*/ 	.short	(.L_1125 - .L_1124)
.L_1124:
        /*05cc*/ 	.word	0x00000000


	//----- nvinfo : EIATTR_CBANK_PARAM_SIZE
	.align		4
.L_1125:
        /*05d0*/ 	.byte	0x03, 0x19
        /*05d2*/ 	.short	0x00b8


	//----- nvinfo : EIATTR_PARAM_CBANK
	.align		4
        /*05d4*/ 	.byte	0x04, 0x0a
        /*05d6*/ 	.short	(.L_1127 - .L_1126)
	.align		4
.L_1126:
        /*05d8*/ 	.word	index@(.nv.constant0._Z35group_norm_nhwc_bwd_one_pass_kernelI11Fp32IOBf16WLi512ELi64ELi512EEv26Group_norm_nhwc_bwd_params)
        /*05dc*/ 	.short	0x0380
        /*05de*/ 	.short	0x00b8


	//----- nvinfo : EIATTR_SW_WAR
	.align		4
.L_1127:
        /*05e0*/ 	.byte	0x04, 0x36
        /*05e2*/ 	.short	(.L_1129 - .L_1128)
.L_1128:
        /*05e4*/ 	.word	0x00000008
.L_1129:


//--------------------- .nv.info._Z35group_norm_nhwc_bwd_one_pass_kernelI11Fp32IOFp16WLi64ELi64ELi512EEv26Group_norm_nhwc_bwd_params --------------------------
	.section	.nv.info._Z35group_norm_nhwc_bwd_one_pass_kernelI11Fp32IOFp16WLi64ELi64ELi512EEv26Group_norm_nhwc_bwd_params,"",@"SHT_CUDA_INFO"
	.sectionflags	@""
	.align	4


	//----- nvinfo : EIATTR_CUDA_API_VERSION
	.align		4
        /*0000*/ 	.byte	0x04, 0x37
        /*0002*/ 	.short	(.L_1131 - .L_1130)
.L_1130:
        /*0004*/ 	.word	0x00000082


	//----- nvinfo : EIATTR_KPARAM_INFO
	.align		4
.L_1131:
        /*0008*/ 	.byte	0x04, 0x17
        /*000a*/ 	.short	(.L_1133 - .L_1132)
.L_1132:
        /*000c*/ 	.word	0x00000000
        /*0010*/ 	.short	0x0000
        /*0012*/ 	.short	0x0000
        /*0014*/ 	.byte	0x00, 0xf0, 0xe1, 0x02


	//----- nvinfo : EIATTR_SPARSE_MMA_MASK
	.align		4
.L_1133:
        /*0018*/ 	.byte	0x03, 0x50
        /*001a*/ 	.short	0x0000


	//----- nvinfo : EIATTR_MAXREG_COUNT
	.align		4
        /*001c*/ 	.byte	0x03, 0x1b
        /*001e*/ 	.short	0x0080


	//----- nvinfo : EIATTR_NUM_BARRIERS
	.align		4
        /*0020*/ 	.byte	0x02, 0x4c
        /*0022*/ 	.byte	0x01
	.zero		1


	//----- nvinfo : EIATTR_MERCURY_ISA_VERSION
	.align		4
        /*0024*/ 	.byte	0x03, 0x5f
        /*0026*/ 	.short	0x0101


	//----- nvinfo : EIATTR_COOP_GROUP_MASK_REGIDS
	.align		4
        /*0028*/ 	.byte	0x04, 0x29
        /*002a*/ 	.short	(.L_1135 - .L_1134)


	//   ....[0]....
.L_1134:
        /*002c*/ 	.word	0xffffffff


	//   ....[1]....
        /*0030*/ 	.word	0xffffffff


	//   ....[2]....
        /*0034*/ 	.word	0xffffffff


	//   ....[3]....
        /*0038*/ 	.word	0xffffffff


	//   ....[4]....
        /*003c*/ 	.word	0xffffffff


	//   ....[5]....
        /*0040*/ 	.word	0xffffffff


	//   ....[6]....
        /*0044*/ 	.word	0xffffffff


	//   ....[7]....
        /*0048*/ 	.word	0xffffffff


	//   ....[8]....
        /*004c*/ 	.word	0xffffffff


	//   ....[9]....
        /*0050*/ 	.word	0xffffffff


	//----- nvinfo : EIATTR_COOP_GROUP_INSTR_OFFSETS
	.align		4
.L_1135:
        /*0054*/ 	.byte	0x04, 0x28
        /*0056*/ 	.short	(.L_1137 - .L_1136)


	//   ....[0]....
.L_1136:
        /*0058*/ 	.word	0x00001750


	//   ....[1]....
        /*005c*/ 	.word	0x00001780


	//   ....[2]....
        /*0060*/ 	.word	0x000017d0


	//   ....[3]....
        /*0064*/ 	.word	0x000017f0


	//   ....[4]....
        /*0068*/ 	.word	0x00001820


	//   ....[5]....
        /*006c*/ 	.word	0x00001840


	//   ....[6]....
        /*0070*/ 	.word	0x00001870


	//   ....[7]....
        /*0074*/ 	.word	0x00001890


	//   ....[8]....
        /*0078*/ 	.word	0x000018e0


	//   ....[9]....
        /*007c*/ 	.word	0x000018f0


	//----- nvinfo : EIATTR_VRC_CTA_INIT_COUNT
	.align		4
.L_1137:
        /*0080*/ 	.byte	0x02, 0x4a
	.zero		1
	.zero		1


	//----- nvinfo : EIATTR_EXIT_INSTR_OFFSETS
	.align		4
        /*0084*/ 	.byte	0x04, 0x1c
        /*0086*/ 	.short	(.L_1139 - .L_1138)


	//   ....[0]....
.L_1138:
        /*0088*/ 	.word	0x00003b20


	//   ....[1]....
        /*008c*/ 	.word	0x00003c50


	//   ....[2]....
        /*0090*/ 	.word	0x00004180


	//   ....[3]....
        /*0094*/ 	.word	0x00004780


	//----- nvinfo : EIATTR_MAX_THREADS
	.align		4
.L_1139:
        /*0098*/ 	.byte	0x04, 0x05
        /*009a*/ 	.short	(.L_1141 - .L_1140)
.L_1140:
        /*009c*/ 	.word	0x00000200
        /*00a0*/ 	.word	0x00000001
        /*00a4*/ 	.word	0x00000001


	//----- nvinfo : EIATTR_CRS_STACK_SIZE
	.align		4
.L_1141:
        /*00a8*/ 	.byte	0x04, 0x1e
        /*00aa*/ 	.short	(.L_1143 - .L_1142)
.L_1142:
        /*00ac*/ 	.word	0x00000000


	//----- nvinfo : EIATTR_CBANK_PARAM_SIZE
	.align		4
.L_1143:
        /*00b0*/ 	.byte	0x03, 0x19
        /*00b2*/ 	.short	0x00b8


	//----- nvinfo : EIATTR_PARAM_CBANK
	.align		4
        /*00b4*/ 	.byte	0x04, 0x0a
        /*00b6*/ 	.short	(.L_1145 - .L_1144)
	.align		4
.L_1144:
        /*00b8*/ 	.word	index@(.nv.constant0._Z35group_norm_nhwc_bwd_one_pass_kernelI11Fp32IOFp16WLi64ELi64ELi512EEv26Group_norm_nhwc_bwd_params)
        /*00bc*/ 	.short	0x0380
        /*00be*/ 	.short	0x00b8


	//----- nvinfo : EIATTR_SW_WAR
	.align		4
.L_1145:
        /*00c0*/ 	.byte	0x04, 0x36
        /*00c2*/ 	.short	(.L_1147 - .L_1146)
.L_1146:
        /*00c4*/ 	.word	0x00000008
.L_1147:


//--------------------- .nv.info._Z35group_norm_nhwc_bwd_one_pass_kernelI11Fp32IOFp16WLi128ELi64ELi512EEv26Group_norm_nhwc_bwd_params --------------------------
	.section	.nv.info._Z35group_norm_nhwc_bwd_one_pass_kernelI11Fp32IOFp16WLi128ELi64ELi512EEv26Group_norm_nhwc_bwd_params,"",@"SHT_CUDA_INFO"
	.sectionflags	@""
	.align	4


	//----- nvinfo : EIATTR_CUDA_API_VERSION
	.align		4
        /*0000*/ 	.byte	0x04, 0x37
        /*0002*/ 	.short	(.L_1149 - .L_1148)
.L_1148:
        /*0004*/ 	.word	0x00000082


	//----- nvinfo : EIATTR_KPARAM_INFO
	.align		4
.L_1149:
        /*0008*/ 	.byte	0x04, 0x17
        /*000a*/ 	.short	(.L_1151 - .L_1150)
.L_1150:
        /*000c*/ 	.word	0x00000000
        /*0010*/ 	.short	0x0000
        /*0012*/ 	.short	0x0000
        /*0014*/ 	.byte	0x00, 0xf0, 0xe1, 0x02


	//----- nvinfo : EIATTR_SPARSE_MMA_MASK
	.align		4
.L_1151:
        /*0018*/ 	.byte	0x03, 0x50
        /*001a*/ 	.short	0x0000


	//----- nvinfo : EIATTR_MAXREG_COUNT
	.align		4
        /*001c*/ 	.byte	0x03, 0x1b
        /*001e*/ 	.short	0x0080


	//----- nvinfo : EIATTR_NUM_BARRIERS
	.align		4
        /*0020*/ 	.byte	0x02, 0x4c
        /*0022*/ 	.byte	0x01
	.zero		1


	//----- nvinfo : EIATTR_MERCURY_ISA_VERSION
	.align		4
        /*0024*/ 	.byte	0x03, 0x5f
        /*0026*/ 	.short	0x0101


	//----- nvinfo : EIATTR_INT_WARP_WIDE_INSTR_OFFSETS
	.align		4
        /*0028*/ 	.byte	0x04, 0x31
        /*002a*/ 	.short	(.L_1153 - .L_1152)


	//   ....[0]....
.L_1152:
        /*002c*/ 	.word	0x00002ae0


	//----- nvinfo : EIATTR_COOP_GROUP_MASK_REGIDS
	.align		4
.L_1153:
        /*0030*/ 	.byte	0x04, 0x29
        /*0032*/ 	.short	(.L_1155 - .L_1154)


	//   ....[0]....
.L_1154:
        /*0034*/ 	.word	0xffffffff


	//   ....[1]....
        /*0038*/ 	.word	0xffffffff


	//   ....[2]....
        /*003c*/ 	.word	0xffffffff


	//   ....[3]....
        /*0040*/ 	.word	0xffffffff


	//   ....[4]....
        /*0044*/ 	.word	0xffffffff


	//   ....[5]....
        /*0048*/ 	.word	0xffffffff


	//   ....[6]....
        /*004c*/ 	.word	0xffffffff


	//   ....[7]....
        /*0050*/ 	.word	0xffffffff


	//   ....[8]....
        /*0054*/ 	.word	0xffffffff


	//   ....[9]....
        /*0058*/ 	.word	0xffffffff


	//----- nvinfo : EIATTR_COOP_GROUP_INSTR_OFFSETS
	.align		4
.L_1155:
        /*005c*/ 	.byte	0x04, 0x28
        /*005e*/ 	.short	(.L_1157 - .L_1156)


	//   ....[0]....
.L_1156:
        /*0060*/ 	.word	0x00002880


	//   ....[1]....
        /*0064*/ 	.word	0x000028c0


	//   ....[2]....
        /*0068*/ 	.word	0x00002970


	//   ....[3]....
        /*006c*/ 	.word	0x00002980


	//   ....[4]....
        /*0070*/ 	.word	0x000029b0


	//   ....[5]....
        /*0074*/ 	.word	0x000029d0


	//   ....[6]....
        /*0078*/ 	.word	0x00002a00


	//   ....[7]....
        /*007c*/ 	.word	0x00002a20


	//   ....[8]....
        /*0080*/ 	.word	0x00002a80


	//   ....[9]....
        /*0084*/ 	.word	0x00002a90


	//----- nvinfo : EIATTR_VRC_CTA_INIT_COUNT
	.align		4
.L_1157:
        /*0088*/ 	.byte	0x02, 0x4a
	.zero		1
	.zero		1


	//----- nvinfo : EIATTR_EXIT_INSTR_OFFSETS
	.align		4
        /*008c*/ 	.byte	0x04, 0x1c
        /*008e*/ 	.short	(.L_1159 - .L_1158)


	//   ....[0]....
.L_1158:
        /*0090*/ 	.word	0x00005ac0


	//   ....[1]....
        /*0094*/ 	.word	0x00005bf0


	//   ....[2]....
        /*0098*/ 	.word	0x00006130


	//   ....[3]....
        /*009c*/ 	.word	0x00006730


	//----- nvinfo : EIATTR_MAX_THREADS
	.align		4
.L_1159:
        /*00a0*/ 	.byte	0x04, 0x05
        /*00a2*/ 	.short	(.L_1161 - .L_1160)
.L_1160:
        /*00a4*/ 	.word	0x00000200
        /*00a8*/ 	.word	0x00000001
        /*00ac*/ 	.word	0x00000001


	//----- nvinfo : EIATTR_CRS_STACK_SIZE
	.align		4
.L_1161:
        /*00b0*/ 	.byte	0x04, 0x1e
        /*00b2*/ 	.short	(.L_1163 - .L_1162)
.L_1162:
        /*00b4*/ 	.word	0x00000000


	//----- nvinfo : EIATTR_CBANK_PARAM_SIZE
	.align		4
.L_1163:
        /*00b8*/ 	.byte	0x03, 0x19
        /*00ba*/ 	.short	0x00b8


	//----- nvinfo : EIATTR_PARAM_CBANK
	.align		4
        /*00bc*/ 	.byte	0x04, 0x0a
        /*00be*/ 	.short	(.L_1165 - .L_1164)
	.align		4
.L_1164:
        /*00c0*/ 	.word	index@(.nv.constant0._Z35group_norm_nhwc_bwd_one_pass_kernelI11Fp32IOFp16WLi128ELi64ELi512EEv26Group_norm_nhwc_bwd_params)
        /*00c4*/ 	.short	0x0380
        /*00c6*/ 	.short	0x00b8


	//----- nvinfo : EIATTR_SW_WAR
	.align		4
.L_1165:
        /*00c8*/ 	.byte	0x04, 0x36
        /*00ca*/ 	.short	(.L_1167 - .L_1166)
.L_1166:
        /*00cc*/ 	.word	0x00000008
.L_1167:


//--------------------- .nv.info._Z35group_norm_nhwc_bwd_one_pass_kernelI11Fp32IOFp16WLi256ELi64ELi512EEv26Group_norm_nhwc_bwd_params --------------------------
	.section	.nv.info._Z35group_norm_nhwc_bwd_one_pass_kernelI11Fp32IOFp16WLi256ELi64ELi512EEv26Group_norm_nhwc_bwd_params,"",@"SHT_CUDA_INFO"
	.sectionflags	@""
	.align	4


	//----- nvinfo : EIATTR_CUDA_API_VERSION
	.align		4
        /*0000*/ 	.byte	0x04, 0x37
        /*0002*/ 	.short	(.L_1169 - .L_1168)
.L_1168:
        /*0004*/ 	.word	0x00000082


	//----- nvinfo : EIATTR_KPARAM_INFO
	.align		4
.L_1169:
        /*0008*/ 	.byte	0x04, 0x17
        /*000a*/ 	.short	(.L_1171 - .L_1170)
.L_1170:
        /*000c*/ 	.word	0x00000000
        /*0010*/ 	.short	0x0000
        /*0012*/ 	.short	0x0000
        /*0014*/ 	.byte	0x00, 0xf0, 0xe1, 0x02


	//----- nvinfo : EIATTR_SPARSE_MMA_MASK
	.align		4
.L_1171:
        /*0018*/ 	.byte	0x03, 0x50
        /*001a*/ 	.short	0x0000


	//----- nvinfo : EIATTR_MAXREG_COUNT
	.align		4
        /*001c*/ 	.byte	0x03, 0x1b
        /*001e*/ 	.short	0x0080


	//----- nvinfo : EIATTR_NUM_BARRIERS
	.align		4
        /*0020*/ 	.byte	0x02, 0x4c
        /*0022*/ 	.byte	0x01
	.zero		1


	//----- nvinfo : EIATTR_MERCURY_ISA_VERSION
	.align		4
        /*0024*/ 	.byte	0x03, 0x5f
        /*0026*/ 	.short	0x0101


	//----- nvinfo : EIATTR_INT_WARP_WIDE_INSTR_OFFSETS
	.align		4
        /*0028*/ 	.byte	0x04, 0x31
        /*002a*/ 	.short	(.L_1173 - .L_1172)


	//   ....[0]....
.L_1172:
        /*002c*/ 	.word	0x00004d80


	//----- nvinfo : EIATTR_COOP_GROUP_MASK_REGIDS
	.align		4
.L_1173:
        /*0030*/ 	.byte	0x04, 0x29
        /*0032*/ 	.short	(.L_1175 - .L_1174)


	//   ....[0]....
.L_1174:
        /*0034*/ 	.word	0xffffffff


	//   ....[1]....
        /*0038*/ 	.word	0xffffffff


	//   ....[2]....
        /*003c*/ 	.word	0xffffffff


	//   ....[3]....
        /*0040*/ 	.word	0xffffffff


	//   ....[4]....
        /*0044*/ 	.word	0xffffffff


	//   ....[5]....
        /*0048*/ 	.word	0xffffffff


	//   ....[6]....
        /*004c*/ 	.word	0xffffffff


	//   ....[7]....
        /*0050*/ 	.word	0xffffffff


	//   ....[8]....
        /*0054*/ 	.word	0xffffffff


	//   ....[9]....
        /*0058*/ 	.word	0xffffffff


	//----- nvinfo : EIATTR_COOP_GROUP_INSTR_OFFSETS
	.align		4
.L_1175:
        /*005c*/ 	.byte	0x04, 0x28
        /*005e*/ 	.short	(.L_1177 - .L_1176)


	//   ....[0]....
.L_1176:
        /*0060*/ 	.word	0x00004b30


	//   ....[1]....
        /*0064*/ 	.word	0x00004b70


	//   ....[2]....
        /*0068*/ 	.word	0x00004bf0


	//   ....[3]....
        /*006c*/ 	.word	0x00004c20


	//   ....[4]....
        /*0070*/ 	.word	0x00004c60


	//   ....[5]....
        /*0074*/ 	.word	0x00004c80


	//   ....[6]....
        /*0078*/ 	.word	0x00004cb0


	//   ....[7]....
        /*007c*/ 	.word	0x00004cd0


	//   ....[8]....
        /*0080*/ 	.word	0x00004d20


	//   ....[9]....
        /*0084*/ 	.word	0x00004d30


	//----- nvinfo : EIATTR_VRC_CTA_INIT_COUNT
	.align		4
.L_1177:
        /*0088*/ 	.byte	0x02, 0x4a
	.zero		1
	.zero		1


	//----- nvinfo : EIATTR_EXIT_INSTR_OFFSETS
	.align		4
        /*008c*/ 	.byte	0x04, 0x1c
        /*008e*/ 	.short	(.L_1179 - .L_1178)


	//   ....[0]....
.L_1178:
        /*0090*/ 	.word	0x00009220


	//   ....[1]....
        /*0094*/ 	.word	0x00009350


	//   ....[2]....
        /*0098*/ 	.word	0x00009880


	//   ....[3]....
        /*009c*/ 	.word	0x00009e80


	//----- nvinfo : EIATTR_MAX_THREADS
	.align		4
.L_1179:
        /*00a0*/ 	.byte	0x04, 0x05
        /*00a2*/ 	.short	(.L_1181 - .L_1180)
.L_1180:
        /*00a4*/ 	.word	0x00000200
        /*00a8*/ 	.word	0x00000001
        /*00ac*/ 	.word	0x00000001


	//----- nvinfo : EIATTR_CRS_STACK_SIZE
	.align		4
.L_1181:
        /*00b0*/ 	.byte	0x04, 0x1e
        /*00b2*/ 	.short	(.L_1183 - .L_1182)
.L_1182:
        /*00b4*/ 	.word	0x00000000


	//----- nvinfo : EIATTR_CBANK_PARAM_SIZE
	.align		4
.L_1183:
        /*00b8*/ 	.byte	0x03, 0x19
        /*00ba*/ 	.short	0x00b8


	//----- nvinfo : EIATTR_PARAM_CBANK
	.align		4
        /*00bc*/ 	.byte	0x04, 0x0a
        /*00be*/ 	.short	(.L_1185 - .L_1184)
	.align		4
.L_1184:
        /*00c0*/ 	.word	index@(.nv.constant0._Z35group_norm_nhwc_bwd_one_pass_kernelI11Fp32IOFp16WLi256ELi64ELi512EEv26Group_norm_nhwc_bwd_params)
        /*00c4*/ 	.short	0x0380
        /*00c6*/ 	.short	0x00b8


	//----- nvinfo : EIATTR_SW_WAR
	.align		4
.L_1185:
        /*00c8*/ 	.byte	0x04, 0x36
        /*00ca*/ 	.short	(.L_1187 - .L_1186)
.L_1186:
        /*00cc*/ 	.word	0x00000008
.L_1187:


//--------------------- .nv.info._Z35group_norm_nhwc_bwd_one_pass_kernelI11Fp32IOFp16WLi512ELi64ELi512EEv26Group_norm_nhwc_bwd_params --------------------------
	.section	.nv.info._Z35group_norm_nhwc_bwd_one_pass_kernelI11Fp32IOFp16WLi512ELi64ELi512EEv26Group_norm_nhwc_bwd_params,"",@"SHT_CUDA_INFO"
	.sectionflags	@""
	.align	4


	//----- nvinfo : EIATTR_CUDA_API_VERSION
	.align		4
        /*0000*/ 	.byte	0x04, 0x37
        /*0002*/ 	.short	(.L_1189 - .L_1188)
.L_1188:
        /*0004*/ 	.word	0x00000082


	//----- nvinfo : EIATTR_KPARAM_INFO
	.align		4
.L_1189:
        /*0008*/ 	.byte	0x04, 0x17
        /*000a*/ 	.short	(.L_1191 - .L_1190)
.L_1190:
        /*000c*/ 	.word	0x00000000
        /*0010*/ 	.short	0x0000
        /*0012*/ 	.short	0x0000
        /*0014*/ 	.byte	0x00, 0xf0, 0xe1, 0x02


	//----- nvinfo : EIATTR_SPARSE_MMA_MASK
	.align		4
.L_1191:
        /*0018*/ 	.byte	0x03, 0x50
        /*001a*/ 	.short	0x0000


	//----- nvinfo : EIATTR_MAXREG_COUNT
	.align		4
        /*001c*/ 	.byte	0x03, 0x1b
        /*001e*/ 	.short	0x0080


	//----- nvinfo : EIATTR_NUM_BARRIERS
	.align		4
        /*0020*/ 	.byte	0x02, 0x4c
        /*0022*/ 	.byte	0x01
	.zero		1


	//----- nvinfo : EIATTR_ANNOTATIONS
	.align		4
        /*0024*/ 	.byte	0x04, 0x55
        /*0026*/ 	.short	(.L_1193 - .L_1192)


	//   ....[0]....
.L_1192:
        /* <DEDUP_REMOVED lines=81> */


	//----- nvinfo : EIATTR_MERCURY_ISA_VERSION
	.align		4
.L_1193:
        /*0528*/ 	.byte	0x03, 0x5f
        /*052a*/ 	.short	0x0101


	//----- nvinfo : EIATTR_INT_WARP_WIDE_INSTR_OFFSETS
	.align		4
        /*052c*/ 	.byte	0x04, 0x31
        /*052e*/ 	.short	(.L_1195 - .L_1194)


	//   ....[0]....
.L_1194:
        /*0530*/ 	.word	0x0000b340


	//   ....[1]....
        /*0534*/ 	.word	0x0000c700


	//   ....[2]....
        /*0538*/ 	.word	0x0000c720


	//   ....[3]....
        /*053c*/ 	.word	0x0000c730


	//   ....[4]....
        /*0540*/ 	.word	0x0000c760


	//   ....[5]....
        /*0544*/ 	.word	0x0000c980


	//----- nvinfo : EIATTR_COOP_GROUP_MASK_REGIDS
	.align		4
.L_1195:
        /*0548*/ 	.byte	0x04, 0x29
        /*054a*/ 	.short	(.L_1197 - .L_1196)


	//   ....[0]....
.L_1196:
        /*054c*/ 	.word	0xffffffff


	//   ....[1]....
        /*0550*/ 	.word	0xffffffff


	//   ....[2]....
        /*0554*/ 	.word	0xffffffff


	//   ....[3]....
        /*0558*/ 	.word	0xffffffff


	//   ....[4]....
        /*055c*/ 	.word	0xffffffff


	//   ....[5]....
        /*0560*/ 	.word	0xffffffff


	//   ....[6]....
        /*0564*/ 	.word	0xffffffff


	//   ....[7]....
        /*0568*/ 	.word	0xffffffff


	//   ....[8]....
        /*056c*/ 	.word	0xffffffff


	//   ....[9]....
        /*0570*/ 	.word	0xffffffff


	//----- nvinfo : EIATTR_COOP_GROUP_INSTR_OFFSETS
	.align		4
.L_1197:
        /*0574*/ 	.byte	0x04, 0x28
        /*0576*/ 	.short	(.L_1199 - .L_1198)


	//   ....[0]....
.L_1198:
        /*0578*/ 	.word	0x0000b0c0


	//   ....[1]....
        /*057c*/ 	.word	0x0000b100


	//   ....[2]....
        /*0580*/ 	.word	0x0000b1a0


	//   ....[3]....
        /*0584*/ 	.word	0x0000b1b0


	//   ....[4]....
        /*0588*/ 	.word	0x0000b200


	//   ....[5]....
        /*058c*/ 	.word	0x0000b210


	//   ....[6]....
        /*0590*/ 	.word	0x0000b240


	//   ....[7]....
        /*0594*/ 	.word	0x0000b270


	//   ....[8]....
        /*0598*/ 	.word	0x0000b2e0


	//   ....[9]....
        /*059c*/ 	.word	0x0000b2f0


	//----- nvinfo : EIATTR_VRC_CTA_INIT_COUNT
	.align		4
.L_1199:
        /*05a0*/ 	.byte	0x02, 0x4a
	.zero		1
	.zero		1


	//----- nvinfo : EIATTR_EXIT_INSTR_OFFSETS
	.align		4
        /*05a4*/ 	.byte	0x04, 0x1c
        /*05a6*/ 	.short	(.L_1201 - .L_1200)


	//   ....[0]....
.L_1200:
        /*05a8*/ 	.word	0x0000d4a0


	//   ....[1]....
        /*05ac*/ 	.word	0x0000d5d0


	//   ....[2]....
        /*05b0*/ 	.word	0x0000db10


	//   ....[3]....
        /*05b4*/ 	.word	0x0000e110


	//----- nvinfo : EIATTR_MAX_THREADS
	.align		4
.L_1201:
        /*05b8*/ 	.byte	0x04, 0x05
        /*05ba*/ 	.short	(.L_1203 - .L_1202)
.L_1202:
        /*05bc*/ 	.word	0x00000200
        /*05c0*/ 	.word	0x00000001
        /*05c4*/ 	.word	0x00000001


	//----- nvinfo : EIATTR_CRS_STACK_SIZE
	.align		4
.L_1203:
        /*05c8*/ 	.byte	0x04, 0x1e
        /*05ca*/ 	.short	(.L_1205 - .L_1204)
.L_1204:
        /*05cc*/ 	.word	0x00000000


	//----- nvinfo : EIATTR_CBANK_PARAM_SIZE
	.align		4
.L_1205:
        /*05d0*/ 	.byte	0x03, 0x19
        /*05d2*/ 	.short	0x00b8


	//----- nvinfo : EIATTR_PARAM_CBANK
	.align		4
        /*05d4*/ 	.byte	0x04, 0x0a
        /*05d6*/ 	.short	(.L_1207 - .L_1206)
	.align		4
.L_1206:
        /*05d8*/ 	.word	index@(.nv.constant0._Z35group_norm_nhwc_bwd_one_pass_kernelI11Fp32IOFp16WLi512ELi64ELi512EEv26Group_norm_nhwc_bwd_params)
        /*05dc*/ 	.short	0x0380
        /*05de*/ 	.short	0x00b8


	//----- nvinfo : EIATTR_SW_WAR
	.align		4
.L_1207:
        /*05e0*/ 	.byte	0x04, 0x36
        /*05e2*/ 	.short	(.L_1209 - .L_1208)
.L_1208:
        /*05e4*/ 	.word	0x00000008
.L_1209:


//--------------------- .nv.info._Z35group_norm_nhwc_fwd_one_pass_kernelI11Bf16IOFp32WLi64ELi64ELi512EEv26Group_norm_nhwc_fwd_params --------------------------
	.section	.nv.info._Z35group_norm_nhwc_fwd_one_pass_kernelI11Bf16IOFp32WLi64ELi64ELi512EEv26Group_norm_nhwc_fwd_params,"",@"SHT_CUDA_INFO"
	.sectionflags	@""
	.align	4


	//----- nvinfo : EIATTR_CUDA_API_VERSION
	.align		4
        /*0000*/ 	.byte	0x04, 0x37
        /*0002*/ 	.short	(.L_1211 - .L_1210)
.L_1210:
        /*0004*/ 	.word	0x00000082


	//----- nvinfo : EIATTR_KPARAM_INFO
	.align		4
.L_1211:
        /*0008*/ 	.byte	0x04, 0x17
        /*000a*/ 	.short	(.L_1213 - .L_1212)
.L_1212:
        /*000c*/ 	.word	0x00000000
        /*0010*/ 	.short	0x0000
        /*0012*/ 	.short	0x0000
        /*0014*/ 	.byte	0x00, 0xf0, 0x81, 0x02


	//----- nvinfo : EIATTR_SPARSE_MMA_MASK
	.align		4
.L_1213:
        /*0018*/ 	.byte	0x03, 0x50
        /*001a*/ 	.short	0x0000


	//----- nvinfo : EIATTR_MAXREG_COUNT
	.align		4
        /*001c*/ 	.byte	0x03, 0x1b
        /*001e*/ 	.short	0x0080


	//----- nvinfo : EIATTR_NUM_BARRIERS
	.align		4
        /*0020*/ 	.byte	0x02, 0x4c
        /*0022*/ 	.byte	0x01
	.zero		1


	//----- nvinfo : EIATTR_MERCURY_ISA_VERSION
	.align		4
        /*0024*/ 	.byte	0x03, 0x5f
        /*0026*/ 	.short	0x0101


	//----- nvinfo : EIATTR_INT_WARP_WIDE_INSTR_OFFSETS
	.align		4
        /*0028*/ 	.byte	0x04, 0x31
        /*002a*/ 	.short	(.L_1215 - .L_1214)


	//   ....[0]....
.L_1214:
        /*002c*/ 	.word	0x000012c0


	//   ....[1]....
        /*0030*/ 	.word	0x00001330


	//   ....[2]....
        /*0034*/ 	.word	0x00001340


	//   ....[3]....
        /*0038*/ 	.word	0x00001370


	//   ....[4]....
        /*003c*/ 	.word	0x00001530


	//   ....[5]....
        /*0040*/ 	.word	0x00001590


	//   ....[6]....
        /*0044*/ 	.word	0x000015c0


	//   ....[7]....
        /*0048*/ 	.word	0x000015e0


	//   ....[8]....
        /*004c*/ 	.word	0x00001910


	//   ....[9]....
        /*0050*/ 	.word	0x00001930


	//   ....[10]....
        /*0054*/ 	.word	0x00001940


	//   ....[11]....
        /*0058*/ 	.word	0x00001970


	//   ....[12]....
        /*005c*/ 	.word	0x00001bd0


	//   ....[13]....
        /*0060*/ 	.word	0x00001bf0


	//----- nvinfo : EIATTR_COOP_GROUP_MASK_REGIDS
	.align		4
.L_1215:
        /*0064*/ 	.byte	0x04, 0x29
        /*0066*/ 	.short	(.L_1217 - .L_1216)


	//   ....[0]....
.L_1216:
        /*0068*/ 	.word	0xffffffff


	//   ....[1]....
        /*006c*/ 	.word	0xffffffff


	//   ....[2]....
        /*0070*/ 	.word	0xffffffff


	//   ....[3]....
        /*0074*/ 	.word	0xffffffff


	//   ....[4]....
        /*0078*/ 	.word	0xffffffff


	//   ....[5]....
        /*007c*/ 	.word	0xffffffff


	//   ....[6]....
        /*0080*/ 	.word	0xffffffff


	//   ....[7]....
        /*0084*/ 	.word	0xffffffff


	//   ....[8]....
        /*0088*/ 	.word	0xffffffff


	//   ....[9]....
        /*008c*/ 	.word	0xffffffff


	//----- nvinfo : EIATTR_COOP_GROUP_INSTR_OFFSETS
	.align		4
.L_1217:
        /*0090*/ 	.byte	0x04, 0x28
        /*0092*/ 	.short	(.L_1219 - .L_1218)


	//   ....[0]....
.L_1218:
        /*0094*/ 	.word	0x00000a00


	//   ....[1]....
        /*0098*/ 	.word	0x00000a10


	//   ....[2]....
        /*009c*/ 	.word	0x00000a40


	//   ....[3]....
        /*00a0*/ 	.word	0x00000a50


	//   ....[4]....
        /*00a4*/ 	.word	0x00000a90


	//   ....[5]....
        /*00a8*/ 	.word	0x00000aa0


	//   ....[6]....
        /*00ac*/ 	.word	0x00000ae0


	//   ....[7]....
        /*00b0*/ 	.word	0x00000af0


	//   ....[8]....
        /*00b4*/ 	.word	0x00000b50


	//   ....[9]....
        /*00b8*/ 	.word	0x00000b60


	//----- nvinfo : EIATTR_VRC_CTA_INIT_COUNT
	.align		4
.L_1219:
        /*00bc*/ 	.byte	0x02, 0x4a
	.zero		1
	.zero		1


	//----- nvinfo : EIATTR_EXIT_INSTR_OFFSETS
	.align		4
        /*00c0*/ 	.byte	0x04, 0x1c
        /*00c2*/ 	.short	(.L_1221 - .L_1220)


	//   ....[0]....
.L_1220:
        /*00c4*/ 	.word	0x00000070


	//   ....[1]....
        /*00c8*/ 	.word	0x00002f20


	//----- nvinfo : EIATTR_MAX_THREADS
	.align		4
.L_1221:
        /*00cc*/ 	.byte	0x04, 0x05
        /*00ce*/ 	.short	(.L_1223 - .L_1222)
.L_1222:
        /*00d0*/ 	.word	0x00000200
        /*00d4*/ 	.word	0x00000001
        /*00d8*/ 	.word	0x00000001


	//----- nvinfo : EIATTR_CRS_STACK_SIZE
	.align		4
.L_1223:
        /*00dc*/ 	.byte	0x04, 0x1e
        /*00de*/ 	.short	(.L_1225 - .L_1224)
.L_1224:
        /*00e0*/ 	.word	0x00000000


	//----- nvinfo : EIATTR_CBANK_PARAM_SIZE
	.align		4
.L_1225:
        /*00e4*/ 	.byte	0x03, 0x19
        /*00e6*/ 	.short	0x00a0


	//----- nvinfo : EIATTR_PARAM_CBANK
	.align		4
        /*00e8*/ 	.byte	0x04, 0x0a
        /*00ea*/ 	.short	(.L_1227 - .L_1226)
	.align		4
.L_1226:
        /*00ec*/ 	.word	index@(.nv.constant0._Z35group_norm_nhwc_fwd_one_pass_kernelI11Bf16IOFp32WLi64ELi64ELi512EEv26Group_norm_nhwc_fwd_params)
        /*00f0*/ 	.short	0x0380
        /*00f2*/ 	.short	0x00a0


	//----- nvinfo : EIATTR_SW_WAR
	.align		4
.L_1227:
        /*00f4*/ 	.byte	0x04, 0x36
        /*00f6*/ 	.short	(.L_1229 - .L_1228)
.L_1228:
        /*00f8*/ 	.word	0x00000008
.L_1229:


//--------------------- .nv.info._Z35group_norm_nhwc_fwd_one_pass_kernelI11Bf16IOFp32WLi128ELi64ELi512EEv26Group_norm_nhwc_fwd_params --------------------------
	.section	.nv.info._Z35group_norm_nhwc_fwd_one_pass_kernelI11Bf16IOFp32WLi128ELi64ELi512EEv26Group_norm_nhwc_fwd_params,"",@"SHT_CUDA_INFO"
	.sectionflags	@""
	.align	4


	//----- nvinfo : EIATTR_CUDA_API_VERSION
	.align		4
        /*0000*/ 	.byte	0x04, 0x37
        /*0002*/ 	.short	(.L_1231 - .L_1230)
.L_1230:
        /*0004*/ 	.word	0x00000082


	//----- nvinfo : EIATTR_KPARAM_INFO
	.align		4
.L_1231:
        /*0008*/ 	.byte	0x04, 0x17
        /*000a*/ 	.short	(.L_1233 - .L_1232)
.L_1232:
        /*000c*/ 	.word	0x00000000
        /*0010*/ 	.short	0x0000
        /*0012*/ 	.short	0x0000
        /*0014*/ 	.byte	0x00, 0xf0, 0x81, 0x02


	//----- nvinfo : EIATTR_SPARSE_MMA_MASK
	.align		4
.L_1233:
        /*0018*/ 	.byte	0x03, 0x50
        /*001a*/ 	.short	0x0000


	//----- nvinfo : EIATTR_MAXREG_COUNT
	.align		4
        /*001c*/ 	.byte	0x03, 0x1b
        /*001e*/ 	.short	0x0080


	//----- nvinfo : EIATTR_NUM_BARRIERS
	.align		4
        /*0020*/ 	.byte	0x02, 0x4c
        /*0022*/ 	.byte	0x01
	.zero		1


	//----- nvinfo : EIATTR_MERCURY_ISA_VERSION
	.align		4
        /*0024*/ 	.byte	0x03, 0x5f
        /*0026*/ 	.short	0x0101


	//----- nvinfo : EIATTR_COOP_GROUP_MASK_REGIDS
	.align		4
        /*0028*/ 	.byte	0x04, 0x29
        /*002a*/ 	.short	(.L_1235 - .L_1234)


	//   ....[0]....
.L_1234:
        /*002c*/ 	.word	0xffffffff


	//   ....[1]....
        /*0030*/ 	.word	0xffffffff


	//   ....[2]....
        /*0034*/ 	.word	0xffffffff


	//   ....[3]....
        /*0038*/ 	.word	0xffffffff


	//   ....[4]....
        /*003c*/ 	.word	0xffffffff


	//   ....[5]....
        /*0040*/ 	.word	0xffffffff


	//   ....[6]....
        /*0044*/ 	.word	0xffffffff


	//   ....[7]....
        /*0048*/ 	.word	0xffffffff


	//   ....[8]....
        /*004c*/ 	.word	0xffffffff


	//   ....[9]....
        /*0050*/ 	.word	0xffffffff


	//----- nvinfo : EIATTR_COOP_GROUP_INSTR_OFFSETS
	.align		4
.L_1235:
        /*0054*/ 	.byte	0x04, 0x28
        /*0056*/ 	.short	(.L_1237 - .L_1236)


	//   ....[0]....
.L_1236:
        /*0058*/ 	.word	0x00001030


	//   ....[1]....
        /*005c*/ 	.word	0x00001040


	//   ....[2]....
        /*0060*/ 	.word	0x00001070


	//   ....[3]....
        /*0064*/ 	.word	0x00001080


	//   ....[4]....
        /*0068*/ 	.word	0x000010c0


	//   ....[5]....
        /*006c*/ 	.word	0x000010d0


	//   ....[6]....
        /*0070*/ 	.word	0x00001110


	//   ....[7]....
        /*0074*/ 	.word	0x00001120


	//   ....[8]....
        /*0078*/ 	.word	0x00001190


	//   ....[9]....
        /*007c*/ 	.word	0x000011a0


	//----- nvinfo : EIATTR_VRC_CTA_INIT_COUNT
	.align		4
.L_1237:
        /*0080*/ 	.byte	0x02, 0x4a
	.zero		1
	.zero		1


	//----- nvinfo : EIATTR_EXIT_INSTR_OFFSETS
	.align		4
        /*0084*/ 	.byte	0x04, 0x1c
        /*0086*/ 	.short	(.L_1239 - .L_1238)


	//   ....[0]....
.L_1238:
        /*0088*/ 	.word	0x00000060


	//   ....[1]....
        /*008c*/ 	.word	0x00003e30


	//----- nvinfo : EIATTR_MAX_THREADS
	.align		4
.L_1239:
        /*0090*/ 	.byte	0x04, 0x05
        /*0092*/ 	.short	(.L_1241 - .L_1240)
.L_1240:
        /*0094*/ 	.word	0x00000200
        /*0098*/ 	.word	0x00000001
        /*009c*/ 	.word	0x00000001


	//----- nvinfo : EIATTR_CRS_STACK_SIZE
	.align		4
.L_1241:
        /*00a0*/ 	.byte	0x04, 0x1e
        /*00a2*/ 	.short	(.L_1243 - .L_1242)
.L_1242:
        /*00a4*/ 	.word	0x00000000


	//----- nvinfo : EIATTR_CBANK_PARAM_SIZE
	.align		4
.L_1243:
        /*00a8*/ 	.byte	0x03, 0x19
        /*00aa*/ 	.short	0x00a0


	//----- nvinfo : EIATTR_PARAM_CBANK
	.align		4
        /*00ac*/ 	.byte	0x04, 0x0a
        /*00ae*/ 	.short	(.L_1245 - .L_1244)
	.align		4
.L_1244:
        /*00b0*/ 	.word	index@(.nv.constant0._Z35group_norm_nhwc_fwd_one_pass_kernelI11Bf16IOFp32WLi128ELi64ELi512EEv26Group_norm_nhwc_fwd_params)
        /*00b4*/ 	.short	0x0380
        /*00b6*/ 	.short	0x00a0


	//----- nvinfo : EIATTR_SW_WAR
	.align		4
.L_1245:
        /*00b8*/ 	.byte	0x04, 0x36
        /*00ba*/ 	.short	(.L_1247 - .L_1246)
.L_1246:
        /*00bc*/ 	.word	0x00000008
.L_1247:


//--------------------- .nv.info._Z35group_norm_nhwc_fwd_one_pass_kernelI11Bf16IOFp32WLi256ELi64ELi512EEv26Group_norm_nhwc_fwd_params --------------------------
	.section	.nv.info._Z35group_norm_nhwc_fwd_one_pass_kernelI11Bf16IOFp32WLi256ELi64ELi512EEv26Group_norm_nhwc_fwd_params,"",@"SHT_CUDA_INFO"
	.sectionflags	@""
	.align	4


	//----- nvinfo : EIATTR_CUDA_API_VERSION
	.align		4
        /*0000*/ 	.byte	0x04, 0x37
        /*0002*/ 	.short	(.L_1249 - .L_1248)
.L_1248:
        /*0004*/ 	.word	0x00000082


	//----- nvinfo : EIATTR_KPARAM_INFO
	.align		4
.L_1249:
        /*0008*/ 	.byte	0x04, 0x17
        /*000a*/ 	.short	(.L_1251 - .L_1250)
.L_1250:
        /*000c*/ 	.word	0x00000000
        /*0010*/ 	.short	0x0000
        /*0012*/ 	.short	0x0000
        /*0014*/ 	.byte	0x00, 0xf0, 0x81, 0x02


	//----- nvinfo : EIATTR_SPARSE_MMA_MASK
	.align		4
.L_1251:
        /*0018*/ 	.byte	0x03, 0x50
        /*001a*/ 	.short	0x0000


	//----- nvinfo : EIATTR_MAXREG_COUNT
	.align		4
        /*001c*/ 	.byte	0x03, 0x1b
        /*001e*/ 	.short	0x0080


	//----- nvinfo : EIATTR_NUM_BARRIERS
	.align		4
        /*0020*/ 	.byte	0x02, 0x4c
        /*0022*/ 	.byte	0x01
	.zero		1


	//----- nvinfo : EIATTR_MERCURY_ISA_VERSION
	.align		4
        /*0024*/ 	.byte	0x03, 0x5f
        /*0026*/ 	.short	0x0101


	//----- nvinfo : EIATTR_COOP_GROUP_MASK_REGIDS
	.align		4
        /*0028*/ 	.byte	0x04, 0x29
        /*002a*/ 	.short	(.L_1253 - .L_1252)


	//   ....[0]....
.L_1252:
        /*002c*/ 	.word	0xffffffff


	//   ....[1]....
        /*0030*/ 	.word	0xffffffff


	//   ....[2]....
        /*0034*/ 	.word	0xffffffff


	//   ....[3]....
        /*0038*/ 	.word	0xffffffff


	//   ....[4]....
        /*003c*/ 	.word	0xffffffff


	//   ....[5]....
        /*0040*/ 	.word	0xffffffff


	//   ....[6]....
        /*0044*/ 	.word	0xffffffff


	//   ....[7]....
        /*0048*/ 	.word	0xffffffff


	//   ....[8]....
        /*004c*/ 	.word	0xffffffff


	//   ....[9]....
        /*0050*/ 	.word	0xffffffff


	//----- nvinfo : EIATTR_COOP_GROUP_INSTR_OFFSETS
	.align		4
.L_1253:
        /*0054*/ 	.byte	0x04, 0x28
        /*0056*/ 	.short	(.L_1255 - .L_1254)


	//   ....[0]....
.L_1254:
        /*0058*/ 	.word	0x00001b90


	//   ....[1]....
        /*005c*/ 	.word	0x00001ba0


	//   ....[2]....
        /*0060*/ 	.word	0x00001be0


	//   ....[3]....
        /*0064*/ 	.word	0x00001bf0


	//   ....[4]....
        /*0068*/ 	.word	0x00001c30


	//   ....[5]....
        /*006c*/ 	.word	0x00001c40


	//   ....[6]....
        /*0070*/ 	.word	0x00001c80


	//   ....[7]....
        /*0074*/ 	.word	0x00001c90


	//   ....[8]....
        /*0078*/ 	.word	0x00001d10


	//   ....[9]....
        /*007c*/ 	.word	0x00001d20


	//----- nvinfo : EIATTR_VRC_CTA_INIT_COUNT
	.align		4
.L_1255:
        /*0080*/ 	.byte	0x02, 0x4a
	.zero		1
	.zero		1


	//----- nvinfo : EIATTR_EXIT_INSTR_OFFSETS
	.align		4
        /*0084*/ 	.byte	0x04, 0x1c
        /*0086*/ 	.short	(.L_1257 - .L_1256)


	//   ....[0]....
.L_1256:
        /*0088*/ 	.word	0x00000060


	//   ....[1]....
        /*008c*/ 	.word	0x00006590


	//----- nvinfo : EIATTR_MAX_THREADS
	.align		4
.L_1257:
        /*0090*/ 	.byte	0x04, 0x05
        /*0092*/ 	.short	(.L_1259 - .L_1258)
.L_1258:
        /*0094*/ 	.word	0x00000200
        /*0098*/ 	.word	0x00000001
        /*009c*/ 	.word	0x00000001


	//----- nvinfo : EIATTR_CRS_STACK_SIZE
	.align		4
.L_1259:
        /*00a0*/ 	.byte	0x04, 0x1e
        /*00a2*/ 	.short	(.L_1261 - .L_1260)
.L_1260:
        /*00a4*/ 	.word	0x00000000


	//----- nvinfo : EIATTR_CBANK_PARAM_SIZE
	.align		4
.L_1261:
        /*00a8*/ 	.byte	0x03, 0x19
        /*00aa*/ 	.short	0x00a0


	//----- nvinfo : EIATTR_PARAM_CBANK
	.align		4
        /*00ac*/ 	.byte	0x04, 0x0a
        /*00ae*/ 	.short	(.L_1263 - .L_1262)
	.align		4
.L_1262:
        /*00b0*/ 	.word	index@(.nv.constant0._Z35group_norm_nhwc_fwd_one_pass_kernelI11Bf16IOFp32WLi256ELi64ELi512EEv26Group_norm_nhwc_fwd_params)
        /*00b4*/ 	.short	0x0380
        /*00b6*/ 	.short	0x00a0


	//----- nvinfo : EIATTR_SW_WAR
	.align		4
.L_1263:
        /*00b8*/ 	.byte	0x04, 0x36
        /*00ba*/ 	.short	(.L_1265 - .L_1264)
.L_1264:
        /*00bc*/ 	.word	0x00000008
.L_1265:


//--------------------- .nv.info._Z35group_norm_nhwc_fwd_one_pass_kernelI11Bf16IOFp32WLi512ELi64ELi512EEv26Group_norm_nhwc_fwd_params --------------------------
	.section	.nv.info._Z35group_norm_nhwc_fwd_one_pass_kernelI11Bf16IOFp32WLi512ELi64ELi512EEv26Group_norm_nhwc_fwd_params,"",@"SHT_CUDA_INFO"
	.sectionflags	@""
	.align	4


	//----- nvinfo : EIATTR_CUDA_API_VERSION
	.align		4
        /*0000*/ 	.byte	0x04, 0x37
        /*0002*/ 	.short	(.L_1267 - .L_1266)
.L_1266:
        /*0004*/ 	.word	0x00000082


	//----- nvinfo : EIATTR_KPARAM_INFO
	.align		4
.L_1267:
        /*0008*/ 	.byte	0x04, 0x17
        /*000a*/ 	.short	(.L_1269 - .L_1268)
.L_1268:
        /*000c*/ 	.word	0x00000000
        /*0010*/ 	.short	0x0000
        /*0012*/ 	.short	0x0000
        /*0014*/ 	.byte	0x00, 0xf0, 0x81, 0x02


	//----- nvinfo : EIATTR_SPARSE_MMA_MASK
	.align		4
.L_1269:
        /*0018*/ 	.byte	0x03, 0x50
        /*001a*/ 	.short	0x0000


	//----- nvinfo : EIATTR_MAXREG_COUNT
	.align		4
        /*001c*/ 	.byte	0x03, 0x1b
        /*001e*/ 	.short	0x0080


	//----- nvinfo : EIATTR_NUM_BARRIERS
	.align		4
        /*0020*/ 	.byte	0x02, 0x4c
        /*0022*/ 	.byte	0x01
	.zero		1


	//----- nvinfo : EIATTR_MERCURY_ISA_VERSION
	.align		4
        /*0024*/ 	.byte	0x03, 0x5f
        /*0026*/ 	.short	0x0101


	//----- nvinfo : EIATTR_COOP_GROUP_MASK_REGIDS
	.align		4
        /*0028*/ 	.byte	0x04, 0x29
        /*002a*/ 	.short	(.L_1271 - .L_1270)


	//   ....[0]....
.L_1270:
        /*002c*/ 	.word	0xffffffff


	//   ....[1]....
        /*0030*/ 	.word	0xffffffff


	//   ....[2]....
        /*0034*/ 	.word	0xffffffff


	//   ....[3]....
        /*0038*/ 	.word	0xffffffff


	//   ....[4]....
        /*003c*/ 	.word	0xffffffff


	//   ....[5]....
        /*0040*/ 	.word	0xffffffff


	//   ....[6]....
        /*0044*/ 	.word	0xffffffff


	//   ....[7]....
        /*0048*/ 	.word	0xffffffff


	//   ....[8]....
        /*004c*/ 	.word	0xffffffff


	//   ....[9]....
        /*0050*/ 	.word	0xffffffff


	//----- nvinfo : EIATTR_COOP_GROUP_INSTR_OFFSETS
	.align		4
.L_1271:
        /*0054*/ 	.byte	0x04, 0x28
        /*0056*/ 	.short	(.L_1273 - .L_1272)


	//   ....[0]....
.L_1272:
        /*0058*/ 	.word	0x00003390


	//   ....[1]....
        /*005c*/ 	.word	0x000033a0


	//   ....[2]....
        /*0060*/ 	.word	0x000033e0


	//   ....[3]....
        /*0064*/ 	.word	0x000033f0


	//   ....[4]....
        /*0068*/ 	.word	0x00003430


	//   ....[5]....
        /*006c*/ 	.word	0x00003440


	//   ....[6]....
        /*0070*/ 	.word	0x00003480


	//   ....[7]....
        /*0074*/ 	.word	0x00003490


	//   ....[8]....
        /*0078*/ 	.word	0x00003520


	//   ....[9]....
        /*007c*/ 	.word	0x00003530


	//----- nvinfo : EIATTR_VRC_CTA_INIT_COUNT
	.align		4
.L_1273:
        /*0080*/ 	.byte	0x02, 0x4a
	.zero		1
	.zero		1


	//----- nvinfo : EIATTR_EXIT_INSTR_OFFSETS
	.align		4
        /*0084*/ 	.byte	0x04, 0x1c
        /*0086*/ 	.short	(.L_1275 - .L_1274)


	//   ....[0]....
.L_1274:
        /*0088*/ 	.word	0x00000060


	//   ....[1]....
        /*008c*/ 	.word	0x0000bc10


	//----- nvinfo : EIATTR_MAX_THREADS
	.align		4
.L_1275:
        /*0090*/ 	.byte	0x04, 0x05
        /*0092*/ 	.short	(.L_1277 - .L_1276)
.L_1276:
        /*0094*/ 	.word	0x00000200
        /*0098*/ 	.word	0x00000001
        /*009c*/ 	.word	0x00000001


	//----- nvinfo : EIATTR_CRS_STACK_SIZE
	.align		4
.L_1277:
        /*00a0*/ 	.byte	0x04, 0x1e
        /*00a2*/ 	.short	(.L_1279 - .L_1278)
.L_1278:
        /*00a4*/ 	.word	0x00000000


	//----- nvinfo : EIATTR_CBANK_PARAM_SIZE
	.align		4
.L_1279:
        /*00a8*/ 	.byte	0x03, 0x19
        /*00aa*/ 	.short	0x00a0


	//----- nvinfo : EIATTR_PARAM_CBANK
	.align		4
        /*00ac*/ 	.byte	0x04, 0x0a
        /*00ae*/ 	.short	(.L_1281 - .L_1280)
	.align		4
.L_1280:
        /*00b0*/ 	.word	index@(.nv.constant0._Z35group_norm_nhwc_fwd_one_pass_kernelI11Bf16IOFp32WLi512ELi64ELi512EEv26Group_norm_nhwc_fwd_params)
        /*00b4*/ 	.short	0x0380
        /*00b6*/ 	.short	0x00a0


	//----- nvinfo : EIATTR_SW_WAR
	.align		4
.L_1281:
        /*00b8*/ 	.byte	0x04, 0x36
        /*00ba*/ 	.short	(.L_1283 - .L_1282)
.L_1282:
        /*00bc*/ 	.word	0x00000008
.L_1283:


//--------------------- .nv.info._Z35group_norm_nhwc_fwd_one_pass_kernelI11Bf16IOBf16WLi64ELi64ELi512EEv26Group_norm_nhwc_fwd_params --------------------------
	.section	.nv.info._Z35group_norm_nhwc_fwd_one_pass_kernelI11Bf16IOBf16WLi64ELi64ELi512EEv26Group_norm_nhwc_fwd_params,"",@"SHT_CUDA_INFO"
	.sectionflags	@""
	.align	4


	//----- nvinfo : EIATTR_CUDA_API_VERSION
	.align		4
        /*0000*/ 	.byte	0x04, 0x37
        /*0002*/ 	.short	(.L_1285 - .L_1284)
.L_1284:
        /*0004*/ 	.word	0x00000082


	//----- nvinfo : EIATTR_KPARAM_INFO
	.align		4
.L_1285:
        /*0008*/ 	.byte	0x04, 0x17
        /*000a*/ 	.short	(.L_1287 - .L_1286)
.L_1286:
        /*000c*/ 	.word	0x00000000
        /*0010*/ 	.short	0x0000
        /*0012*/ 	.short	0x0000
        /*0014*/ 	.byte	0x00, 0xf0, 0x81, 0x02


	//----- nvinfo : EIATTR_SPARSE_MMA_MASK
	.align		4
.L_1287:
        /*0018*/ 	.byte	0x03, 0x50
        /*001a*/ 	.short	0x0000


	//----- nvinfo : EIATTR_MAXREG_COUNT
	.align		4
        /*001c*/ 	.byte	0x03, 0x1b
        /*001e*/ 	.short	0x0080


	//----- nvinfo : EIATTR_NUM_BARRIERS
	.align		4
        /*0020*/ 	.byte	0x02, 0x4c
        /*0022*/ 	.byte	0x01
	.zero		1


	//----- nvinfo : EIATTR_MERCURY_ISA_VERSION
	.align		4
        /*0024*/ 	.byte	0x03, 0x5f
        /*0026*/ 	.short	0x0101


	//----- nvinfo : EIATTR_INT_WARP_WIDE_INSTR_OFFSETS
	.align		4
        /*0028*/ 	.byte	0x04, 0x31
        /*002a*/ 	.short	(.L_1289 - .L_1288)


	//   ....[0]....
.L_1288:
        /*002c*/ 	.word	0x000012c0


	//   ....[1]....
        /*0030*/ 	.word	0x00001330


	//   ....[2]....
        /*0034*/ 	.word	0x00001340


	//   ....[3]....
        /*0038*/ 	.word	0x00001370


	//   ....[4]....
        /*003c*/ 	.word	0x00001530


	//   ....[5]....
        /*0040*/ 	.word	0x00001590


	//   ....[6]....
        /*0044*/ 	.word	0x000015b0


	//   ....[7]....
        /*0048*/ 	.word	0x000015e0


	//   ....[8]....
        /*004c*/ 	.word	0x00001910


	//   ....[9]....
        /*0050*/ 	.word	0x00001930


	//   ....[10]....
        /*0054*/ 	.word	0x00001950


	//   ....[11]....
        /*0058*/ 	.word	0x00001970


	//   ....[12]....
        /*005c*/ 	.word	0x00001bd0


	//   ....[13]....
        /*0060*/ 	.word	0x00001bf0


	//----- nvinfo : EIATTR_COOP_GROUP_MASK_REGIDS
	.align		4
.L_1289:
        /*0064*/ 	.byte	0x04, 0x29
        /*0066*/ 	.short	(.L_1291 - .L_1290)


	//   ....[0]....
.L_1290:
        /*0068*/ 	.word	0xffffffff


	//   ....[1]....
        /*006c*/ 	.word	0xffffffff


	//   ....[2]....
        /*0070*/ 	.word	0xffffffff


	//   ....[3]....
        /*0074*/ 	.word	0xffffffff


	//   ....[4]....
        /*0078*/ 	.word	0xffffffff


	//   ....[5]....
        /*007c*/ 	.word	0xffffffff


	//   ....[6]....
        /*0080*/ 	.word	0xffffffff


	//   ....[7]....
        /*0084*/ 	.word	0xffffffff


	//   ....[8]....
        /*0088*/ 	.word	0xffffffff


	//   ....[9]....
        /*008c*/ 	.word	0xffffffff


	//----- nvinfo : EIATTR_COOP_GROUP_INSTR_OFFSETS
	.align		4
.L_1291:
        /*0090*/ 	.byte	0x04, 0x28
        /*0092*/ 	.short	(.L_1293 - .L_1292)


	//   ....[0]....
.L_1292:
        /*0094*/ 	.word	0x00000a00


	//   ....[1]....
        /*0098*/ 	.word	0x00000a10


	//   ....[2]....
        /*009c*/ 	.word	0x00000a40


	//   ....[3]....
        /*00a0*/ 	.word	0x00000a50


	//   ....[4]....
        /*00a4*/ 	.word	0x00000a90


	//   ....[5]....
        /*00a8*/ 	.word	0x00000aa0


	//   ....[6]....
        /*00ac*/ 	.word	0x00000ae0


	//   ....[7]....
        /*00b0*/ 	.word	0x00000af0


	//   ....[8]....
        /*00b4*/ 	.word	0x00000b50


	//   ....[9]....
        /*00b8*/ 	.word	0x00000b60


	//----- nvinfo : EIATTR_VRC_CTA_INIT_COUNT
	.align		4
.L_1293:
        /*00bc*/ 	.byte	0x02, 0x4a
	.zero		1
	.zero		1


	//----- nvinfo : EIATTR_EXIT_INSTR_OFFSETS
	.align		4
        /*00c0*/ 	.byte	0x04, 0x1c
        /*00c2*/ 	.short	(.L_1295 - .L_1294)


	//   ....[0]....
.L_1294:
        /*00c4*/ 	.word	0x00000070


	//   ....[1]....
        /*00c8*/ 	.word	0x00002f80


	//----- nvinfo : EIATTR_MAX_THREADS
	.align		4
.L_1295:
        /*00cc*/ 	.byte	0x04, 0x05
        /*00ce*/ 	.short	(.L_1297 - .L_1296)
.L_1296:
        /*00d0*/ 	.word	0x00000200
        /*00d4*/ 	.word	0x00000001
        /*00d8*/ 	.word	0x00000001


	//----- nvinfo : EIATTR_CRS_STACK_SIZE
	.align		4
.L_1297:
        /*00dc*/ 	.byte	0x04, 0x1e
        /*00de*/ 	.short	(.L_1299 - .L_1298)
.L_1298:
        /*00e0*/ 	.word	0x00000000


	//----- nvinfo : EIATTR_CBANK_PARAM_SIZE
	.align		4
.L_1299:
        /*00e4*/ 	.byte	0x03, 0x19
        /*00e6*/ 	.short	0x00a0


	//----- nvinfo : EIATTR_PARAM_CBANK
	.align		4
        /*00e8*/ 	.byte	0x04, 0x0a
        /*00ea*/ 	.short	(.L_1301 - .L_1300)
	.align		4
.L_1300:
        /*00ec*/ 	.word	index@(.nv.constant0._Z35group_norm_nhwc_fwd_one_pass_kernelI11Bf16IOBf16WLi64ELi64ELi512EEv26Group_norm_nhwc_fwd_params)
        /*00f0*/ 	.short	0x0380
        /*00f2*/ 	.short	0x00a0


	//----- nvinfo : EIATTR_SW_WAR
	.align		4
.L_1301:
        /*00f4*/ 	.byte	0x04, 0x36
        /*00f6*/ 	.short	(.L_1303 - .L_1302)
.L_1302:
        /*00f8*/ 	.word	0x00000008
.L_1303:


//--------------------- .nv.info._Z35group_norm_nhwc_fwd_one_pass_kernelI11Bf16IOBf16WLi128ELi64ELi512EEv26Group_norm_nhwc_fwd_params --------------------------
	.section	.nv.info._Z35group_norm_nhwc_fwd_one_pass_kernelI11Bf16IOBf16WLi128ELi64ELi512EEv26Group_norm_nhwc_fwd_params,"",@"SHT_CUDA_INFO"
	.sectionflags	@""
	.align	4


	//----- nvinfo : EIATTR_CUDA_API_VERSION
	.align		4
        /*0000*/ 	.byte	0x04, 0x37
        /*0002*/ 	.short	(.L_1305 - .L_1304)
.L_1304:
        /*0004*/ 	.word	0x00000082


	//----- nvinfo : EIATTR_KPARAM_INFO
	.align		4
.L_1305:
        /*0008*/ 	.byte	0x04, 0x17
        /*000a*/ 	.short	(.L_1307 - .L_1306)
.L_1306:
        /*000c*/ 	.word	0x00000000
        /*0010*/ 	.short	0x0000
        /*0012*/ 	.short	0x0000
        /*0014*/ 	.byte	0x00, 0xf0, 0x81, 0x02


	//----- nvinfo : EIATTR_SPARSE_MMA_MASK
	.align		4
.L_1307:
        /*0018*/ 	.byte	0x03, 0x50
        /*001a*/ 	.short	0x0000


	//----- nvinfo : EIATTR_MAXREG_COUNT
	.align		4
        /*001c*/ 	.byte	0x03, 0x1b
        /*001e*/ 	.short	0x0080


	//----- nvinfo : EIATTR_NUM_BARRIERS
	.align		4
        /*0020*/ 	.byte	0x02, 0x4c
        /*0022*/ 	.byte	0x01
	.zero		1


	//----- nvinfo : EIATTR_MERCURY_ISA_VERSION
	.align		4
        /*0024*/ 	.byte	0x03, 0x5f
        /*0026*/ 	.short	0x0101


	//----- nvinfo : EIATTR_COOP_GROUP_MASK_REGIDS
	.align		4
        /*0028*/ 	.byte	0x04, 0x29
        /*002a*/ 	.short	(.L_1309 - .L_1308)


	//   ....[0]....
.L_1308:
        /*002c*/ 	.word	0xffffffff


	//   ....[1]....
        /*0030*/ 	.word	0xffffffff


	//   ....[2]....
        /*0034*/ 	.word	0xffffffff


	//   ....[3]....
        /*0038*/ 	.word	0xffffffff


	//   ....[4]....
        /*003c*/ 	.word	0xffffffff


	//   ....[5]....
        /*0040*/ 	.word	0xffffffff


	//   ....[6]....
        /*0044*/ 	.word	0xffffffff


	//   ....[7]....
        /*0048*/ 	.word	0xffffffff


	//   ....[8]....
        /*004c*/ 	.word	0xffffffff


	//   ....[9]....
        /*0050*/ 	.word	0xffffffff


	//----- nvinfo : EIATTR_COOP_GROUP_INSTR_OFFSETS
	.align		4
.L_1309:
        /*0054*/ 	.byte	0x04, 0x28
        /*0056*/ 	.short	(.L_1311 - .L_1310)


	//   ....[0]....
.L_1310:
        /*0058*/ 	.word	0x00001030


	//   ....[1]....
        /*005c*/ 	.word	0x00001040


	//   ....[2]....
        /*0060*/ 	.word	0x00001070


	//   ....[3]....
        /*0064*/ 	.word	0x00001080


	//   ....[4]....
        /*0068*/ 	.word	0x000010c0


	//   ....[5]....
        /*006c*/ 	.word	0x000010d0


	//   ....[6]....
        /*0070*/ 	.word	0x00001110


	//   ....[7]....
        /*0074*/ 	.word	0x00001120


	//   ....[8]....
        /*0078*/ 	.word	0x00001190


	//   ....[9]....
        /*007c*/ 	.word	0x000011a0


	//----- nvinfo : EIATTR_VRC_CTA_INIT_COUNT
	.align		4
.L_1311:
        /*0080*/ 	.byte	0x02, 0x4a
	.zero		1
	.zero		1


	//----- nvinfo : EIATTR_EXIT_INSTR_OFFSETS
	.align		4
        /*0084*/ 	.byte	0x04, 0x1c
        /*0086*/ 	.short	(.L_1313 - .L_1312)


	//   ....[0]....
.L_1312:
        /*0088*/ 	.word	0x00000060


	//   ....[1]....
        /*008c*/ 	.word	0x00003e70


	//----- nvinfo : EIATTR_MAX_THREADS
	.align		4
.L_1313:
        /*0090*/ 	.byte	0x04, 0x05
        /*0092*/ 	.short	(.L_1315 - .L_1314)
.L_1314:
        /*0094*/ 	.word	0x00000200
        /*0098*/ 	.word	0x00000001
        /*009c*/ 	.word	0x00000001


	//----- nvinfo : EIATTR_CRS_STACK_SIZE
	.align		4
.L_1315:
        /*00a0*/ 	.byte	0x04, 0x1e
        /*00a2*/ 	.short	(.L_1317 - .L_1316)
.L_1316:
        /*00a4*/ 	.word	0x00000000


	//----- nvinfo : EIATTR_CBANK_PARAM_SIZE
	.align		4
.L_1317:
        /*00a8*/ 	.byte	0x03, 0x19
        /*00aa*/ 	.short	0x00a0


	//----- nvinfo : EIATTR_PARAM_CBANK
	.align		4
        /*00ac*/ 	.byte	0x04, 0x0a
        /*00ae*/ 	.short	(.L_1319 - .L_1318)
	.align		4
.L_1318:
        /*00b0*/ 	.word	index@(.nv.constant0._Z35group_norm_nhwc_fwd_one_pass_kernelI11Bf16IOBf16WLi128ELi64ELi512EEv26Group_norm_nhwc_fwd_params)
        /*00b4*/ 	.short	0x0380
        /*00b6*/ 	.short	0x00a0


	//----- nvinfo : EIATTR_SW_WAR
	.align		4
.L_1319:
        /*00b8*/ 	.byte	0x04, 0x36
        /*00ba*/ 	.short	(.L_1321 - .L_1320)
.L_1320:
        /*00bc*/ 	.word	0x00000008
.L_1321:


//--------------------- .nv.info._Z35group_norm_nhwc_fwd_one_pass_kernelI11Bf16IOBf16WLi256ELi64ELi512EEv26Group_norm_nhwc_fwd_params --------------------------
	.section	.nv.info._Z35group_norm_nhwc_fwd_one_pass_kernelI11Bf16IOBf16WLi256ELi64ELi512EEv26Group_norm_nhwc_fwd_params,"",@"SHT_CUDA_INFO"
	.sectionflags	@""
	.align	4


	//----- nvinfo : EIATTR_CUDA_API_VERSION
	.align		4
        /*0000*/ 	.byte	0x04, 0x37
        /*0002*/ 	.short	(.L_1323 - .L_1322)
.L_1322:
        /*0004*/ 	.word	0x00000082


	//----- nvinfo : EIATTR_KPARAM_INFO
	.align		4
.L_1323:
        /*0008*/ 	.byte	0x04, 0x17
        /*000a*/ 	.short	(.L_1325 - .L_1324)
.L_1324:
        /*000c*/ 	.word	0x00000000
        /*0010*/ 	.short	0x0000
        /*0012*/ 	.short	0x0000
        /*0014*/ 	.byte	0x00, 0xf0, 0x81, 0x02


	//----- nvinfo : EIATTR_SPARSE_MMA_MASK
	.align		4
.L_1325:
        /*0018*/ 	.byte	0x03, 0x50
        /*001a*/ 	.short	0x0000


	//----- nvinfo : EIATTR_MAXREG_COUNT
	.align		4
        /*001c*/ 	.byte	0x03, 0x1b
        /*001e*/ 	.short	0x0080


	//----- nvinfo : EIATTR_NUM_BARRIERS
	.align		4
        /*0020*/ 	.byte	0x02, 0x4c
        /*0022*/ 	.byte	0x01
	.zero		1


	//----- nvinfo : EIATTR_MERCURY_ISA_VERSION
	.align		4
        /*0024*/ 	.byte	0x03, 0x5f
        /*0026*/ 	.short	0x0101


	//----- nvinfo : EIATTR_COOP_GROUP_MASK_REGIDS
	.align		4
        /*0028*/ 	.byte	0x04, 0x29
        /*002a*/ 	.short	(.L_1327 - .L_1326)


	//   ....[0]....
.L_1326:
        /*002c*/ 	.word	0xffffffff


	//   ....[1]....
        /*0030*/ 	.word	0xffffffff


	//   ....[2]....
        /*0034*/ 	.word	0xffffffff


	//   ....[3]....
        /*0038*/ 	.word	0xffffffff


	//   ....[4]....
        /*003c*/ 	.word	0xffffffff


	//   ....[5]....
        /*0040*/ 	.word	0xffffffff


	//   ....[6]....
        /*0044*/ 	.word	0xffffffff


	//   ....[7]....
        /*0048*/ 	.word	0xffffffff


	//   ....[8]....
        /*004c*/ 	.word	0xffffffff


	//   ....[9]....
        /*0050*/ 	.word	0xffffffff


	//----- nvinfo : EIATTR_COOP_GROUP_INSTR_OFFSETS
	.align		4
.L_1327:
        /*0054*/ 	.byte	0x04, 0x28
        /*0056*/ 	.short	(.L_1329 - .L_1328)


	//   ....[0]....
.L_1328:
        /*0058*/ 	.word	0x00001b90


	//   ....[1]....
        /*005c*/ 	.word	0x00001ba0


	//   ....[2]....
        /*0060*/ 	.word	0x00001be0


	//   ....[3]....
        /*0064*/ 	.word	0x00001bf0


	//   ....[4]....
        /*0068*/ 	.word	0x00001c30


	//   ....[5]....
        /*006c*/ 	.word	0x00001c40


	//   ....[6]....
        /*0070*/ 	.word	0x00001c80


	//   ....[7]....
        /*0074*/ 	.word	0x00001c90


	//   ....[8]....
        /*0078*/ 	.word	0x00001d10


	//   ....[9]....
        /*007c*/ 	.word	0x00001d20


	//----- nvinfo : EIATTR_VRC_CTA_INIT_COUNT
	.align		4
.L_1329:
        /*0080*/ 	.byte	0x02, 0x4a
	.zero		1
	.zero		1


	//----- nvinfo : EIATTR_EXIT_INSTR_OFFSETS
	.align		4
        /*0084*/ 	.byte	0x04, 0x1c
        /*0086*/ 	.short	(.L_1331 - .L_1330)


	//   ....[0]....
.L_1330:
        /*0088*/ 	.word	0x00000060


	//   ....[1]....
        /*008c*/ 	.word	0x000065f0


	//----- nvinfo : EIATTR_MAX_THREADS
	.align		4
.L_1331:
        /*0090*/ 	.byte	0x04, 0x05
        /*0092*/ 	.short	(.L_1333 - .L_1332)
.L_1332:
        /*0094*/ 	.word	0x00000200
        /*0098*/ 	.word	0x00000001
        /*009c*/ 	.word	0x00000001


	//----- nvinfo : EIATTR_CRS_STACK_SIZE
	.align		4
.L_1333:
        /*00a0*/ 	.byte	0x04, 0x1e
        /*00a2*/ 	.short	(.L_1335 - .L_1334)
.L_1334:
        /*00a4*/ 	.word	0x00000000


	//----- nvinfo : EIATTR_CBANK_PARAM_SIZE
	.align		4
.L_1335:
        /*00a8*/ 	.byte	0x03, 0x19
        /*00aa*/ 	.short	0x00a0


	//----- nvinfo : EIATTR_PARAM_CBANK
	.align		4
        /*00ac*/ 	.byte	0x04, 0x0a
        /*00ae*/ 	.short	(.L_1337 - .L_1336)
	.align		4
.L_1336:
        /*00b0*/ 	.word	index@(.nv.constant0._Z35group_norm_nhwc_fwd_one_pass_kernelI11Bf16IOBf16WLi256ELi64ELi512EEv26Group_norm_nhwc_fwd_params)
        /*00b4*/ 	.short	0x0380
        /*00b6*/ 	.short	0x00a0


	//----- nvinfo : EIATTR_SW_WAR
	.align		4
.L_1337:
        /*00b8*/ 	.byte	0x04, 0x36
        /*00ba*/ 	.short	(.L_1339 - .L_1338)
.L_1338:
        /*00bc*/ 	.word	0x00000008
.L_1339:


//--------------------- .nv.info._Z35group_norm_nhwc_fwd_one_pass_kernelI11Bf16IOBf16WLi512ELi64ELi512EEv26Group_norm_nhwc_fwd_params --------------------------
	.section	.nv.info._Z35group_norm_nhwc_fwd_one_pass_kernelI11Bf16IOBf16WLi512ELi64ELi512EEv26Group_norm_nhwc_fwd_params,"",@"SHT_CUDA_INFO"
	.sectionflags	@""
	.align	4


	//----- nvinfo : EIATTR_CUDA_API_VERSION
	.align		4
        /*0000*/ 	.byte	0x04, 0x37
        /*0002*/ 	.short	(.L_1341 - .L_1340)
.L_1340:
        /*0004*/ 	.word	0x00000082


	//----- nvinfo : EIATTR_KPARAM_INFO
	.align		4
.L_1341:
        /*0008*/ 	.byte	0x04, 0x17
        /*000a*/ 	.short	(.L_1343 - .L_1342)
.L_1342:
        /*000c*/ 	.word	0x00000000
        /*0010*/ 	.short	0x0000
        /*0012*/ 	.short	0x0000
        /*0014*/ 	.byte	0x00, 0xf0, 0x81, 0x02


	//----- nvinfo : EIATTR_SPARSE_MMA_MASK
	.align		4
.L_1343:
        /*0018*/ 	.byte	0x03, 0x50
        /*001a*/ 	.short	0x0000


	//----- nvinfo : EIATTR_MAXREG_COUNT
	.align		4
        /*001c*/ 	.byte	0x03, 0x1b
        /*001e*/ 	.short	0x0080


	//----- nvinfo : EIATTR_NUM_BARRIERS
	.align		4
        /*0020*/ 	.byte	0x02, 0x4c
        /*0022*/ 	.byte	0x01
	.zero		1


	//----- nvinfo : EIATTR_MERCURY_ISA_VERSION
	.align		4
        /*0024*/ 	.byte	0x03, 0x5f
        /*0026*/ 	.short	0x0101


	//----- nvinfo : EIATTR_COOP_GROUP_MASK_REGIDS
	.align		4
        /*0028*/ 	.byte	0x04, 0x29
        /*002a*/ 	.short	(.L_1345 - .L_1344)


	//   ....[0]....
.L_1344:
        /*002c*/ 	.word	0xffffffff


	//   ....[1]....
        /*0030*/ 	.word	0xffffffff


	//   ....[2]....
        /*0034*/ 	.word	0xffffffff


	//   ....[3]....
        /*0038*/ 	.word	0xffffffff


	//   ....[4]....
        /*003c*/ 	.word	0xffffffff


	//   ....[5]....
        /*0040*/ 	.word	0xffffffff


	//   ....[6]....
        /*0044*/ 	.word	0xffffffff


	//   ....[7]....
        /*0048*/ 	.word	0xffffffff


	//   ....[8]....
        /*004c*/ 	.word	0xffffffff


	//   ....[9]....
        /*0050*/ 	.word	0xffffffff


	//----- nvinfo : EIATTR_COOP_GROUP_INSTR_OFFSETS
	.align		4
.L_1345:
        /*0054*/ 	.byte	0x04, 0x28
        /*0056*/ 	.short	(.L_1347 - .L_1346)


	//   ....[0]....
.L_1346:
        /*0058*/ 	.word	0x000033b0


	//   ....[1]....
        /*005c*/ 	.word	0x000033c0


	//   ....[2]....
        /*0060*/ 	.word	0x00003400


	//   ....[3]....
        /*0064*/ 	.word	0x00003410


	//   ....[4]....
        /*0068*/ 	.word	0x00003450


	//   ....[5]....
        /*006c*/ 	.word	0x00003460


	//   ....[6]....
        /*0070*/ 	.word	0x000034a0


	//   ....[7]....
        /*0074*/ 	.word	0x000034b0


	//   ....[8]....
        /*0078*/ 	.word	0x00003540


	//   ....[9]....
        /*007c*/ 	.word	0x00003550


	//----- nvinfo : EIATTR_VRC_CTA_INIT_COUNT
	.align		4
.L_1347:
        /*0080*/ 	.byte	0x02, 0x4a
	.zero		1
	.zero		1


	//----- nvinfo : EIATTR_EXIT_INSTR_OFFSETS
	.align		4
        /*0084*/ 	.byte	0x04, 0x1c
        /*0086*/ 	.short	(.L_1349 - .L_1348)


	//   ....[0]....
.L_1348:
        /*0088*/ 	.word	0x00000060


	//   ....[1]....
        /*008c*/ 	.word	0x0000bc90


	//----- nvinfo : EIATTR_MAX_THREADS
	.align		4
.L_1349:
        /*0090*/ 	.byte	0x04, 0x05
        /*0092*/ 	.short	(.L_1351 - .L_1350)
.L_1350:
        /*0094*/ 	.word	0x00000200
        /*0098*/ 	.word	0x00000001
        /*009c*/ 	.word	0x00000001


	//----- nvinfo : EIATTR_CRS_STACK_SIZE
	.align		4
.L_1351:
        /*00a0*/ 	.byte	0x04, 0x1e
        /*00a2*/ 	.short	(.L_1353 - .L_1352)
.L_1352:
        /*00a4*/ 	.word	0x00000000


	//----- nvinfo : EIATTR_CBANK_PARAM_SIZE
	.align		4
.L_1353:
        /*00a8*/ 	.byte	0x03, 0x19
        /*00aa*/ 	.short	0x00a0


	//----- nvinfo : EIATTR_PARAM_CBANK
	.align		4
        /*00ac*/ 	.byte	0x04, 0x0a
        /*00ae*/ 	.short	(.L_1355 - .L_1354)
	.align		4
.L_1354:
        /*00b0*/ 	.word	index@(.nv.constant0._Z35group_norm_nhwc_fwd_one_pass_kernelI11Bf16IOBf16WLi512ELi64ELi512EEv26Group_norm_nhwc_fwd_params)
        /*00b4*/ 	.short	0x0380
        /*00b6*/ 	.short	0x00a0


	//----- nvinfo : EIATTR_SW_WAR
	.align		4
.L_1355:
        /*00b8*/ 	.byte	0x04, 0x36
        /*00ba*/ 	.short	(.L_1357 - .L_1356)
.L_1356:
        /*00bc*/ 	.word	0x00000008
.L_1357:


//--------------------- .nv.info._Z35group_norm_nhwc_fwd_one_pass_kernelI11Bf16IOFp16WLi64ELi64ELi512EEv26Group_norm_nhwc_fwd_params --------------------------
	.section	.nv.info._Z35group_norm_nhwc_fwd_one_pass_kernelI11Bf16IOFp16WLi64ELi64ELi512EEv26Group_norm_nhwc_fwd_params,"",@"SHT_CUDA_INFO"
	.sectionflags	@""
	.align	4


	//----- nvinfo : EIATTR_CUDA_API_VERSION
	.align		4
        /*0000*/ 	.byte	0x04, 0x37
        /*0002*/ 	.short	(.L_1359 - .L_1358)
.L_1358:
        /*0004*/ 	.word	0x00000082


	//----- nvinfo : EIATTR_KPARAM_INFO
	.align		4
.L_1359:
        /*0008*/ 	.byte	0x04, 0x17
        /*000a*/ 	.short	(.L_1361 - .L_1360)
.L_1360:
        /*000c*/ 	.word	0x00000000
        /*0010*/ 	.short	0x0000
        /*0012*/ 	.short	0x0000
        /*0014*/ 	.byte	0x00, 0xf0, 0x81, 0x02


	//----- nvinfo : EIATTR_SPARSE_MMA_MASK
	.align		4
.L_1361:
        /*0018*/ 	.byte	0x03, 0x50
        /*001a*/ 	.short	0x0000


	//----- nvinfo : EIATTR_MAXREG_COUNT
	.align		4
        /*001c*/ 	.byte	0x03, 0x1b
        /*001e*/ 	.short	0x0080


	//----- nvinfo : EIATTR_NUM_BARRIERS
	.align		4
        /*0020*/ 	.byte	0x02, 0x4c
        /*0022*/ 	.byte	0x01
	.zero		1


	//----- nvinfo : EIATTR_MERCURY_ISA_VERSION
	.align		4
        /*0024*/ 	.byte	0x03, 0x5f
        /*0026*/ 	.short	0x0101


	//----- nvinfo : EIATTR_INT_WARP_WIDE_INSTR_OFFSETS
	.align		4
        /*0028*/ 	.byte	0x04, 0x31
        /*002a*/ 	.short	(.L_1363 - .L_1362)


	//   ....[0]....
.L_1362:
        /*002c*/ 	.word	0x000012c0


	//   ....[1]....
        /*0030*/ 	.word	0x00001320


	//   ....[2]....
        /*0034*/ 	.word	0x00001340


	//   ....[3]....
        /*0038*/ 	.word	0x00001370


	//   ....[4]....
        /*003c*/ 	.word	0x00001530


	//   ....[5]....
        /*0040*/ 	.word	0x00001590


	//   ....[6]....
        /*0044*/ 	.word	0x000015b0


	//   ....[7]....
        /*0048*/ 	.word	0x000015e0


	//   ....[8]....
        /*004c*/ 	.word	0x00001910


	//   ....[9]....
        /*0050*/ 	.word	0x00001930


	//   ....[10]....
        /*0054*/ 	.word	0x00001950


	//   ....[11]....
        /*0058*/ 	.word	0x00001970


	//   ....[12]....
        /*005c*/ 	.word	0x00001bd0


	//   ....[13]....
        /*0060*/ 	.word	0x00001bf0


	//----- nvinfo : EIATTR_COOP_GROUP_MASK_REGIDS
	.align		4
.L_1363:
        /*0064*/ 	.byte	0x04, 0x29
        /*0066*/ 	.short	(.L_1365 - .L_1364)


	//   ....[0]....
.L_1364:
        /*0068*/ 	.word	0xffffffff


	//   ....[1]....
        /*006c*/ 	.word	0xffffffff


	//   ....[2]....
        /*0070*/ 	.word	0xffffffff


	//   ....[3]....
        /*0074*/ 	.word	0xffffffff


	//   ....[4]....
        /*0078*/ 	.word	0xffffffff


	//   ....[5]....
        /*007c*/ 	.word	0xffffffff


	//   ....[6]....
        /*0080*/ 	.word	0xffffffff


	//   ....[7]....
        /*0084*/ 	.word	0xffffffff


	//   ....[8]....
        /*0088*/ 	.word	0xffffffff


	//   ....[9]....
        /*008c*/ 	.word	0xffffffff


	//----- nvinfo : EIATTR_COOP_GROUP_INSTR_OFFSETS
	.align		4
.L_1365:
        /*0090*/ 	.byte	0x04, 0x28
        /*0092*/ 	.short	(.L_1367 - .L_1366)


	//   ....[0]....
.L_1366:
        /*0094*/ 	.word	0x00000a00


	//   ....[1]....
        /*0098*/ 	.word	0x00000a10


	//   ....[2]....
        /*009c*/ 	.word	0x00000a40


	//   ....[3]....
        /*00a0*/ 	.word	0x00000a50


	//   ....[4]....
        /*00a4*/ 	.word	0x00000a90


	//   ....[5]....
        /*00a8*/ 	.word	0x00000aa0


	//   ....[6]....
        /*00ac*/ 	.word	0x00000ae0


	//   ....[7]....
        /*00b0*/ 	.word	0x00000af0


	//   ....[8]....
        /*00b4*/ 	.word	0x00000b50


	//   ....[9]....
        /*00b8*/ 	.word	0x00000b60


	//----- nvinfo : EIATTR_VRC_CTA_INIT_COUNT
	.align		4
.L_1367:
        /*00bc*/ 	.byte	0x02, 0x4a
	.zero		1
	.zero		1


	//----- nvinfo : EIATTR_EXIT_INSTR_OFFSETS
	.align		4
        /*00c0*/ 	.byte	0x04, 0x1c
        /*00c2*/ 	.short	(.L_1369 - .L_1368)


	//   ....[0]....
.L_1368:
        /*00c4*/ 	.word	0x00000070


	//   ....[1]....
        /*00c8*/ 	.word	0x00002f80


	//----- nvinfo : EIATTR_MAX_THREADS
	.align		4
.L_1369:
        /*00cc*/ 	.byte	0x04, 0x05
        /*00ce*/ 	.short	(.L_1371 - .L_1370)
.L_1370:
        /*00d0*/ 	.word	0x00000200
        /*00d4*/ 	.word	0x00000001
        /*00d8*/ 	.word	0x00000001


	//----- nvinfo : EIATTR_CRS_STACK_SIZE
	.align		4
.L_1371:
        /*00dc*/ 	.byte	0x04, 0x1e
        /*00de*/ 	.short	(.L_1373 - .L_1372)
.L_1372:
        /*00e0*/ 	.word	0x00000000


	//----- nvinfo : EIATTR_CBANK_PARAM_SIZE
	.align		4
.L_1373:
        /*00e4*/ 	.byte	0x03, 0x19
        /*00e6*/ 	.short	0x00a0


	//----- nvinfo : EIATTR_PARAM_CBANK
	.align		4
        /*00e8*/ 	.byte	0x04, 0x0a
        /*00ea*/ 	.short	(.L_1375 - .L_1374)
	.align		4
.L_1374:
        /*00ec*/ 	.word	index@(.nv.constant0._Z35group_norm_nhwc_fwd_one_pass_kernelI11Bf16IOFp16WLi64ELi64ELi512EEv26Group_norm_nhwc_fwd_params)
        /*00f0*/ 	.short	0x0380
        /*00f2*/ 	.short	0x00a0


	//----- nvinfo : EIATTR_SW_WAR
	.align		4
.L_1375:
        /*00f4*/ 	.byte	0x04, 0x36
        /*00f6*/ 	.short	(.L_1377 - .L_1376)
.L_1376:
        /*00f8*/ 	.word	0x00000008
.L_1377:


//--------------------- .nv.info._Z35group_norm_nhwc_fwd_one_pass_kernelI11Bf16IOFp16WLi128ELi64ELi512EEv26Group_norm_nhwc_fwd_params --------------------------
	.section	.nv.info._Z35group_norm_nhwc_fwd_one_pass_kernelI11Bf16IOFp16WLi128ELi64ELi512EEv26Group_norm_nhwc_fwd_params,"",@"SHT_CUDA_INFO"
	.sectionflags	@""
	.align	4


	//----- nvinfo : EIATTR_CUDA_API_VERSION
	.align		4
        /*0000*/ 	.byte	0x04, 0x37
        /*0002*/ 	.short	(.L_1379 - .L_1378)
.L_1378:
        /*0004*/ 	.word	0x00000082


	//----- nvinfo : EIATTR_KPARAM_INFO
	.align		4
.L_1379:
        /*0008*/ 	.byte	0x04, 0x17
        /*000a*/ 	.short	(.L_1381 - .L_1380)
.L_1380:
        /*000c*/ 	.word	0x00000000
        /*0010*/ 	.short	0x0000
        /*0012*/ 	.short	0x0000
        /*0014*/ 	.byte	0x00, 0xf0, 0x81, 0x02


	//----- nvinfo : EIATTR_SPARSE_MMA_MASK
	.align		4
.L_1381:
        /*0018*/ 	.byte	0x03, 0x50
        /*001a*/ 	.short	0x0000


	//----- nvinfo : EIATTR_MAXREG_COUNT
	.align		4
        /*001c*/ 	.byte	0x03, 0x1b
        /*001e*/ 	.short	0x0080


	//----- nvinfo : EIATTR_NUM_BARRIERS
	.align		4
        /*0020*/ 	.byte	0x02, 0x4c
        /*0022*/ 	.byte	0x01
	.zero		1


	//----- nvinfo : EIATTR_MERCURY_ISA_VERSION
	.align		4
        /*0024*/ 	.byte	0x03, 0x5f
        /*0026*/ 	.short	0x0101


	//----- nvinfo : EIATTR_COOP_GROUP_MASK_REGIDS
	.align		4
        /*0028*/ 	.byte	0x04, 0x29
        /*002a*/ 	.short	(.L_1383 - .L_1382)


	//   ....[0]....
.L_1382:
        /*002c*/ 	.word	0xffffffff


	//   ....[1]....
        /*0030*/ 	.word	0xffffffff


	//   ....[2]....
        /*0034*/ 	.word	0xffffffff


	//   ....[3]....
        /*0038*/ 	.word	0xffffffff


	//   ....[4]....
        /*003c*/ 	.word	0xffffffff


	//   ....[5]....
        /*0040*/ 	.word	0xffffffff


	//   ....[6]....
        /*0044*/ 	.word	0xffffffff


	//   ....[7]....
        /*0048*/ 	.word	0xffffffff


	//   ....[8]....
        /*004c*/ 	.word	0xffffffff


	//   ....[9]....
        /*0050*/ 	.word	0xffffffff


	//----- nvinfo : EIATTR_COOP_GROUP_INSTR_OFFSETS
	.align		4
.L_1383:
        /*0054*/ 	.byte	0x04, 0x28
        /*0056*/ 	.short	(.L_1385 - .L_1384)


	//   ....[0]....
.L_1384:
        /*0058*/ 	.word	0x00001030


	//   ....[1]....
        /*005c*/ 	.word	0x00001040


	//   ....[2]....
        /*0060*/ 	.word	0x00001070


	//   ....[3]....
        /*0064*/ 	.word	0x00001080


	//   ....[4]....
        /*0068*/ 	.word	0x000010c0


	//   ....[5]....
        /*006c*/ 	.word	0x000010d0


	//   ....[6]....
        /*0070*/ 	.word	0x00001110


	//   ....[7]....
        /*0074*/ 	.word	0x00001120


	//   ....[8]....
        /*0078*/ 	.word	0x00001190


	//   ....[9]....
        /*007c*/ 	.word	0x000011a0


	//----- nvinfo : EIATTR_VRC_CTA_INIT_COUNT
	.align		4
.L_1385:
        /*0080*/ 	.byte	0x02, 0x4a
	.zero		1
	.zero		1


	//----- nvinfo : EIATTR_EXIT_INSTR_OFFSETS
	.align		4
        /*0084*/ 	.byte	0x04, 0x1c
        /*0086*/ 	.short	(.L_1387 - .L_1386)


	//   ....[0]....
.L_1386:
        /*0088*/ 	.word	0x00000060


	//   ....[1]....
        /*008c*/ 	.word	0x00003e70


	//----- nvinfo : EIATTR_MAX_THREADS
	.align		4
.L_1387:
        /*0090*/ 	.byte	0x04, 0x05
        /*0092*/ 	.short	(.L_1389 - .L_1388)
.L_1388:
        /*0094*/ 	.word	0x00000200
        /*0098*/ 	.word	0x00000001
        /*009c*/ 	.word	0x00000001


	//----- nvinfo : EIATTR_CRS_STACK_SIZE
	.align		4
.L_1389:
        /*00a0*/ 	.byte	0x04, 0x1e
        /*00a2*/ 	.short	(.L_1391 - .L_1390)
.L_1390:
        /*00a4*/ 	.word	0x00000000


	//----- nvinfo : EIATTR_CBANK_PARAM_SIZE
	.align		4
.L_1391:
        /*00a8*/ 	.byte	0x03, 0x19
        /*00aa*/ 	.short	0x00a0


	//----- nvinfo : EIATTR_PARAM_CBANK
	.align		4
        /*00ac*/ 	.byte	0x04, 0x0a
        /*00ae*/ 	.short	(.L_1393 - .L_1392)
	.align		4
.L_1392:
        /*00b0*/ 	.word	index@(.nv.constant0._Z35group_norm_nhwc_fwd_one_pass_kernelI11Bf16IOFp16WLi128ELi64ELi512EEv26Group_norm_nhwc_fwd_params)
        /*00b4*/ 	.short	0x0380
        /*00b6*/ 	.short	0x00a0


	//----- nvinfo : EIATTR_SW_WAR
	.align		4
.L_1393:
        /*00b8*/ 	.byte	0x04, 0x36
        /*00ba*/ 	.short	(.L_1395 - .L_1394)
.L_1394:
        /*00bc*/ 	.word	0x00000008
.L_1395:


//--------------------- .nv.info._Z35group_norm_nhwc_fwd_one_pass_kernelI11Bf16IOFp16WLi256ELi64ELi512EEv26Group_norm_nhwc_fwd_params --------------------------
	.section	.nv.info._Z35group_norm_nhwc_fwd_one_pass_kernelI11Bf16IOFp16WLi256ELi64ELi512EEv26Group_norm_nhwc_fwd_params,"",@"SHT_CUDA_INFO"
	.sectionflags	@""
	.align	4


	//----- nvinfo : EIATTR_CUDA_API_VERSION
	.align		4
        /*0000*/ 	.byte	0x04, 0x37
        /*0002*/ 	.short	(.L_1397 - .L_1396)
.L_1396:
        /*0004*/ 	.word	0x00000082


	//----- nvinfo : EIATTR_KPARAM_INFO
	.align		4
.L_1397:
        /*0008*/ 	.byte	0x04, 0x17
        /*000a*/ 	.short	(.L_1399 - .L_1398)
.L_1398:
        /*000c*/ 	.word	0x00000000
        /*0010*/ 	.short	0x0000
        /*0012*/ 	.short	0x0000
        /*0014*/ 	.byte	0x00, 0xf0, 0x81, 0x02


	//----- nvinfo : EIATTR_SPARSE_MMA_MASK
	.align		4
.L_1399:
        /*0018*/ 	.byte	0x03, 0x50
        /*001a*/ 	.short	0x0000


	//----- nvinfo : EIATTR_MAXREG_COUNT
	.align		4
        /*001c*/ 	.byte	0x03, 0x1b
        /*001e*/ 	.short	0x0080


	//----- nvinfo : EIATTR_NUM_BARRIERS
	.align		4
        /*0020*/ 	.byte	0x02, 0x4c
        /*0022*/ 	.byte	0x01
	.zero		1


	//----- nvinfo : EIATTR_MERCURY_ISA_VERSION
	.align		4
        /*0024*/ 	.byte	0x03, 0x5f
        /*0026*/ 	.short	0x0101


	//----- nvinfo : EIATTR_COOP_GROUP_MASK_REGIDS
	.align		4
        /*0028*/ 	.byte	0x04, 0x29
        /*002a*/ 	.short	(.L_1401 - .L_1400)


	//   ....[0]....
.L_1400:
        /*002c*/ 	.word	0xffffffff


	//   ....[1]....
        /*0030*/ 	.word	0xffffffff


	//   ....[2]....
        /*0034*/ 	.word	0xffffffff


	//   ....[3]....
        /*0038*/ 	.word	0xffffffff


	//   ....[4]....
        /*003c*/ 	.word	0xffffffff


	//   ....[5]....
        /*0040*/ 	.word	0xffffffff


	//   ....[6]....
        /*0044*/ 	.word	0xffffffff


	//   ....[7]....
        /*0048*/ 	.word	0xffffffff


	//   ....[8]....
        /*004c*/ 	.word	0xffffffff


	//   ....[9]....
        /*0050*/ 	.word	0xffffffff


	//----- nvinfo : EIATTR_COOP_GROUP_INSTR_OFFSETS
	.align		4
.L_1401:
        /*0054*/ 	.byte	0x04, 0x28
        /*0056*/ 	.short	(.L_1403 - .L_1402)


	//   ....[0]....
.L_1402:
        /*0058*/ 	.word	0x00001b90


	//   ....[1]....
        /*005c*/ 	.word	0x00001ba0


	//   ....[2]....
        /*0060*/ 	.word	0x00001be0


	//   ....[3]....
        /*0064*/ 	.word	0x00001bf0


	//   ....[4]....
        /*0068*/ 	.word	0x00001c30


	//   ....[5]....
        /*006c*/ 	.word	0x00001c40


	//   ....[6]....
        /*0070*/ 	.word	0x00001c80


	//   ....[7]....
        /*0074*/ 	.word	0x00001c90


	//   ....[8]....
        /*0078*/ 	.word	0x00001d10


	//   ....[9]....
        /*007c*/ 	.word	0x00001d20


	//----- nvinfo : EIATTR_VRC_CTA_INIT_COUNT
	.align		4
.L_1403:
        /*0080*/ 	.byte	0x02, 0x4a
	.zero		1
	.zero		1


	//----- nvinfo : EIATTR_EXIT_INSTR_OFFSETS
	.align		4
        /*0084*/ 	.byte	0x04, 0x1c
        /*0086*/ 	.short	(.L_1405 - .L_1404)


	//   ....[0]....
.L_1404:
        /*0088*/ 	.word	0x00000060


	//   ....[1]....
        /*008c*/ 	.word	0x000065f0


	//----- nvinfo : EIATTR_MAX_THREADS
	.align		4
.L_1405:
        /*0090*/ 	.byte	0x04, 0x05
        /*0092*/ 	.short	(.L_1407 - .L_1406)
.L_1406:
        /*0094*/ 	.word	0x00000200
        /*0098*/ 	.word	0x00000001
        /*009c*/ 	.word	0x00000001


	//----- nvinfo : EIATTR_CRS_STACK_SIZE
	.align		4
.L_1407:
        /*00a0*/ 	.byte	0x04, 0x1e
        /*00a2*/ 	.short	(.L_1409 - .L_1408)
.L_1408:
        /*00a4*/ 	.word	0x00000000


	//----- nvinfo : EIATTR_CBANK_PARAM_SIZE
	.align		4
.L_1409:
        /*00a8*/ 	.byte	0x03, 0x19
        /*00aa*/ 	.short	0x00a0


	//----- nvinfo : EIATTR_PARAM_CBANK
	.align		4
        /*00ac*/ 	.byte	0x04, 0x0a
        /*00ae*/ 	.short	(.L_1411 - .L_1410)
	.align		4
.L_1410:
        /*00b0*/ 	.word	index@(.nv.constant0._Z35group_norm_nhwc_fwd_one_pass_kernelI11Bf16IOFp16WLi256ELi64ELi512EEv26Group_norm_nhwc_fwd_params)
        /*00b4*/ 	.short	0x0380
        /*00b6*/ 	.short	0x00a0


	//----- nvinfo : EIATTR_SW_WAR
	.align		4
.L_1411:
        /*00b8*/ 	.byte	0x04, 0x36
        /*00ba*/ 	.short	(.L_1413 - .L_1412)
.L_1412:
        /*00bc*/ 	.word	0x00000008
.L_1413:


//--------------------- .nv.info._Z35group_norm_nhwc_fwd_one_pass_kernelI11Bf16IOFp16WLi512ELi64ELi512EEv26Group_norm_nhwc_fwd_params --------------------------
	.section	.nv.info._Z35group_norm_nhwc_fwd_one_pass_kernelI11Bf16IOFp16WLi512ELi64ELi512EEv26Group_norm_nhwc_fwd_params,"",@"SHT_CUDA_INFO"
	.sectionflags	@""
	.align	4


	//----- nvinfo : EIATTR_CUDA_API_VERSION
	.align		4
        /*0000*/ 	.byte	0x04, 0x37
        /*0002*/ 	.short	(.L_1415 - .L_1414)
.L_1414:
        /*0004*/ 	.word	0x00000082


	//----- nvinfo : EIATTR_KPARAM_INFO
	.align		4
.L_1415:
        /*0008*/ 	.byte	0x04, 0x17
        /*000a*/ 	.short	(.L_1417 - .L_1416)
.L_1416:
        /*000c*/ 	.word	0x00000000
        /*0010*/ 	.short	0x0000
        /*0012*/ 	.short	0x0000
        /*0014*/ 	.byte	0x00, 0xf0, 0x81, 0x02


	//----- nvinfo : EIATTR_SPARSE_MMA_MASK
	.align		4
.L_1417:
        /*0018*/ 	.byte	0x03, 0x50
        /*001a*/ 	.short	0x0000


	//----- nvinfo : EIATTR_MAXREG_COUNT
	.align		4
        /*001c*/ 	.byte	0x03, 0x1b
        /*001e*/ 	.short	0x0080


	//----- nvinfo : EIATTR_NUM_BARRIERS
	.align		4
        /*0020*/ 	.byte	0x02, 0x4c
        /*0022*/ 	.byte	0x01
	.zero		1


	//----- nvinfo : EIATTR_MERCURY_ISA_VERSION
	.align		4
        /*0024*/ 	.byte	0x03, 0x5f
        /*0026*/ 	.short	0x0101


	//----- nvinfo : EIATTR_COOP_GROUP_MASK_REGIDS
	.align		4
        /*0028*/ 	.byte	0x04, 0x29
        /*002a*/ 	.short	(.L_1419 - .L_1418)


	//   ....[0]....
.L_1418:
        /*002c*/ 	.word	0xffffffff


	//   ....[1]....
        /*0030*/ 	.word	0xffffffff


	//   ....[2]....
        /*0034*/ 	.word	0xffffffff


	//   ....[3]....
        /*0038*/ 	.word	0xffffffff


	//   ....[4]....
        /*003c*/ 	.word	0xffffffff


	//   ....[5]....
        /*0040*/ 	.word	0xffffffff


	//   ....[6]....
        /*0044*/ 	.word	0xffffffff


	//   ....[7]....
        /*0048*/ 	.word	0xffffffff


	//   ....[8]....
        /*004c*/ 	.word	0xffffffff


	//   ....[9]....
        /*0050*/ 	.word	0xffffffff


	//----- nvinfo : EIATTR_COOP_GROUP_INSTR_OFFSETS
	.align		4
.L_1419:
        /*0054*/ 	.byte	0x04, 0x28
        /*0056*/ 	.short	(.L_1421 - .L_1420)


	//   ....[0]....
.L_1420:
        /*0058*/ 	.word	0x000033b0


	//   ....[1]....
        /*005c*/ 	.word	0x000033c0


	//   ....[2]....
        /*0060*/ 	.word	0x00003400


	//   ....[3]....
        /*0064*/ 	.word	0x00003410


	//   ....[4]....
        /*0068*/ 	.word	0x00003450


	//   ....[5]....
        /*006c*/ 	.word	0x00003460


	//   ....[6]....
        /*0070*/ 	.word	0x000034a0


	//   ....[7]....
        /*0074*/ 	.word	0x000034b0


	//   ....[8]....
        /*0078*/ 	.word	0x00003540


	//   ....[9]....
        /*007c*/ 	.word	0x00003550


	//----- nvinfo : EIATTR_VRC_CTA_INIT_COUNT
	.align		4
.L_1421:
        /*0080*/ 	.byte	0x02, 0x4a
	.zero		1
	.zero		1


	//----- nvinfo : EIATTR_EXIT_INSTR_OFFSETS
	.align		4
        /*0084*/ 	.byte	0x04, 0x1c
        /*0086*/ 	.short	(.L_1423 - .L_1422)


	//   ....[0]....
.L_1422:
        /*0088*/ 	.word	0x00000060


	//   ....[1]....
        /*008c*/ 	.word	0x0000bc90


	//----- nvinfo : EIATTR_MAX_THREADS
	.align		4
.L_1423:
        /*0090*/ 	.byte	0x04, 0x05
        /*0092*/ 	.short	(.L_1425 - .L_1424)
.L_1424:
        /*0094*/ 	.word	0x00000200
        /*0098*/ 	.word	0x00000001
        /*009c*/ 	.word	0x00000001


	//----- nvinfo : EIATTR_CRS_STACK_SIZE
	.align		4
.L_1425:
        /*00a0*/ 	.byte	0x04, 0x1e
        /*00a2*/ 	.short	(.L_1427 - .L_1426)
.L_1426:
        /*00a4*/ 	.word	0x00000000


	//----- nvinfo : EIATTR_CBANK_PARAM_SIZE
	.align		4
.L_1427:
        /*00a8*/ 	.byte	0x03, 0x19
        /*00aa*/ 	.short	0x00a0


	//----- nvinfo : EIATTR_PARAM_CBANK
	.align		4
        /*00ac*/ 	.byte	0x04, 0x0a
        /*00ae*/ 	.short	(.L_1429 - .L_1428)
	.align		4
.L_1428:
        /*00b0*/ 	.word	index@(.nv.constant0._Z35group_norm_nhwc_fwd_one_pass_kernelI11Bf16IOFp16WLi512ELi64ELi512EEv26Group_norm_nhwc_fwd_params)
        /*00b4*/ 	.short	0x0380
        /*00b6*/ 	.short	0x00a0


	//----- nvinfo : EIATTR_SW_WAR
	.align		4
.L_1429:
        /*00b8*/ 	.byte	0x04, 0x36
        /*00ba*/ 	.short	(.L_1431 - .L_1430)
.L_1430:
        /*00bc*/ 	.word	0x00000008
.L_1431:


//--------------------- .nv.info._Z35group_norm_nhwc_fwd_one_pass_kernelI11Fp16IOFp32WLi64ELi64ELi512EEv26Group_norm_nhwc_fwd_params --------------------------
	.section	.nv.info._Z35group_norm_nhwc_fwd_one_pass_kernelI11Fp16IOFp32WLi64ELi64ELi512EEv26Group_norm_nhwc_fwd_params,"",@"SHT_CUDA_INFO"
	.sectionflags	@""
	.align	4


	//----- nvinfo : EIATTR_CUDA_API_VERSION
	.align		4
        /*0000*/ 	.byte	0x04, 0x37
        /*0002*/ 	.short	(.L_1433 - .L_1432)
.L_1432:
        /*0004*/ 	.word	0x00000082


	//----- nvinfo : EIATTR_KPARAM_INFO
	.align		4
.L_1433:
        /*0008*/ 	.byte	0x04, 0x17
        /*000a*/ 	.short	(.L_1435 - .L_1434)
.L_1434:
        /*000c*/ 	.word	0x00000000
        /*0010*/ 	.short	0x0000
        /*0012*/ 	.short	0x0000
        /*0014*/ 	.byte	0x00, 0xf0, 0x81, 0x02


	//----- nvinfo : EIATTR_SPARSE_MMA_MASK
	.align		4
.L_1435:
        /*0018*/ 	.byte	0x03, 0x50
        /*001a*/ 	.short	0x0000


	//----- nvinfo : EIATTR_MAXREG_COUNT
	.align		4
        /*001c*/ 	.byte	0x03, 0x1b
        /*001e*/ 	.short	0x0080


	//----- nvinfo : EIATTR_NUM_BARRIERS
	.align		4
        /*0020*/ 	.byte	0x02, 0x4c
        /*0022*/ 	.byte	0x01
	.zero		1


	//----- nvinfo : EIATTR_MERCURY_ISA_VERSION
	.align		4
        /*0024*/ 	.byte	0x03, 0x5f
        /*0026*/ 	.short	0x0101


	//----- nvinfo : EIATTR_INT_WARP_WIDE_INSTR_OFFSETS
	.align		4
        /*0028*/ 	.byte	0x04, 0x31
        /*002a*/ 	.short	(.L_1437 - .L_1436)


	//   ....[0]....
.L_1436:
        /*002c*/ 	.word	0x00001280


	//   ....[1]....
        /*0030*/ 	.word	0x000012e0


	//   ....[2]....
        /*0034*/ 	.word	0x00001300


	//   ....[3]....
        /*0038*/ 	.word	0x00001330


	//   ....[4]....
        /*003c*/ 	.word	0x000014f0


	//   ....[5]....
        /*0040*/ 	.word	0x00001550


	//   ....[6]....
        /*0044*/ 	.word	0x00001570


	//   ....[7]....
        /*0048*/ 	.word	0x000015a0


	//   ....[8]....
        /*004c*/ 	.word	0x000018d0


	//   ....[9]....
        /*0050*/ 	.word	0x000018f0


	//   ....[10]....
        /*0054*/ 	.word	0x00001910


	//   ....[11]....
        /*0058*/ 	.word	0x00001930


	//   ....[12]....
        /*005c*/ 	.word	0x00001b90


	//   ....[13]....
        /*0060*/ 	.word	0x00001bb0


	//----- nvinfo : EIATTR_COOP_GROUP_MASK_REGIDS
	.align		4
.L_1437:
        /*0064*/ 	.byte	0x04, 0x29
        /*0066*/ 	.short	(.L_1439 - .L_1438)


	//   ....[0]....
.L_1438:
        /*0068*/ 	.word	0xffffffff


	//   ....[1]....
        /*006c*/ 	.word	0xffffffff


	//   ....[2]....
        /*0070*/ 	.word	0xffffffff


	//   ....[3]....
        /*0074*/ 	.word	0xffffffff


	//   ....[4]....
        /*0078*/ 	.word	0xffffffff


	//   ....[5]....
        /*007c*/ 	.word	0xffffffff


	//   ....[6]....
        /*0080*/ 	.word	0xffffffff


	//   ....[7]....
        /*0084*/ 	.word	0xffffffff


	//   ....[8]....
        /*0088*/ 	.word	0xffffffff


	//   ....[9]....
        /*008c*/ 	.word	0xffffffff


	//----- nvinfo : EIATTR_COOP_GROUP_INSTR_OFFSETS
	.align		4
.L_1439:
        /*0090*/ 	.byte	0x04, 0x28
        /*0092*/ 	.short	(.L_1441 - .L_1440)


	//   ....[0]....
.L_1440:
        /*0094*/ 	.word	0x000009c0


	//   ....[1]....
        /*0098*/ 	.word	0x000009d0


	//   ....[2]....
        /*009c*/ 	.word	0x00000a00


	//   ....[3]....
        /*00a0*/ 	.word	0x00000a20


	//   ....[4]....
        /*00a4*/ 	.word	0x00000a50


	//   ....[5]....
        /*00a8*/ 	.word	0x00000a70


	//   ....[6]....
        /*00ac*/ 	.word	0x00000aa0


	//   ....[7]....
        /*00b0*/ 	.word	0x00000ac0


	//   ....[8]....
        /*00b4*/ 	.word	0x00000b10


	//   ....[9]....
        /*00b8*/ 	.word	0x00000b20


	//----- nvinfo : EIATTR_VRC_CTA_INIT_COUNT
	.align		4
.L_1441:
        /*00bc*/ 	.byte	0x02, 0x4a
	.zero		1
	.zero		1


	//----- nvinfo : EIATTR_EXIT_INSTR_OFFSETS
	.align		4
        /*00c0*/ 	.byte	0x04, 0x1c
        /*00c2*/ 	.short	(.L_1443 - .L_1442)


	//   ....[0]....
.L_1442:
        /*00c4*/ 	.word	0x00000070


	//   ....[1]....
        /*00c8*/ 	.word	0x00002ee0


	//----- nvinfo : EIATTR_MAX_THREADS
	.align		4
.L_1443:
        /*00cc*/ 	.byte	0x04, 0x05
        /*00ce*/ 	.short	(.L_1445 - .L_1444)
.L_1444:
        /*00d0*/ 	.word	0x00000200
        /*00d4*/ 	.word	0x00000001
        /*00d8*/ 	.word	0x00000001


	//----- nvinfo : EIATTR_CRS_STACK_SIZE
	.align		4
.L_1445:
        /*00dc*/ 	.byte	0x04, 0x1e
        /*00de*/ 	.short	(.L_1447 - .L_1446)
.L_1446:
        /*00e0*/ 	.word	0x00000000


	//----- nvinfo : EIATTR_CBANK_PARAM_SIZE
	.align		4
.L_1447:
        /*00e4*/ 	.byte	0x03, 0x19
        /*00e6*/ 	.short	0x00a0


	//----- nvinfo : EIATTR_PARAM_CBANK
	.align		4
        /*00e8*/ 	.byte	0x04, 0x0a
        /*00ea*/ 	.short	(.L_1449 - .L_1448)
	.align		4
.L_1448:
        /*00ec*/ 	.word	index@(.nv.constant0._Z35group_norm_nhwc_fwd_one_pass_kernelI11Fp16IOFp32WLi64ELi64ELi512EEv26Group_norm_nhwc_fwd_params)
        /*00f0*/ 	.short	0x0380
        /*00f2*/ 	.short	0x00a0


	//----- nvinfo : EIATTR_SW_WAR
	.align		4
.L_1449:
        /*00f4*/ 	.byte	0x04, 0x36
        /*00f6*/ 	.short	(.L_1451 - .L_1450)
.L_1450:
        /*00f8*/ 	.word	0x00000008
.L_1451:


//--------------------- .nv.info._Z35group_norm_nhwc_fwd_one_pass_kernelI11Fp16IOFp32WLi128ELi64ELi512EEv26Group_norm_nhwc_fwd_params --------------------------
	.section	.nv.info._Z35group_norm_nhwc_fwd_one_pass_kernelI11Fp16IOFp32WLi128ELi64ELi512EEv26Group_norm_nhwc_fwd_params,"",@"SHT_CUDA_INFO"
	.sectionflags	@""
	.align	4


	//----- nvinfo : EIATTR_CUDA_API_VERSION
	.align		4
        /*0000*/ 	.byte	0x04, 0x37
        /*0002*/ 	.short	(.L_1453 - .L_1452)
.L_1452:
        /*0004*/ 	.word	0x00000082


	//----- nvinfo : EIATTR_KPARAM_INFO
	.align		4
.L_1453:
        /*0008*/ 	.byte	0x04, 0x17
        /*000a*/ 	.short	(.L_1455 - .L_1454)
.L_1454:
        /*000c*/ 	.word	0x00000000
        /*0010*/ 	.short	0x0000
        /*0012*/ 	.short	0x0000
        /*0014*/ 	.byte	0x00, 0xf0, 0x81, 0x02


	//----- nvinfo : EIATTR_SPARSE_MMA_MASK
	.align		4
.L_1455:
        /*0018*/ 	.byte	0x03, 0x50
        /*001a*/ 	.short	0x0000


	//----- nvinfo : EIATTR_MAXREG_COUNT
	.align		4
        /*001c*/ 	.byte	0x03, 0x1b
        /*001e*/ 	.short	0x0080


	//----- nvinfo : EIATTR_NUM_BARRIERS
	.align		4
        /*0020*/ 	.byte	0x02, 0x4c
        /*0022*/ 	.byte	0x01
	.zero		1


	//----- nvinfo : EIATTR_MERCURY_ISA_VERSION
	.align		4
        /*0024*/ 	.byte	0x03, 0x5f
        /*0026*/ 	.short	0x0101


	//----- nvinfo : EIATTR_COOP_GROUP_MASK_REGIDS
	.align		4
        /*0028*/ 	.byte	0x04, 0x29
        /*002a*/ 	.short	(.L_1457 - .L_1456)


	//   ....[0]....
.L_1456:
        /*002c*/ 	.word	0xffffffff


	//   ....[1]....
        /*0030*/ 	.word	0xffffffff


	//   ....[2]....
        /*0034*/ 	.word	0xffffffff


	//   ....[3]....
        /*0038*/ 	.word	0xffffffff


	//   ....[4]....
        /*003c*/ 	.word	0xffffffff


	//   ....[5]....
        /*0040*/ 	.word	0xffffffff


	//   ....[6]....
        /*0044*/ 	.word	0xffffffff


	//   ....[7]....
        /*0048*/ 	.word	0xffffffff


	//   ....[8]....
        /*004c*/ 	.word	0xffffffff


	//   ....[9]....
        /*0050*/ 	.word	0xffffffff


	//----- nvinfo : EIATTR_COOP_GROUP_INSTR_OFFSETS
	.align		4
.L_1457:
        /*0054*/ 	.byte	0x04, 0x28
        /*0056*/ 	.short	(.L_1459 - .L_1458)


	//   ....[0]....
.L_1458:
        /*0058*/ 	.word	0x00000fd0


	//   ....[1]....
        /*005c*/ 	.word	0x00000fe0


	//   ....[2]....
        /*0060*/ 	.word	0x00001010


	//   ....[3]....
        /*0064*/ 	.word	0x00001020


	//   ....[4]....
        /*0068*/ 	.word	0x00001060


	//   ....[5]....
        /*006c*/ 	.word	0x00001070


	//   ....[6]....
        /*0070*/ 	.word	0x000010b0


	//   ....[7]....
        /*0074*/ 	.word	0x000010c0


	//   ....[8]....
        /*0078*/ 	.word	0x00001120


	//   ....[9]....
        /*007c*/ 	.word	0x00001130


	//----- nvinfo : EIATTR_VRC_CTA_INIT_COUNT
	.align		4
.L_1459:
        /*0080*/ 	.byte	0x02, 0x4a
	.zero		1
	.zero		1


	//----- nvinfo : EIATTR_EXIT_INSTR_OFFSETS
	.align		4
        /*0084*/ 	.byte	0x04, 0x1c
        /*0086*/ 	.short	(.L_1461 - .L_1460)


	//   ....[0]....
.L_1460:
        /*0088*/ 	.word	0x00000060


	//   ....[1]....
        /*008c*/ 	.word	0x00003dc0


	//----- nvinfo : EIATTR_MAX_THREADS
	.align		4
.L_1461:
        /*0090*/ 	.byte	0x04, 0x05
        /*0092*/ 	.short	(.L_1463 - .L_1462)
.L_1462:
        /*0094*/ 	.word	0x00000200
        /*0098*/ 	.word	0x00000001
        /*009c*/ 	.word	0x00000001


	//----- nvinfo : EIATTR_CRS_STACK_SIZE
	.align		4
.L_1463:
        /*00a0*/ 	.byte	0x04, 0x1e
        /*00a2*/ 	.short	(.L_1465 - .L_1464)
.L_1464:
        /*00a4*/ 	.word	0x00000000


	//----- nvinfo : EIATTR_CBANK_PARAM_SIZE
	.align		4
.L_1465:
        /*00a8*/ 	.byte	0x03, 0x19
        /*00aa*/ 	.short	0x00a0


	//----- nvinfo : EIATTR_PARAM_CBANK
	.align		4
        /*00ac*/ 	.byte	0x04, 0x0a
        /*00ae*/ 	.short	(.L_1467 - .L_1466)
	.align		4
.L_1466:
        /*00b0*/ 	.word	index@(.nv.constant0._Z35group_norm_nhwc_fwd_one_pass_kernelI11Fp16IOFp32WLi128ELi64ELi512EEv26Group_norm_nhwc_fwd_params)
        /*00b4*/ 	.short	0x0380
        /*00b6*/ 	.short	0x00a0


	//----- nvinfo : EIATTR_SW_WAR
	.align		4
.L_1467:
        /*00b8*/ 	.byte	0x04, 0x36
        /*00ba*/ 	.short	(.L_1469 - .L_1468)
.L_1468:
        /*00bc*/ 	.word	0x00000008
.L_1469:


//--------------------- .nv.info._Z35group_norm_nhwc_fwd_one_pass_kernelI11Fp16IOFp32WLi256ELi64ELi512EEv26Group_norm_nhwc_fwd_params --------------------------
	.section	.nv.info._Z35group_norm_nhwc_fwd_one_pass_kernelI11Fp16IOFp32WLi256ELi64ELi512EEv26Group_norm_nhwc_fwd_params,"",@"SHT_CUDA_INFO"
	.sectionflags	@""
	.align	4


	//----- nvinfo : EIATTR_CUDA_API_VERSION
	.align		4
        /*0000*/ 	.byte	0x04, 0x37
        /*0002*/ 	.short	(.L_1471 - .L_1470)
.L_1470:
        /*0004*/ 	.word	0x00000082


	//----- nvinfo : EIATTR_KPARAM_INFO
	.align		4
.L_1471:
        /*0008*/ 	.byte	0x04, 0x17
        /*000a*/ 	.short	(.L_1473 - .L_1472)
.L_1472:
        /*000c*/ 	.word	0x00000000
        /*0010*/ 	.short	0x0000
        /*0012*/ 	.short	0x0000
        /*0014*/ 	.byte	0x00, 0xf0, 0x81, 0x02


	//----- nvinfo : EIATTR_SPARSE_MMA_MASK
	.align		4
.L_1473:
        /*0018*/ 	.byte	0x03, 0x50
        /*001a*/ 	.short	0x0000


	//----- nvinfo : EIATTR_MAXREG_COUNT
	.align		4
        /*001c*/ 	.byte	0x03, 0x1b
        /*001e*/ 	.short	0x0080


	//----- nvinfo : EIATTR_NUM_BARRIERS
	.align		4
        /*0020*/ 	.byte	0x02, 0x4c
        /*0022*/ 	.byte	0x01
	.zero		1


	//----- nvinfo : EIATTR_MERCURY_ISA_VERSION
	.align		4
        /*0024*/ 	.byte	0x03, 0x5f
        /*0026*/ 	.short	0x0101


	//----- nvinfo : EIATTR_COOP_GROUP_MASK_REGIDS
	.align		4
        /*0028*/ 	.byte	0x04, 0x29
        /*002a*/ 	.short	(.L_1475 - .L_1474)


	//   ....[0]....
.L_1474:
        /*002c*/ 	.word	0xffffffff


	//   ....[1]....
        /*0030*/ 	.word	0xffffffff


	//   ....[2]....
        /*0034*/ 	.word	0xffffffff


	//   ....[3]....
        /*0038*/ 	.word	0xffffffff


	//   ....[4]....
        /*003c*/ 	.word	0xffffffff


	//   ....[5]....
        /*0040*/ 	.word	0xffffffff


	//   ....[6]....
        /*0044*/ 	.word	0xffffffff


	//   ....[7]....
        /*0048*/ 	.word	0xffffffff


	//   ....[8]....
        /*004c*/ 	.word	0xffffffff


	//   ....[9]....
        /*0050*/ 	.word	0xffffffff


	//----- nvinfo : EIATTR_COOP_GROUP_INSTR_OFFSETS
	.align		4
.L_1475:
        /*0054*/ 	.byte	0x04, 0x28
        /*0056*/ 	.short	(.L_1477 - .L_1476)


	//   ....[0]....
.L_1476:
        /*0058*/ 	.word	0x00001ab0


	//   ....[1]....
        /*005c*/ 	.word	0x00001ac0


	//   ....[2]....
        /*0060*/ 	.word	0x00001af0


	//   ....[3]....
        /*0064*/ 	.word	0x00001b00


	//   ....[4]....
        /*0068*/ 	.word	0x00001b40


	//   ....[5]....
        /*006c*/ 	.word	0x00001b50


	//   ....[6]....
        /*0070*/ 	.word	0x00001b90


	//   ....[7]....
        /*0074*/ 	.word	0x00001ba0


	//   ....[8]....
        /*0078*/ 	.word	0x00001c20


	//   ....[9]....
        /*007c*/ 	.word	0x00001c30


	//----- nvinfo : EIATTR_VRC_CTA_INIT_COUNT
	.align		4
.L_1477:
        /*0080*/ 	.byte	0x02, 0x4a
	.zero		1
	.zero		1


	//----- nvinfo : EIATTR_EXIT_INSTR_OFFSETS
	.align		4
        /*0084*/ 	.byte	0x04, 0x1c
        /*0086*/ 	.short	(.L_1479 - .L_1478)


	//   ....[0]....
.L_1478:
        /*0088*/ 	.word	0x00000060


	//   ....[1]....
        /*008c*/ 	.word	0x000064a0


	//----- nvinfo : EIATTR_MAX_THREADS
	.align		4
.L_1479:
        /*0090*/ 	.byte	0x04, 0x05
        /*0092*/ 	.short	(.L_1481 - .L_1480)
.L_1480:
        /*0094*/ 	.word	0x00000200
        /*0098*/ 	.word	0x00000001
        /*009c*/ 	.word	0x00000001


	//----- nvinfo : EIATTR_CRS_STACK_SIZE
	.align		4
.L_1481:
        /*00a0*/ 	.byte	0x04, 0x1e
        /*00a2*/ 	.short	(.L_1483 - .L_1482)
.L_1482:
        /*00a4*/ 	.word	0x00000000


	//----- nvinfo : EIATTR_CBANK_PARAM_SIZE
	.align		4
.L_1483:
        /*00a8*/ 	.byte	0x03, 0x19
        /*00aa*/ 	.short	0x00a0


	//----- nvinfo : EIATTR_PARAM_CBANK
	.align		4
        /*00ac*/ 	.byte	0x04, 0x0a
        /*00ae*/ 	.short	(.L_1485 - .L_1484)
	.align		4
.L_1484:
        /*00b0*/ 	.word	index@(.nv.constant0._Z35group_norm_nhwc_fwd_one_pass_kernelI11Fp16IOFp32WLi256ELi64ELi512EEv26Group_norm_nhwc_fwd_params)
        /*00b4*/ 	.short	0x0380
        /*00b6*/ 	.short	0x00a0


	//----- nvinfo : EIATTR_SW_WAR
	.align		4
.L_1485:
        /*00b8*/ 	.byte	0x04, 0x36
        /*00ba*/ 	.short	(.L_1487 - .L_1486)
.L_1486:
        /*00bc*/ 	.word	0x00000008
.L_1487:


//--------------------- .nv.info._Z35group_norm_nhwc_fwd_one_pass_kernelI11Fp16IOFp32WLi512ELi64ELi512EEv26Group_norm_nhwc_fwd_params --------------------------
	.section	.nv.info._Z35group_norm_nhwc_fwd_one_pass_kernelI11Fp16IOFp32WLi512ELi64ELi512EEv26Group_norm_nhwc_fwd_params,"",@"SHT_CUDA_INFO"
	.sectionflags	@""
	.align	4


	//----- nvinfo : EIATTR_CUDA_API_VERSION
	.align		4
        /*0000*/ 	.byte	0x04, 0x37
        /*0002*/ 	.short	(.L_1489 - .L_1488)
.L_1488:
        /*0004*/ 	.word	0x00000082


	//----- nvinfo : EIATTR_KPARAM_INFO
	.align		4
.L_1489:
        /*0008*/ 	.byte	0x04, 0x17
        /*000a*/ 	.short	(.L_1491 - .L_1490)
.L_1490:
        /*000c*/ 	.word	0x00000000
        /*0010*/ 	.short	0x0000
        /*0012*/ 	.short	0x0000
        /*0014*/ 	.byte	0x00, 0xf0, 0x81, 0x02


	//----- nvinfo : EIATTR_SPARSE_MMA_MASK
	.align		4
.L_1491:
        /*0018*/ 	.byte	0x03, 0x50
        /*001a*/ 	.short	0x0000


	//----- nvinfo : EIATTR_MAXREG_COUNT
	.align		4
        /*001c*/ 	.byte	0x03, 0x1b
        /*001e*/ 	.short	0x0080


	//----- nvinfo : EIATTR_NUM_BARRIERS
	.align		4
        /*0020*/ 	.byte	0x02, 0x4c
        /*0022*/ 	.byte	0x01
	.zero		1


	//----- nvinfo : EIATTR_MERCURY_ISA_VERSION
	.align		4
        /*0024*/ 	.byte	0x03, 0x5f
        /*0026*/ 	.short	0x0101


	//----- nvinfo : EIATTR_COOP_GROUP_MASK_REGIDS
	.align		4
        /*0028*/ 	.byte	0x04, 0x29
        /*002a*/ 	.short	(.L_1493 - .L_1492)


	//   ....[0]....
.L_1492:
        /*002c*/ 	.word	0xffffffff


	//   ....[1]....
        /*0030*/ 	.word	0xffffffff


	//   ....[2]....
        /*0034*/ 	.word	0xffffffff


	//   ....[3]....
        /*0038*/ 	.word	0xffffffff


	//   ....[4]....
        /*003c*/ 	.word	0xffffffff


	//   ....[5]....
        /*0040*/ 	.word	0xffffffff


	//   ....[6]....
        /*0044*/ 	.word	0xffffffff


	//   ....[7]....
        /*0048*/ 	.word	0xffffffff


	//   ....[8]....
        /*004c*/ 	.word	0xffffffff


	//   ....[9]....
        /*0050*/ 	.word	0xffffffff


	//----- nvinfo : EIATTR_COOP_GROUP_INSTR_OFFSETS
	.align		4
.L_1493:
        /*0054*/ 	.byte	0x04, 0x28
        /*0056*/ 	.short	(.L_1495 - .L_1494)


	//   ....[0]....
.L_1494:
        /*0058*/ 	.word	0x00003190


	//   ....[1]....
        /*005c*/ 	.word	0x000031a0


	//   ....[2]....
        /*0060*/ 	.word	0x000031e0


	//   ....[3]....
        /*0064*/ 	.word	0x000031f0


	//   ....[4]....
        /*0068*/ 	.word	0x00003230


	//   ....[5]....
        /*006c*/ 	.word	0x00003240


	//   ....[6]....
        /*0070*/ 	.word	0x00003280


	//   ....[7]....
        /*0074*/ 	.word	0x00003290


	//   ....[8]....
        /*0078*/ 	.word	0x00003320


	//   ....[9]....
        /*007c*/ 	.word	0x00003330


	//----- nvinfo : EIATTR_VRC_CTA_INIT_COUNT
	.align		4
.L_1495:
        /*0080*/ 	.byte	0x02, 0x4a
	.zero		1
	.zero		1


	//----- nvinfo : EIATTR_EXIT_INSTR_OFFSETS
	.align		4
        /*0084*/ 	.byte	0x04, 0x1c
        /*0086*/ 	.short	(.L_1497 - .L_1496)


	//   ....[0]....
.L_1496:
        /*0088*/ 	.word	0x00000060


	//   ....[1]....
        /*008c*/ 	.word	0x0000ba10


	//----- nvinfo : EIATTR_MAX_THREADS
	.align		4
.L_1497:
        /*0090*/ 	.byte	0x04, 0x05
        /*0092*/ 	.short	(.L_1499 - .L_1498)
.L_1498:
        /*0094*/ 	.word	0x00000200
        /*0098*/ 	.word	0x00000001
        /*009c*/ 	.word	0x00000001


	//----- nvinfo : EIATTR_CRS_STACK_SIZE
	.align		4
.L_1499:
        /*00a0*/ 	.byte	0x04, 0x1e
        /*00a2*/ 	.short	(.L_1501 - .L_1500)
.L_1500:
        /*00a4*/ 	.word	0x00000000


	//----- nvinfo : EIATTR_CBANK_PARAM_SIZE
	.align		4
.L_1501:
        /*00a8*/ 	.byte	0x03, 0x19
        /*00aa*/ 	.short	0x00a0


	//----- nvinfo : EIATTR_PARAM_CBANK
	.align		4
        /*00ac*/ 	.byte	0x04, 0x0a
        /*00ae*/ 	.short	(.L_1503 - .L_1502)
	.align		4
.L_1502:
        /*00b0*/ 	.word	index@(.nv.constant0._Z35group_norm_nhwc_fwd_one_pass_kernelI11Fp16IOFp32WLi512ELi64ELi512EEv26Group_norm_nhwc_fwd_params)
        /*00b4*/ 	.short	0x0380
        /*00b6*/ 	.short	0x00a0


	//----- nvinfo : EIATTR_SW_WAR
	.align		4
.L_1503:
        /*00b8*/ 	.byte	0x04, 0x36
        /*00ba*/ 	.short	(.L_1505 - .L_1504)
.L_1504:
        /*00bc*/ 	.word	0x00000008
.L_1505:


//--------------------- .nv.info._Z35group_norm_nhwc_fwd_one_pass_kernelI11Fp16IOBf16WLi64ELi64ELi512EEv26Group_norm_nhwc_fwd_params --------------------------
	.section	.nv.info._Z35group_norm_nhwc_fwd_one_pass_kernelI11Fp16IOBf16WLi64ELi64ELi512EEv26Group_norm_nhwc_fwd_params,"",@"SHT_CUDA_INFO"
	.sectionflags	@""
	.align	4


	//----- nvinfo : EIATTR_CUDA_API_VERSION
	.align		4
        /*0000*/ 	.byte	0x04, 0x37
        /*0002*/ 	.short	(.L_1507 - .L_1506)
.L_1506:
        /*0004*/ 	.word	0x00000082


	//----- nvinfo : EIATTR_KPARAM_INFO
	.align		4
.L_1507:
        /*0008*/ 	.byte	0x04, 0x17
        /*000a*/ 	.short	(.L_1509 - .L_1508)
.L_1508:
        /*000c*/ 	.word	0x00000000
        /*0010*/ 	.short	0x0000
        /*0012*/ 	.short	0x0000
        /*0014*/ 	.byte	0x00, 0xf0, 0x81, 0x02


	//----- nvinfo : EIATTR_SPARSE_MMA_MASK
	.align		4
.L_1509:
        /*0018*/ 	.byte	0x03, 0x50
        /*001a*/ 	.short	0x0000


	//----- nvinfo : EIATTR_MAXREG_COUNT
	.align		4
        /*001c*/ 	.byte	0x03, 0x1b
        /*001e*/ 	.short	0x0080


	//----- nvinfo : EIATTR_NUM_BARRIERS
	.align		4
        /*0020*/ 	.byte	0x02, 0x4c
        /*0022*/ 	.byte	0x01
	.zero		1


	//----- nvinfo : EIATTR_MERCURY_ISA_VERSION
	.align		4
        /*0024*/ 	.byte	0x03, 0x5f
        /*0026*/ 	.short	0x0101


	//----- nvinfo : EIATTR_INT_WARP_WIDE_INSTR_OFFSETS
	.align		4
        /*0028*/ 	.byte	0x04, 0x31
        /*002a*/ 	.short	(.L_1511 - .L_1510)


	//   ....[0]....
.L_1510:
        /*002c*/ 	.word	0x00001280


	//   ....[1]....
        /*0030*/ 	.word	0x000012f0


	//   ....[2]....
        /*0034*/ 	.word	0x00001300


	//   ....[3]....
        /*0038*/ 	.word	0x00001330


	//   ....[4]....
        /*003c*/ 	.word	0x000014f0


	//   ....[5]....
        /*0040*/ 	.word	0x00001550


	//   ....[6]....
        /*0044*/ 	.word	0x00001570


	//   ....[7]....
        /*0048*/ 	.word	0x000015a0


	//   ....[8]....
        /*004c*/ 	.word	0x000018d0


	//   ....[9]....
        /*0050*/ 	.word	0x000018f0


	//   ....[10]....
        /*0054*/ 	.word	0x00001910


	//   ....[11]....
        /*0058*/ 	.word	0x00001930


	//   ....[12]....
        /*005c*/ 	.word	0x00001b90


	//   ....[13]....
        /*0060*/ 	.word	0x00001bb0


	//----- nvinfo : EIATTR_COOP_GROUP_MASK_REGIDS
	.align		4
.L_1511:
        /*0064*/ 	.byte	0x04, 0x29
        /*0066*/ 	.short	(.L_1513 - .L_1512)


	//   ....[0]....
.L_1512:
        /*0068*/ 	.word	0xffffffff


	//   ....[1]....
        /*006c*/ 	.word	0xffffffff


	//   ....[2]....
        /*0070*/ 	.word	0xffffffff


	//   ....[3]....
        /*0074*/ 	.word	0xffffffff


	//   ....[4]....
        /*0078*/ 	.word	0xffffffff


	//   ....[5]....
        /*007c*/ 	.word	0xffffffff


	//   ....[6]....
        /*0080*/ 	.word	0xffffffff


	//   ....[7]....
        /*0084*/ 	.word	0xffffffff


	//   ....[8]....
        /*0088*/ 	.word	0xffffffff


	//   ....[9]....
        /*008c*/ 	.word	0xffffffff


	//----- nvinfo : EIATTR_COOP_GROUP_INSTR_OFFSETS
	.align		4
.L_1513:
        /*0090*/ 	.byte	0x04, 0x28
        /*0092*/ 	.short	(.L_1515 - .L_1514)


	//   ....[0]....
.L_1514:
        /*0094*/ 	.word	0x000009c0


	//   ....[1]....
        /*0098*/ 	.word	0x000009d0


	//   ....[2]....
        /*009c*/ 	.word	0x00000a00


	//   ....[3]....
        /*00a0*/ 	.word	0x00000a10


	//   ....[4]....
        /*00a4*/ 	.word	0x00000a50


	//   ....[5]....
        /*00a8*/ 	.word	0x00000a60


	//   ....[6]....
        /*00ac*/ 	.word	0x00000aa0


	//   ....[7]....
        /*00b0*/ 	.word	0x00000ab0


	//   ....[8]....
        /*00b4*/ 	.word	0x00000b10


	//   ....[9]....
        /*00b8*/ 	.word	0x00000b20


	//----- nvinfo : EIATTR_VRC_CTA_INIT_COUNT
	.align		4
.L_1515:
        /*00bc*/ 	.byte	0x02, 0x4a
	.zero		1
	.zero		1


	//----- nvinfo : EIATTR_EXIT_INSTR_OFFSETS
	.align		4
        /*00c0*/ 	.byte	0x04, 0x1c
        /*00c2*/ 	.short	(.L_1517 - .L_1516)


	//   ....[0]....
.L_1516:
        /*00c4*/ 	.word	0x00000070


	//   ....[1]....
        /*00c8*/ 	.word	0x00002f40


	//----- nvinfo : EIATTR_MAX_THREADS
	.align		4
.L_1517:
        /*00cc*/ 	.byte	0x04, 0x05
        /*00ce*/ 	.short	(.L_1519 - .L_1518)
.L_1518:
        /*00d0*/ 	.word	0x00000200
        /*00d4*/ 	.word	0x00000001
        /*00d8*/ 	.word	0x00000001


	//----- nvinfo : EIATTR_CRS_STACK_SIZE
	.align		4
.L_1519:
        /*00dc*/ 	.byte	0x04, 0x1e
        /*00de*/ 	.short	(.L_1521 - .L_1520)
.L_1520:
        /*00e0*/ 	.word	0x00000000


	//----- nvinfo : EIATTR_CBANK_PARAM_SIZE
	.align		4
.L_1521:
        /*00e4*/ 	.byte	0x03, 0x19
        /*00e6*/ 	.short	0x00a0


	//----- nvinfo : EIATTR_PARAM_CBANK
	.align		4
        /*00e8*/ 	.byte	0x04, 0x0a
        /*00ea*/ 	.short	(.L_1523 - .L_1522)
	.align		4
.L_1522:
        /*00ec*/ 	.word	index@(.nv.constant0._Z35group_norm_nhwc_fwd_one_pass_kernelI11Fp16IOBf16WLi64ELi64ELi512EEv26Group_norm_nhwc_fwd_params)
        /*00f0*/ 	.short	0x0380
        /*00f2*/ 	.short	0x00a0


	//----- nvinfo : EIATTR_SW_WAR
	.align		4
.L_1523:
        /*00f4*/ 	.byte	0x04, 0x36
        /*00f6*/ 	.short	(.L_1525 - .L_1524)
.L_1524:
        /*00f8*/ 	.word	0x00000008
.L_1525:


//--------------------- .nv.info._Z35group_norm_nhwc_fwd_one_pass_kernelI11Fp16IOBf16WLi128ELi64ELi512EEv26Group_norm_nhwc_fwd_params --------------------------
	.section	.nv.info._Z35group_norm_nhwc_fwd_one_pass_kernelI11Fp16IOBf16WLi128ELi64ELi512EEv26Group_norm_nhwc_fwd_params,"",@"SHT_CUDA_INFO"
	.sectionflags	@""
	.align	4


	//----- nvinfo : EIATTR_CUDA_API_VERSION
	.align		4
        /*0000*/ 	.byte	0x04, 0x37
        /*0002*/ 	.short	(.L_1527 - .L_1526)
.L_1526:
        /*0004*/ 	.word	0x00000082


	//----- nvinfo : EIATTR_KPARAM_INFO
	.align		4
.L_1527:
        /*0008*/ 	.byte	0x04, 0x17
        /*000a*/ 	.short	(.L_1529 - .L_1528)
.L_1528:
        /*000c*/ 	.word	0x00000000
        /*0010*/ 	.short	0x0000
        /*0012*/ 	.short	0x0000
        /*0014*/ 	.byte	0x00, 0xf0, 0x81, 0x02


	//----- nvinfo : EIATTR_SPARSE_MMA_MASK
	.align		4
.L_1529:
        /*0018*/ 	.byte	0x03, 0x50
        /*001a*/ 	.short	0x0000


	//----- nvinfo : EIATTR_MAXREG_COUNT
	.align		4
        /*001c*/ 	.byte	0x03, 0x1b
        /*001e*/ 	.short	0x0080


	//----- nvinfo : EIATTR_NUM_BARRIERS
	.align		4
        /*0020*/ 	.byte	0x02, 0x4c
        /*0022*/ 	.byte	0x01
	.zero		1


	//----- nvinfo : EIATTR_MERCURY_ISA_VERSION
	.align		4
        /*0024*/ 	.byte	0x03, 0x5f
        /*0026*/ 	.short	0x0101


	//----- nvinfo : EIATTR_COOP_GROUP_MASK_REGIDS
	.align		4
        /*0028*/ 	.byte	0x04, 0x29
        /*002a*/ 	.short	(.L_1531 - .L_1530)


	//   ....[0]....
.L_1530:
        /*002c*/ 	.word	0xffffffff


	//   ....[1]....
        /*0030*/ 	.word	0xffffffff


	//   ....[2]....
        /*0034*/ 	.word	0xffffffff


	//   ....[3]....
        /*0038*/ 	.word	0xffffffff


	//   ....[4]....
        /*003c*/ 	.word	0xffffffff


	//   ....[5]....
        /*0040*/ 	.word	0xffffffff


	//   ....[6]....
        /*0044*/ 	.word	0xffffffff


	//   ....[7]....
        /*0048*/ 	.word	0xffffffff


	//   ....[8]....
        /*004c*/ 	.word	0xffffffff


	//   ....[9]....
        /*0050*/ 	.word	0xffffffff


	//----- nvinfo : EIATTR_COOP_GROUP_INSTR_OFFSETS
	.align		4
.L_1531:
        /*0054*/ 	.byte	0x04, 0x28
        /*0056*/ 	.short	(.L_1533 - .L_1532)


	//   ....[0]....
.L_1532:
        /*0058*/ 	.word	0x00000fd0


	//   ....[1]....
        /*005c*/ 	.word	0x00000fe0


	//   ....[2]....
        /*0060*/ 	.word	0x00001010


	//   ....[3]....
        /*0064*/ 	.word	0x00001020


	//   ....[4]....
        /*0068*/ 	.word	0x00001060


	//   ....[5]....
        /*006c*/ 	.word	0x00001070


	//   ....[6]....
        /*0070*/ 	.word	0x000010b0


	//   ....[7]....
        /*0074*/ 	.word	0x000010c0


	//   ....[8]....
        /*0078*/ 	.word	0x00001120


	//   ....[9]....
        /*007c*/ 	.word	0x00001130


	//----- nvinfo : EIATTR_VRC_CTA_INIT_COUNT
	.align		4
.L_1533:
        /*0080*/ 	.byte	0x02, 0x4a
	.zero		1
	.zero		1


	//----- nvinfo : EIATTR_EXIT_INSTR_OFFSETS
	.align		4
        /*0084*/ 	.byte	0x04, 0x1c
        /*0086*/ 	.short	(.L_1535 - .L_1534)


	//   ....[0]....
.L_1534:
        /*0088*/ 	.word	0x00000060


	//   ....[1]....
        /*008c*/ 	.word	0x00003e00


	//----- nvinfo : EIATTR_MAX_THREADS
	.align		4
.L_1535:
        /*0090*/ 	.byte	0x04, 0x05
        /*0092*/ 	.short	(.L_1537 - .L_1536)
.L_1536:
        /*0094*/ 	.word	0x00000200
        /*0098*/ 	.word	0x00000001
        /*009c*/ 	.word	0x00000001


	//----- nvinfo : EIATTR_CRS_STACK_SIZE
	.align		4
.L_1537:
        /*00a0*/ 	.byte	0x04, 0x1e
        /*00a2*/ 	.short	(.L_1539 - .L_1538)
.L_1538:
        /*00a4*/ 	.word	0x00000000


	//----- nvinfo : EIATTR_CBANK_PARAM_SIZE
	.align		4
.L_1539:
        /*00a8*/ 	.byte	0x03, 0x19
        /*00aa*/ 	.short	0x00a0


	//----- nvinfo : EIATTR_PARAM_CBANK
	.align		4
        /*00ac*/ 	.byte	0x04, 0x0a
        /*00ae*/ 	.short	(.L_1541 - .L_1540)
	.align		4
.L_1540:
        /*00b0*/ 	.word	index@(.nv.constant0._Z35group_norm_nhwc_fwd_one_pass_kernelI11Fp16IOBf16WLi128ELi64ELi512EEv26Group_norm_nhwc_fwd_params)
        /*00b4*/ 	.short	0x0380
        /*00b6*/ 	.short	0x00a0


	//----- nvinfo : EIATTR_SW_WAR
	.align		4
.L_1541:
        /*00b8*/ 	.byte	0x04, 0x36
        /*00ba*/ 	.short	(.L_1543 - .L_1542)
.L_1542:
        /*00bc*/ 	.word	0x00000008
.L_1543:


//--------------------- .nv.info._Z35group_norm_nhwc_fwd_one_pass_kernelI11Fp16IOBf16WLi256ELi64ELi512EEv26Group_norm_nhwc_fwd_params --------------------------
	.section	.nv.info._Z35group_norm_nhwc_fwd_one_pass_kernelI11Fp16IOBf16WLi256ELi64ELi512EEv26Group_norm_nhwc_fwd_params,"",@"SHT_CUDA_INFO"
	.sectionflags	@""
	.align	4


	//----- nvinfo : EIATTR_CUDA_API_VERSION
	.align		4
        /*0000*/ 	.byte	0x04, 0x37
        /*0002*/ 	.short	(.L_1545 - .L_1544)
.L_1544:
        /*0004*/ 	.word	0x00000082


	//----- nvinfo : EIATTR_KPARAM_INFO
	.align		4
.L_1545:
        /*0008*/ 	.byte	0x04, 0x17
        /*000a*/ 	.short	(.L_1547 - .L_1546)
.L_1546:
        /*000c*/ 	.word	0x00000000
        /*0010*/ 	.short	0x0000
        /*0012*/ 	.short	0x0000
        /*0014*/ 	.byte	0x00, 0xf0, 0x81, 0x02


	//----- nvinfo : EIATTR_SPARSE_MMA_MASK
	.align		4
.L_1547:
        /*0018*/ 	.byte	0x03, 0x50
        /*001a*/ 	.short	0x0000


	//----- nvinfo : EIATTR_MAXREG_COUNT
	.align		4
        /*001c*/ 	.byte	0x03, 0x1b
        /*001e*/ 	.short	0x0080


	//----- nvinfo : EIATTR_NUM_BARRIERS
	.align		4
        /*0020*/ 	.byte	0x02, 0x4c
        /*0022*/ 	.byte	0x01
	.zero		1


	//----- nvinfo : EIATTR_MERCURY_ISA_VERSION
	.align		4
        /*0024*/ 	.byte	0x03, 0x5f
        /*0026*/ 	.short	0x0101


	//----- nvinfo : EIATTR_COOP_GROUP_MASK_REGIDS
	.align		4
        /*0028*/ 	.byte	0x04, 0x29
        /*002a*/ 	.short	(.L_1549 - .L_1548)


	//   ....[0]....
.L_1548:
        /*002c*/ 	.word	0xffffffff


	//   ....[1]....
        /*0030*/ 	.word	0xffffffff


	//   ....[2]....
        /*0034*/ 	.word	0xffffffff


	//   ....[3]....
        /*0038*/ 	.word	0xffffffff


	//   ....[4]....
        /*003c*/ 	.word	0xffffffff


	//   ....[5]....
        /*0040*/ 	.word	0xffffffff


	//   ....[6]....
        /*0044*/ 	.word	0xffffffff


	//   ....[7]....
        /*0048*/ 	.word	0xffffffff


	//   ....[8]....
        /*004c*/ 	.word	0xffffffff


	//   ....[9]....
        /*0050*/ 	.word	0xffffffff


	//----- nvinfo : EIATTR_COOP_GROUP_INSTR_OFFSETS
	.align		4
.L_1549:
        /*0054*/ 	.byte	0x04, 0x28
        /*0056*/ 	.short	(.L_1551 - .L_1550)


	//   ....[0]....
.L_1550:
        /*0058*/ 	.word	0x00001ab0


	//   ....[1]....
        /*005c*/ 	.word	0x00001ac0


	//   ....[2]....
        /*0060*/ 	.word	0x00001af0


	//   ....[3]....
        /*0064*/ 	.word	0x00001b00


	//   ....[4]....
        /*0068*/ 	.word	0x00001b40


	//   ....[5]....
        /*006c*/ 	.word	0x00001b50


	//   ....[6]....
        /*0070*/ 	.word	0x00001b90


	//   ....[7]....
        /*0074*/ 	.word	0x00001ba0


	//   ....[8]....
        /*0078*/ 	.word	0x00001c20


	//   ....[9]....
        /*007c*/ 	.word	0x00001c30


	//----- nvinfo : EIATTR_VRC_CTA_INIT_COUNT
	.align		4
.L_1551:
        /*0080*/ 	.byte	0x02, 0x4a
	.zero		1
	.zero		1


	//----- nvinfo : EIATTR_EXIT_INSTR_OFFSETS
	.align		4
        /*0084*/ 	.byte	0x04, 0x1c
        /*0086*/ 	.short	(.L_1553 - .L_1552)


	//   ....[0]....
.L_1552:
        /*0088*/ 	.word	0x00000060


	//   ....[1]....
        /*008c*/ 	.word	0x00006500


	//----- nvinfo : EIATTR_MAX_THREADS
	.align		4
.L_1553:
        /*0090*/ 	.byte	0x04, 0x05
        /*0092*/ 	.short	(.L_1555 - .L_1554)
.L_1554:
        /*0094*/ 	.word	0x00000200
        /*0098*/ 	.word	0x00000001
        /*009c*/ 	.word	0x00000001


	//----- nvinfo : EIATTR_CRS_STACK_SIZE
	.align		4
.L_1555:
        /*00a0*/ 	.byte	0x04, 0x1e
        /*00a2*/ 	.short	(.L_1557 - .L_1556)
.L_1556:
        /*00a4*/ 	.word	0x00000000


	//----- nvinfo : EIATTR_CBANK_PARAM_SIZE
	.align		4
.L_1557:
        /*00a8*/ 	.byte	0x03, 0x19
        /*00aa*/ 	.short	0x00a0


	//----- nvinfo : EIATTR_PARAM_CBANK
	.align		4
        /*00ac*/ 	.byte	0x04, 0x0a
        /*00ae*/ 	.short	(.L_1559 - .L_1558)
	.align		4
.L_1558:
        /*00b0*/ 	.word	index@(.nv.constant0._Z35group_norm_nhwc_fwd_one_pass_kernelI11Fp16IOBf16WLi256ELi64ELi512EEv26Group_norm_nhwc_fwd_params)
        /*00b4*/ 	.short	0x0380
        /*00b6*/ 	.short	0x00a0


	//----- nvinfo : EIATTR_SW_WAR
	.align		4
.L_1559:
        /*00b8*/ 	.byte	0x04, 0x36
        /*00ba*/ 	.short	(.L_1561 - .L_1560)
.L_1560:
        /*00bc*/ 	.word	0x00000008
.L_1561:


//--------------------- .nv.info._Z35group_norm_nhwc_fwd_one_pass_kernelI11Fp16IOBf16WLi512ELi64ELi512EEv26Group_norm_nhwc_fwd_params --------------------------
	.section	.nv.info._Z35group_norm_nhwc_fwd_one_pass_kernelI11Fp16IOBf16WLi512ELi64ELi512EEv26Group_norm_nhwc_fwd_params,"",@"SHT_CUDA_INFO"
	.sectionflags	@""
	.align	4


	//----- nvinfo : EIATTR_CUDA_API_VERSION
	.align		4
        /*0000*/ 	.byte	0x04, 0x37
        /*0002*/ 	.short	(.L_1563 - .L_1562)
.L_1562:
        /*0004*/ 	.word	0x00000082


	//----- nvinfo : EIATTR_KPARAM_INFO
	.align		4
.L_1563:
        /*0008*/ 	.byte	0x04, 0x17
        /*000a*/ 	.short	(.L_1565 - .L_1564)
.L_1564:
        /*000c*/ 	.word	0x00000000
        /*0010*/ 	.short	0x0000
        /*0012*/ 	.short	0x0000
        /*0014*/ 	.byte	0x00, 0xf0, 0x81, 0x02


	//----- nvinfo : EIATTR_SPARSE_MMA_MASK
	.align		4
.L_1565:
        /*0018*/ 	.byte	0x03, 0x50
        /*001a*/ 	.short	0x0000


	//----- nvinfo : EIATTR_MAXREG_COUNT
	.align		4
        /*001c*/ 	.byte	0x03, 0x1b
        /*001e*/ 	.short	0x0080


	//----- nvinfo : EIATTR_NUM_BARRIERS
	.align		4
        /*0020*/ 	.byte	0x02, 0x4c
        /*0022*/ 	.byte	0x01
	.zero		1


	//----- nvinfo : EIATTR_MERCURY_ISA_VERSION
	.align		4
        /*0024*/ 	.byte	0x03, 0x5f
        /*0026*/ 	.short	0x0101


	//----- nvinfo : EIATTR_COOP_GROUP_MASK_REGIDS
	.align		4
        /*0028*/ 	.byte	0x04, 0x29
        /*002a*/ 	.short	(.L_1567 - .L_1566)


	//   ....[0]....
.L_1566:
        /*002c*/ 	.word	0xffffffff


	//   ....[1]....
        /*0030*/ 	.word	0xffffffff


	//   ....[2]....
        /*0034*/ 	.word	0xffffffff


	//   ....[3]....
        /*0038*/ 	.word	0xffffffff


	//   ....[4]....
        /*003c*/ 	.word	0xffffffff


	//   ....[5]....
        /*0040*/ 	.word	0xffffffff


	//   ....[6]....
        /*0044*/ 	.word	0xffffffff


	//   ....[7]....
        /*0048*/ 	.word	0xffffffff


	//   ....[8]....
        /*004c*/ 	.word	0xffffffff


	//   ....[9]....
        /*0050*/ 	.word	0xffffffff


	//----- nvinfo : EIATTR_COOP_GROUP_INSTR_OFFSETS
	.align		4
.L_1567:
        /*0054*/ 	.byte	0x04, 0x28
        /*0056*/ 	.short	(.L_1569 - .L_1568)


	//   ....[0]....
.L_1568:
        /*0058*/ 	.word	0x000031a0


	//   ....[1]....
        /*005c*/ 	.word	0x000031b0


	//   ....[2]....
        /*0060*/ 	.word	0x000031f0


	//   ....[3]....
        /*0064*/ 	.word	0x00003200


	//   ....[4]....
        /*0068*/ 	.word	0x00003240


	//   ....[5]....
        /*006c*/ 	.word	0x00003250


	//   ....[6]....
        /*0070*/ 	.word	0x00003290


	//   ....[7]....
        /*0074*/ 	.word	0x000032a0


	//   ....[8]....
        /*0078*/ 	.word	0x00003330


	//   ....[9]....
        /*007c*/ 	.word	0x00003340


	//----- nvinfo : EIATTR_VRC_CTA_INIT_COUNT
	.align		4
.L_1569:
        /*0080*/ 	.byte	0x02, 0x4a
	.zero		1
	.zero		1


	//----- nvinfo : EIATTR_EXIT_INSTR_OFFSETS
	.align		4
        /*0084*/ 	.byte	0x04, 0x1c
        /*0086*/ 	.short	(.L_1571 - .L_1570)


	//   ....[0]....
.L_1570:
        /*0088*/ 	.word	0x00000060


	//   ....[1]....
        /*008c*/ 	.word	0x0000ba80


	//----- nvinfo : EIATTR_MAX_THREADS
	.align		4
.L_1571:
        /*0090*/ 	.byte	0x04, 0x05
        /*0092*/ 	.short	(.L_1573 - .L_1572)
.L_1572:
        /*0094*/ 	.word	0x00000200
        /*0098*/ 	.word	0x00000001
        /*009c*/ 	.word	0x00000001


	//----- nvinfo : EIATTR_CRS_STACK_SIZE
	.align		4
.L_1573:
        /*00a0*/ 	.byte	0x04, 0x1e
        /*00a2*/ 	.short	(.L_1575 - .L_1574)
.L_1574:
        /*00a4*/ 	.word	0x00000000


	//----- nvinfo : EIATTR_CBANK_PARAM_SIZE
	.align		4
.L_1575:
        /*00a8*/ 	.byte	0x03, 0x19
        /*00aa*/ 	.short	0x00a0


	//----- nvinfo : EIATTR_PARAM_CBANK
	.align		4
        /*00ac*/ 	.byte	0x04, 0x0a
        /*00ae*/ 	.short	(.L_1577 - .L_1576)
	.align		4
.L_1576:
        /*00b0*/ 	.word	index@(.nv.constant0._Z35group_norm_nhwc_fwd_one_pass_kernelI11Fp16IOBf16WLi512ELi64ELi512EEv26Group_norm_nhwc_fwd_params)
        /*00b4*/ 	.short	0x0380
        /*00b6*/ 	.short	0x00a0


	//----- nvinfo : EIATTR_SW_WAR
	.align		4
.L_1577:
        /*00b8*/ 	.byte	0x04, 0x36
        /*00ba*/ 	.short	(.L_1579 - .L_1578)
.L_1578:
        /*00bc*/ 	.word	0x00000008
.L_1579:


//--------------------- .nv.info._Z35group_norm_nhwc_fwd_one_pass_kernelI11Fp16IOFp16WLi64ELi64ELi512EEv26Group_norm_nhwc_fwd_params --------------------------
	.section	.nv.info._Z35group_norm_nhwc_fwd_one_pass_kernelI11Fp16IOFp16WLi64ELi64ELi512EEv26Group_norm_nhwc_fwd_params,"",@"SHT_CUDA_INFO"
	.sectionflags	@""
	.align	4


	//----- nvinfo : EIATTR_CUDA_API_VERSION
	.align		4
        /*0000*/ 	.byte	0x04, 0x37
        /*0002*/ 	.short	(.L_1581 - .L_1580)
.L_1580:
        /*0004*/ 	.word	0x00000082


	//----- nvinfo : EIATTR_KPARAM_INFO
	.align		4
.L_1581:
        /*0008*/ 	.byte	0x04, 0x17
        /*000a*/ 	.short	(.L_1583 - .L_1582)
.L_1582:
        /*000c*/ 	.word	0x00000000
        /*0010*/ 	.short	0x0000
        /*0012*/ 	.short	0x0000
        /*0014*/ 	.byte	0x00, 0xf0, 0x81, 0x02


	//----- nvinfo : EIATTR_SPARSE_MMA_MASK
	.align		4
.L_1583:
        /*0018*/ 	.byte	0x03, 0x50
        /*001a*/ 	.short	0x0000


	//----- nvinfo : EIATTR_MAXREG_COUNT
	.align		4
        /*001c*/ 	.byte	0x03, 0x1b
        /*001e*/ 	.short	0x0080


	//----- nvinfo : EIATTR_NUM_BARRIERS
	.align		4
        /*0020*/ 	.byte	0x02, 0x4c
        /*0022*/ 	.byte	0x01
	.zero		1


	//----- nvinfo : EIATTR_MERCURY_ISA_VERSION
	.align		4
        /*0024*/ 	.byte	0x03, 0x5f
        /*0026*/ 	.short	0x0101


	//----- nvinfo : EIATTR_INT_WARP_WIDE_INSTR_OFFSETS
	.align		4
        /*0028*/ 	.byte	0x04, 0x31
        /*002a*/ 	.short	(.L_1585 - .L_1584)


	//   ....[0]....
.L_1584:
        /*002c*/ 	.word	0x00001280


	//   ....[1]....
        /*0030*/ 	.word	0x000012e0


	//   ....[2]....
        /*0034*/ 	.word	0x00001300


	//   ....[3]....
        /*0038*/ 	.word	0x00001330


	//   ....[4]....
        /*003c*/ 	.word	0x000014f0


	//   ....[5]....
        /*0040*/ 	.word	0x00001550


	//   ....[6]....
        /*0044*/ 	.word	0x00001570


	//   ....[7]....
        /*0048*/ 	.word	0x000015a0


	//   ....[8]....
        /*004c*/ 	.word	0x000018d0


	//   ....[9]....
        /*0050*/ 	.word	0x000018f0


	//   ....[10]....
        /*0054*/ 	.word	0x00001910


	//   ....[11]....
        /*0058*/ 	.word	0x00001930


	//   ....[12]....
        /*005c*/ 	.word	0x00001b90


	//   ....[13]....
        /*0060*/ 	.word	0x00001bb0


	//----- nvinfo : EIATTR_COOP_GROUP_MASK_REGIDS
	.align		4
.L_1585:
        /*0064*/ 	.byte	0x04, 0x29
        /*0066*/ 	.short	(.L_1587 - .L_1586)


	//   ....[0]....
.L_1586:
        /*0068*/ 	.word	0xffffffff


	//   ....[1]....
        /*006c*/ 	.word	0xffffffff


	//   ....[2]....
        /*0070*/ 	.word	0xffffffff


	//   ....[3]....
        /*0074*/ 	.word	0xffffffff


	//   ....[4]....
        /*0078*/ 	.word	0xffffffff


	//   ....[5]....
        /*007c*/ 	.word	0xffffffff


	//   ....[6]....
        /*0080*/ 	.word	0xffffffff


	//   ....[7]....
        /*0084*/ 	.word	0xffffffff


	//   ....[8]....
        /*0088*/ 	.word	0xffffffff


	//   ....[9]....
        /*008c*/ 	.word	0xffffffff


	//----- nvinfo : EIATTR_COOP_GROUP_INSTR_OFFSETS
	.align		4
.L_1587:
        /*0090*/ 	.byte	0x04, 0x28
        /*0092*/ 	.short	(.L_1589 - .L_1588)


	//   ....[0]....
.L_1588:
        /*0094*/ 	.word	0x000009c0


	//   ....[1]....
        /*0098*/ 	.word	0x000009d0


	//   ....[2]....
        /*009c*/ 	.word	0x00000a00


	//   ....[3]....
        /*00a0*/ 	.word	0x00000a20


	//   ....[4]....
        /*00a4*/ 	.word	0x00000a50


	//   ....[5]....
        /*00a8*/ 	.word	0x00000a70


	//   ....[6]....
        /*00ac*/ 	.word	0x00000aa0


	//   ....[7]....
        /*00b0*/ 	.word	0x00000ac0


	//   ....[8]....
        /*00b4*/ 	.word	0x00000b10


	//   ....[9]....
        /*00b8*/ 	.word	0x00000b20


	//----- nvinfo : EIATTR_VRC_CTA_INIT_COUNT
	.align		4
.L_1589:
        /*00bc*/ 	.byte	0x02, 0x4a
	.zero		1
	.zero		1


	//----- nvinfo : EIATTR_EXIT_INSTR_OFFSETS
	.align		4
        /*00c0*/ 	.byte	0x04, 0x1c
        /*00c2*/ 	.short	(.L_1591 - .L_1590)


	//   ....[0]....
.L_1590:
        /*00c4*/ 	.word	0x00000070


	//   ....[1]....
        /*00c8*/ 	.word	0x00002f40


	//----- nvinfo : EIATTR_MAX_THREADS
	.align		4
.L_1591:
        /*00cc*/ 	.byte	0x04, 0x05
        /*00ce*/ 	.short	(.L_1593 - .L_1592)
.L_1592:
        /*00d0*/ 	.word	0x00000200
        /*00d4*/ 	.word	0x00000001
        /*00d8*/ 	.word	0x00000001


	//----- nvinfo : EIATTR_CRS_STACK_SIZE
	.align		4
.L_1593:
        /*00dc*/ 	.byte	0x04, 0x1e
        /*00de*/ 	.short	(.L_1595 - .L_1594)
.L_1594:
        /*00e0*/ 	.word	0x00000000


	//----- nvinfo : EIATTR_CBANK_PARAM_SIZE
	.align		4
.L_1595:
        /*00e4*/ 	.byte	0x03, 0x19
        /*00e6*/ 	.short	0x00a0


	//----- nvinfo : EIATTR_PARAM_CBANK
	.align		4
        /*00e8*/ 	.byte	0x04, 0x0a
        /*00ea*/ 	.short	(.L_1597 - .L_1596)
	.align		4
.L_1596:
        /*00ec*/ 	.word	index@(.nv.constant0._Z35group_norm_nhwc_fwd_one_pass_kernelI11Fp16IOFp16WLi64ELi64ELi512EEv26Group_norm_nhwc_fwd_params)
        /*00f0*/ 	.short	0x0380
        /*00f2*/ 	.short	0x00a0


	//----- nvinfo : EIATTR_SW_WAR
	.align		4
.L_1597:
        /*00f4*/ 	.byte	0x04, 0x36
        /*00f6*/ 	.short	(.L_1599 - .L_1598)
.L_1598:
        /*00f8*/ 	.word	0x00000008
.L_1599:


//--------------------- .nv.info._Z35group_norm_nhwc_fwd_one_pass_kernelI11Fp16IOFp16WLi128ELi64ELi512EEv26Group_norm_nhwc_fwd_params --------------------------
	.section	.nv.info._Z35group_norm_nhwc_fwd_one_pass_kernelI11Fp16IOFp16WLi128ELi64ELi512EEv26Group_norm_nhwc_fwd_params,"",@"SHT_CUDA_INFO"
	.sectionflags	@""
	.align	4


	//----- nvinfo : EIATTR_CUDA_API_VERSION
	.align		4
        /*0000*/ 	.byte	0x04, 0x37
        /*0002*/ 	.short	(.L_1601 - .L_1600)
.L_1600:
        /*0004*/ 	.word	0x00000082


	//----- nvinfo : EIATTR_KPARAM_INFO
	.align		4
.L_1601:
        /*0008*/ 	.byte	0x04, 0x17
        /*000a*/ 	.short	(.L_1603 - .L_1602)
.L_1602:
        /*000c*/ 	.word	0x00000000
        /*0010*/ 	.short	0x0000
        /*0012*/ 	.short	0x0000
        /*0014*/ 	.byte	0x00, 0xf0, 0x81, 0x02


	//----- nvinfo : EIATTR_SPARSE_MMA_MASK
	.align		4
.L_1603:
        /*0018*/ 	.byte	0x03, 0x50
        /*001a*/ 	.short	0x0000


	//----- nvinfo : EIATTR_MAXREG_COUNT
	.align		4
        /*001c*/ 	.byte	0x03, 0x1b
        /*001e*/ 	.short	0x0080


	//----- nvinfo : EIATTR_NUM_BARRIERS
	.align		4
        /*0020*/ 	.byte	0x02, 0x4c
        /*0022*/ 	.byte	0x01
	.zero		1


	//----- nvinfo : EIATTR_MERCURY_ISA_VERSION
	.align		4
        /*0024*/ 	.byte	0x03, 0x5f
        /*0026*/ 	.short	0x0101


	//----- nvinfo : EIATTR_COOP_GROUP_MASK_REGIDS
	.align		4
        /*0028*/ 	.byte	0x04, 0x29
        /*002a*/ 	.short	(.L_1605 - .L_1604)


	//   ....[0]....
.L_1604:
        /*002c*/ 	.word	0xffffffff


	//   ....[1]....
        /*0030*/ 	.word	0xffffffff


	//   ....[2]....
        /*0034*/ 	.word	0xffffffff


	//   ....[3]....
        /*0038*/ 	.word	0xffffffff


	//   ....[4]....
        /*003c*/ 	.word	0xffffffff


	//   ....[5]....
        /*0040*/ 	.word	0xffffffff


	//   ....[6]....
        /*0044*/ 	.word	0xffffffff


	//   ....[7]....
        /*0048*/ 	.word	0xffffffff


	//   ....[8]....
        /*004c*/ 	.word	0xffffffff


	//   ....[9]....
        /*0050*/ 	.word	0xffffffff


	//----- nvinfo : EIATTR_COOP_GROUP_INSTR_OFFSETS
	.align		4
.L_1605:
        /*0054*/ 	.byte	0x04, 0x28
        /*0056*/ 	.short	(.L_1607 - .L_1606)


	//   ....[0]....
.L_1606:
        /*0058*/ 	.word	0x00000fd0


	//   ....[1]....
        /*005c*/ 	.word	0x00000fe0


	//   ....[2]....
        /*0060*/ 	.word	0x00001010


	//   ....[3]....
        /*0064*/ 	.word	0x00001020


	//   ....[4]....
        /*0068*/ 	.word	0x00001060


	//   ....[5]....
        /*006c*/ 	.word	0x00001070


	//   ....[6]....
        /*0070*/ 	.word	0x000010b0


	//   ....[7]....
        /*0074*/ 	.word	0x000010c0


	//   ....[8]....
        /*0078*/ 	.word	0x00001120


	//   ....[9]....
        /*007c*/ 	.word	0x00001130


	//----- nvinfo : EIATTR_VRC_CTA_INIT_COUNT
	.align		4
.L_1607:
        /*0080*/ 	.byte	0x02, 0x4a
	.zero		1
	.zero		1


	//----- nvinfo : EIATTR_EXIT_INSTR_OFFSETS
	.align		4
        /*0084*/ 	.byte	0x04, 0x1c
        /*0086*/ 	.short	(.L_1609 - .L_1608)


	//   ....[0]....
.L_1608:
        /*0088*/ 	.word	0x00000060


	//   ....[1]....
        /*008c*/ 	.word	0x00003e00


	//----- nvinfo : EIATTR_MAX_THREADS
	.align		4
.L_1609:
        /*0090*/ 	.byte	0x04, 0x05
        /*0092*/ 	.short	(.L_1611 - .L_1610)
.L_1610:
        /*0094*/ 	.word	0x00000200
        /*0098*/ 	.word	0x00000001
        /*009c*/ 	.word	0x00000001


	//----- nvinfo : EIATTR_CRS_STACK_SIZE
	.align		4
.L_1611:
        /*00a0*/ 	.byte	0x04, 0x1e
        /*00a2*/ 	.short	(.L_1613 - .L_1612)
.L_1612:
        /*00a4*/ 	.word	0x00000000


	//----- nvinfo : EIATTR_CBANK_PARAM_SIZE
	.align		4
.L_1613:
        /*00a8*/ 	.byte	0x03, 0x19
        /*00aa*/ 	.short	0x00a0


	//----- nvinfo : EIATTR_PARAM_CBANK
	.align		4
        /*00ac*/ 	.byte	0x04, 0x0a
        /*00ae*/ 	.short	(.L_1615 - .L_1614)
	.align		4
.L_1614:
        /*00b0*/ 	.word	index@(.nv.constant0._Z35group_norm_nhwc_fwd_one_pass_kernelI11Fp16IOFp16WLi128ELi64ELi512EEv26Group_norm_nhwc_fwd_params)
        /*00b4*/ 	.short	0x0380
        /*00b6*/ 	.short	0x00a0


	//----- nvinfo : EIATTR_SW_WAR
	.align		4
.L_1615:
        /*00b8*/ 	.byte	0x04, 0x36
        /*00ba*/ 	.short	(.L_1617 - .L_1616)
.L_1616:
        /*00bc*/ 	.word	0x00000008
.L_1617:


//--------------------- .nv.info._Z35group_norm_nhwc_fwd_one_pass_kernelI11Fp16IOFp16WLi256ELi64ELi512EEv26Group_norm_nhwc_fwd_params --------------------------
	.section	.nv.info._Z35group_norm_nhwc_fwd_one_pass_kernelI11Fp16IOFp16WLi256ELi64ELi512EEv26Group_norm_nhwc_fwd_params,"",@"SHT_CUDA_INFO"
	.sectionflags	@""
	.align	4


	//----- nvinfo : EIATTR_CUDA_API_VERSION
	.align		4
        /*0000*/ 	.byte	0x04, 0x37
        /*0002*/ 	.short	(.L_1619 - .L_1618)
.L_1618:
        /*0004*/ 	.word	0x00000082


	//----- nvinfo : EIATTR_KPARAM_INFO
	.align		4
.L_1619:
        /*0008*/ 	.byte	0x04, 0x17
        /*000a*/ 	.short	(.L_1621 - .L_1620)
.L_1620:
        /*000c*/ 	.word	0x00000000
        /*0010*/ 	.short	0x0000
        /*0012*/ 	.short	0x0000
        /*0014*/ 	.byte	0x00, 0xf0, 0x81, 0x02


	//----- nvinfo : EIATTR_SPARSE_MMA_MASK
	.align		4
.L_1621:
        /*0018*/ 	.byte	0x03, 0x50
        /*001a*/ 	.short	0x0000


	//----- nvinfo : EIATTR_MAXREG_COUNT
	.align		4
        /*001c*/ 	.byte	0x03, 0x1b
        /*001e*/ 	.short	0x0080


	//----- nvinfo : EIATTR_NUM_BARRIERS
	.align		4
        /*0020*/ 	.byte	0x02, 0x4c
        /*0022*/ 	.byte	0x01
	.zero		1


	//----- nvinfo : EIATTR_MERCURY_ISA_VERSION
	.align		4
        /*0024*/ 	.byte	0x03, 0x5f
        /*0026*/ 	.short	0x0101


	//----- nvinfo : EIATTR_COOP_GROUP_MASK_REGIDS
	.align		4
        /*0028*/ 	.byte	0x04, 0x29
        /*002a*/ 	.short	(.L_1623 - .L_1622)


	//   ....[0]....
.L_1622:
        /*002c*/ 	.word	0xffffffff


	//   ....[1]....
        /*0030*/ 	.word	0xffffffff


	//   ....[2]....
        /*0034*/ 	.word	0xffffffff


	//   ....[3]....
        /*0038*/ 	.word	0xffffffff


	//   ....[4]....
        /*003c*/ 	.word	0xffffffff


	//   ....[5]....
        /*0040*/ 	.word	0xffffffff


	//   ....[6]....
        /*0044*/ 	.word	0xffffffff


	//   ....[7]....
        /*0048*/ 	.word	0xffffffff


	//   ....[8]....
        /*004c*/ 	.word	0xffffffff


	//   ....[9]....
        /*0050*/ 	.word	0xffffffff


	//----- nvinfo : EIATTR_COOP_GROUP_INSTR_OFFSETS
	.align		4
.L_1623:
        /*0054*/ 	.byte	0x04, 0x28
        /*0056*/ 	.short	(.L_1625 - .L_1624)


	//   ....[0]....
.L_1624:
        /*0058*/ 	.word	0x00001ab0


	//   ....[1]....
        /*005c*/ 	.word	0x00001ac0


	//   ....[2]....
        /*0060*/ 	.word	0x00001af0


	//   ....[3]....
        /*0064*/ 	.word	0x00001b00


	//   ....[4]....
        /*0068*/ 	.word	0x00001b40


	//   ....[5]....
        /*006c*/ 	.word	0x00001b50


	//   ....[6]....
        /*0070*/ 	.word	0x00001b90


	//   ....[7]....
        /*0074*/ 	.word	0x00001ba0


	//   ....[8]....
        /*0078*/ 	.word	0x00001c20


	//   ....[9]....
        /*007c*/ 	.word	0x00001c30


	//----- nvinfo : EIATTR_VRC_CTA_INIT_COUNT
	.align		4
.L_1625:
        /*0080*/ 	.byte	0x02, 0x4a
	.zero		1
	.zero		1


	//----- nvinfo : EIATTR_EXIT_INSTR_OFFSETS
	.align		4
        /*0084*/ 	.byte	0x04, 0x1c
        /*0086*/ 	.short	(.L_1627 - .L_1626)


	//   ....[0]....
.L_1626:
        /*0088*/ 	.word	0x00000060


	//   ....[1]....
        /*008c*/ 	.word	0x00006500


	//----- nvinfo : EIATTR_MAX_THREADS
	.align		4
.L_1627:
        /*0090*/ 	.byte	0x04, 0x05
        /*0092*/ 	.short	(.L_1629 - .L_1628)
.L_1628:
        /*0094*/ 	.word	0x00000200
        /*0098*/ 	.word	0x00000001
        /*009c*/ 	.word	0x00000001


	//----- nvinfo : EIATTR_CRS_STACK_SIZE
	.align		4
.L_1629:
        /*00a0*/ 	.byte	0x04, 0x1e
        /*00a2*/ 	.short	(.L_1631 - .L_1630)
.L_1630:
        /*00a4*/ 	.word	0x00000000


	//----- nvinfo : EIATTR_CBANK_PARAM_SIZE
	.align		4
.L_1631:
        /*00a8*/ 	.byte	0x03, 0x19
        /*00aa*/ 	.short	0x00a0


	//----- nvinfo : EIATTR_PARAM_CBANK
	.align		4
        /*00ac*/ 	.byte	0x04, 0x0a
        /*00ae*/ 	.short	(.L_1633 - .L_1632)
	.align		4
.L_1632:
        /*00b0*/ 	.word	index@(.nv.constant0._Z35group_norm_nhwc_fwd_one_pass_kernelI11Fp16IOFp16WLi256ELi64ELi512EEv26Group_norm_nhwc_fwd_params)
        /*00b4*/ 	.short	0x0380
        /*00b6*/ 	.short	0x00a0


	//----- nvinfo : EIATTR_SW_WAR
	.align		4
.L_1633:
        /*00b8*/ 	.byte	0x04, 0x36
        /*00ba*/ 	.short	(.L_1635 - .L_1634)
.L_1634:
        /*00bc*/ 	.word	0x00000008
.L_1635:


//--------------------- .nv.info._Z35group_norm_nhwc_fwd_one_pass_kernelI11Fp16IOFp16WLi512ELi64ELi512EEv26Group_norm_nhwc_fwd_params --------------------------
	.section	.nv.info._Z35group_norm_nhwc_fwd_one_pass_kernelI11Fp16IOFp16WLi512ELi64ELi512EEv26Group_norm_nhwc_fwd_params,"",@"SHT_CUDA_INFO"
	.sectionflags	@""
	.align	4


	//----- nvinfo : EIATTR_CUDA_API_VERSION
	.align		4
        /*0000*/ 	.byte	0x04, 0x37
        /*0002*/ 	.short	(.L_1637 - .L_1636)
.L_1636:
        /*0004*/ 	.word	0x00000082


	//----- nvinfo : EIATTR_KPARAM_INFO
	.align		4
.L_1637:
        /*0008*/ 	.byte	0x04, 0x17
        /*000a*/ 	.short	(.L_1639 - .L_1638)
.L_1638:
        /*000c*/ 	.word	0x00000000
        /*0010*/ 	.short	0x0000
        /*0012*/ 	.short	0x0000
        /*0014*/ 	.byte	0x00, 0xf0, 0x81, 0x02


	//----- nvinfo : EIATTR_SPARSE_MMA_MASK
	.align		4
.L_1639:
        /*0018*/ 	.byte	0x03, 0x50
        /*001a*/ 	.short	0x0000


	//----- nvinfo : EIATTR_MAXREG_COUNT
	.align		4
        /*001c*/ 	.byte	0x03, 0x1b
        /*001e*/ 	.short	0x0080


	//----- nvinfo : EIATTR_NUM_BARRIERS
	.align		4
        /*0020*/ 	.byte	0x02, 0x4c
        /*0022*/ 	.byte	0x01
	.zero		1


	//----- nvinfo : EIATTR_MERCURY_ISA_VERSION
	.align		4
        /*0024*/ 	.byte	0x03, 0x5f
        /*0026*/ 	.short	0x0101


	//----- nvinfo : EIATTR_COOP_GROUP_MASK_REGIDS
	.align		4
        /*0028*/ 	.byte	0x04, 0x29
        /*002a*/ 	.short	(.L_1641 - .L_1640)


	//   ....[0]....
.L_1640:
        /*002c*/ 	.word	0xffffffff


	//   ....[1]....
        /*0030*/ 	.word	0xffffffff


	//   ....[2]....
        /*0034*/ 	.word	0xffffffff


	//   ....[3]....
        /*0038*/ 	.word	0xffffffff


	//   ....[4]....
        /*003c*/ 	.word	0xffffffff


	//   ....[5]....
        /*0040*/ 	.word	0xffffffff


	//   ....[6]....
        /*0044*/ 	.word	0xffffffff


	//   ....[7]....
        /*0048*/ 	.word	0xffffffff


	//   ....[8]....
        /*004c*/ 	.word	0xffffffff


	//   ....[9]....
        /*0050*/ 	.word	0xffffffff


	//----- nvinfo : EIATTR_COOP_GROUP_INSTR_OFFSETS
	.align		4
.L_1641:
        /*0054*/ 	.byte	0x04, 0x28
        /*0056*/ 	.short	(.L_1643 - .L_1642)


	//   ....[0]....
.L_1642:
        /*0058*/ 	.word	0x000031a0


	//   ....[1]....
        /*005c*/ 	.word	0x000031b0


	//   ....[2]....
        /*0060*/ 	.word	0x000031f0


	//   ....[3]....
        /*0064*/ 	.word	0x00003200


	//   ....[4]....
        /*0068*/ 	.word	0x00003240


	//   ....[5]....
        /*006c*/ 	.word	0x00003250


	//   ....[6]....
        /*0070*/ 	.word	0x00003290


	//   ....[7]....
        /*0074*/ 	.word	0x000032a0


	//   ....[8]....
        /*0078*/ 	.word	0x00003330


	//   ....[9]....
        /*007c*/ 	.word	0x00003340


	//----- nvinfo : EIATTR_VRC_CTA_INIT_COUNT
	.align		4
.L_1643:
        /*0080*/ 	.byte	0x02, 0x4a
	.zero		1
	.zero		1


	//----- nvinfo : EIATTR_EXIT_INSTR_OFFSETS
	.align		4
        /*0084*/ 	.byte	0x04, 0x1c
        /*0086*/ 	.short	(.L_1645 - .L_1644)


	//   ....[0]....
.L_1644:
        /*0088*/ 	.word	0x00000060


	//   ....[1]....
        /*008c*/ 	.word	0x0000ba80


	//----- nvinfo : EIATTR_MAX_THREADS
	.align		4
.L_1645:
        /*0090*/ 	.byte	0x04, 0x05
        /*0092*/ 	.short	(.L_1647 - .L_1646)
.L_1646:
        /*0094*/ 	.word	0x00000200
        /*0098*/ 	.word	0x00000001
        /*009c*/ 	.word	0x00000001


	//----- nvinfo : EIATTR_CRS_STACK_SIZE
	.align		4
.L_1647:
        /*00a0*/ 	.byte	0x04, 0x1e
        /*00a2*/ 	.short	(.L_1649 - .L_1648)
.L_1648:
        /*00a4*/ 	.word	0x00000000


	//----- nvinfo : EIATTR_CBANK_PARAM_SIZE
	.align		4
.L_1649:
        /*00a8*/ 	.byte	0x03, 0x19
        /*00aa*/ 	.short	0x00a0


	//----- nvinfo : EIATTR_PARAM_CBANK
	.align		4
        /*00ac*/ 	.byte	0x04, 0x0a
        /*00ae*/ 	.short	(.L_1651 - .L_1650)
	.align		4
.L_1650:
        /*00b0*/ 	.word	index@(.nv.constant0._Z35group_norm_nhwc_fwd_one_pass_kernelI11Fp16IOFp16WLi512ELi64ELi512EEv26Group_norm_nhwc_fwd_params)
        /*00b4*/ 	.short	0x0380
        /*00b6*/ 	.short	0x00a0


	//----- nvinfo : EIATTR_SW_WAR
	.align		4
.L_1651:
        /*00b8*/ 	.byte	0x04, 0x36
        /*00ba*/ 	.short	(.L_1653 - .L_1652)
.L_1652:
        /*00bc*/ 	.word	0x00000008
.L_1653:


//--------------------- .nv.info._Z35group_norm_nhwc_fwd_one_pass_kernelI11Fp32IOFp32WLi64ELi64ELi512EEv26Group_norm_nhwc_fwd_params --------------------------
	.section	.nv.info._Z35group_norm_nhwc_fwd_one_pass_kernelI11Fp32IOFp32WLi64ELi64ELi512EEv26Group_norm_nhwc_fwd_params,"",@"SHT_CUDA_INFO"
	.sectionflags	@""
	.align	4


	//----- nvinfo : EIATTR_CUDA_API_VERSION
	.align		4
        /*0000*/ 	.byte	0x04, 0x37
        /*0002*/ 	.short	(.L_1655 - .L_1654)
.L_1654:
        /*0004*/ 	.word	0x00000082


	//----- nvinfo : EIATTR_KPARAM_INFO
	.align		4
.L_1655:
        /*0008*/ 	.byte	0x04, 0x17
        /*000a*/ 	.short	(.L_1657 - .L_1656)
.L_1656:
        /*000c*/ 	.word	0x00000000
        /*0010*/ 	.short	0x0000
        /*0012*/ 	.short	0x0000
        /*0014*/ 	.byte	0x00, 0xf0, 0x81, 0x02


	//----- nvinfo : EIATTR_SPARSE_MMA_MASK
	.align		4
.L_1657:
        /*0018*/ 	.byte	0x03, 0x50
        /*001a*/ 	.short	0x0000


	//----- nvinfo : EIATTR_MAXREG_COUNT
	.align		4
        /*001c*/ 	.byte	0x03, 0x1b
        /*001e*/ 	.short	0x0080


	//----- nvinfo : EIATTR_NUM_BARRIERS
	.align		4
        /*0020*/ 	.byte	0x02, 0x4c
        /*0022*/ 	.byte	0x01
	.zero		1


	//----- nvinfo : EIATTR_MERCURY_ISA_VERSION
	.align		4
        /*0024*/ 	.byte	0x03, 0x5f
        /*0026*/ 	.short	0x0101


	//----- nvinfo : EIATTR_INT_WARP_WIDE_INSTR_OFFSETS
	.align		4
        /*0028*/ 	.byte	0x04, 0x31
        /*002a*/ 	.short	(.L_1659 - .L_1658)


	//   ....[0]....
.L_1658:
        /*002c*/ 	.word	0x00001200


	//   ....[1]....
        /*0030*/ 	.word	0x00001260


	//   ....[2]....
        /*0034*/ 	.word	0x00001280


	//   ....[3]....
        /*0038*/ 	.word	0x000012b0


	//   ....[4]....
        /*003c*/ 	.word	0x00001470


	//   ....[5]....
        /*0040*/ 	.word	0x000014d0


	//   ....[6]....
        /*0044*/ 	.word	0x000014f0


	//   ....[7]....
        /*0048*/ 	.word	0x00001520


	//   ....[8]....
        /*004c*/ 	.word	0x00001850


	//   ....[9]....
        /*0050*/ 	.word	0x00001870


	//   ....[10]....
        /*0054*/ 	.word	0x00001880


	//   ....[11]....
        /*0058*/ 	.word	0x000018b0


	//   ....[12]....
        /*005c*/ 	.word	0x00001b10


	//   ....[13]....
        /*0060*/ 	.word	0x00001b30


	//----- nvinfo : EIATTR_COOP_GROUP_MASK_REGIDS
	.align		4
.L_1659:
        /*0064*/ 	.byte	0x04, 0x29
        /*0066*/ 	.short	(.L_1661 - .L_1660)


	//   ....[0]....
.L_1660:
        /*0068*/ 	.word	0xffffffff


	//   ....[1]....
        /*006c*/ 	.word	0xffffffff


	//   ....[2]....
        /*0070*/ 	.word	0xffffffff


	//   ....[3]....
        /*0074*/ 	.word	0xffffffff


	//   ....[4]....
        /*0078*/ 	.word	0xffffffff


	//   ....[5]....
        /*007c*/ 	.word	0xffffffff


	//   ....[6]....
        /*0080*/ 	.word	0xffffffff


	//   ....[7]....
        /*0084*/ 	.word	0xffffffff


	//   ....[8]....
        /*0088*/ 	.word	0xffffffff


	//   ....[9]....
        /*008c*/ 	.word	0xffffffff


	//----- nvinfo : EIATTR_COOP_GROUP_INSTR_OFFSETS
	.align		4
.L_1661:
        /*0090*/ 	.byte	0x04, 0x28
        /*0092*/ 	.short	(.L_1663 - .L_1662)


	//   ....[0]....
.L_1662:
        /*0094*/ 	.word	0x00000940


	//   ....[1]....
        /*0098*/ 	.word	0x00000950


	//   ....[2]....
        /*009c*/ 	.word	0x00000980


	//   ....[3]....
        /*00a0*/ 	.word	0x00000990


	//   ....[4]....
        /*00a4*/ 	.word	0x000009d0


	//   ....[5]....
        /*00a8*/ 	.word	0x000009e0


	//   ....[6]....
        /*00ac*/ 	.word	0x00000a20


	//   ....[7]....
        /*00b0*/ 	.word	0x00000a30


	//   ....[8]....
        /*00b4*/ 	.word	0x00000a90


	//   ....[9]....
        /*00b8*/ 	.word	0x00000aa0


	//----- nvinfo : EIATTR_VRC_CTA_INIT_COUNT
	.align		4
.L_1663:
        /*00bc*/ 	.byte	0x02, 0x4a
	.zero		1
	.zero		1


	//----- nvinfo : EIATTR_EXIT_INSTR_OFFSETS
	.align		4
        /*00c0*/ 	.byte	0x04, 0x1c
        /*00c2*/ 	.short	(.L_1665 - .L_1664)


	//   ....[0]....
.L_1664:
        /*00c4*/ 	.word	0x00000070


	//   ....[1]....
        /*00c8*/ 	.word	0x00002df0


	//----- nvinfo : EIATTR_MAX_THREADS
	.align		4
.L_1665:
        /*00cc*/ 	.byte	0x04, 0x05
        /*00ce*/ 	.short	(.L_1667 - .L_1666)
.L_1666:
        /*00d0*/ 	.word	0x00000200
        /*00d4*/ 	.word	0x00000001
        /*00d8*/ 	.word	0x00000001


	//----- nvinfo : EIATTR_CRS_STACK_SIZE
	.align		4
.L_1667:
        /*00dc*/ 	.byte	0x04, 0x1e
        /*00de*/ 	.short	(.L_1669 - .L_1668)
.L_1668:
        /*00e0*/ 	.word	0x00000000


	//----- nvinfo : EIATTR_CBANK_PARAM_SIZE
	.align		4
.L_1669:
        /*00e4*/ 	.byte	0x03, 0x19
        /*00e6*/ 	.short	0x00a0


	//----- nvinfo : EIATTR_PARAM_CBANK
	.align		4
        /*00e8*/ 	.byte	0x04, 0x0a
        /*00ea*/ 	.short	(.L_1671 - .L_1670)
	.align		4
.L_1670:
        /*00ec*/ 	.word	index@(.nv.constant0._Z35group_norm_nhwc_fwd_one_pass_kernelI11Fp32IOFp32WLi64ELi64ELi512EEv26Group_norm_nhwc_fwd_params)
        /*00f0*/ 	.short	0x0380
        /*00f2*/ 	.short	0x00a0


	//----- nvinfo : EIATTR_SW_WAR
	.align		4
.L_1671:
        /*00f4*/ 	.byte	0x04, 0x36
        /*00f6*/ 	.short	(.L_1673 - .L_1672)
.L_1672:
        /*00f8*/ 	.word	0x00000008
.L_1673:


//--------------------- .nv.info._Z35group_norm_nhwc_fwd_one_pass_kernelI11Fp32IOFp32WLi128ELi64ELi512EEv26Group_norm_nhwc_fwd_params --------------------------
	.section	.nv.info._Z35group_norm_nhwc_fwd_one_pass_kernelI11Fp32IOFp32WLi128ELi64ELi512EEv26Group_norm_nhwc_fwd_params,"",@"SHT_CUDA_INFO"
	.sectionflags	@""
	.align	4


	//----- nvinfo : EIATTR_CUDA_API_VERSION
	.align		4
        /*0000*/ 	.byte	0x04, 0x37
        /*0002*/ 	.short	(.L_1675 - .L_1674)
.L_1674:
        /*0004*/ 	.word	0x00000082


	//----- nvinfo : EIATTR_KPARAM_INFO
	.align		4
.L_1675:
        /*0008*/ 	.byte	0x04, 0x17
        /*000a*/ 	.short	(.L_1677 - .L_1676)
.L_1676:
        /*000c*/ 	.word	0x00000000
        /*0010*/ 	.short	0x0000
        /*0012*/ 	.short	0x0000
        /*0014*/ 	.byte	0x00, 0xf0, 0x81, 0x02


	//----- nvinfo : EIATTR_SPARSE_MMA_MASK
	.align		4
.L_1677:
        /*0018*/ 	.byte	0x03, 0x50
        /*001a*/ 	.short	0x0000


	//----- nvinfo : EIATTR_MAXREG_COUNT
	.align		4
        /*001c*/ 	.byte	0x03, 0x1b
        /*001e*/ 	.short	0x0080


	//----- nvinfo : EIATTR_NUM_BARRIERS
	.align		4
        /*0020*/ 	.byte	0x02, 0x4c
        /*0022*/ 	.byte	0x01
	.zero		1


	//----- nvinfo : EIATTR_MERCURY_ISA_VERSION
	.align		4
        /*0024*/ 	.byte	0x03, 0x5f
        /*0026*/ 	.short	0x0101


	//----- nvinfo : EIATTR_COOP_GROUP_MASK_REGIDS
	.align		4
        /*0028*/ 	.byte	0x04, 0x29
        /*002a*/ 	.short	(.L_1679 - .L_1678)


	//   ....[0]....
.L_1678:
        /*002c*/ 	.word	0xffffffff


	//   ....[1]....
        /*0030*/ 	.word	0xffffffff


	//   ....[2]....
        /*0034*/ 	.word	0xffffffff


	//   ....[3]....
        /*0038*/ 	.word	0xffffffff


	//   ....[4]....
        /*003c*/ 	.word	0xffffffff


	//   ....[5]....
        /*0040*/ 	.word	0xffffffff


	//   ....[6]....
        /*0044*/ 	.word	0xffffffff


	//   ....[7]....
        /*0048*/ 	.word	0xffffffff


	//   ....[8]....
        /*004c*/ 	.word	0xffffffff


	//   ....[9]....
        /*0050*/ 	.word	0xffffffff


	//----- nvinfo : EIATTR_COOP_GROUP_INSTR_OFFSETS
	.align		4
.L_1679:
        /*0054*/ 	.byte	0x04, 0x28
        /*0056*/ 	.short	(.L_1681 - .L_1680)


	//   ....[0]....
.L_1680:
        /*0058*/ 	.word	0x00000ed0


	//   ....[1]....
        /*005c*/ 	.word	0x00000ee0


	//   ....[2]....
        /*0060*/ 	.word	0x00000f10


	//   ....[3]....
        /*0064*/ 	.word	0x00000f20


	//   ....[4]....
        /*0068*/ 	.word	0x00000f60


	//   ....[5]....
        /*006c*/ 	.word	0x00000f70


	//   ....[6]....
        /*0070*/ 	.word	0x00000fb0


	//   ....[7]....
        /*0074*/ 	.word	0x00000fc0


	//   ....[8]....
        /*0078*/ 	.word	0x00001020


	//   ....[9]....
        /*007c*/ 	.word	0x00001030


	//----- nvinfo : EIATTR_VRC_CTA_INIT_COUNT
	.align		4
.L_1681:
        /*0080*/ 	.byte	0x02, 0x4a
	.zero		1
	.zero		1


	//----- nvinfo : EIATTR_EXIT_INSTR_OFFSETS
	.align		4
        /*0084*/ 	.byte	0x04, 0x1c
        /*0086*/ 	.short	(.L_1683 - .L_1682)


	//   ....[0]....
.L_1682:
        /*0088*/ 	.word	0x00000060


	//   ....[1]....
        /*008c*/ 	.word	0x00003bb0


	//----- nvinfo : EIATTR_MAX_THREADS
	.align		4
.L_1683:
        /*0090*/ 	.byte	0x04, 0x05
        /*0092*/ 	.short	(.L_1685 - .L_1684)
.L_1684:
        /*0094*/ 	.word	0x00000200
        /*0098*/ 	.word	0x00000001
        /*009c*/ 	.word	0x00000001


	//----- nvinfo : EIATTR_CRS_STACK_SIZE
	.align		4
.L_1685:
        /*00a0*/ 	.byte	0x04, 0x1e
        /*00a2*/ 	.short	(.L_1687 - .L_1686)
.L_1686:
        /*00a4*/ 	.word	0x00000000


	//----- nvinfo : EIATTR_CBANK_PARAM_SIZE
	.align		4
.L_1687:
        /*00a8*/ 	.byte	0x03, 0x19
        /*00aa*/ 	.short	0x00a0


	//----- nvinfo : EIATTR_PARAM_CBANK
	.align		4
        /*00ac*/ 	.byte	0x04, 0x0a
        /*00ae*/ 	.short	(.L_1689 - .L_1688)
	.align		4
.L_1688:
        /*00b0*/ 	.word	index@(.nv.constant0._Z35group_norm_nhwc_fwd_one_pass_kernelI11Fp32IOFp32WLi128ELi64ELi512EEv26Group_norm_nhwc_fwd_params)
        /*00b4*/ 	.short	0x0380
        /*00b6*/ 	.short	0x00a0


	//----- nvinfo : EIATTR_SW_WAR
	.align		4
.L_1689:
        /*00b8*/ 	.byte	0x04, 0x36
        /*00ba*/ 	.short	(.L_1691 - .L_1690)
.L_1690:
        /*00bc*/ 	.word	0x00000008
.L_1691:


//--------------------- .nv.info._Z35group_norm_nhwc_fwd_one_pass_kernelI11Fp32IOFp32WLi256ELi64ELi512EEv26Group_norm_nhwc_fwd_params --------------------------
	.section	.nv.info._Z35group_norm_nhwc_fwd_one_pass_kernelI11Fp32IOFp32WLi256ELi64ELi512EEv26Group_norm_nhwc_fwd_params,"",@"SHT_CUDA_INFO"
	.sectionflags	@""
	.align	4


	//----- nvinfo : EIATTR_CUDA_API_VERSION
	.align		4
        /*0000*/ 	.byte	0x04, 0x37
        /*0002*/ 	.short	(.L_1693 - .L_1692)
.L_1692:
        /*0004*/ 	.word	0x00000082


	//----- nvinfo : EIATTR_KPARAM_INFO
	.align		4
.L_1693:
        /*0008*/ 	.byte	0x04, 0x17
        /*000a*/ 	.short	(.L_1695 - .L_1694)
.L_1694:
        /*000c*/ 	.word	0x00000000
        /*0010*/ 	.short	0x0000
        /*0012*/ 	.short	0x0000
        /*0014*/ 	.byte	0x00, 0xf0, 0x81, 0x02


	//----- nvinfo : EIATTR_SPARSE_MMA_MASK
	.align		4
.L_1695:
        /*0018*/ 	.byte	0x03, 0x50
        /*001a*/ 	.short	0x0000


	//----- nvinfo : EIATTR_MAXREG_COUNT
	.align		4
        /*001c*/ 	.byte	0x03, 0x1b
        /*001e*/ 	.short	0x0080


	//----- nvinfo : EIATTR_NUM_BARRIERS
	.align		4
        /*0020*/ 	.byte	0x02, 0x4c
        /*0022*/ 	.byte	0x01
	.zero		1


	//----- nvinfo : EIATTR_MERCURY_ISA_VERSION
	.align		4
        /*0024*/ 	.byte	0x03, 0x5f
        /*0026*/ 	.short	0x0101


	//----- nvinfo : EIATTR_COOP_GROUP_MASK_REGIDS
	.align		4
        /*0028*/ 	.byte	0x04, 0x29
        /*002a*/ 	.short	(.L_1697 - .L_1696)


	//   ....[0]....
.L_1696:
        /*002c*/ 	.word	0xffffffff


	//   ....[1]....
        /*0030*/ 	.word	0xffffffff


	//   ....[2]....
        /*0034*/ 	.word	0xffffffff


	//   ....[3]....
        /*0038*/ 	.word	0xffffffff


	//   ....[4]....
        /*003c*/ 	.word	0xffffffff


	//   ....[5]....
        /*0040*/ 	.word	0xffffffff


	//   ....[6]....
        /*0044*/ 	.word	0xffffffff


	//   ....[7]....
        /*0048*/ 	.word	0xffffffff


	//   ....[8]....
        /*004c*/ 	.word	0xffffffff


	//   ....[9]....
        /*0050*/ 	.word	0xffffffff


	//----- nvinfo : EIATTR_COOP_GROUP_INSTR_OFFSETS
	.align		4
.L_1697:
        /*0054*/ 	.byte	0x04, 0x28
        /*0056*/ 	.short	(.L_1699 - .L_1698)


	//   ....[0]....
.L_1698:
        /*0058*/ 	.word	0x000018b0


	//   ....[1]....
        /*005c*/ 	.word	0x000018c0


	//   ....[2]....
        /*0060*/ 	.word	0x000018f0


	//   ....[3]....
        /*0064*/ 	.word	0x00001900


	//   ....[4]....
        /*0068*/ 	.word	0x00001940


	//   ....[5]....
        /*006c*/ 	.word	0x00001950


	//   ....[6]....
        /*0070*/ 	.word	0x00001990


	//   ....[7]....
        /*0074*/ 	.word	0x000019a0


	//   ....[8]....
        /*0078*/ 	.word	0x00001a20


	//   ....[9]....
        /*007c*/ 	.word	0x00001a30


	//----- nvinfo : EIATTR_VRC_CTA_INIT_COUNT
	.align		4
.L_1699:
        /*0080*/ 	.byte	0x02, 0x4a
	.zero		1
	.zero		1


	//----- nvinfo : EIATTR_EXIT_INSTR_OFFSETS
	.align		4
        /*0084*/ 	.byte	0x04, 0x1c
        /*0086*/ 	.short	(.L_1701 - .L_1700)


	//   ....[0]....
.L_1700:
        /*0088*/ 	.word	0x00000060


	//   ....[1]....
        /*008c*/ 	.word	0x000060a0


	//----- nvinfo : EIATTR_MAX_THREADS
	.align		4
.L_1701:
        /*0090*/ 	.byte	0x04, 0x05
        /*0092*/ 	.short	(.L_1703 - .L_1702)
.L_1702:
        /*0094*/ 	.word	0x00000200
        /*0098*/ 	.word	0x00000001
        /*009c*/ 	.word	0x00000001


	//----- nvinfo : EIATTR_CRS_STACK_SIZE
	.align		4
.L_1703:
        /*00a0*/ 	.byte	0x04, 0x1e
        /*00a2*/ 	.short	(.L_1705 - .L_1704)
.L_1704:
        /*00a4*/ 	.word	0x00000000


	//----- nvinfo : EIATTR_CBANK_PARAM_SIZE
	.align		4
.L_1705:
        /*00a8*/ 	.byte	0x03, 0x19
        /*00aa*/ 	.short	0x00a0


	//----- nvinfo : EIATTR_PARAM_CBANK
	.align		4
        /*00ac*/ 	.byte	0x04, 0x0a
        /*00ae*/ 	.short	(.L_1707 - .L_1706)
	.align		4
.L_1706:
        /*00b0*/ 	.word	index@(.nv.constant0._Z35group_norm_nhwc_fwd_one_pass_kernelI11Fp32IOFp32WLi256ELi64ELi512EEv26Group_norm_nhwc_fwd_params)
        /*00b4*/ 	.short	0x0380
        /*00b6*/ 	.short	0x00a0


	//----- nvinfo : EIATTR_SW_WAR
	.align		4
.L_1707:
        /*00b8*/ 	.byte	0x04, 0x36
        /*00ba*/ 	.short	(.L_1709 - .L_1708)
.L_1708:
        /*00bc*/ 	.word	0x00000008
.L_1709:


//--------------------- .nv.info._Z35group_norm_nhwc_fwd_one_pass_kernelI11Fp32IOFp32WLi512ELi64ELi512EEv26Group_norm_nhwc_fwd_params --------------------------
	.section	.nv.info._Z35group_norm_nhwc_fwd_one_pass_kernelI11Fp32IOFp32WLi512ELi64ELi512EEv26Group_norm_nhwc_fwd_params,"",@"SHT_CUDA_INFO"
	.sectionflags	@""
	.align	4


	//----- nvinfo : EIATTR_CUDA_API_VERSION
	.align		4
        /*0000*/ 	.byte	0x04, 0x37
        /*0002*/ 	.short	(.L_1711 - .L_1710)
.L_1710:
        /*0004*/ 	.word	0x00000082


	//----- nvinfo : EIATTR_KPARAM_INFO
	.align		4
.L_1711:
        /*0008*/ 	.byte	0x04, 0x17
        /*000a*/ 	.short	(.L_1713 - .L_1712)
.L_1712:
        /*000c*/ 	.word	0x00000000
        /*0010*/ 	.short	0x0000
        /*0012*/ 	.short	0x0000
        /*0014*/ 	.byte	0x00, 0xf0, 0x81, 0x02


	//----- nvinfo : EIATTR_SPARSE_MMA_MASK
	.align		4
.L_1713:
        /*0018*/ 	.byte	0x03, 0x50
        /*001a*/ 	.short	0x0000


	//----- nvinfo : EIATTR_MAXREG_COUNT
	.align		4
        /*001c*/ 	.byte	0x03, 0x1b
        /*001e*/ 	.short	0x0080


	//----- nvinfo : EIATTR_NUM_BARRIERS
	.align		4
        /*0020*/ 	.byte	0x02, 0x4c
        /*0022*/ 	.byte	0x01
	.zero		1


	//----- nvinfo : EIATTR_MERCURY_ISA_VERSION
	.align		4
        /*0024*/ 	.byte	0x03, 0x5f
        /*0026*/ 	.short	0x0101


	//----- nvinfo : EIATTR_COOP_GROUP_MASK_REGIDS
	.align		4
        /*0028*/ 	.byte	0x04, 0x29
        /*002a*/ 	.short	(.L_1715 - .L_1714)


	//   ....[0]....
.L_1714:
        /*002c*/ 	.word	0xffffffff


	//   ....[1]....
        /*0030*/ 	.word	0xffffffff


	//   ....[2]....
        /*0034*/ 	.word	0xffffffff


	//   ....[3]....
        /*0038*/ 	.word	0xffffffff


	//   ....[4]....
        /*003c*/ 	.word	0xffffffff


	//   ....[5]....
        /*0040*/ 	.word	0xffffffff


	//   ....[6]....
        /*0044*/ 	.word	0xffffffff


	//   ....[7]....
        /*0048*/ 	.word	0xffffffff


	//   ....[8]....
        /*004c*/ 	.word	0xffffffff


	//   ....[9]....
        /*0050*/ 	.word	0xffffffff


	//----- nvinfo : EIATTR_COOP_GROUP_INSTR_OFFSETS
	.align		4
.L_1715:
        /*0054*/ 	.byte	0x04, 0x28
        /*0056*/ 	.short	(.L_1717 - .L_1716)


	//   ....[0]....
.L_1716:
        /*0058*/ 	.word	0x00003360


	//   ....[1]....
        /*005c*/ 	.word	0x00003370


	//   ....[2]....
        /*0060*/ 	.word	0x000033b0


	//   ....[3]....
        /*0064*/ 	.word	0x000033c0


	//   ....[4]....
        /*0068*/ 	.word	0x00003400


	//   ....[5]....
        /*006c*/ 	.word	0x00003410


	//   ....[6]....
        /*0070*/ 	.word	0x00003450


	//   ....[7]....
        /*0074*/ 	.word	0x00003460


	//   ....[8]....
        /*0078*/ 	.word	0x000034f0


	//   ....[9]....
        /*007c*/ 	.word	0x00003500


	//----- nvinfo : EIATTR_VRC_CTA_INIT_COUNT
	.align		4
.L_1717:
        /*0080*/ 	.byte	0x02, 0x4a
	.zero		1
	.zero		1


	//----- nvinfo : EIATTR_EXIT_INSTR_OFFSETS
	.align		4
        /*0084*/ 	.byte	0x04, 0x1c
        /*0086*/ 	.short	(.L_1719 - .L_1718)


	//   ....[0]....
.L_1718:
        /*0088*/ 	.word	0x00000060


	//   ....[1]....
        /*008c*/ 	.word	0x0000b7e0


	//----- nvinfo : EIATTR_MAX_THREADS
	.align		4
.L_1719:
        /*0090*/ 	.byte	0x04, 0x05
        /*0092*/ 	.short	(.L_1721 - .L_1720)
.L_1720:
        /*0094*/ 	.word	0x00000200
        /*0098*/ 	.word	0x00000001
        /*009c*/ 	.word	0x00000001


	//----- nvinfo : EIATTR_CRS_STACK_SIZE
	.align		4
.L_1721:
        /*00a0*/ 	.byte	0x04, 0x1e
        /*00a2*/ 	.short	(.L_1723 - .L_1722)
.L_1722:
        /*00a4*/ 	.word	0x00000000


	//----- nvinfo : EIATTR_CBANK_PARAM_SIZE
	.align		4
.L_1723:
        /*00a8*/ 	.byte	0x03, 0x19
        /*00aa*/ 	.short	0x00a0


	//----- nvinfo : EIATTR_PARAM_CBANK
	.align		4
        /*00ac*/ 	.byte	0x04, 0x0a
        /*00ae*/ 	.short	(.L_1725 - .L_1724)
	.align		4
.L_1724:
        /*00b0*/ 	.word	index@(.nv.constant0._Z35group_norm_nhwc_fwd_one_pass_kernelI11Fp32IOFp32WLi512ELi64ELi512EEv26Group_norm_nhwc_fwd_params)
        /*00b4*/ 	.short	0x0380
        /*00b6*/ 	.short	0x00a0


	//----- nvinfo : EIATTR_SW_WAR
	.align		4
.L_1725:
        /*00b8*/ 	.byte	0x04, 0x36
        /*00ba*/ 	.short	(.L_1727 - .L_1726)
.L_1726:
        /*00bc*/ 	.word	0x00000008
.L_1727:


//--------------------- .nv.info._Z35group_norm_nhwc_fwd_one_pass_kernelI11Fp32IOBf16WLi64ELi64ELi512EEv26Group_norm_nhwc_fwd_params --------------------------
	.section	.nv.info._Z35group_norm_nhwc_fwd_one_pass_kernelI11Fp32IOBf16WLi64ELi64ELi512EEv26Group_norm_nhwc_fwd_params,"",@"SHT_CUDA_INFO"
	.sectionflags	@""
	.align	4


	//----- nvinfo : EIATTR_CUDA_API_VERSION
	.align		4
        /*0000*/ 	.byte	0x04, 0x37
        /*0002*/ 	.short	(.L_1729 - .L_1728)
.L_1728:
        /*0004*/ 	.word	0x00000082


	//----- nvinfo : EIATTR_KPARAM_INFO
	.align		4
.L_1729:
        /*0008*/ 	.byte	0x04, 0x17
        /*000a*/ 	.short	(.L_1731 - .L_1730)
.L_1730:
        /*000c*/ 	.word	0x00000000
        /*0010*/ 	.short	0x0000
        /*0012*/ 	.short	0x0000
        /*0014*/ 	.byte	0x00, 0xf0, 0x81, 0x02


	//----- nvinfo : EIATTR_SPARSE_MMA_MASK
	.align		4
.L_1731:
        /*0018*/ 	.byte	0x03, 0x50
        /*001a*/ 	.short	0x0000


	//----- nvinfo : EIATTR_MAXREG_COUNT
	.align		4
        /*001c*/ 	.byte	0x03, 0x1b
        /*001e*/ 	.short	0x0080


	//----- nvinfo : EIATTR_NUM_BARRIERS
	.align		4
        /*0020*/ 	.byte	0x02, 0x4c
        /*0022*/ 	.byte	0x01
	.zero		1


	//----- nvinfo : EIATTR_MERCURY_ISA_VERSION
	.align		4
        /*0024*/ 	.byte	0x03, 0x5f
        /*0026*/ 	.short	0x0101


	//----- nvinfo : EIATTR_INT_WARP_WIDE_INSTR_OFFSETS
	.align		4
        /*0028*/ 	.byte	0x04, 0x31
        /*002a*/ 	.short	(.L_1733 - .L_1732)


	//   ....[0]....
.L_1732:
        /*002c*/ 	.word	0x00001200


	//   ....[1]....
        /*0030*/ 	.word	0x00001270


	//   ....[2]....
        /*0034*/ 	.word	0x00001280


	//   ....[3]....
        /*0038*/ 	.word	0x000012b0


	//   ....[4]....
        /*003c*/ 	.word	0x00001470


	//   ....[5]....
        /*0040*/ 	.word	0x000014d0


	//   ....[6]....
        /*0044*/ 	.word	0x000014f0


	//   ....[7]....
        /*0048*/ 	.word	0x00001520


	//   ....[8]....
        /*004c*/ 	.word	0x00001850


	//   ....[9]....
        /*0050*/ 	.word	0x00001870


	//   ....[10]....
        /*0054*/ 	.word	0x00001890


	//   ....[11]....
        /*0058*/ 	.word	0x000018b0


	//   ....[12]....
        /*005c*/ 	.word	0x00001b10


	//   ....[13]....
        /*0060*/ 	.word	0x00001b30


	//----- nvinfo : EIATTR_COOP_GROUP_MASK_REGIDS
	.align		4
.L_1733:
        /*0064*/ 	.byte	0x04, 0x29
        /*0066*/ 	.short	(.L_1735 - .L_1734)


	//   ....[0]....
.L_1734:
        /*0068*/ 	.word	0xffffffff


	//   ....[1]....
        /*006c*/ 	.word	0xffffffff


	//   ....[2]....
        /*0070*/ 	.word	0xffffffff


	//   ....[3]....
        /*0074*/ 	.word	0xffffffff


	//   ....[4]....
        /*0078*/ 	.word	0xffffffff


	//   ....[5]....
        /*007c*/ 	.word	0xffffffff


	//   ....[6]....
        /*0080*/ 	.word	0xffffffff


	//   ....[7]....
        /*0084*/ 	.word	0xffffffff


	//   ....[8]....
        /*0088*/ 	.word	0xffffffff


	//   ....[9]....
        /*008c*/ 	.word	0xffffffff


	//----- nvinfo : EIATTR_COOP_GROUP_INSTR_OFFSETS
	.align		4
.L_1735:
        /*0090*/ 	.byte	0x04, 0x28
        /*0092*/ 	.short	(.L_1737 - .L_1736)


	//   ....[0]....
.L_1736:
        /*0094*/ 	.word	0x00000940


	//   ....[1]....
        /*0098*/ 	.word	0x00000950


	//   ....[2]....
        /*009c*/ 	.word	0x00000980


	//   ....[3]....
        /*00a0*/ 	.word	0x00000990


	//   ....[4]....
        /*00a4*/ 	.word	0x000009d0


	//   ....[5]....
        /*00a8*/ 	.word	0x000009e0


	//   ....[6]....
        /*00ac*/ 	.word	0x00000a20


	//   ....[7]....
        /*00b0*/ 	.word	0x00000a30


	//   ....[8]....
        /*00b4*/ 	.word	0x00000a90


	//   ....[9]....
        /*00b8*/ 	.word	0x00000aa0


	//----- nvinfo : EIATTR_VRC_CTA_INIT_COUNT
	.align		4
.L_1737:
        /*00bc*/ 	.byte	0x02, 0x4a
	.zero		1
	.zero		1


	//----- nvinfo : EIATTR_EXIT_INSTR_OFFSETS
	.align		4
        /*00c0*/ 	.byte	0x04, 0x1c
        /*00c2*/ 	.short	(.L_1739 - .L_1738)


	//   ....[0]....
.L_1738:
        /*00c4*/ 	.word	0x00000070


	//   ....[1]....
        /*00c8*/ 	.word	0x00002e50


	//----- nvinfo : EIATTR_MAX_THREADS
	.align		4
.L_1739:
        /*00cc*/ 	.byte	0x04, 0x05
        /*00ce*/ 	.short	(.L_1741 - .L_1740)
.L_1740:
        /*00d0*/ 	.word	0x00000200
        /*00d4*/ 	.word	0x00000001
        /*00d8*/ 	.word	0x00000001


	//----- nvinfo : EIATTR_CRS_STACK_SIZE
	.align		4
.L_1741:
        /*00dc*/ 	.byte	0x04, 0x1e
        /*00de*/ 	.short	(.L_1743 - .L_1742)
.L_1742:
        /*00e0*/ 	.word	0x00000000


	//----- nvinfo : EIATTR_CBANK_PARAM_SIZE
	.align		4
.L_1743:
        /*00e4*/ 	.byte	0x03, 0x19
        /*00e6*/ 	.short	0x00a0


	//----- nvinfo : EIATTR_PARAM_CBANK
	.align		4
        /*00e8*/ 	.byte	0x04, 0x0a
        /*00ea*/ 	.short	(.L_1745 - .L_1744)
	.align		4
.L_1744:
        /*00ec*/ 	.word	index@(.nv.constant0._Z35group_norm_nhwc_fwd_one_pass_kernelI11Fp32IOBf16WLi64ELi64ELi512EEv26Group_norm_nhwc_fwd_params)
        /*00f0*/ 	.short	0x0380
        /*00f2*/ 	.short	0x00a0


	//----- nvinfo : EIATTR_SW_WAR
	.align		4
.L_1745:
        /*00f4*/ 	.byte	0x04, 0x36
        /*00f6*/ 	.short	(.L_1747 - .L_1746)
.L_1746:
        /*00f8*/ 	.word	0x00000008
.L_1747:


//--------------------- .nv.info._Z35group_norm_nhwc_fwd_one_pass_kernelI11Fp32IOBf16WLi128ELi64ELi512EEv26Group_norm_nhwc_fwd_params --------------------------
	.section	.nv.info._Z35group_norm_nhwc_fwd_one_pass_kernelI11Fp32IOBf16WLi128ELi64ELi512EEv26Group_norm_nhwc_fwd_params,"",@"SHT_CUDA_INFO"
	.sectionflags	@""
	.align	4


	//----- nvinfo : EIATTR_CUDA_API_VERSION
	.align		4
        /*0000*/ 	.byte	0x04, 0x37
        /*0002*/ 	.short	(.L_1749 - .L_1748)
.L_1748:
        /*0004*/ 	.word	0x00000082


	//----- nvinfo : EIATTR_KPARAM_INFO
	.align		4
.L_1749:
        /*0008*/ 	.byte	0x04, 0x17
        /*000a*/ 	.short	(.L_1751 - .L_1750)
.L_1750:
        /*000c*/ 	.word	0x00000000
        /*0010*/ 	.short	0x0000
        /*0012*/ 	.short	0x0000
        /*0014*/ 	.byte	0x00, 0xf0, 0x81, 0x02


	//----- nvinfo : EIATTR_SPARSE_MMA_MASK
	.align		4
.L_1751:
        /*0018*/ 	.byte	0x03, 0x50
        /*001a*/ 	.short	0x0000


	//----- nvinfo : EIATTR_MAXREG_COUNT
	.align		4
        /*001c*/ 	.byte	0x03, 0x1b
        /*001e*/ 	.short	0x0080


	//----- nvinfo : EIATTR_NUM_BARRIERS
	.align		4
        /*0020*/ 	.byte	0x02, 0x4c
        /*0022*/ 	.byte	0x01
	.zero		1


	//----- nvinfo : EIATTR_MERCURY_ISA_VERSION
	.align		4
        /*0024*/ 	.byte	0x03, 0x5f
        /*0026*/ 	.short	0x0101


	//----- nvinfo : EIATTR_COOP_GROUP_MASK_REGIDS
	.align		4
        /*0028*/ 	.byte	0x04, 0x29
        /*002a*/ 	.short	(.L_1753 - .L_1752)


	//   ....[0]....
.L_1752:
        /*002c*/ 	.word	0xffffffff


	//   ....[1]....
        /*0030*/ 	.word	0xffffffff


	//   ....[2]....
        /*0034*/ 	.word	0xffffffff


	//   ....[3]....
        /*0038*/ 	.word	0xffffffff


	//   ....[4]....
        /*003c*/ 	.word	0xffffffff


	//   ....[5]....
        /*0040*/ 	.word	0xffffffff


	//   ....[6]....
        /*0044*/ 	.word	0xffffffff


	//   ....[7]....
        /*0048*/ 	.word	0xffffffff


	//   ....[8]....
        /*004c*/ 	.word	0xffffffff


	//   ....[9]....
        /*0050*/ 	.word	0xffffffff


	//----- nvinfo : EIATTR_COOP_GROUP_INSTR_OFFSETS
	.align		4
.L_1753:
        /*0054*/ 	.byte	0x04, 0x28
        /*0056*/ 	.short	(.L_1755 - .L_1754)


	//   ....[0]....
.L_1754:
        /*0058*/ 	.word	0x00000ed0


	//   ....[1]....
        /*005c*/ 	.word	0x00000ee0


	//   ....[2]....
        /*0060*/ 	.word	0x00000f10


	//   ....[3]....
        /*0064*/ 	.word	0x00000f20


	//   ....[4]....
        /*0068*/ 	.word	0x00000f60


	//   ....[5]....
        /*006c*/ 	.word	0x00000f70


	//   ....[6]....
        /*0070*/ 	.word	0x00000fb0


	//   ....[7]....
        /*0074*/ 	.word	0x00000fc0


	//   ....[8]....
        /*0078*/ 	.word	0x00001020


	//   ....[9]....
        /*007c*/ 	.word	0x00001030


	//----- nvinfo : EIATTR_VRC_CTA_INIT_COUNT
	.align		4
.L_1755:
        /*0080*/ 	.byte	0x02, 0x4a
	.zero		1
	.zero		1


	//----- nvinfo : EIATTR_EXIT_INSTR_OFFSETS
	.align		4
        /*0084*/ 	.byte	0x04, 0x1c
        /*0086*/ 	.short	(.L_1757 - .L_1756)


	//   ....[0]....
.L_1756:
        /*0088*/ 	.word	0x00000060


	//   ....[1]....
        /*008c*/ 	.word	0x00003c10


	//----- nvinfo : EIATTR_MAX_THREADS
	.align		4
.L_1757:
        /*0090*/ 	.byte	0x04, 0x05
        /*0092*/ 	.short	(.L_1759 - .L_1758)
.L_1758:
        /*0094*/ 	.word	0x00000200
        /*0098*/ 	.word	0x00000001
        /*009c*/ 	.word	0x00000001


	//----- nvinfo : EIATTR_CRS_STACK_SIZE
	.align		4
.L_1759:
        /*00a0*/ 	.byte	0x04, 0x1e
        /*00a2*/ 	.short	(.L_1761 - .L_1760)
.L_1760:
        /*00a4*/ 	.word	0x00000000


	//----- nvinfo : EIATTR_CBANK_PARAM_SIZE
	.align		4
.L_1761:
        /*00a8*/ 	.byte	0x03, 0x19
        /*00aa*/ 	.short	0x00a0


	//----- nvinfo : EIATTR_PARAM_CBANK
	.align		4
        /*00ac*/ 	.byte	0x04, 0x0a
        /*00ae*/ 	.short	(.L_1763 - .L_1762)
	.align		4
.L_1762:
        /*00b0*/ 	.word	index@(.nv.constant0._Z35group_norm_nhwc_fwd_one_pass_kernelI11Fp32IOBf16WLi128ELi64ELi512EEv26Group_norm_nhwc_fwd_params)
        /*00b4*/ 	.short	0x0380
        /*00b6*/ 	.short	0x00a0


	//----- nvinfo : EIATTR_SW_WAR
	.align		4
.L_1763:
        /*00b8*/ 	.byte	0x04, 0x36
        /*00ba*/ 	.short	(.L_1765 - .L_1764)
.L_1764:
        /*00bc*/ 	.word	0x00000008
.L_1765:


//--------------------- .nv.info._Z35group_norm_nhwc_fwd_one_pass_kernelI11Fp32IOBf16WLi256ELi64ELi512EEv26Group_norm_nhwc_fwd_params --------------------------
	.section	.nv.info._Z35group_norm_nhwc_fwd_one_pass_kernelI11Fp32IOBf16WLi256ELi64ELi512EEv26Group_norm_nhwc_fwd_params,"",@"SHT_CUDA_INFO"
	.sectionflags	@""
	.align	4


	//----- nvinfo : EIATTR_CUDA_API_VERSION
	.align		4
        /*0000*/ 	.byte	0x04, 0x37
        /*0002*/ 	.short	(.L_1767 - .L_1766)
.L_1766:
        /*0004*/ 	.word	0x00000082


	//----- nvinfo : EIATTR_KPARAM_INFO
	.align		4
.L_1767:
        /*0008*/ 	.byte	0x04, 0x17
        /*000a*/ 	.short	(.L_1769 - .L_1768)
.L_1768:
        /*000c*/ 	.word	0x00000000
        /*0010*/ 	.short	0x0000
        /*0012*/ 	.short	0x0000
        /*0014*/ 	.byte	0x00, 0xf0, 0x81, 0x02


	//----- nvinfo : EIATTR_SPARSE_MMA_MASK
	.align		4
.L_1769:
        /*0018*/ 	.byte	0x03, 0x50
        /*001a*/ 	.short	0x0000


	//----- nvinfo : EIATTR_MAXREG_COUNT
	.align		4
        /*001c*/ 	.byte	0x03, 0x1b
        /*001e*/ 	.short	0x0080


	//----- nvinfo : EIATTR_NUM_BARRIERS
	.align		4
        /*0020*/ 	.byte	0x02, 0x4c
        /*0022*/ 	.byte	0x01
	.zero		1


	//----- nvinfo : EIATTR_MERCURY_ISA_VERSION
	.align		4
        /*0024*/ 	.byte	0x03, 0x5f
        /*0026*/ 	.short	0x0101


	//----- nvinfo : EIATTR_COOP_GROUP_MASK_REGIDS
	.align		4
        /*0028*/ 	.byte	0x04, 0x29
        /*002a*/ 	.short	(.L_1771 - .L_1770)


	//   ....[0]....
.L_1770:
        /*002c*/ 	.word	0xffffffff


	//   ....[1]....
        /*0030*/ 	.word	0xffffffff


	//   ....[2]....
        /*0034*/ 	.word	0xffffffff


	//   ....[3]....
        /*0038*/ 	.word	0xffffffff


	//   ....[4]....
        /*003c*/ 	.word	0xffffffff


	//   ....[5]....
        /*0040*/ 	.word	0xffffffff


	//   ....[6]....
        /*0044*/ 	.word	0xffffffff


	//   ....[7]....
        /*0048*/ 	.word	0xffffffff


	//   ....[8]....
        /*004c*/ 	.word	0xffffffff


	//   ....[9]....
        /*0050*/ 	.word	0xffffffff


	//----- nvinfo : EIATTR_COOP_GROUP_INSTR_OFFSETS
	.align		4
.L_1771:
        /*0054*/ 	.byte	0x04, 0x28
        /*0056*/ 	.short	(.L_1773 - .L_1772)


	//   ....[0]....
.L_1772:
        /*0058*/ 	.word	0x000018b0


	//   ....[1]....
        /*005c*/ 	.word	0x000018c0


	//   ....[2]....
        /*0060*/ 	.word	0x000018f0


	//   ....[3]....
        /*0064*/ 	.word	0x00001900


	//   ....[4]....
        /*0068*/ 	.word	0x00001940


	//   ....[5]....
        /*006c*/ 	.word	0x00001950


	//   ....[6]....
        /*0070*/ 	.word	0x00001990


	//   ....[7]....
        /*0074*/ 	.word	0x000019a0


	//   ....[8]....
        /*0078*/ 	.word	0x00001a20


	//   ....[9]....
        /*007c*/ 	.word	0x00001a30


	//----- nvinfo : EIATTR_VRC_CTA_INIT_COUNT
	.align		4
.L_1773:
        /*0080*/ 	.byte	0x02, 0x4a
	.zero		1
	.zero		1


	//----- nvinfo : EIATTR_EXIT_INSTR_OFFSETS
	.align		4
        /*0084*/ 	.byte	0x04, 0x1c
        /*0086*/ 	.short	(.L_1775 - .L_1774)


	//   ....[0]....
.L_1774:
        /*0088*/ 	.word	0x00000060


	//   ....[1]....
        /*008c*/ 	.word	0x00006100


	//----- nvinfo : EIATTR_MAX_THREADS
	.align		4
.L_1775:
        /*0090*/ 	.byte	0x04, 0x05
        /*0092*/ 	.short	(.L_1777 - .L_1776)
.L_1776:
        /*0094*/ 	.word	0x00000200
        /*0098*/ 	.word	0x00000001
        /*009c*/ 	.word	0x00000001


	//----- nvinfo : EIATTR_CRS_STACK_SIZE
	.align		4
.L_1777:
        /*00a0*/ 	.byte	0x04, 0x1e
        /*00a2*/ 	.short	(.L_1779 - .L_1778)
.L_1778:
        /*00a4*/ 	.word	0x00000000


	//----- nvinfo : EIATTR_CBANK_PARAM_SIZE
	.align		4
.L_1779:
        /*00a8*/ 	.byte	0x03, 0x19
        /*00aa*/ 	.short	0x00a0


	//----- nvinfo : EIATTR_PARAM_CBANK
	.align		4
        /*00ac*/ 	.byte	0x04, 0x0a
        /*00ae*/ 	.short	(.L_1781 - .L_1780)
	.align		4
.L_1780:
        /*00b0*/ 	.word	index@(.nv.constant0._Z35group_norm_nhwc_fwd_one_pass_kernelI11Fp32IOBf16WLi256ELi64ELi512EEv26Group_norm_nhwc_fwd_params)
        /*00b4*/ 	.short	0x0380
        /*00b6*/ 	.short	0x00a0


	//----- nvinfo : EIATTR_SW_WAR
	.align		4
.L_1781:
        /*00b8*/ 	.byte	0x04, 0x36
        /*00ba*/ 	.short	(.L_1783 - .L_1782)
.L_1782:
        /*00bc*/ 	.word	0x00000008
.L_1783:


//--------------------- .nv.info._Z35group_norm_nhwc_fwd_one_pass_kernelI11Fp32IOBf16WLi512ELi64ELi512EEv26Group_norm_nhwc_fwd_params --------------------------
	.section	.nv.info._Z35group_norm_nhwc_fwd_one_pass_kernelI11Fp32IOBf16WLi512ELi64ELi512EEv26Group_norm_nhwc_fwd_params,"",@"SHT_CUDA_INFO"
	.sectionflags	@""
	.align	4


	//----- nvinfo : EIATTR_CUDA_API_VERSION
	.align		4
        /*0000*/ 	.byte	0x04, 0x37
        /*0002*/ 	.short	(.L_1785 - .L_1784)
.L_1784:
        /*0004*/ 	.word	0x00000082


	//----- nvinfo : EIATTR_KPARAM_INFO
	.align		4
.L_1785:
        /*0008*/ 	.byte	0x04, 0x17
        /*000a*/ 	.short	(.L_1787 - .L_1786)
.L_1786:
        /*000c*/ 	.word	0x00000000
        /*0010*/ 	.short	0x0000
        /*0012*/ 	.short	0x0000
        /*0014*/ 	.byte	0x00, 0xf0, 0x81, 0x02


	//----- nvinfo : EIATTR_SPARSE_MMA_MASK
	.align		4
.L_1787:
        /*0018*/ 	.byte	0x03, 0x50
        /*001a*/ 	.short	0x0000


	//----- nvinfo : EIATTR_MAXREG_COUNT
	.align		4
        /*001c*/ 	.byte	0x03, 0x1b
        /*001e*/ 	.short	0x0080


	//----- nvinfo : EIATTR_NUM_BARRIERS
	.align		4
        /*0020*/ 	.byte	0x02, 0x4c
        /*0022*/ 	.byte	0x01
	.zero		1


	//----- nvinfo : EIATTR_MERCURY_ISA_VERSION
	.align		4
        /*0024*/ 	.byte	0x03, 0x5f
        /*0026*/ 	.short	0x0101


	//----- nvinfo : EIATTR_COOP_GROUP_MASK_REGIDS
	.align		4
        /*0028*/ 	.byte	0x04, 0x29
        /*002a*/ 	.short	(.L_1789 - .L_1788)


	//   ....[0]....
.L_1788:
        /*002c*/ 	.word	0xffffffff


	//   ....[1]....
        /*0030*/ 	.word	0xffffffff


	//   ....[2]....
        /*0034*/ 	.word	0xffffffff


	//   ....[3]....
        /*0038*/ 	.word	0xffffffff


	//   ....[4]....
        /*003c*/ 	.word	0xffffffff


	//   ....[5]....
        /*0040*/ 	.word	0xffffffff


	//   ....[6]....
        /*0044*/ 	.word	0xffffffff


	//   ....[7]....
        /*0048*/ 	.word	0xffffffff


	//   ....[8]....
        /*004c*/ 	.word	0xffffffff


	//   ....[9]....
        /*0050*/ 	.word	0xffffffff


	//----- nvinfo : EIATTR_COOP_GROUP_INSTR_OFFSETS
	.align		4
.L_1789:
        /*0054*/ 	.byte	0x04, 0x28
        /*0056*/ 	.short	(.L_1791 - .L_1790)


	//   ....[0]....
.L_1790:
        /*0058*/ 	.word	0x00002dc0


	//   ....[1]....
        /*005c*/ 	.word	0x00002dd0


	//   ....[2]....
        /*0060*/ 	.word	0x00002e10


	//   ....[3]....
        /*0064*/ 	.word	0x00002e20


	//   ....[4]....
        /*0068*/ 	.word	0x00002e60


	//   ....[5]....
        /*006c*/ 	.word	0x00002e70


	//   ....[6]....
        /*0070*/ 	.word	0x00002eb0


	//   ....[7]....
        /*0074*/ 	.word	0x00002ec0


	//   ....[8]....
        /*0078*/ 	.word	0x00002f50


	//   ....[9]....
        /*007c*/ 	.word	0x00002f60


	//----- nvinfo : EIATTR_VRC_CTA_INIT_COUNT
	.align		4
.L_1791:
        /*0080*/ 	.byte	0x02, 0x4a
	.zero		1
	.zero		1


	//----- nvinfo : EIATTR_EXIT_INSTR_OFFSETS
	.align		4
        /*0084*/ 	.byte	0x04, 0x1c
        /*0086*/ 	.short	(.L_1793 - .L_1792)


	//   ....[0]....
.L_1792:
        /*0088*/ 	.word	0x00000060


	//   ....[1]....
        /*008c*/ 	.word	0x0000b290


	//----- nvinfo : EIATTR_MAX_THREADS
	.align		4
.L_1793:
        /*0090*/ 	.byte	0x04, 0x05
        /*0092*/ 	.short	(.L_1795 - .L_1794)
.L_1794:
        /*0094*/ 	.word	0x00000200
        /*0098*/ 	.word	0x00000001
        /*009c*/ 	.word	0x00000001


	//----- nvinfo : EIATTR_CRS_STACK_SIZE
	.align		4
.L_1795:
        /*00a0*/ 	.byte	0x04, 0x1e
        /*00a2*/ 	.short	(.L_1797 - .L_1796)
.L_1796:
        /*00a4*/ 	.word	0x00000000


	//----- nvinfo : EIATTR_CBANK_PARAM_SIZE
	.align		4
.L_1797:
        /*00a8*/ 	.byte	0x03, 0x19
        /*00aa*/ 	.short	0x00a0


	//----- nvinfo : EIATTR_PARAM_CBANK
	.align		4
        /*00ac*/ 	.byte	0x04, 0x0a
        /*00ae*/ 	.short	(.L_1799 - .L_1798)
	.align		4
.L_1798:
        /*00b0*/ 	.word	index@(.nv.constant0._Z35group_norm_nhwc_fwd_one_pass_kernelI11Fp32IOBf16WLi512ELi64ELi512EEv26Group_norm_nhwc_fwd_params)
        /*00b4*/ 	.short	0x0380
        /*00b6*/ 	.short	0x00a0


	//----- nvinfo : EIATTR_SW_WAR
	.align		4
.L_1799:
        /*00b8*/ 	.byte	0x04, 0x36
        /*00ba*/ 	.short	(.L_1801 - .L_1800)
.L_1800:
        /*00bc*/ 	.word	0x00000008
.L_1801:


//--------------------- .nv.info._Z35group_norm_nhwc_fwd_one_pass_kernelI11Fp32IOFp16WLi64ELi64ELi512EEv26Group_norm_nhwc_fwd_params --------------------------
	.section	.nv.info._Z35group_norm_nhwc_fwd_one_pass_kernelI11Fp32IOFp16WLi64ELi64ELi512EEv26Group_norm_nhwc_fwd_params,"",@"SHT_CUDA_INFO"
	.sectionflags	@""
	.align	4


	//----- nvinfo : EIATTR_CUDA_API_VERSION
	.align		4
        /*0000*/ 	.byte	0x04, 0x37
        /*0002*/ 	.short	(.L_1803 - .L_1802)
.L_1802:
        /*0004*/ 	.word	0x00000082


	//----- nvinfo : EIATTR_KPARAM_INFO
	.align		4
.L_1803:
        /*0008*/ 	.byte	0x04, 0x17
        /*000a*/ 	.short	(.L_1805 - .L_1804)
.L_1804:
        /*000c*/ 	.word	0x00000000
        /*0010*/ 	.short	0x0000
        /*0012*/ 	.short	0x0000
        /*0014*/ 	.byte	0x00, 0xf0, 0x81, 0x02


	//----- nvinfo : EIATTR_SPARSE_MMA_MASK
	.align		4
.L_1805:
        /*0018*/ 	.byte	0x03, 0x50
        /*001a*/ 	.short	0x0000


	//----- nvinfo : EIATTR_MAXREG_COUNT
	.align		4
        /*001c*/ 	.byte	0x03, 0x1b
        /*001e*/ 	.short	0x0080


	//----- nvinfo : EIATTR_NUM_BARRIERS
	.align		4
        /*0020*/ 	.byte	0x02, 0x4c
        /*0022*/ 	.byte	0x01
	.zero		1


	//----- nvinfo : EIATTR_MERCURY_ISA_VERSION
	.align		4
        /*0024*/ 	.byte	0x03, 0x5f
        /*0026*/ 	.short	0x0101


	//----- nvinfo : EIATTR_INT_WARP_WIDE_INSTR_OFFSETS
	.align		4
        /*0028*/ 	.byte	0x04, 0x31
        /*002a*/ 	.short	(.L_1807 - .L_1806)


	//   ....[0]....
.L_1806:
        /*002c*/ 	.word	0x00001200


	//   ....[1]....
        /*0030*/ 	.word	0x00001260


	//   ....[2]....
        /*0034*/ 	.word	0x00001280


	//   ....[3]....
        /*0038*/ 	.word	0x000012b0


	//   ....[4]....
        /*003c*/ 	.word	0x00001480


	//   ....[5]....
        /*0040*/ 	.word	0x000014d0


	//   ....[6]....
        /*0044*/ 	.word	0x00001500


	//   ....[7]....
        /*0048*/ 	.word	0x00001520


	//   ....[8]....
        /*004c*/ 	.word	0x00001850


	//   ....[9]....
        /*0050*/ 	.word	0x00001870


	//   ....[10]....
        /*0054*/ 	.word	0x00001880


	//   ....[11]....
        /*0058*/ 	.word	0x000018b0


	//   ....[12]....
        /*005c*/ 	.word	0x00001b10


	//   ....[13]....
        /*0060*/ 	.word	0x00001b30


	//----- nvinfo : EIATTR_COOP_GROUP_MASK_REGIDS
	.align		4
.L_1807:
        /*0064*/ 	.byte	0x04, 0x29
        /*0066*/ 	.short	(.L_1809 - .L_1808)


	//   ....[0]....
.L_1808:
        /*0068*/ 	.word	0xffffffff


	//   ....[1]....
        /*006c*/ 	.word	0xffffffff


	//   ....[2]....
        /*0070*/ 	.word	0xffffffff


	//   ....[3]....
        /*0074*/ 	.word	0xffffffff


	//   ....[4]....
        /*0078*/ 	.word	0xffffffff


	//   ....[5]....
        /*007c*/ 	.word	0xffffffff


	//   ....[6]....
        /*0080*/ 	.word	0xffffffff


	//   ....[7]....
        /*0084*/ 	.word	0xffffffff


	//   ....[8]....
        /*0088*/ 	.word	0xffffffff


	//   ....[9]....
        /*008c*/ 	.word	0xffffffff


	//----- nvinfo : EIATTR_COOP_GROUP_INSTR_OFFSETS
	.align		4
.L_1809:
        /*0090*/ 	.byte	0x04, 0x28
        /*0092*/ 	.short	(.L_1811 - .L_1810)


	//   ....[0]....
.L_1810:
        /*0094*/ 	.word	0x00000940


	//   ....[1]....
        /*0098*/ 	.word	0x00000950


	//   ....[2]....
        /*009c*/ 	.word	0x00000980


	//   ....[3]....
        /*00a0*/ 	.word	0x00000990


	//   ....[4]....
        /*00a4*/ 	.word	0x000009d0


	//   ....[5]....
        /*00a8*/ 	.word	0x000009e0


	//   ....[6]....
        /*00ac*/ 	.word	0x00000a20


	//   ....[7]....
        /*00b0*/ 	.word	0x00000a30


	//   ....[8]....
        /*00b4*/ 	.word	0x00000a90


	//   ....[9]....
        /*00b8*/ 	.word	0x00000aa0


	//----- nvinfo : EIATTR_VRC_CTA_INIT_COUNT
	.align		4
.L_1811:
        /*00bc*/ 	.byte	0x02, 0x4a
	.zero		1
	.zero		1


	//----- nvinfo : EIATTR_EXIT_INSTR_OFFSETS
	.align		4
        /*00c0*/ 	.byte	0x04, 0x1c
        /*00c2*/ 	.short	(.L_1813 - .L_1812)


	//   ....[0]....
.L_1812:
        /*00c4*/ 	.word	0x00000070


	//   ....[1]....
        /*00c8*/ 	.word	0x00002e50


	//----- nvinfo : EIATTR_MAX_THREADS
	.align		4
.L_1813:
        /*00cc*/ 	.byte	0x04, 0x05
        /*00ce*/ 	.short	(.L_1815 - .L_1814)
.L_1814:
        /*00d0*/ 	.word	0x00000200
        /*00d4*/ 	.word	0x00000001
        /*00d8*/ 	.word	0x00000001


	//----- nvinfo : EIATTR_CRS_STACK_SIZE
	.align		4
.L_1815:
        /*00dc*/ 	.byte	0x04, 0x1e
        /*00de*/ 	.short	(.L_1817 - .L_1816)
.L_1816:
        /*00e0*/ 	.word	0x00000000


	//----- nvinfo : EIATTR_CBANK_PARAM_SIZE
	.align		4
.L_1817:
        /*00e4*/ 	.byte	0x03, 0x19
        /*00e6*/ 	.short	0x00a0


	//----- nvinfo : EIATTR_PARAM_CBANK
	.align		4
        /*00e8*/ 	.byte	0x04, 0x0a
        /*00ea*/ 	.short	(.L_1819 - .L_1818)
	.align		4
.L_1818:
        /*00ec*/ 	.word	index@(.nv.constant0._Z35group_norm_nhwc_fwd_one_pass_kernelI11Fp32IOFp16WLi64ELi64ELi512EEv26Group_norm_nhwc_fwd_params)
        /*00f0*/ 	.short	0x0380
        /*00f2*/ 	.short	0x00a0


	//----- nvinfo : EIATTR_SW_WAR
	.align		4
.L_1819:
        /*00f4*/ 	.byte	0x04, 0x36
        /*00f6*/ 	.short	(.L_1821 - .L_1820)
.L_1820:
        /*00f8*/ 	.word	0x00000008
.L_1821:


//--------------------- .nv.info._Z35group_norm_nhwc_fwd_one_pass_kernelI11Fp32IOFp16WLi128ELi64ELi512EEv26Group_norm_nhwc_fwd_params --------------------------
	.section	.nv.info._Z35group_norm_nhwc_fwd_one_pass_kernelI11Fp32IOFp16WLi128ELi64ELi512EEv26Group_norm_nhwc_fwd_params,"",@"SHT_CUDA_INFO"
	.sectionflags	@""
	.align	4


	//----- nvinfo : EIATTR_CUDA_API_VERSION
	.align		4
        /*0000*/ 	.byte	0x04, 0x37
        /*0002*/ 	.short	(.L_1823 - .L_1822)
.L_1822:
        /*0004*/ 	.word	0x00000082


	//----- nvinfo : EIATTR_KPARAM_INFO
	.align		4
.L_1823:
        /*0008*/ 	.byte	0x04, 0x17
        /*000a*/ 	.short	(.L_1825 - .L_1824)
.L_1824:
        /*000c*/ 	.word	0x00000000
        /*0010*/ 	.short	0x0000
        /*0012*/ 	.short	0x0000
        /*0014*/ 	.byte	0x00, 0xf0, 0x81, 0x02


	//----- nvinfo : EIATTR_SPARSE_MMA_MASK
	.align		4
.L_1825:
        /*0018*/ 	.byte	0x03, 0x50
        /*001a*/ 	.short	0x0000


	//----- nvinfo : EIATTR_MAXREG_COUNT
	.align		4
        /*001c*/ 	.byte	0x03, 0x1b
        /*001e*/ 	.short	0x0080


	//----- nvinfo : EIATTR_NUM_BARRIERS
	.align		4
        /*0020*/ 	.byte	0x02, 0x4c
        /*0022*/ 	.byte	0x01
	.zero		1


	//----- nvinfo : EIATTR_MERCURY_ISA_VERSION
	.align		4
        /*0024*/ 	.byte	0x03, 0x5f
        /*0026*/ 	.short	0x0101


	//----- nvinfo : EIATTR_COOP_GROUP_MASK_REGIDS
	.align		4
        /*0028*/ 	.byte	0x04, 0x29
        /*002a*/ 	.short	(.L_1827 - .L_1826)


	//   ....[0]....
.L_1826:
        /*002c*/ 	.word	0xffffffff


	//   ....[1]....
        /*0030*/ 	.word	0xffffffff


	//   ....[2]....
        /*0034*/ 	.word	0xffffffff


	//   ....[3]....
        /*0038*/ 	.word	0xffffffff


	//   ....[4]....
        /*003c*/ 	.word	0xffffffff


	//   ....[5]....
        /*0040*/ 	.word	0xffffffff


	//   ....[6]....
        /*0044*/ 	.word	0xffffffff


	//   ....[7]....
        /*0048*/ 	.word	0xffffffff


	//   ....[8]....
        /*004c*/ 	.word	0xffffffff


	//   ....[9]....
        /*0050*/ 	.word	0xffffffff


	//----- nvinfo : EIATTR_COOP_GROUP_INSTR_OFFSETS
	.align		4
.L_1827:
        /*0054*/ 	.byte	0x04, 0x28
        /*0056*/ 	.short	(.L_1829 - .L_1828)


	//   ....[0]....
.L_1828:
        /*0058*/ 	.word	0x00000ed0


	//   ....[1]....
        /*005c*/ 	.word	0x00000ee0


	//   ....[2]....
        /*0060*/ 	.word	0x00000f10


	//   ....[3]....
        /*0064*/ 	.word	0x00000f20


	//   ....[4]....
        /*0068*/ 	.word	0x00000f60


	//   ....[5]....
        /*006c*/ 	.word	0x00000f70


	//   ....[6]....
        /*0070*/ 	.word	0x00000fb0


	//   ....[7]....
        /*0074*/ 	.word	0x00000fc0


	//   ....[8]....
        /*0078*/ 	.word	0x00001020


	//   ....[9]....
        /*007c*/ 	.word	0x00001030


	//----- nvinfo : EIATTR_VRC_CTA_INIT_COUNT
	.align		4
.L_1829:
        /*0080*/ 	.byte	0x02, 0x4a
	.zero		1
	.zero		1


	//----- nvinfo : EIATTR_EXIT_INSTR_OFFSETS
	.align		4
        /*0084*/ 	.byte	0x04, 0x1c
        /*0086*/ 	.short	(.L_1831 - .L_1830)


	//   ....[0]....
.L_1830:
        /*0088*/ 	.word	0x00000060


	//   ....[1]....
        /*008c*/ 	.word	0x00003c10


	//----- nvinfo : EIATTR_MAX_THREADS
	.align		4
.L_1831:
        /*0090*/ 	.byte	0x04, 0x05
        /*0092*/ 	.short	(.L_1833 - .L_1832)
.L_1832:
        /*0094*/ 	.word	0x00000200
        /*0098*/ 	.word	0x00000001
        /*009c*/ 	.word	0x00000001


	//----- nvinfo : EIATTR_CRS_STACK_SIZE
	.align		4
.L_1833:
        /*00a0*/ 	.byte	0x04, 0x1e
        /*00a2*/ 	.short	(.L_1835 - .L_1834)
.L_1834:
        /*00a4*/ 	.word	0x00000000


	//----- nvinfo : EIATTR_CBANK_PARAM_SIZE
	.align		4
.L_1835:
        /*00a8*/ 	.byte	0x03, 0x19
        /*00aa*/ 	.short	0x00a0


	//----- nvinfo : EIATTR_PARAM_CBANK
	.align		4
        /*00ac*/ 	.byte	0x04, 0x0a
        /*00ae*/ 	.short	(.L_1837 - .L_1836)
	.align		4
.L_1836:
        /*00b0*/ 	.word	index@(.nv.constant0._Z35group_norm_nhwc_fwd_one_pass_kernelI11Fp32IOFp16WLi128ELi64ELi512EEv26Group_norm_nhwc_fwd_params)
        /*00b4*/ 	.short	0x0380
        /*00b6*/ 	.short	0x00a0


	//----- nvinfo : EIATTR_SW_WAR
	.align		4
.L_1837:
        /*00b8*/ 	.byte	0x04, 0x36
        /*00ba*/ 	.short	(.L_1839 - .L_1838)
.L_1838:
        /*00bc*/ 	.word	0x00000008
.L_1839:


//--------------------- .nv.info._Z35group_norm_nhwc_fwd_one_pass_kernelI11Fp32IOFp16WLi256ELi64ELi512EEv26Group_norm_nhwc_fwd_params --------------------------
	.section	.nv.info._Z35group_norm_nhwc_fwd_one_pass_kernelI11Fp32IOFp16WLi256ELi64ELi512EEv26Group_norm_nhwc_fwd_params,"",@"SHT_CUDA_INFO"
	.sectionflags	@""
	.align	4


	//----- nvinfo : EIATTR_CUDA_API_VERSION
	.align		4
        /*0000*/ 	.byte	0x04, 0x37
        /*0002*/ 	.short	(.L_1841 - .L_1840)
.L_1840:
        /*0004*/ 	.word	0x00000082


	//----- nvinfo : EIATTR_KPARAM_INFO
	.align		4
.L_1841:
        /*0008*/ 	.byte	0x04, 0x17
        /*000a*/ 	.short	(.L_1843 - .L_1842)
.L_1842:
        /*000c*/ 	.word	0x00000000
        /*0010*/ 	.short	0x0000
        /*0012*/ 	.short	0x0000
        /*0014*/ 	.byte	0x00, 0xf0, 0x81, 0x02


	//----- nvinfo : EIATTR_SPARSE_MMA_MASK
	.align		4
.L_1843:
        /*0018*/ 	.byte	0x03, 0x50
        /*001a*/ 	.short	0x0000


	//----- nvinfo : EIATTR_MAXREG_COUNT
	.align		4
        /*001c*/ 	.byte	0x03, 0x1b
        /*001e*/ 	.short	0x0080


	//----- nvinfo : EIATTR_NUM_BARRIERS
	.align		4
        /*0020*/ 	.byte	0x02, 0x4c
        /*0022*/ 	.byte	0x01
	.zero		1


	//----- nvinfo : EIATTR_MERCURY_ISA_VERSION
	.align		4
        /*0024*/ 	.byte	0x03, 0x5f
        /*0026*/ 	.short	0x0101


	//----- nvinfo : EIATTR_COOP_GROUP_MASK_REGIDS
	.align		4
        /*0028*/ 	.byte	0x04, 0x29
        /*002a*/ 	.short	(.L_1845 - .L_1844)


	//   ....[0]....
.L_1844:
        /*002c*/ 	.word	0xffffffff


	//   ....[1]....
        /*0030*/ 	.word	0xffffffff


	//   ....[2]....
        /*0034*/ 	.word	0xffffffff


	//   ....[3]....
        /*0038*/ 	.word	0xffffffff


	//   ....[4]....
        /*003c*/ 	.word	0xffffffff


	//   ....[5]....
        /*0040*/ 	.word	0xffffffff


	//   ....[6]....
        /*0044*/ 	.word	0xffffffff


	//   ....[7]....
        /*0048*/ 	.word	0xffffffff


	//   ....[8]....
        /*004c*/ 	.word	0xffffffff


	//   ....[9]....
        /*0050*/ 	.word	0xffffffff


	//----- nvinfo : EIATTR_COOP_GROUP_INSTR_OFFSETS
	.align		4
.L_1845:
        /*0054*/ 	.byte	0x04, 0x28
        /*0056*/ 	.short	(.L_1847 - .L_1846)


	//   ....[0]....
.L_1846:
        /*0058*/ 	.word	0x000018b0


	//   ....[1]....
        /*005c*/ 	.word	0x000018c0


	//   ....[2]....
        /*0060*/ 	.word	0x000018f0


	//   ....[3]....
        /*0064*/ 	.word	0x00001900


	//   ....[4]....
        /*0068*/ 	.word	0x00001940


	//   ....[5]....
        /*006c*/ 	.word	0x00001950


	//   ....[6]....
        /*0070*/ 	.word	0x00001990


	//   ....[7]....
        /*0074*/ 	.word	0x000019a0


	//   ....[8]....
        /*0078*/ 	.word	0x00001a20


	//   ....[9]....
        /*007c*/ 	.word	0x00001a30


	//----- nvinfo : EIATTR_VRC_CTA_INIT_COUNT
	.align		4
.L_1847:
        /*0080*/ 	.byte	0x02, 0x4a
	.zero		1
	.zero		1


	//----- nvinfo : EIATTR_EXIT_INSTR_OFFSETS
	.align		4
        /*0084*/ 	.byte	0x04, 0x1c
        /*0086*/ 	.short	(.L_1849 - .L_1848)


	//   ....[0]....
.L_1848:
        /*0088*/ 	.word	0x00000060


	//   ....[1]....
        /*008c*/ 	.word	0x00006100


	//----- nvinfo : EIATTR_MAX_THREADS
	.align		4
.L_1849:
        /*0090*/ 	.byte	0x04, 0x05
        /*0092*/ 	.short	(.L_1851 - .L_1850)
.L_1850:
        /*0094*/ 	.word	0x00000200
        /*0098*/ 	.word	0x00000001
        /*009c*/ 	.word	0x00000001


	//----- nvinfo : EIATTR_CRS_STACK_SIZE
	.align		4
.L_1851:
        /*00a0*/ 	.byte	0x04, 0x1e
        /*00a2*/ 	.short	(.L_1853 - .L_1852)
.L_1852:
        /*00a4*/ 	.word	0x00000000


	//----- nvinfo : EIATTR_CBANK_PARAM_SIZE
	.align		4
.L_1853:
        /*00a8*/ 	.byte	0x03, 0x19
        /*00aa*/ 	.short	0x00a0


	//----- nvinfo : EIATTR_PARAM_CBANK
	.align		4
        /*00ac*/ 	.byte	0x04, 0x0a
        /*00ae*/ 	.short	(.L_1855 - .L_1854)
	.align		4
.L_1854:
        /*00b0*/ 	.word	index@(.nv.constant0._Z35group_norm_nhwc_fwd_one_pass_kernelI11Fp32IOFp16WLi256ELi64ELi512EEv26Group_norm_nhwc_fwd_params)
        /*00b4*/ 	.short	0x0380
        /*00b6*/ 	.short	0x00a0


	//----- nvinfo : EIATTR_SW_WAR
	.align		4
.L_1855:
        /*00b8*/ 	.byte	0x04, 0x36
        /*00ba*/ 	.short	(.L_1857 - .L_1856)
.L_1856:
        /*00bc*/ 	.word	0x00000008
.L_1857:


//--------------------- .nv.info._Z35group_norm_nhwc_fwd_one_pass_kernelI11Fp32IOFp16WLi512ELi64ELi512EEv26Group_norm_nhwc_fwd_params --------------------------
	.section	.nv.info._Z35group_norm_nhwc_fwd_one_pass_kernelI11Fp32IOFp16WLi512ELi64ELi512EEv26Group_norm_nhwc_fwd_params,"",@"SHT_CUDA_INFO"
	.sectionflags	@""
	.align	4


	//----- nvinfo : EIATTR_CUDA_API_VERSION
	.align		4
        /*0000*/ 	.byte	0x04, 0x37
        /*0002*/ 	.short	(.L_1859 - .L_1858)
.L_1858:
        /*0004*/ 	.word	0x00000082


	//----- nvinfo : EIATTR_KPARAM_INFO
	.align		4
.L_1859:
        /*0008*/ 	.byte	0x04, 0x17
        /*000a*/ 	.short	(.L_1861 - .L_1860)
.L_1860:
        /*000c*/ 	.word	0x00000000
        /*0010*/ 	.short	0x0000
        /*0012*/ 	.short	0x0000
        /*0014*/ 	.byte	0x00, 0xf0, 0x81, 0x02


	//----- nvinfo : EIATTR_SPARSE_MMA_MASK
	.align		4
.L_1861:
        /*0018*/ 	.byte	0x03, 0x50
        /*001a*/ 	.short	0x0000


	//----- nvinfo : EIATTR_MAXREG_COUNT
	.align		4
        /*001c*/ 	.byte	0x03, 0x1b
        /*001e*/ 	.short	0x0080


	//----- nvinfo : EIATTR_NUM_BARRIERS
	.align		4
        /*0020*/ 	.byte	0x02, 0x4c
        /*0022*/ 	.byte	0x01
	.zero		1


	//----- nvinfo : EIATTR_MERCURY_ISA_VERSION
	.align		4
        /*0024*/ 	.byte	0x03, 0x5f
        /*0026*/ 	.short	0x0101


	//----- nvinfo : EIATTR_COOP_GROUP_MASK_REGIDS
	.align		4
        /*0028*/ 	.byte	0x04, 0x29
        /*002a*/ 	.short	(.L_1863 - .L_1862)


	//   ....[0]....
.L_1862:
        /*002c*/ 	.word	0xffffffff


	//   ....[1]....
        /*0030*/ 	.word	0xffffffff


	//   ....[2]....
        /*0034*/ 	.word	0xffffffff


	//   ....[3]....
        /*0038*/ 	.word	0xffffffff


	//   ....[4]....
        /*003c*/ 	.word	0xffffffff


	//   ....[5]....
        /*0040*/ 	.word	0xffffffff


	//   ....[6]....
        /*0044*/ 	.word	0xffffffff


	//   ....[7]....
        /*0048*/ 	.word	0xffffffff


	//   ....[8]....
        /*004c*/ 	.word	0xffffffff


	//   ....[9]....
        /*0050*/ 	.word	0xffffffff


	//----- nvinfo : EIATTR_COOP_GROUP_INSTR_OFFSETS
	.align		4
.L_1863:
        /*0054*/ 	.byte	0x04, 0x28
        /*0056*/ 	.short	(.L_1865 - .L_1864)


	//   ....[0]....
.L_1864:
        /*0058*/ 	.word	0x00002dc0


	//   ....[1]....
        /*005c*/ 	.word	0x00002dd0


	//   ....[2]....
        /*0060*/ 	.word	0x00002e10


	//   ....[3]....
        /*0064*/ 	.word	0x00002e20


	//   ....[4]....
        /*0068*/ 	.word	0x00002e60


	//   ....[5]....
        /*006c*/ 	.word	0x00002e70


	//   ....[6]....
        /*0070*/ 	.word	0x00002eb0


	//   ....[7]....
        /*0074*/ 	.word	0x00002ec0


	//   ....[8]....
        /*0078*/ 	.word	0x00002f50


	//   ....[9]....
        /*007c*/ 	.word	0x00002f60


	//----- nvinfo : EIATTR_VRC_CTA_INIT_COUNT
	.align		4
.L_1865:
        /*0080*/ 	.byte	0x02, 0x4a
	.zero		1
	.zero		1


	//----- nvinfo : EIATTR_EXIT_INSTR_OFFSETS
	.align		4
        /*0084*/ 	.byte	0x04, 0x1c
        /*0086*/ 	.short	(.L_1867 - .L_1866)


	//   ....[0]....
.L_1866:
        /*0088*/ 	.word	0x00000060


	//   ....[1]....
        /*008c*/ 	.word	0x0000b290


	//----- nvinfo : EIATTR_MAX_THREADS
	.align		4
.L_1867:
        /*0090*/ 	.byte	0x04, 0x05
        /*0092*/ 	.short	(.L_1869 - .L_1868)
.L_1868:
        /*0094*/ 	.word	0x00000200
        /*0098*/ 	.word	0x00000001
        /*009c*/ 	.word	0x00000001


	//----- nvinfo : EIATTR_CRS_STACK_SIZE
	.align		4
.L_1869:
        /*00a0*/ 	.byte	0x04, 0x1e
        /*00a2*/ 	.short	(.L_1871 - .L_1870)
.L_1870:
        /*00a4*/ 	.word	0x00000000


	//----- nvinfo : EIATTR_CBANK_PARAM_SIZE
	.align		4
.L_1871:
        /*00a8*/ 	.byte	0x03, 0x19
        /*00aa*/ 	.short	0x00a0


	//----- nvinfo : EIATTR_PARAM_CBANK
	.align		4
        /*00ac*/ 	.byte	0x04, 0x0a
        /*00ae*/ 	.short	(.L_1873 - .L_1872)
	.align		4
.L_1872:
        /*00b0*/ 	.word	index@(.nv.constant0._Z35group_norm_nhwc_fwd_one_pass_kernelI11Fp32IOFp16WLi512ELi64ELi512EEv26Group_norm_nhwc_fwd_params)
        /*00b4*/ 	.short	0x0380
        /*00b6*/ 	.short	0x00a0


	//----- nvinfo : EIATTR_SW_WAR
	.align		4
.L_1873:
        /*00b8*/ 	.byte	0x04, 0x36
        /*00ba*/ 	.short	(.L_1875 - .L_1874)
.L_1874:
        /*00bc*/ 	.word	0x00000008
.L_1875:


//--------------------- .nv.callgraph             --------------------------
	.section	.nv.callgraph,"",@"SHT_CUDA_CALLGRAPH"
	.align	4
	.sectionentsize	8
	.align		4
        /*0000*/ 	.word	0x00000000
	.align		4
        /*0004*/ 	.word	0xffffffff
	.align		4
        /*0008*/ 	.word	0x00000000
	.align		4
        /*000c*/ 	.word	0xfffffffe
	.align		4
        /*0010*/ 	.word	0x00000000
	.align		4
        /*0014*/ 	.word	0xfffffffd
	.align		4
        /*0018*/ 	.word	0x00000000
	.align		4
        /*001c*/ 	.word	0xfffffffc


//--------------------- .nv.constant4             --------------------------
	.section	.nv.constant4,"a",@progbits
	.align	8
	.align		8
.nv.constant4:
        /*0000*/ 	.dword	_ZN61_INTERNAL_fc706033_30_group_norm_nhwc_one_pass_64_cu_22fa43824cuda3std3__45__cpo5beginE
	.align		8
        /*0008*/ 	.dword	_ZN61_INTERNAL_fc706033_30_group_norm_nhwc_one_pass_64_cu_22fa43824cuda3std3__45__cpo3endE
	.align		8
        /*0010*/ 	.dword	_ZN61_INTERNAL_fc706033_30_group_norm_nhwc_one_pass_64_cu_22fa43824cuda3std3__45__cpo6cbeginE
	.align		8
        /*0018*/ 	.dword	_ZN61_INTERNAL_fc706033_30_group_norm_nhwc_one_pass_64_cu_22fa43824cuda3std3__45__cpo4cendE
	.align		8
        /*0020*/ 	.dword	_ZN61_INTERNAL_fc706033_30_group_norm_nhwc_one_pass_64_cu_22fa43824cuda3std3__45__cpo6rbeginE
	.align		8
        /*0028*/ 	.dword	_ZN61_INTERNAL_fc706033_30_group_norm_nhwc_one_pass_64_cu_22fa43824cuda3std3__45__cpo4rendE
	.align		8
        /*0030*/ 	.dword	_ZN61_INTERNAL_fc706033_30_group_norm_nhwc_one_pass_64_cu_22fa43824cuda3std3__45__cpo7crbeginE
	.align		8
        /*0038*/ 	.dword	_ZN61_INTERNAL_fc706033_30_group_norm_nhwc_one_pass_64_cu_22fa43824cuda3std3__45__cpo5crendE
	.align		8
        /*0040*/ 	.dword	_ZN61_INTERNAL_fc706033_30_group_norm_nhwc_one_pass_64_cu_22fa43824cuda3std3__463_GLOBAL__N__fc706033_30_group_norm_nhwc_one_pass_64_cu_22fa43826ignoreE
	.align		8
        /*0048*/ 	.dword	_ZN61_INTERNAL_fc706033_30_group_norm_nhwc_one_pass_64_cu_22fa43824cuda3std3__419piecewise_constructE
	.align		8
        /*0050*/ 	.dword	_ZN61_INTERNAL_fc706033_30_group_norm_nhwc_one_pass_64_cu_22fa43824cuda3std3__48in_placeE
	.align		8
        /*0058*/ 	.dword	_ZN61_INTERNAL_fc706033_30_group_norm_nhwc_one_pass_64_cu_22fa43824cuda3std3__420unreachable_sentinelE
	.align		8
        /*0060*/ 	.dword	_ZN61_INTERNAL_fc706033_30_group_norm_nhwc_one_pass_64_cu_22fa43824cuda3std3__47nulloptE
	.align		8
        /*0068*/ 	.dword	_ZN61_INTERNAL_fc706033_30_group_norm_nhwc_one_pass_64_cu_22fa43824cuda3std3__48unexpectE
	.align		8
        /*0070*/ 	.dword	_ZN61_INTERNAL_fc706033_30_group_norm_nhwc_one_pass_64_cu_22fa43824cuda3std6ranges3__45__cpo4swapE
	.align		8
        /*0078*/ 	.dword	_ZN61_INTERNAL_fc706033_30_group_norm_nhwc_one_pass_64_cu_22fa43824cuda3std6ranges3__45__cpo9iter_moveE
	.align		8
        /*0080*/ 	.dword	_ZN61_INTERNAL_fc706033_30_group_norm_nhwc_one_pass_64_cu_22fa43824cuda3std6ranges3__45__cpo5beginE
	.align		8
        /*0088*/ 	.dword	_ZN61_INTERNAL_fc706033_30_group_norm_nhwc_one_pass_64_cu_22fa43824cuda3std6ranges3__45__cpo3endE
	.align		8
        /*0090*/ 	.dword	_ZN61_INTERNAL_fc706033_30_group_norm_nhwc_one_pass_64_cu_22fa43824cuda3std6ranges3__45__cpo6cbeginE
	.align		8
        /*0098*/ 	.dword	_ZN61_INTERNAL_fc706033_30_group_norm_nhwc_one_pass_64_cu_22fa43824cuda3std6ranges3__45__cpo4cendE
	.align		8
        /*00a0*/ 	.dword	_ZN61_INTERNAL_fc706033_30_group_norm_nhwc_one_pass_64_cu_22fa43824cuda3std6ranges3__45__cpo7advanceE
	.align		8
        /*00a8*/ 	.dword	_ZN61_INTERNAL_fc706033_30_group_norm_nhwc_one_pass_64_cu_22fa43824cuda3std6ranges3__45__cpo9iter_swapE
	.align		8
        /*00b0*/ 	.dword	_ZN61_INTERNAL_fc706033_30_group_norm_nhwc_one_pass_64_cu_22fa43824cuda3std6ranges3__45__cpo4nextE
	.align		8
        /*00b8*/ 	.dword	_ZN61_INTERNAL_fc706033_30_group_norm_nhwc_one_pass_64_cu_22fa43824cuda3std6ranges3__45__cpo4prevE
	.align		8
        /*00c0*/ 	.dword	_ZN61_INTERNAL_fc706033_30_group_norm_nhwc_one_pass_64_cu_22fa43824cuda3std6ranges3__45__cpo4dataE
	.align		8
        /*00c8*/ 	.dword	_ZN61_INTERNAL_fc706033_30_group_norm_nhwc_one_pass_64_cu_22fa43824cuda3std6ranges3__45__cpo5cdataE
	.align		8
        /*00d0*/ 	.dword	_ZN61_INTERNAL_fc706033_30_group_norm_nhwc_one_pass_64_cu_22fa43824cuda3std6ranges3__45__cpo4sizeE
	.align		8
        /*00d8*/ 	.dword	_ZN61_INTERNAL_fc706033_30_group_norm_nhwc_one_pass_64_cu_22fa43824cuda3std6ranges3__45__cpo5ssizeE
	.align		8
        /*00e0*/ 	.dword	_ZN61_INTERNAL_fc706033_30_group_norm_nhwc_one_pass_64_cu_22fa43824cuda3std6ranges3__45__cpo8distanceE
	.align		8
        /*00e8*/ 	.dword	_ZN61_INTERNAL_fc706033_30_group_norm_nhwc_one_pass_64_cu_22fa43826thrust24THRUST_300001_SM_1000_NS6system6detail10sequential3seqE
	.align		8
        /*00f0*/ 	.dword	_ZN61_INTERNAL_fc706033_30_group_norm_nhwc_one_pass_64_cu_22fa43826thrust24THRUST_300001_SM_1000_NS12placeholders2_1E
	.align		8
        /*00f8*/ 	.dword	_ZN61_INTERNAL_fc706033_30_group_norm_nhwc_one_pass_64_cu_22fa43826thrust24THRUST_300001_SM_1000_NS12placeholders2_2E
	.align		8
        /*0100*/ 	.dword	_ZN61_INTERNAL_fc706033_30_group_norm_nhwc_one_pass_64_cu_22fa43826thrust24THRUST_300001_SM_1000_NS12placeholders2_3E
	.align		8
        /*0108*/ 	.dword	_ZN61_INTERNAL_fc706033_30_group_norm_nhwc_one_pass_64_cu_22fa43826thrust24THRUST_300001_SM_1000_NS12placeholders2_4E
	.align		8
        /*0110*/ 	.dword	_ZN61_INTERNAL_fc706033_30_group_norm_nhwc_one_pass_64_cu_22fa43826thrust24THRUST_300001_SM_1000_NS12placeholders2_5E
	.align		8
        /*0118*/ 	.dword	_ZN61_INTERNAL_fc706033_30_group_norm_nhwc_one_pass_64_cu_22fa43826thrust24THRUST_300001_SM_1000_NS12placeholders2_6E
	.align		8
        /*0120*/ 	.dword	_ZN61_INTERNAL_fc706033_30_group_norm_nhwc_one_pass_64_cu_22fa43826thrust24THRUST_300001_SM_1000_NS12placeholders2_7E
	.align		8
        /*0128*/ 	.dword	_ZN61_INTERNAL_fc706033_30_group_norm_nhwc_one_pass_64_cu_22fa43826thrust24THRUST_300001_SM_1000_NS12placeholders2_8E
	.align		8
        /*0130*/ 	.dword	_ZN61_INTERNAL_fc706033_30_group_norm_nhwc_one_pass_64_cu_22fa43826thrust24THRUST_300001_SM_1000_NS12placeholders2_9E
	.align		8
        /*0138*/ 	.dword	_ZN61_INTERNAL_fc706033_30_group_norm_nhwc_one_pass_64_cu_22fa43826thrust24THRUST_300001_SM_1000_NS12placeholders3_10E


//--------------------- .text._ZN3cub18CUB_300001_SM_10006detail11EmptyKernelIvEEvv --------------------------
	.section	.text._ZN3cub18CUB_300001_SM_10006detail11EmptyKernelIvEEvv,"ax",@progbits
	.align	128
        .global         _ZN3cub18CUB_300001_SM_10006detail11EmptyKernelIvEEvv
        .type           _ZN3cub18CUB_300001_SM_10006detail11EmptyKernelIvEEvv,@function
        .size           _ZN3cub18CUB_300001_SM_10006detail11EmptyKernelIvEEvv,(.L_x_4495 - _ZN3cub18CUB_300001_SM_10006detail11EmptyKernelIvEEvv)
        .other          _ZN3cub18CUB_300001_SM_10006detail11EmptyKernelIvEEvv,@"STO_CUDA_ENTRY STV_DEFAULT"
_ZN3cub18CUB_300001_SM_10006detail11EmptyKernelIvEEvv:
.text._ZN3cub18CUB_300001_SM_10006detail11EmptyKernelIvEEvv:
[----:B------:R-:W-:Y:S01]  /*0000*/  LDC R1, c[0x0][0x37c] ;  /* 0x0000df00ff017b82 */ /* 0x000fe20000000800 */
[----:B------:R-:W-:Y:S05]  /*0010*/  EXIT ;  /* 0x000000000000794d */ /* 0x000fea0003800000 */
.L_x_0:
[----:B------:R-:W-:-:S00]  /*0020*/  BRA `(.L_x_0) ;  /* 0xfffffffc00fc7947 */ /* 0x000fc0000383ffff */
[----:B------:R-:W-:-:S00]  /*0030*/  NOP ;  /* 0x0000000000007918 */ /* 0x000fc00000000000 */
        /* <DEDUP_REMOVED lines=12> */
.L_x_4495:


//--------------------- .text._Z35group_norm_nhwc_bwd_one_pass_kernelI11Bf16IOFp32WLi64ELi64ELi512EEv26Group_norm_nhwc_bwd_params --------------------------
	.section	.text._Z35group_norm_nhwc_bwd_one_pass_kernelI11Bf16IOFp32WLi64ELi64ELi512EEv26Group_norm_nhwc_bwd_params,"ax",@progbits
	.align	128
        .global         _Z35group_norm_nhwc_bwd_one_pass_kernelI11Bf16IOFp32WLi64ELi64ELi512EEv26Group_norm_nhwc_bwd_params
        .type           _Z35group_norm_nhwc_bwd_one_pass_kernelI11Bf16IOFp32WLi64ELi64ELi512EEv26Group_norm_nhwc_bwd_params,@function
        .size           _Z35group_norm_nhwc_bwd_one_pass_kernelI11Bf16IOFp32WLi64ELi64ELi512EEv26Group_norm_nhwc_bwd_params,(.L_x_4496 - _Z35group_norm_nhwc_bwd_one_pass_kernelI11Bf16IOFp32WLi64ELi64ELi512EEv26Group_norm_nhwc_bwd_params)
        .other          _Z35group_norm_nhwc_bwd_one_pass_kernelI11Bf16IOFp32WLi64ELi64ELi512EEv26Group_norm_nhwc_bwd_params,@"STO_CUDA_ENTRY STV_DEFAULT"
_Z35group_norm_nhwc_bwd_one_pass_kernelI11Bf16IOFp32WLi64ELi64ELi512EEv26Group_norm_nhwc_bwd_params:
.text._Z35group_norm_nhwc_bwd_one_pass_kernelI11Bf16IOFp32WLi64ELi64ELi512EEv26Group_norm_nhwc_bwd_params:
[----:B------:R-:W-:Y:S08]  /*0000*/  LDC R1, c[0x0][0x37c] ;  /* 0x0000df00ff017b82 */ /* 0x000ff00000000800 */
[----:B------:R-:W0:Y:S01]  /*0010*/  S2UR UR8, SR_CTAID.Y ;  /* 0x00000000000879c3 */ /* 0x000e220000002600 */
[----:B------:R-:W1:Y:S01]  /*0020*/  LDCU UR4, c[0x0][0x410] ;  /* 0x00008200ff0477ac */ /* 0x000e620008000800 */
[----:B------:R-:W1:Y:S01]  /*0030*/  LDCU UR5, c[0x0][0x3e0] ;  /* 0x00007c00ff0577ac */ /* 0x000e620008000800 */
[----:B------:R-:W2:Y:S01]  /*0040*/  LDCU.64 UR6, c[0x0][0x358] ;  /* 0x00006b00ff0677ac */ /* 0x000ea20008000a00 */
[----:B-1----:R-:W-:-:S04]  /*0050*/  UIMAD UR4, UR4, UR5, URZ ;  /* 0x00000005040472a4 */ /* 0x002fc8000f8e02ff */
[----:B0-----:R-:W-:-:S09]  /*0060*/  UISETP.GE.AND UP0, UPT, UR8, UR4, UPT ;  /* 0x000000040800728c */ /* 0x001fd2000bf06270 */
[----:B--2---:R-:W-:Y:S05]  /*0070*/  BRA.U UP0, `(.L_x_1) ;  /* 0x0000003d00407547 */ /* 0x004fea000b800000 */
[----:B------:R-:W0:Y:S01]  /*0080*/  S2R R0, SR_LANEID ;  /* 0x0000000000007919 */ /* 0x000e220000000000 */
[----:B------:R-:W-:Y:S01]  /*0090*/  HFMA2 R37, -RZ, RZ, 0, 0 ;  /* 0x00000000ff257431 */ /* 0x000fe200000001ff */
[----:B------:R-:W-:-:S07]  /*00a0*/  MOV R38, UR8 ;  /* 0x0000000800267c02 */ /* 0x000fce0008000f00 */
.L_x_32:
[----:B------:R-:W1:Y:S01]  /*00b0*/  LDC R13, c[0x0][0x410] ;  /* 0x00010400ff0d7b82 */ /* 0x000e620000000800 */
[----:B------:R-:W-:Y:S01]  /*00c0*/  IABS R6, R38 ;  /* 0x0000002600067213 */ /* 0x000fe20000000000 */
[----:B--2---:R-:W2:Y:S01]  /*00d0*/  LDCU UR4, c[0x0][0x41c] ;  /* 0x00008380ff0477ac */ /* 0x004ea20008000800 */
[----:B------:R-:W-:Y:S02]  /*00e0*/  ISETP.GE.AND P2, PT, R38, RZ, PT ;  /* 0x000000ff2600720c */ /* 0x000fe40003f46270 */
[----:B------:R-:W-:Y:S01]  /*00f0*/  MOV R36, RZ ;  /* 0x000000ff00247202 */ /* 0x000fe20000000f00 */
[----:B------:R-:W3:Y:S01]  /*0100*/  LDCU.128 UR8, c[0x0][0x400] ;  /* 0x00008000ff0877ac */ /* 0x000ee20008000c00 */
[----:B-1----:R-:W-:-:S04]  /*0110*/  IABS R7, R13 ;  /* 0x0000000d00077213 */ /* 0x002fc80000000000 */
[----:B0-----:R-:W1:Y:S08]  /*0120*/  I2F.RP R3, R7 ;  /* 0x0000000700037306 */ /* 0x001e700000209400 */
[----:B-1----:R-:W1:Y:S02]  /*0130*/  MUFU.RCP R3, R3 ;  /* 0x0000000300037308 */ /* 0x002e640000001000 */
[----:B-1----:R-:W-:-:S02]  /*0140*/  IADD3 R4, PT, PT, R3, 0xffffffe, RZ ;  /* 0x0ffffffe03047810 */ /* 0x002fc40007ffe0ff */
[----:B------:R-:W2:Y:S04]  /*0150*/  S2R R3, SR_CTAID.X ;  /* 0x0000000000037919 */ /* 0x000ea80000002500 */
[----:B------:R1:W4:Y:S02]  /*0160*/  F2I.FTZ.U32.TRUNC.NTZ R5, R4 ;  /* 0x0000000400057305 */ /* 0x000324000021f000 */
[----:B-1----:R-:W-:Y:S02]  /*0170*/  MOV R4, RZ ;  /* 0x000000ff00047202 */ /* 0x002fe40000000f00 */
[----:B----4-:R-:W-:-:S05]  /*0180*/  IADD3 R2, PT, PT, RZ, -R5, RZ ;  /* 0x80000005ff027210 */ /* 0x010fca0007ffe0ff */
[----:B------:R-:W-:Y:S02]  /*0190*/  IMAD R9, R2, R7, RZ ;  /* 0x0000000702097224 */ /* 0x000fe400078e02ff */
[----:B------:R-:W1:Y:S02]  /*01a0*/  S2R R2, SR_TID.X ;  /* 0x0000000000027919 */ /* 0x000e640000002100 */
[----:B------:R-:W-:Y:S01]  /*01b0*/  IMAD.HI.U32 R5, R5, R9, R4 ;  /* 0x0000000905057227 */ /* 0x000fe200078e0004 */
[----:B------:R-:W-:-:S05]  /*01c0*/  LOP3.LUT R9, RZ, R13, RZ, 0x33, !PT ;  /* 0x0000000dff097212 */ /* 0x000fca00078e33ff */
[----:B------:R-:W-:-:S05]  /*01d0*/  IMAD.HI.U32 R5, R5, R6, RZ ;  /* 0x0000000605057227 */ /* 0x000fca00078e00ff */
[----:B------:R-:W-:-:S05]  /*01e0*/  IADD3 R4, PT, PT, -R5, RZ, RZ ;  /* 0x000000ff05047210 */ /* 0x000fca0007ffe1ff */
[----:B------:R-:W-:-:S05]  /*01f0*/  IMAD R4, R7, R4, R6 ;  /* 0x0000000407047224 */ /* 0x000fca00078e0206 */
[----:B------:R-:W-:Y:S02]  /*0200*/  ISETP.GT.U32.AND P4, PT, R7, R4, PT ;  /* 0x000000040700720c */ /* 0x000fe40003f84070 */
[----:B-1----:R-:W-:Y:S02]  /*0210*/  SHF.R.U32.HI R6, RZ, 0x5, R2 ;  /* 0x00000005ff067819 */ /* 0x002fe40000011602 */
[----:B------:R-:W-:-:S09]  /*0220*/  SHF.L.U32 R12, R2, 0x1, RZ ;  /* 0x00000001020c7819 */ /* 0x000fd200000006ff */
[----:B------:R-:W-:Y:S01]  /*0230*/  @!P4 IADD3 R4, PT, PT, R4, -R7, RZ ;  /* 0x800000070404c210 */ /* 0x000fe20007ffe0ff */
[----:B--2---:R-:W-:Y:S01]  /*0240*/  IMAD R11, R3, UR4, R6 ;  /* 0x00000004030b7c24 */ /* 0x004fe2000f8e0206 */
[----:B------:R-:W-:Y:S01]  /*0250*/  LOP3.LUT R6, R38, R13, RZ, 0x3c, !PT ;  /* 0x0000000d26067212 */ /* 0x000fe200078e3cff */
[----:B------:R-:W1:Y:S01]  /*0260*/  LDCU.U8 UR4, c[0x0][0x414] ;  /* 0x00008280ff0477ac */ /* 0x000e620008000000 */
[----:B------:R-:W-:Y:S02]  /*0270*/  ISETP.GE.U32.AND P3, PT, R4, R7, PT ;  /* 0x000000070400720c */ /* 0x000fe40003f66070 */
[----:B---3--:R-:W-:Y:S02]  /*0280*/  ISETP.GE.U32.AND P0, PT, R11, UR8, PT ;  /* 0x000000080b007c0c */ /* 0x008fe4000bf06070 */
[----:B------:R-:W-:Y:S02]  /*0290*/  SHF.R.S32.HI R17, RZ, 0x1f, R11 ;  /* 0x0000001fff117819 */ /* 0x000fe4000001140b */
[----:B------:R-:W-:-:S02]  /*02a0*/  ISETP.GE.AND P1, PT, R6, RZ, PT ;  /* 0x000000ff0600720c */ /* 0x000fc40003f26270 */
[----:B------:R-:W-:Y:S02]  /*02b0*/  ISETP.GE.AND.EX P0, PT, R17, UR9, PT, P0 ;  /* 0x0000000911007c0c */ /* 0x000fe4000bf06300 */
[----:B------:R-:W-:Y:S02]  /*02c0*/  @!P4 IADD3 R5, PT, PT, R5, 0x1, RZ ;  /* 0x000000010505c810 */ /* 0x000fe40007ffe0ff */
[-C--:B------:R-:W-:Y:S02]  /*02d0*/  ISETP.GT.U32.AND P4, PT, R7, R4.reuse, PT ;  /* 0x000000040700720c */ /* 0x080fe40003f84070 */
[----:B------:R-:W-:Y:S02]  /*02e0*/  IADD3 R7, PT, PT, R4, -R7, RZ ;  /* 0x8000000704077210 */ /* 0x000fe40007ffe0ff */
[----:B------:R-:W-:Y:S02]  /*02f0*/  @P3 IADD3 R5, PT, PT, R5, 0x1, RZ ;  /* 0x0000000105053810 */ /* 0x000fe40007ffe0ff */
[----:B------:R-:W-:-:S02]  /*0300*/  SEL R4, R7, R4, !P4 ;  /* 0x0000000407047207 */ /* 0x000fc40006000000 */
[----:B------:R-:W-:Y:S01]  /*0310*/  MOV R8, R5 ;  /* 0x0000000500087202 */ /* 0x000fe20000000f00 */
[----:B------:R-:W2:Y:S01]  /*0320*/  @!P0 LDC.64 R6, c[0x0][0x3f8] ;  /* 0x0000fe00ff068b82 */ /* 0x000ea20000000a00 */
[----:B------:R-:W-:Y:S02]  /*0330*/  IADD3 R23, PT, PT, R11, 0x10, RZ ;  /* 0x000000100b177810 */ /* 0x000fe40007ffe0ff */
[----:B------:R-:W-:Y:S02]  /*0340*/  ISETP.NE.AND P3, PT, R13, RZ, PT ;  /* 0x000000ff0d00720c */ /* 0x000fe40003f65270 */
[----:B------:R-:W-:Y:S02]  /*0350*/  @!P2 IADD3 R4, PT, PT, -R4, RZ, RZ ;  /* 0x000000ff0404a210 */ /* 0x000fe40007ffe1ff */
[----:B------:R-:W-:Y:S01]  /*0360*/  @!P1 IADD3 R8, PT, PT, -R8, RZ, RZ ;  /* 0x000000ff08089210 */ /* 0x000fe20007ffe1ff */
[----:B------:R-:W3:Y:S01]  /*0370*/  @!P0 LDC.64 R14, c[0x0][0x3a0] ;  /* 0x0000e800ff0e8b82 */ /* 0x000ee20000000a00 */
[----:B------:R-:W-:-:S02]  /*0380*/  ISETP.GE.U32.AND P1, PT, R23, UR8, PT ;  /* 0x0000000817007c0c */ /* 0x000fc4000bf26070 */
[----:B------:R-:W-:Y:S02]  /*0390*/  SHF.R.S32.HI R25, RZ, 0x1f, R23 ;  /* 0x0000001fff197819 */ /* 0x000fe40000011417 */
[C---:B------:R-:W-:Y:S02]  /*03a0*/  SEL R5, R9.reuse, R4, !P3 ;  /* 0x0000000409057207 */ /* 0x040fe40005800000 */
[----:B------:R-:W-:Y:S01]  /*03b0*/  SEL R9, R9, R8, !P3 ;  /* 0x0000000809097207 */ /* 0x000fe20005800000 */
[----:B------:R-:W4:Y:S01]  /*03c0*/  @!P0 LDC.64 R18, c[0x0][0x398] ;  /* 0x0000e600ff128b82 */ /* 0x000f220000000a00 */
[----:B------:R-:W-:Y:S02]  /*03d0*/  ISETP.GE.AND.EX P1, PT, R25, UR9, PT, P1 ;  /* 0x0000000919007c0c */ /* 0x000fe4000bf26310 */
[----:B------:R-:W-:Y:S02]  /*03e0*/  SHF.L.U32 R13, R5, 0x6, RZ ;  /* 0x00000006050d7819 */ /* 0x000fe400000006ff */
[----:B------:R-:W-:-:S02]  /*03f0*/  SHF.R.S32.HI R4, RZ, 0x1f, R9 ;  /* 0x0000001fff047819 */ /* 0x000fc40000011409 */
[----:B------:R-:W-:Y:S02]  /*0400*/  LOP3.LUT R12, R13, 0x3e, R12, 0xf8, !PT ;  /* 0x0000003e0d0c7812 */ /* 0x000fe400078ef80c */
[----:B------:R-:W-:Y:S01]  /*0410*/  SHF.R.S32.HI R13, RZ, 0x1f, R13 ;  /* 0x0000001fff0d7819 */ /* 0x000fe2000001140d */
[----:B------:R-:W-:Y:S01]  /*0420*/  IMAD R4, R4, UR10, RZ ;  /* 0x0000000a04047c24 */ /* 0x000fe2000f8e02ff */
[----:B------:R-:W-:Y:S01]  /*0430*/  IADD3 R20, PT, PT, R11, 0x20, RZ ;  /* 0x000000200b147810 */ /* 0x000fe20007ffe0ff */
[----:B------:R-:W-:-:S03]  /*0440*/  IMAD.WIDE.U32 R48, R9, UR10, R12 ;  /* 0x0000000a09307c25 */ /* 0x000fc6000f8e000c */
[----:B------:R-:W-:Y:S02]  /*0450*/  ISETP.GE.U32.AND P2, PT, R20, UR8, PT ;  /* 0x0000000814007c0c */ /* 0x000fe4000bf46070 */
[----:B------:R-:W-:Y:S01]  /*0460*/  SHF.R.S32.HI R21, RZ, 0x1f, R20 ;  /* 0x0000001fff157819 */ /* 0x000fe20000011414 */
[----:B------:R-:W-:Y:S01]  /*0470*/  IMAD R51, R9, UR11, R4 ;  /* 0x0000000b09337c24 */ /* 0x000fe2000f8e0204 */
[----:B------:R-:W-:Y:S01]  /*0480*/  @!P0 MOV R50, R48 ;  /* 0x0000003000328202 */ /* 0x000fe20000000f00 */
[----:B------:R-:W0:Y:S01]  /*0490*/  @!P1 LDC.64 R8, c[0x0][0x3f8] ;  /* 0x0000fe00ff089b82 */ /* 0x000e220000000a00 */
[----:B--2---:R-:W-:Y:S01]  /*04a0*/  @!P0 IMAD R4, R17, R6, RZ ;  /* 0x0000000611048224 */ /* 0x004fe200078e02ff */
[----:B------:R-:W-:Y:S02]  /*04b0*/  ISETP.GE.AND.EX P2, PT, R21, UR9, PT, P2 ;  /* 0x0000000915007c0c */ /* 0x000fe4000bf46320 */
[----:B------:R-:W-:Y:S01]  /*04c0*/  IADD3 R51, PT, PT, R49, R51, RZ ;  /* 0x0000003331337210 */ /* 0x000fe20007ffe0ff */
[C---:B------:R-:W-:Y:S01]  /*04d0*/  @!P0 IMAD R27, R11.reuse, R7, R4 ;  /* 0x000000070b1b8224 */ /* 0x040fe200078e0204 */
[----:B------:R-:W-:-:S02]  /*04e0*/  IADD3 R4, PT, PT, R11, 0x30, RZ ;  /* 0x000000300b047810 */ /* 0x000fc40007ffe0ff */
[----:B------:R-:W-:Y:S01]  /*04f0*/  @!P1 MOV R26, R48 ;  /* 0x00000030001a9202 */ /* 0x000fe20000000f00 */
[----:B------:R-:W-:Y:S01]  /*0500*/  @!P0 IMAD.WIDE.U32 R10, R11, R6, R50 ;  /* 0x000000060b0a8225 */ /* 0x000fe200078e0032 */
[----:B------:R-:W-:Y:S01]  /*0510*/  ISETP.GE.U32.AND P3, PT, R4, UR8, PT ;  /* 0x0000000804007c0c */ /* 0x000fe2000bf66070 */
[----:B------:R-:W2:Y:S01]  /*0520*/  LDC.64 R6, c[0x0][0x3b8] ;  /* 0x0000ee00ff067b82 */ /* 0x000ea20000000a00 */
[----:B------:R-:W-:Y:S02]  /*0530*/  SHF.R.S32.HI R13, RZ, 0x1f, R4 ;  /* 0x0000001fff0d7819 */ /* 0x000fe40000011404 */
[----:B------:R-:W-:Y:S02]  /*0540*/  @!P0 SHF.L.U32 R29, R10, 0x1, RZ ;  /* 0x000000010a1d8819 */ /* 0x000fe400000006ff */
[----:B------:R-:W-:Y:S02]  /*0550*/  @!P0 IADD3 R11, PT, PT, R11, R27, RZ ;  /* 0x0000001b0b0b8210 */ /* 0x000fe40007ffe0ff */
[----:B---3--:R-:W-:Y:S01]  /*0560*/  @!P0 IADD3 R24, P4, PT, R29, R14, RZ ;  /* 0x0000000e1d188210 */ /* 0x008fe20007f9e0ff */
[----:B------:R-:W3:Y:S01]  /*0570*/  @!P1 LDC.64 R16, c[0x0][0x3a0] ;  /* 0x0000e800ff109b82 */ /* 0x000ee20000000a00 */
[----:B------:R-:W-:-:S02]  /*0580*/  @!P1 MOV R27, R51 ;  /* 0x00000033001b9202 */ /* 0x000fc40000000f00 */
[----:B------:R-:W-:Y:S01]  /*0590*/  ISETP.GE.AND.EX P3, PT, R13, UR9, PT, P3 ;  /* 0x000000090d007c0c */ /* 0x000fe2000bf66330 */
[-C--:B0-----:R-:W-:Y:S01]  /*05a0*/  @!P1 IMAD R14, R25, R8.reuse, RZ ;  /* 0x00000008190e9224 */ /* 0x081fe200078e02ff */
[----:B------:R-:W-:Y:S01]  /*05b0*/  @!P0 SHF.L.U64.HI R28, R10, 0x1, R11 ;  /* 0x000000010a1c8819 */ /* 0x000fe2000001020b */
[C---:B------:R-:W-:Y:S02]  /*05c0*/  @!P1 IMAD.WIDE.U32 R26, R23.reuse, R8, R26 ;  /* 0x00000008171a9225 */ /* 0x040fe400078e001a */
[----:B------:R-:W0:Y:S01]  /*05d0*/  @!P2 LDC.64 R10, c[0x0][0x3f8] ;  /* 0x0000fe00ff0aab82 */ /* 0x000e220000000a00 */
[----:B------:R-:W-:Y:S01]  /*05e0*/  @!P0 IADD3.X R25, PT, PT, R28, R15, RZ, P4, !PT ;  /* 0x0000000f1c198210 */ /* 0x000fe200027fe4ff */
[----:B------:R-:W-:Y:S01]  /*05f0*/  @!P1 IMAD R9, R23, R9, R14 ;  /* 0x0000000917099224 */ /* 0x000fe200078e020e */
[----:B----4-:R-:W-:Y:S02]  /*0600*/  @!P0 IADD3 R22, P4, PT, R29, R18, RZ ;  /* 0x000000121d168210 */ /* 0x010fe40007f9e0ff */
[----:B------:R-:W-:-:S02]  /*0610*/  CS2R R34, SRZ ;  /* 0x0000000000227805 */ /* 0x000fc4000001ff00 */
[----:B------:R-:W-:Y:S01]  /*0620*/  @!P1 SHF.L.U32 R31, R26, 0x1, RZ ;  /* 0x000000011a1f9819 */ /* 0x000fe200000006ff */
[----:B------:R4:W3:Y:S01]  /*0630*/  @!P0 LDG.E R36, desc[UR6][R24.64] ;  /* 0x0000000618248981 */ /* 0x0008e2000c1e1900 */
[----:B------:R-:W-:Y:S01]  /*0640*/  @!P1 IADD3 R23, PT, PT, R27, R9, RZ ;  /* 0x000000091b179210 */ /* 0x000fe20007ffe0ff */
[----:B--2---:R-:W-:Y:S01]  /*0650*/  IMAD.WIDE R8, R38, 0x8, R6 ;  /* 0x0000000826087825 */ /* 0x004fe200078e0206 */
[----:B------:R-:W2:Y:S02]  /*0660*/  @!P1 LDC.64 R14, c[0x0][0x398] ;  /* 0x0000e600ff0e9b82 */ /* 0x000ea40000000a00 */
[----:B------:R-:W-:-:S03]  /*0670*/  @!P1 SHF.L.U64.HI R30, R26, 0x1, R23 ;  /* 0x000000011a1e9819 */ /* 0x000fc60000010217 */
[----:B------:R-:W2:Y:S03]  /*0680*/  LDG.E.64 R8, desc[UR6][R8.64] ;  /* 0x0000000608087981 */ /* 0x000ea6000c1e1b00 */
[----:B------:R-:W2:Y:S01]  /*0690*/  @!P3 LDC.64 R6, c[0x0][0x3f8] ;  /* 0x0000fe00ff06bb82 */ /* 0x000ea20000000a00 */
[----:B------:R-:W-:Y:S02]  /*06a0*/  @!P0 IADD3.X R23, PT, PT, R28, R19, RZ, P4, !PT ;  /* 0x000000131c178210 */ /* 0x000fe400027fe4ff */
[----:B------:R-:W-:Y:S02]  /*06b0*/  @!P2 MOV R28, R48 ;  /* 0x00000030001ca202 */ /* 0x000fe40000000f00 */
[----:B------:R-:W-:Y:S01]  /*06c0*/  @!P2 MOV R29, R51 ;  /* 0x00000033001da202 */ /* 0x000fe20000000f00 */
[----:B0-----:R-:W-:Y:S01]  /*06d0*/  @!P2 IMAD R21, R21, R10, RZ ;  /* 0x0000000a1515a224 */ /* 0x001fe200078e02ff */
[----:B------:R0:W2:Y:S01]  /*06e0*/  @!P0 LDG.E R35, desc[UR6][R22.64] ;  /* 0x0000000616238981 */ /* 0x0000a2000c1e1900 */
[----:B------:R-:W0:Y:S01]  /*06f0*/  @!P2 LDC.64 R18, c[0x0][0x3a0] ;  /* 0x0000e800ff12ab82 */ /* 0x000e220000000a00 */
[----:B-1----:R-:W-:Y:S01]  /*0700*/  ISETP.NE.AND P0, PT, RZ, UR4, PT ;  /* 0x00000004ff007c0c */ /* 0x002fe2000bf05270 */
[C---:B----4-:R-:W-:Y:S01]  /*0710*/  @!P2 IMAD R25, R20.reuse, R11, R21 ;  /* 0x0000000b1419a224 */ /* 0x050fe200078e0215 */
[C---:B---3--:R-:W-:Y:S01]  /*0720*/  @!P1 IADD3 R26, P5, PT, R31.reuse, R16, RZ ;  /* 0x000000101f1a9210 */ /* 0x048fe20007fbe0ff */
[----:B------:R-:W-:Y:S01]  /*0730*/  @!P2 IMAD.WIDE.U32 R28, R20, R10, R28 ;  /* 0x0000000a141ca225 */ /* 0x000fe200078e001c */
[----:B--2---:R-:W-:-:S03]  /*0740*/  @!P1 IADD3 R24, P4, PT, R31, R14, RZ ;  /* 0x0000000e1f189210 */ /* 0x004fc60007f9e0ff */
[----:B------:R-:W1:Y:S01]  /*0750*/  @!P3 LDC.64 R20, c[0x0][0x3a0] ;  /* 0x0000e800ff14bb82 */ /* 0x000e620000000a00 */
[C---:B------:R-:W-:Y:S02]  /*0760*/  @!P1 IADD3.X R27, PT, PT, R30.reuse, R17, RZ, P5, !PT ;  /* 0x000000111e1b9210 */ /* 0x040fe40002ffe4ff */
[----:B------:R-:W-:Y:S02]  /*0770*/  @!P2 IADD3 R29, PT, PT, R29, R25, RZ ;  /* 0x000000191d1da210 */ /* 0x000fe40007ffe0ff */
[----:B------:R-:W-:Y:S01]  /*0780*/  @!P1 IADD3.X R25, PT, PT, R30, R15, RZ, P4, !PT ;  /* 0x0000000f1e199210 */ /* 0x000fe200027fe4ff */
[----:B------:R2:W3:Y:S02]  /*0790*/  @!P1 LDG.E R34, desc[UR6][R26.64] ;  /* 0x000000061a229981 */ /* 0x0004e4000c1e1900 */
[----:B------:R-:W4:Y:S01]  /*07a0*/  @!P3 LDC.64 R10, c[0x0][0x398] ;  /* 0x0000e600ff0abb82 */ /* 0x000f220000000a00 */
[----:B------:R-:W-:Y:S01]  /*07b0*/  @!P3 IMAD R13, R13, R6, RZ ;  /* 0x000000060d0db224 */ /* 0x000fe200078e02ff */
[----:B------:R-:W-:-:S02]  /*07c0*/  @!P3 MOV R14, R48 ;  /* 0x00000030000eb202 */ /* 0x000fc40000000f00 */
[----:B------:R-:W-:-:S04]  /*07d0*/  @!P3 MOV R15, R51 ;  /* 0x00000033000fb202 */ /* 0x000fc80000000f00 */
[----:B------:R-:W4:Y:S01]  /*07e0*/  @!P2 LDC.64 R16, c[0x0][0x398] ;  /* 0x0000e600ff10ab82 */ /* 0x000f220000000a00 */
[C---:B------:R-:W-:Y:S02]  /*07f0*/  @!P3 IMAD R13, R4.reuse, R7, R13 ;  /* 0x00000007040db224 */ /* 0x040fe400078e020d */
[----:B------:R-:W-:-:S05]  /*0800*/  @!P3 IMAD.WIDE.U32 R6, R4, R6, R14 ;  /* 0x000000060406b225 */ /* 0x000fca00078e000e */
[----:B0-----:R-:W0:Y:S01]  /*0810*/  @P0 LDC.64 R22, c[0x0][0x3b0] ;  /* 0x0000ec00ff160b82 */ /* 0x001e220000000a00 */
[----:B--2---:R-:W-:-:S07]  /*0820*/  @!P2 SHF.L.U32 R27, R28, 0x1, RZ ;  /* 0x000000011c1ba819 */ /* 0x004fce00000006ff */
[----:B------:R-:W2:Y:S01]  /*0830*/  LDC.64 R14, c[0x0][0x3a8] ;  /* 0x0000ea00ff0e7b82 */ /* 0x000ea20000000a00 */
[----:B------:R-:W-:Y:S02]  /*0840*/  CS2R R32, SRZ ;  /* 0x0000000000207805 */ /* 0x000fe4000001ff00 */
[----:B------:R-:W-:Y:S02]  /*0850*/  @!P2 SHF.L.U64.HI R28, R28, 0x1, R29 ;  /* 0x000000011c1ca819 */ /* 0x000fe4000001021d */
[----:B------:R-:W-:Y:S02]  /*0860*/  @!P2 IADD3 R18, P4, PT, R27, R18, RZ ;  /* 0x000000121b12a210 */ /* 0x000fe40007f9e0ff */
[----:B------:R-:W-:Y:S01]  /*0870*/  @!P3 IADD3 R13, PT, PT, R7, R13, RZ ;  /* 0x0000000d070db210 */ /* 0x000fe20007ffe0ff */
[----:B------:R4:W3:Y:S01]  /*0880*/  @!P1 LDG.E R33, desc[UR6][R24.64] ;  /* 0x0000000618219981 */ /* 0x0008e2000c1e1900 */
[----:B------:R-:W-:Y:S02]  /*0890*/  @!P3 SHF.L.U32 R7, R6, 0x1, RZ ;  /* 0x000000010607b819 */ /* 0x000fe400000006ff */
[----:B------:R-:W-:-:S02]  /*08a0*/  @!P2 IADD3.X R19, PT, PT, R28, R19, RZ, P4, !PT ;  /* 0x000000131c13a210 */ /* 0x000fc400027fe4ff */
[----:B------:R-:W-:Y:S02]  /*08b0*/  @!P3 SHF.L.U64.HI R6, R6, 0x1, R13 ;  /* 0x000000010606b819 */ /* 0x000fe4000001020d */
[C---:B-1----:R-:W-:Y:S01]  /*08c0*/  @!P3 IADD3 R20, P4, PT, R7.reuse, R20, RZ ;  /* 0x000000140714b210 */ /* 0x042fe20007f9e0ff */
[----:B------:R-:W3:Y:S01]  /*08d0*/  @!P2 LDG.E R32, desc[UR6][R18.64] ;  /* 0x000000061220a981 */ /* 0x000ee2000c1e1900 */
[----:B----4-:R-:W-:Y:S02]  /*08e0*/  @!P3 IADD3 R24, P5, PT, R7, R10, RZ ;  /* 0x0000000a0718b210 */ /* 0x010fe40007fbe0ff */
[----:B------:R-:W-:Y:S02]  /*08f0*/  @!P2 IADD3 R16, P1, PT, R27, R16, RZ ;  /* 0x000000101b10a210 */ /* 0x000fe40007f3e0ff */
[C---:B------:R-:W-:Y:S02]  /*0900*/  @!P3 IADD3.X R21, PT, PT, R6.reuse, R21, RZ, P4, !PT ;  /* 0x000000150615b210 */ /* 0x040fe400027fe4ff */
[----:B------:R-:W-:-:S02]  /*0910*/  @!P3 IADD3.X R25, PT, PT, R6, R11, RZ, P5, !PT ;  /* 0x0000000b0619b210 */ /* 0x000fc40002ffe4ff */
[----:B------:R-:W-:Y:S02]  /*0920*/  CS2R R6, SRZ ;  /* 0x0000000000067805 */ /* 0x000fe4000001ff00 */
[----:B------:R-:W-:Y:S02]  /*0930*/  MOV R4, RZ ;  /* 0x000000ff00047202 */ /* 0x000fe40000000f00 */
[----:B------:R-:W-:Y:S01]  /*0940*/  @!P2 IADD3.X R17, PT, PT, R28, R17, RZ, P1, !PT ;  /* 0x000000111c11a210 */ /* 0x000fe20000ffe4ff */
[C---:B0-----:R-:W-:Y:S01]  /*0950*/  @P0 IMAD.WIDE R22, R12.reuse, 0x4, R22 ;  /* 0x000000040c160825 */ /* 0x041fe200078e0216 */
[----:B------:R-:W4:Y:S03]  /*0960*/  @!P3 LDG.E R6, desc[UR6][R24.64] ;  /* 0x000000061806b981 */ /* 0x000f26000c1e1900 */
[----:B--2---:R-:W-:Y:S01]  /*0970*/  IMAD.WIDE R12, R12, 0x4, R14 ;  /* 0x000000040c0c7825 */ /* 0x004fe200078e020e */
[----:B------:R-:W2:Y:S04]  /*0980*/  @!P2 LDG.E R7, desc[UR6][R16.64] ;  /* 0x000000061007a981 */ /* 0x000ea8000c1e1900 */
[----:B------:R-:W2:Y:S04]  /*0990*/  @!P3 LDG.E R4, desc[UR6][R20.64] ;  /* 0x000000061404b981 */ /* 0x000ea8000c1e1900 */
[----:B------:R-:W5:Y:S01]  /*09a0*/  LDG.E.64 R12, desc[UR6][R12.64] ;  /* 0x000000060c0c7981 */ /* 0x000f62000c1e1b00 */
[----:B------:R-:W-:-:S06]  /*09b0*/  CS2R R10, SRZ ;  /* 0x00000000000a7805 */ /* 0x000fcc000001ff00 */
[----:B------:R0:W5:Y:S01]  /*09c0*/  @P0 LDG.E.64 R10, desc[UR6][R22.64] ;  /* 0x00000006160a0981 */ /* 0x000162000c1e1b00 */
[----:B------:R-:W-:Y:S01]  /*09d0*/  MOV R46, 0x3f800000 ;  /* 0x3f800000002e7802 */ /* 0x000fe20000000f00 */
[----:B------:R-:W-:Y:S01]  /*09e0*/  UISETP.NE.AND UP0, UPT, UR4, URZ, UPT ;  /* 0x000000ff0400728c */ /* 0x000fe2000bf05270 */
[----:B------:R-:W-:-:S05]  /*09f0*/  FFMA.FTZ R9, -R8, R8, R9 ;  /* 0x0000000808097223 */ /* 0x000fca0000010109 */
[----:B------:R-:W-:-:S13]  /*0a00*/  FSETP.GTU.FTZ.AND P0, PT, R9, RZ, PT ;  /* 0x000000ff0900720b */ /* 0x000fda0003f1c000 */
[----:B------:R-:W1:Y:S01]  /*0a10*/  @P0 LDC R14, c[0x0][0x3c0] ;  /* 0x0000f000ff0e0b82 */ /* 0x000e620000000800 */
[----:B------:R-:W-:Y:S02]  /*0a20*/  PRMT R44, R36, 0x7632, R44 ;  /* 0x00007632242c7816 */ /* 0x000fe4000000002c */
[----:B------:R-:W-:Y:S02]  /*0a30*/  PRMT R45, R35, 0x7632, R45 ;  /* 0x00007632232d7816 */ /* 0x000fe4000000002d */
[----:B---3--:R-:W-:Y:S01]  /*0a40*/  PRMT R42, R34, 0x7632, R42 ;  /* 0x00007632222a7816 */ /* 0x008fe2000000002a */
[----:B-1----:R-:W-:-:S04]  /*0a50*/  @P0 FADD.FTZ R14, R9, R14 ;  /* 0x0000000e090e0221 */ /* 0x002fc80000010000 */
[----:B------:R0:W1:Y:S01]  /*0a60*/  @P0 MUFU.RSQ R46, R14 ;  /* 0x0000000e002e0308 */ /* 0x0000620000001400 */
[----:B------:R-:W-:Y:S02]  /*0a70*/  PRMT R43, R33, 0x7632, R43 ;  /* 0x00007632212b7816 */ /* 0x000fe4000000002b */
[----:B------:R-:W-:Y:S02]  /*0a80*/  PRMT R40, R32, 0x7632, R40 ;  /* 0x0000763220287816 */ /* 0x000fe40000000028 */
[----:B----4-:R-:W-:Y:S02]  /*0a90*/  PRMT R39, R6, 0x7632, R39 ;  /* 0x0000763206277816 */ /* 0x010fe40000000027 */
[----:B--2---:R-:W-:Y:S02]  /*0aa0*/  PRMT R41, R7, 0x7632, R41 ;  /* 0x0000763207297816 */ /* 0x004fe40000000029 */
[----:B------:R-:W-:Y:S01]  /*0ab0*/  PRMT R9, R4, 0x7632, R9 ;  /* 0x0000763204097816 */ /* 0x000fe20000000009 */
[----:B01----:R-:W-:Y:S06]  /*0ac0*/  BRA.U UP0, `(.L_x_2) ;  /* 0x0000000500247547 */ /* 0x003fec000b800000 */
[----:B------:R-:W-:Y:S02]  /*0ad0*/  SHF.L.U32 R17, R36, 0x10, RZ ;  /* 0x0000001024117819 */ /* 0x000fe400000006ff */
[----:B------:R-:W-:Y:S02]  /*0ae0*/  SHF.L.U32 R19, R44, 0x10, RZ ;  /* 0x000000102c137819 */ /* 0x000fe400000006ff */
[----:B------:R-:W-:Y:S01]  /*0af0*/  SHF.L.U32 R15, R35, 0x10, RZ ;  /* 0x00000010230f7819 */ /* 0x000fe200000006ff */
[C---:B------:R-:W-:Y:S01]  /*0b00*/  FADD.FTZ R17, -R8.reuse, R17 ;  /* 0x0000001108117221 */ /* 0x040fe20000010100 */
[----:B------:R-:W-:Y:S01]  /*0b10*/  SHF.L.U32 R14, R45, 0x10, RZ ;  /* 0x000000102d0e7819 */ /* 0x000fe200000006ff */
[----:B------:R-:W-:Y:S01]  /*0b20*/  FADD.FTZ R19, -R8, R19 ;  /* 0x0000001308137221 */ /* 0x000fe20000010100 */
[----:B------:R-:W-:Y:S01]  /*0b30*/  SHF.L.U32 R23, R34, 0x10, RZ ;  /* 0x0000001022177819 */ /* 0x000fe200000006ff */
[----:B-----5:R-:W-:Y:S01]  /*0b40*/  FMUL.FTZ R21, R12, R15 ;  /* 0x0000000f0c157220 */ /* 0x020fe20000410000 */
[-C--:B------:R-:W-:Y:S01]  /*0b50*/  FMUL.FTZ R16, R17, R46.reuse ;  /* 0x0000002e11107220 */ /* 0x080fe20000410000 */
[----:B------:R-:W-:Y:S01]  /*0b60*/  FMUL.FTZ R17, R19, R46 ;  /* 0x0000002e13117220 */ /* 0x000fe20000410000 */
[----:B------:R-:W-:Y:S01]  /*0b70*/  FMUL.FTZ R18, R13, R14 ;  /* 0x0000000e0d127220 */ /* 0x000fe20000410000 */
[----:B------:R-:W-:Y:S01]  /*0b80*/  FADD.FTZ R19, RZ, R21 ;  /* 0x00000015ff137221 */ /* 0x000fe20000010000 */
[----:B------:R-:W-:Y:S01]  /*0b90*/  FFMA.FTZ R20, R16, R21, RZ ;  /* 0x0000001510147223 */ /* 0x000fe200000100ff */
[----:B------:R-:W-:Y:S01]  /*0ba0*/  SHF.L.U32 R21, R33, 0x10, RZ ;  /* 0x0000001021157819 */ /* 0x000fe200000006ff */
[----:B------:R-:W-:Y:S01]  /*0bb0*/  FADD.FTZ R25, -R8, R23 ;  /* 0x0000001708197221 */ /* 0x000fe20000010100 */
[----:B------:R-:W-:Y:S01]  /*0bc0*/  SHF.L.U32 R23, R42, 0x10, RZ ;  /* 0x000000102a177819 */ /* 0x000fe200000006ff */
[----:B------:R-:W-:Y:S01]  /*0bd0*/  FADD.FTZ R19, R18, R19 ;  /* 0x0000001312137221 */ /* 0x000fe20000010000 */
[----:B------:R-:W-:Y:S01]  /*0be0*/  FFMA.FTZ R20, R17, R18, R20 ;  /* 0x0000001211147223 */ /* 0x000fe20000010014 */
[----:B------:R-:W-:Y:S01]  /*0bf0*/  FMUL.FTZ R22, R12, R21 ;  /* 0x000000150c167220 */ /* 0x000fe20000410000 */
[----:B------:R-:W-:Y:S01]  /*0c00*/  FMUL.FTZ R25, R25, R46 ;  /* 0x0000002e19197220 */ /* 0x000fe20000410000 */
[----:B------:R-:W-:Y:S01]  /*0c10*/  SHF.L.U32 R18, R43, 0x10, RZ ;  /* 0x000000102b127819 */ /* 0x000fe200000006ff */
[----:B------:R-:W-:Y:S01]  /*0c20*/  FADD.FTZ R23, -R8, R23 ;  /* 0x0000001708177221 */ /* 0x000fe20000010100 */
[----:B------:R-:W-:Y:S01]  /*0c30*/  SHF.L.U32 R29, R32, 0x10, RZ ;  /* 0x00000010201d7819 */ /* 0x000fe200000006ff */
[----:B------:R-:W-:Y:S01]  /*0c40*/  FADD.FTZ R27, R19, R22 ;  /* 0x00000016131b7221 */ /* 0x000fe20000010000 */
[----:B------:R-:W-:Y:S01]  /*0c50*/  FFMA.FTZ R26, R25, R22, R20 ;  /* 0x00000016191a7223 */ /* 0x000fe20000010014 */
[----:B------:R-:W-:Y:S01]  /*0c60*/  SHF.L.U32 R19, R7, 0x10, RZ ;  /* 0x0000001007137819 */ /* 0x000fe200000006ff */
[----:B------:R-:W-:Y:S01]  /*0c70*/  FMUL.FTZ R24, R13, R18 ;  /* 0x000000120d187220 */ /* 0x000fe20000410000 */
[----:B------:R-:W-:Y:S01]  /*0c80*/  FMUL.FTZ R23, R23, R46 ;  /* 0x0000002e17177220 */ /* 0x000fe20000410000 */
[----:B------:R-:W-:Y:S01]  /*0c90*/  FFMA.FTZ R22, R15, R16, RZ ;  /* 0x000000100f167223 */ /* 0x000fe200000100ff */
[----:B------:R-:W-:Y:S01]  /*0ca0*/  FADD.FTZ R29, -R8, R29 ;  /* 0x0000001d081d7221 */ /* 0x000fe20000010100 */
[----:B------:R-:W-:Y:S01]  /*0cb0*/  FADD.FTZ R20, RZ, R15 ;  /* 0x0000000fff147221 */ /* 0x000fe20000010000 */
[----:B------:R-:W-:Y:S01]  /*0cc0*/  FADD.FTZ R27, R24, R27 ;  /* 0x0000001b181b7221 */ /* 0x000fe20000010000 */
[----:B------:R-:W-:Y:S01]  /*0cd0*/  FFMA.FTZ R15, R23, R24, R26 ;  /* 0x00000018170f7223 */ /* 0x000fe2000001001a */
[----:B------:R-:W-:Y:S01]  /*0ce0*/  FFMA.FTZ R22, R21, R25, R22 ;  /* 0x0000001915167223 */ /* 0x000fe20000010016 */
[----:B------:R-:W-:Y:S01]  /*0cf0*/  FMUL.FTZ R24, R12, R19 ;  /* 0x000000130c187220 */ /* 0x000fe20000410000 */
[----:B------:R-:W-:Y:S01]  /*0d00*/  FMUL.FTZ R16, R29, R46 ;  /* 0x0000002e1d107220 */ /* 0x000fe20000410000 */
[----:B------:R-:W-:Y:S01]  /*0d10*/  SHF.L.U32 R25, R40, 0x10, RZ ;  /* 0x0000001028197819 */ /* 0x000fe200000006ff */
[----:B------:R-:W-:Y:S01]  /*0d20*/  FADD.FTZ R20, R21, R20 ;  /* 0x0000001415147221 */ /* 0x000fe20000010000 */
[----:B------:R-:W-:Y:S01]  /*0d30*/  FADD.FTZ R27, R27, R24 ;  /* 0x000000181b1b7221 */ /* 0x000fe20000010000 */
[----:B------:R-:W-:Y:S01]  /*0d40*/  FFMA.FTZ R26, R16, R24, R15 ;  /* 0x00000018101a7223 */ /* 0x000fe2000001000f */
[----:B------:R-:W-:Y:S01]  /*0d50*/  FFMA.FTZ R21, R14, R17, RZ ;  /* 0x000000110e157223 */ /* 0x000fe200000100ff */
[----:B------:R-:W-:Y:S01]  /*0d60*/  SHF.L.U32 R24, R41, 0x10, RZ ;  /* 0x0000001029187819 */ /* 0x000fe200000006ff */
[----:B------:R-:W-:Y:S01]  /*0d70*/  FADD.FTZ R17, -R8, R25 ;  /* 0x0000001908117221 */ /* 0x000fe20000010100 */
[----:B------:R-:W-:Y:S01]  /*0d80*/  SHF.L.U32 R25, R4, 0x10, RZ ;  /* 0x0000001004197819 */ /* 0x000fe200000006ff */
[----:B------:R-:W-:Y:S01]  /*0d90*/  FADD.FTZ R15, RZ, R14 ;  /* 0x0000000eff0f7221 */ /* 0x000fe20000010000 */
[----:B------:R-:W-:Y:S01]  /*0da0*/  FFMA.FTZ R23, R18, R23, R21 ;  /* 0x0000001712177223 */ /* 0x000fe20000010015 */
[----:B------:R-:W-:Y:S01]  /*0db0*/  FMUL.FTZ R14, R13, R24 ;  /* 0x000000180d0e7220 */ /* 0x000fe20000410000 */
[----:B------:R-:W-:Y:S01]  /*0dc0*/  FMUL.FTZ R17, R17, R46 ;  /* 0x0000002e11117220 */ /* 0x000fe20000410000 */
[----:B------:R-:W-:Y:S01]  /*0dd0*/  SHF.L.U32 R21, R6, 0x10, RZ ;  /* 0x0000001006157819 */ /* 0x000fe200000006ff */
[----:B------:R-:W-:Y:S01]  /*0de0*/  FADD.FTZ R29, -R8, R25 ;  /* 0x00000019081d7221 */ /* 0x000fe20000010100 */
[----:B------:R-:W-:Y:S01]  /*0df0*/  SHF.L.U32 R25, R9, 0x10, RZ ;  /* 0x0000001009197819 */ /* 0x000fe200000006ff */
[----:B------:R-:W-:Y:S01]  /*0e00*/  FADD.FTZ R15, R18, R15 ;  /* 0x0000000f120f7221 */ /* 0x000fe20000010000 */
[----:B------:R-:W-:Y:S01]  /*0e10*/  FADD.FTZ R27, R14, R27 ;  /* 0x0000001b0e1b7221 */ /* 0x000fe20000010000 */
[----:B------:R-:W-:Y:S01]  /*0e20*/  FFMA.FTZ R26, R17, R14, R26 ;  /* 0x0000000e111a7223 */ /* 0x000fe2000001001a */
[----:B------:R-:W-:Y:S01]  /*0e30*/  SHF.L.U32 R14, R39, 0x10, RZ ;  /* 0x00000010270e7819 */ /* 0x000fe200000006ff */
[----:B------:R-:W-:Y:S01]  /*0e40*/  FMUL.FTZ R18, R12, R21 ;  /* 0x000000150c127220 */ /* 0x000fe20000410000 */
[----:B------:R-:W-:Y:S01]  /*0e50*/  FMUL.FTZ R29, R29, R46 ;  /* 0x0000002e1d1d7220 */ /* 0x000fe20000410000 */
[----:B------:R-:W-:Y:S01]  /*0e60*/  FADD.FTZ R25, -R8, R25 ;  /* 0x0000001908197221 */ /* 0x000fe20000010100 */
[----:B------:R-:W-:Y:S01]  /*0e70*/  FADD.FTZ R20, R20, R19 ;  /* 0x0000001314147221 */ /* 0x000fe20000010000 */
[----:B------:R-:W-:Y:S01]  /*0e80*/  FADD.FTZ R27, R27, R18 ;  /* 0x000000121b1b7221 */ /* 0x000fe20000010000 */
[----:B------:R-:W-:Y:S01]  /*0e90*/  FFMA.FTZ R26, R29, R18, R26 ;  /* 0x000000121d1a7223 */ /* 0x000fe2000001001a */
[----:B------:R-:W-:Y:S01]  /*0ea0*/  FFMA.FTZ R16, R19, R16, R22 ;  /* 0x0000001013107223 */ /* 0x000fe20000010016 */
[----:B------:R-:W-:Y:S01]  /*0eb0*/  FMUL.FTZ R18, R13, R14 ;  /* 0x0000000e0d127220 */ /* 0x000fe20000410000 */
[----:B------:R-:W-:Y:S01]  /*0ec0*/  FMUL.FTZ R25, R25, R46 ;  /* 0x0000002e19197220 */ /* 0x000fe20000410000 */
[----:B------:R-:W-:Y:S01]  /*0ed0*/  FADD.FTZ R15, R15, R24 ;  /* 0x000000180f0f7221 */ /* 0x000fe20000010000 */
[----:B------:R-:W-:Y:S01]  /*0ee0*/  FFMA.FTZ R17, R24, R17, R23 ;  /* 0x0000001118117223 */ /* 0x000fe20000010017 */
[----:B------:R-:W-:Y:S01]  /*0ef0*/  FADD.FTZ R22, R20, R21 ;  /* 0x0000001514167221 */ /* 0x000fe20000010000 */
[----:B------:R-:W-:Y:S01]  /*0f00*/  FADD.FTZ R27, R18, R27 ;  /* 0x0000001b121b7221 */ /* 0x000fe20000010000 */
[----:B------:R-:W-:Y:S01]  /*0f10*/  FFMA.FTZ R20, R21, R29, R16 ;  /* 0x0000001d15147223 */ /* 0x000fe20000010010 */
[----:B------:R-:W-:Y:S01]  /*0f20*/  FFMA.FTZ R18, R25, R18, R26 ;  /* 0x0000001219127223 */ /* 0x000fe2000001001a */
[----:B------:R-:W-:Y:S01]  /*0f30*/  FADD.FTZ R23, R15, R14 ;  /* 0x0000000e0f177221 */ /* 0x000fe20000010000 */
[----:B------:R-:W-:Y:S01]  /*0f40*/  FFMA.FTZ R21, R14, R25, R17 ;  /* 0x000000190e157223 */ /* 0x000fe20000010011 */
[----:B------:R-:W-:Y:S06]  /*0f50*/  BRA `(.L_x_3) ;  /* 0x0000000800407947 */ /* 0x000fec0003800000 */
.L_x_2:
[----:B------:R-:W-:Y:S02]  /*0f60*/  SHF.L.U32 R15, R36, 0x10, RZ ;  /* 0x00000010240f7819 */ /* 0x000fe400000006ff */
[----:B------:R-:W-:Y:S02]  /*0f70*/  SHF.L.U32 R17, R44, 0x10, RZ ;  /* 0x000000102c117819 */ /* 0x000fe400000006ff */
[----:B------:R-:W-:Y:S01]  /*0f80*/  SHF.L.U32 R21, R34, 0x10, RZ ;  /* 0x0000001022157819 */ /* 0x000fe200000006ff */
[C---:B------:R-:W-:Y:S01]  /*0f90*/  FADD.FTZ R15, -R8.reuse, R15 ;  /* 0x0000000f080f7221 */ /* 0x040fe20000010100 */
[----:B------:R-:W-:Y:S01]  /*0fa0*/  SHF.L.U32 R27, R35, 0x10, RZ ;  /* 0x00000010231b7819 */ /* 0x000fe200000006ff */
[----:B------:R-:W-:Y:S01]  /*0fb0*/  FADD.FTZ R19, -R8, R17 ;  /* 0x0000001108137221 */ /* 0x000fe20000010100 */
[----:B------:R-:W-:Y:S01]  /*0fc0*/  SHF.L.U32 R29, R42, 0x10, RZ ;  /* 0x000000102a1d7819 */ /* 0x000fe200000006ff */
[-C--:B------:R-:W-:Y:S01]  /*0fd0*/  FMUL.FTZ R15, R15, R46.reuse ;  /* 0x0000002e0f0f7220 */ /* 0x080fe20000410000 */
[----:B------:R-:W-:Y:S01]  /*0fe0*/  FADD.FTZ R21, -R8, R21 ;  /* 0x0000001508157221 */ /* 0x000fe20000010100 */
[-C--:B------:R-:W-:Y:S01]  /*0ff0*/  FMUL.FTZ R14, R19, R46.reuse ;  /* 0x0000002e130e7220 */ /* 0x080fe20000410000 */
[----:B------:R-:W-:Y:S01]  /*1000*/  SHF.L.U32 R47, R40, 0x10, RZ ;  /* 0x00000010282f7819 */ /* 0x000fe200000006ff */
[--C-:B-----5:R-:W-:Y:S01]  /*1010*/  FFMA.FTZ R17, R12, R15, R10.reuse ;  /* 0x0000000f0c117223 */ /* 0x120fe2000001000a */
[----:B------:R-:W-:Y:S01]  /*1020*/  FMUL.FTZ R21, R21, R46 ;  /* 0x0000002e15157220 */ /* 0x000fe20000410000 */
[----:B------:R-:W-:Y:S01]  /*1030*/  FFMA.FTZ R20, R13, R14, R11 ;  /* 0x0000000e0d147223 */ /* 0x000fe2000001000b */
[----:B------:R-:W-:Y:S01]  /*1040*/  FADD.FTZ R29, -R8, R29 ;  /* 0x0000001d081d7221 */ /* 0x000fe20000010100 */
[----:B------:R-:W-:Y:S01]  /*1050*/  FMUL.FTZ R16, R17, -1.4426950216293334961 ;  /* 0xbfb8aa3b11107820 */ /* 0x000fe20000410000 */
[----:B------:R-:W-:Y:S01]  /*1060*/  FFMA.FTZ R18, R12, R21, R10 ;  /* 0x000000150c127223 */ /* 0x000fe2000001000a */
[----:B------:R-:W-:Y:S01]  /*1070*/  FMUL.FTZ R23, R20, -1.4426950216293334961 ;  /* 0xbfb8aa3b14177820 */ /* 0x000fe20000410000 */
[----:B------:R-:W-:Y:S01]  /*1080*/  FADD.FTZ R47, -R8, R47 ;  /* 0x0000002f082f7221 */ /* 0x000fe20000010100 */
[----:B------:R-:W-:Y:S01]  /*1090*/  SHF.L.U32 R53, R43, 0x10, RZ ;  /* 0x000000102b357819 */ /* 0x000fe200000006ff */
[----:B------:R-:W-:Y:S01]  /*10a0*/  FMUL.FTZ R25, R18, -1.4426950216293334961 ;  /* 0xbfb8aa3b12197820 */ /* 0x000fe20000410000 */
[----:B------:R-:W0:Y:S08]  /*10b0*/  MUFU.EX2 R16, R16 ;  /* 0x0000001000107308 */ /* 0x000e300000000800 */
[----:B------:R-:W1:Y:S08]  /*10c0*/  MUFU.EX2 R23, R23 ;  /* 0x0000001700177308 */ /* 0x000e700000000800 */
[----:B------:R-:W2:Y:S01]  /*10d0*/  MUFU.EX2 R25, R25 ;  /* 0x0000001900197308 */ /* 0x000ea20000000800 */
[----:B0-----:R-:W-:Y:S01]  /*10e0*/  FADD.FTZ R22, R16, 1 ;  /* 0x3f80000010167421 */ /* 0x001fe20000010000 */
[----:B------:R-:W-:-:S06]  /*10f0*/  FMUL.FTZ R16, R29, R46 ;  /* 0x0000002e1d107220 */ /* 0x000fcc0000410000 */
[----:B------:R-:W0:Y:S01]  /*1100*/  MUFU.RCP R22, R22 ;  /* 0x0000001600167308 */ /* 0x000e220000001000 */
[----:B-1----:R-:W-:Y:S01]  /*1110*/  FADD.FTZ R24, R23, 1 ;  /* 0x3f80000017187421 */ /* 0x002fe20000010000 */
[----:B------:R-:W-:-:S06]  /*1120*/  SHF.L.U32 R23, R32, 0x10, RZ ;  /* 0x0000001020177819 */ /* 0x000fcc00000006ff */
[----:B------:R-:W1:Y:S01]  /*1130*/  MUFU.RCP R24, R24 ;  /* 0x0000001800187308 */ /* 0x000e620000001000 */
[----:B--2---:R-:W-:Y:S01]  /*1140*/  FADD.FTZ R19, R25, 1 ;  /* 0x3f80000019137421 */ /* 0x004fe20000010000 */
[----:B------:R-:W-:-:S06]  /*1150*/  SHF.L.U32 R25, R45, 0x10, RZ ;  /* 0x000000102d197819 */ /* 0x000fcc00000006ff */
[----:B------:R-:W2:Y:S01]  /*1160*/  MUFU.RCP R19, R19 ;  /* 0x0000001300137308 */ /* 0x000ea20000001000 */
[----:B0-----:R-:W-:Y:S01]  /*1170*/  FADD.FTZ R26, -R22, 1 ;  /* 0x3f800000161a7421 */ /* 0x001fe20000010100 */
[----:B------:R-:W-:-:S03]  /*1180*/  FMUL.FTZ R22, R27, R22 ;  /* 0x000000161b167220 */ /* 0x000fc60000410000 */
[----:B------:R-:W-:Y:S01]  /*1190*/  FFMA.FTZ R27, R17, R26, 1 ;  /* 0x3f800000111b7423 */ /* 0x000fe2000001001a */
[----:B------:R-:W-:Y:S01]  /*11a0*/  FADD.FTZ R17, -R8, R23 ;  /* 0x0000001708117221 */ /* 0x000fe20000010100 */
[----:B------:R-:W-:Y:S01]  /*11b0*/  FFMA.FTZ R23, R13, R16, R11 ;  /* 0x000000100d177223 */ /* 0x000fe2000001000b */
[----:B-1----:R-:W-:Y:S01]  /*11c0*/  FMUL.FTZ R26, R25, R24 ;  /* 0x00000018191a7220 */ /* 0x002fe20000410000 */
[----:B------:R-:W-:Y:S01]  /*11d0*/  FADD.FTZ R25, -R24, 1 ;  /* 0x3f80000018197421 */ /* 0x000fe20000010100 */
[-C--:B------:R-:W-:Y:S01]  /*11e0*/  FMUL.FTZ R17, R17, R46.reuse ;  /* 0x0000002e11117220 */ /* 0x080fe20000410000 */
[----:B------:R-:W-:Y:S01]  /*11f0*/  FMUL.FTZ R24, R22, R27 ;  /* 0x0000001b16187220 */ /* 0x000fe20000410000 */
[----:B------:R-:W-:Y:S01]  /*1200*/  FMUL.FTZ R28, R23, -1.4426950216293334961 ;  /* 0xbfb8aa3b171c7820 */ /* 0x000fe20000410000 */
[----:B------:R-:W-:Y:S01]  /*1210*/  FFMA.FTZ R29, R20, R25, 1 ;  /* 0x3f800000141d7423 */ /* 0x000fe20000010019 */
[----:B------:R-:W-:Y:S01]  /*1220*/  FFMA.FTZ R25, R12, R17, R10 ;  /* 0x000000110c197223 */ /* 0x000fe2000001000a */
[----:B------:R-:W-:Y:S01]  /*1230*/  SHF.L.U32 R22, R33, 0x10, RZ ;  /* 0x0000001021167819 */ /* 0x000fe200000006ff */
[----:B--2---:R-:W-:Y:S01]  /*1240*/  FADD.FTZ R31, -R19, 1 ;  /* 0x3f800000131f7421 */ /* 0x004fe20000010100 */
[----:B------:R-:W-:Y:S01]  /*1250*/  FMUL.FTZ R20, R26, R29 ;  /* 0x0000001d1a147220 */ /* 0x000fe20000410000 */
[----:B------:R-:W-:Y:S01]  /*1260*/  FMUL.FTZ R27, R25, -1.4426950216293334961 ;  /* 0xbfb8aa3b191b7820 */ /* 0x000fe20000410000 */
[----:B------:R-:W0:Y:S01]  /*1270*/  MUFU.EX2 R28, R28 ;  /* 0x0000001c001c7308 */ /* 0x000e220000000800 */
[----:B------:R-:W-:Y:S01]  /*1280*/  FMUL.FTZ R22, R22, R19 ;  /* 0x0000001316167220 */ /* 0x000fe20000410000 */
[----:B------:R-:W-:Y:S01]  /*1290*/  SHF.L.U32 R19, R4, 0x10, RZ ;  /* 0x0000001004137819 */ /* 0x000fe200000006ff */
[----:B------:R-:W-:Y:S01]  /*12a0*/  FFMA.FTZ R31, R18, R31, 1 ;  /* 0x3f800000121f7423 */ /* 0x000fe2000001001f */
[----:B------:R-:W-:-:S03]  /*12b0*/  FMUL.FTZ R18, R47, R46 ;  /* 0x0000002e2f127220 */ /* 0x000fc60000410000 */
[----:B------:R-:W-:Y:S01]  /*12c0*/  FADD.FTZ R19, -R8, R19 ;  /* 0x0000001308137221 */ /* 0x000fe20000010100 */
[----:B------:R-:W1:Y:S01]  /*12d0*/  MUFU.EX2 R27, R27 ;  /* 0x0000001b001b7308 */ /* 0x000e620000000800 */
[----:B------:R-:W-:Y:S01]  /*12e0*/  FFMA.FTZ R26, R13, R18, R11 ;  /* 0x000000120d1a7223 */ /* 0x000fe2000001000b */
[----:B------:R-:W-:Y:S01]  /*12f0*/  FMUL.FTZ R22, R22, R31 ;  /* 0x0000001f16167220 */ /* 0x000fe20000410000 */
[----:B------:R-:W-:Y:S02]  /*1300*/  FMUL.FTZ R19, R19, R46 ;  /* 0x0000002e13137220 */ /* 0x000fe40000410000 */
[----:B------:R-:W-:Y:S01]  /*1310*/  FMUL.FTZ R30, R26, -1.4426950216293334961 ;  /* 0xbfb8aa3b1a1e7820 */ /* 0x000fe20000410000 */
[----:B0-----:R-:W-:-:S05]  /*1320*/  FADD.FTZ R28, R28, 1 ;  /* 0x3f8000001c1c7421 */ /* 0x001fca0000010000 */
[----:B------:R-:W0:Y:S01]  /*1330*/  MUFU.EX2 R30, R30 ;  /* 0x0000001e001e7308 */ /* 0x000e220000000800 */
[----:B-1----:R-:W-:Y:S01]  /*1340*/  FADD.FTZ R29, R27, 1 ;  /* 0x3f8000001b1d7421 */ /* 0x002fe20000010000 */
[----:B------:R-:W-:-:S06]  /*1350*/  FFMA.FTZ R27, R12, R19, R10 ;  /* 0x000000130c1b7223 */ /* 0x000fcc000001000a */
[----:B------:R-:W1:Y:S01]  /*1360*/  MUFU.RCP R28, R28 ;  /* 0x0000001c001c7308 */ /* 0x000e620000001000 */
[----:B------:R-:W-:-:S07]  /*1370*/  FMUL.FTZ R52, R27, -1.4426950216293334961 ;  /* 0xbfb8aa3b1b347820 */ /* 0x000fce0000410000 */
[----:B------:R-:W2:Y:S01]  /*1380*/  MUFU.RCP R31, R29 ;  /* 0x0000001d001f7308 */ /* 0x000ea20000001000 */
[----:B0-----:R-:W-:-:S07]  /*1390*/  FADD.FTZ R47, R30, 1 ;  /* 0x3f8000001e2f7421 */ /* 0x001fce0000010000 */
[----:B------:R-:W0:Y:S01]  /*13a0*/  MUFU.EX2 R52, R52 ;  /* 0x0000003400347308 */ /* 0x000e220000000800 */
[----:B-1----:R-:W-:Y:S01]  /*13b0*/  FADD.FTZ R30, -R28, 1 ;  /* 0x3f8000001c1e7421 */ /* 0x002fe20000010100 */
[----:B------:R-:W-:-:S03]  /*13c0*/  FMUL.FTZ R28, R53, R28 ;  /* 0x0000001c351c7220 */ /* 0x000fc60000410000 */
[----:B------:R-:W-:-:S03]  /*13d0*/  FFMA.FTZ R23, R23, R30, 1 ;  /* 0x3f80000017177423 */ /* 0x000fc6000001001e */
[----:B------:R-:W1:Y:S01]  /*13e0*/  MUFU.RCP R47, R47 ;  /* 0x0000002f002f7308 */ /* 0x000e620000001000 */
[----:B--2---:R-:W-:-:S04]  /*13f0*/  FADD.FTZ R30, -R31, 1 ;  /* 0x3f8000001f1e7421 */ /* 0x004fc80000010100 */
[----:B------:R-:W-:Y:S01]  /*1400*/  FFMA.FTZ R29, R25, R30, 1 ;  /* 0x3f800000191d7423 */ /* 0x000fe2000001001e */
[----:B------:R-:W-:Y:S01]  /*1410*/  SHF.L.U32 R30, R7, 0x10, RZ ;  /* 0x00000010071e7819 */ /* 0x000fe200000006ff */
[----:B0-----:R-:W-:Y:S01]  /*1420*/  FADD.FTZ R53, R52, 1 ;  /* 0x3f80000034357421 */ /* 0x001fe20000010000 */
[----:B------:R-:W-:-:S03]  /*1430*/  SHF.L.U32 R52, R41, 0x10, RZ ;  /* 0x0000001029347819 */ /* 0x000fc600000006ff */
[----:B------:R-:W-:Y:S02]  /*1440*/  FMUL.FTZ R30, R30, R31 ;  /* 0x0000001f1e1e7220 */ /* 0x000fe40000410000 */
[----:B------:R-:W0:Y:S01]  /*1450*/  MUFU.RCP R53, R53 ;  /* 0x0000003500357308 */ /* 0x000e220000001000 */
[----:B-1----:R-:W-:Y:S01]  /*1460*/  FADD.FTZ R25, -R47, 1 ;  /* 0x3f8000002f197421 */ /* 0x002fe20000010100 */
[----:B------:R-:W-:Y:S01]  /*1470*/  FMUL.FTZ R47, R52, R47 ;  /* 0x0000002f342f7220 */ /* 0x000fe20000410000 */
[----:B------:R-:W-:Y:S02]  /*1480*/  SHF.L.U32 R52, R6, 0x10, RZ ;  /* 0x0000001006347819 */ /* 0x000fe400000006ff */
[----:B------:R-:W-:Y:S01]  /*1490*/  FFMA.FTZ R26, R26, R25, 1 ;  /* 0x3f8000001a1a7423 */ /* 0x000fe20000010019 */
[----:B------:R-:W-:Y:S01]  /*14a0*/  FMUL.FTZ R25, R28, R23 ;  /* 0x000000171c197220 */ /* 0x000fe20000410000 */
[----:B------:R-:W-:Y:S01]  /*14b0*/  FMUL.FTZ R28, R30, R29 ;  /* 0x0000001d1e1c7220 */ /* 0x000fe20000410000 */
[----:B------:R-:W-:Y:S01]  /*14c0*/  SHF.L.U32 R29, R9, 0x10, RZ ;  /* 0x00000010091d7819 */ /* 0x000fe200000006ff */
[----:B0-----:R-:W-:Y:S01]  /*14d0*/  FMUL.FTZ R31, R52, R53 ;  /* 0x00000035341f7220 */ /* 0x001fe20000410000 */
[----:B------:R-:W-:Y:S01]  /*14e0*/  FADD.FTZ R52, -R53, 1 ;  /* 0x3f80000035347421 */ /* 0x000fe20000010100 */
[----:B------:R-:W-:-:S03]  /*14f0*/  FMUL.FTZ R53, R12, R22 ;  /* 0x000000160c357220 */ /* 0x000fc60000410000 */
[----:B------:R-:W-:Y:S01]  /*1500*/  FFMA.FTZ R52, R27, R52, 1 ;  /* 0x3f8000001b347423 */ /* 0x000fe20000010034 */
[----:B------:R-:W-:Y:S01]  /*1510*/  FMUL.FTZ R27, R47, R26 ;  /* 0x0000001a2f1b7220 */ /* 0x000fe20000410000 */
[----:B------:R-:W-:Y:S01]  /*1520*/  FMUL.FTZ R26, R12, R24 ;  /* 0x000000180c1a7220 */ /* 0x000fe20000410000 */
[----:B------:R-:W-:Y:S01]  /*1530*/  FADD.FTZ R47, -R8, R29 ;  /* 0x0000001d082f7221 */ /* 0x000fe20000010100 */
[----:B------:R-:W-:Y:S01]  /*1540*/  FMUL.FTZ R23, R31, R52 ;  /* 0x000000341f177220 */ /* 0x000fe20000410000 */
[----:B------:R-:W-:Y:S01]  /*1550*/  FMUL.FTZ R29, R13, R20 ;  /* 0x000000140d1d7220 */ /* 0x000fe20000410000 */
[----:B------:R-:W-:Y:S01]  /*1560*/  FFMA.FTZ R31, R15, R26, RZ ;  /* 0x0000001a0f1f7223 */ /* 0x000fe200000100ff */
[----:B------:R-:W-:Y:S01]  /*1570*/  FADD.FTZ R30, RZ, R26 ;  /* 0x0000001aff1e7221 */ /* 0x000fe20000010000 */
[----:B------:R-:W-:Y:S01]  /*1580*/  FMUL.FTZ R26, R47, R46 ;  /* 0x0000002e2f1a7220 */ /* 0x000fe20000410000 */
[----:B------:R-:W-:Y:S01]  /*1590*/  FFMA.FTZ R52, R15, R24, RZ ;  /* 0x000000180f347223 */ /* 0x000fe200000100ff */
[----:B------:R-:W-:Y:S01]  /*15a0*/  FFMA.FTZ R54, R14, R29, R31 ;  /* 0x0000001d0e367223 */ /* 0x000fe2000001001f */
[----:B------:R-:W-:Y:S01]  /*15b0*/  FADD.FTZ R30, R29, R30 ;  /* 0x0000001e1d1e7221 */ /* 0x000fe20000010000 */
[----:B------:R-:W-:Y:S01]  /*15c0*/  FFMA.FTZ R47, R13, R26, R11 ;  /* 0x0000001a0d2f7223 */ /* 0x000fe2000001000b */
[----:B------:R-:W-:Y:S01]  /*15d0*/  FADD.FTZ R29, RZ, R24 ;  /* 0x00000018ff1d7221 */ /* 0x000fe20000010000 */
[C---:B------:R-:W-:Y:S01]  /*15e0*/  FFMA.FTZ R31, R21.reuse, R22, R52 ;  /* 0x00000016151f7223 */ /* 0x040fe20000010034 */
[----:B------:R-:W-:Y:S01]  /*15f0*/  FFMA.FTZ R54, R21, R53, R54 ;  /* 0x0000003515367223 */ /* 0x000fe20000010036 */
[----:B------:R-:W-:Y:S01]  /*1600*/  FMUL.FTZ R55, R47, -1.4426950216293334961 ;  /* 0xbfb8aa3b2f377820 */ /* 0x000fe20000410000 */
[----:B------:R-:W-:Y:S01]  /*1610*/  FADD.FTZ R29, R29, R22 ;  /* 0x000000161d1d7221 */ /* 0x000fe20000010000 */
[----:B------:R-:W-:Y:S01]  /*1620*/  FADD.FTZ R30, R30, R53 ;  /* 0x000000351e1e7221 */ /* 0x000fe20000010000 */
[----:B------:R-:W-:Y:S01]  /*1630*/  FFMA.FTZ R21, R14, R20, RZ ;  /* 0x000000140e157223 */ /* 0x000fe200000100ff */
[----:B------:R-:W-:Y:S01]  /*1640*/  FADD.FTZ R20, RZ, R20 ;  /* 0x00000014ff147221 */ /* 0x000fe20000010000 */
[----:B------:R-:W-:Y:S01]  /*1650*/  SHF.L.U32 R15, R39, 0x10, RZ ;  /* 0x00000010270f7819 */ /* 0x000fe200000006ff */
[----:B------:R-:W0:Y:S01]  /*1660*/  MUFU.EX2 R55, R55 ;  /* 0x0000003700377308 */ /* 0x000e220000000800 */
[----:B------:R-:W-:Y:S01]  /*1670*/  FFMA.FTZ R21, R16, R25, R21 ;  /* 0x0000001910157223 */ /* 0x000fe20000010015 */
[----:B------:R-:W-:-:S03]  /*1680*/  FADD.FTZ R20, R20, R25 ;  /* 0x0000001914147221 */ /* 0x000fc60000010000 */
[----:B------:R-:W-:Y:S01]  /*1690*/  FFMA.FTZ R21, R18, R27, R21 ;  /* 0x0000001b12157223 */ /* 0x000fe20000010015 */
[----:B0-----:R-:W-:-:S06]  /*16a0*/  FADD.FTZ R56, R55, 1 ;  /* 0x3f80000037387421 */ /* 0x001fcc0000010000 */
[----:B------:R-:W0:Y:S02]  /*16b0*/  MUFU.RCP R56, R56 ;  /* 0x0000003800387308 */ /* 0x000e240000001000 */
[----:B0-----:R-:W-:Y:S01]  /*16c0*/  FADD.FTZ R22, -R56, 1 ;  /* 0x3f80000038167421 */ /* 0x001fe20000010100 */
[----:B------:R-:W-:-:S03]  /*16d0*/  FMUL.FTZ R15, R15, R56 ;  /* 0x000000380f0f7220 */ /* 0x000fc60000410000 */
[----:B------:R-:W-:Y:S01]  /*16e0*/  FFMA.FTZ R22, R47, R22, 1 ;  /* 0x3f8000002f167423 */ /* 0x000fe20000010016 */
[C---:B------:R-:W-:Y:S01]  /*16f0*/  FMUL.FTZ R47, R13.reuse, R25 ;  /* 0x000000190d2f7220 */ /* 0x040fe20000410000 */
[----:B------:R-:W-:Y:S02]  /*1700*/  FMUL.FTZ R25, R13, R27 ;  /* 0x0000001b0d197220 */ /* 0x000fe40000410000 */
[----:B------:R-:W-:Y:S01]  /*1710*/  FMUL.FTZ R15, R15, R22 ;  /* 0x000000160f0f7220 */ /* 0x000fe20000410000 */
[----:B------:R-:W-:Y:S01]  /*1720*/  FFMA.FTZ R54, R16, R47, R54 ;  /* 0x0000002f10367223 */ /* 0x000fe20000010036 */
[----:B------:R-:W-:Y:S01]  /*1730*/  FADD.FTZ R30, R47, R30 ;  /* 0x0000001e2f1e7221 */ /* 0x000fe20000010000 */
[-C--:B------:R-:W-:Y:S01]  /*1740*/  FMUL.FTZ R47, R12, R28.reuse ;  /* 0x0000001c0c2f7220 */ /* 0x080fe20000410000 */
[----:B------:R-:W-:Y:S01]  /*1750*/  FFMA.FTZ R16, R17, R28, R31 ;  /* 0x0000001c11107223 */ /* 0x000fe2000001001f */
[----:B------:R-:W-:Y:S01]  /*1760*/  FADD.FTZ R22, R29, R28 ;  /* 0x0000001c1d167221 */ /* 0x000fe20000010000 */
[----:B------:R-:W-:Y:S01]  /*1770*/  FFMA.FTZ R21, R26, R15, R21 ;  /* 0x0000000f1a157223 */ /* 0x000fe20000010015 */
[----:B------:R-:W-:Y:S01]  /*1780*/  FFMA.FTZ R53, R17, R47, R54 ;  /* 0x0000002f11357223 */ /* 0x000fe20000010036 */
[----:B------:R-:W-:Y:S01]  /*1790*/  FADD.FTZ R30, R30, R47 ;  /* 0x0000002f1e1e7221 */ /* 0x000fe20000010000 */
[----:B------:R-:W-:Y:S01]  /*17a0*/  FMUL.FTZ R17, R12, R23 ;  /* 0x000000170c117220 */ /* 0x000fe20000410000 */
[----:B------:R-:W-:Y:S01]  /*17b0*/  FADD.FTZ R22, R22, R23 ;  /* 0x0000001716167221 */ /* 0x000fe20000010000 */
[----:B------:R-:W-:Y:S01]  /*17c0*/  FFMA.FTZ R14, R18, R25, R53 ;  /* 0x00000019120e7223 */ /* 0x000fe20000010035 */
[----:B------:R-:W-:Y:S01]  /*17d0*/  FADD.FTZ R30, R25, R30 ;  /* 0x0000001e191e7221 */ /* 0x000fe20000010000 */
[----:B------:R-:W-:-:S02]  /*17e0*/  FMUL.FTZ R25, R13, R15 ;  /* 0x0000000f0d197220 */ /* 0x000fc40000410000 */
[C---:B------:R-:W-:Y:S01]  /*17f0*/  FFMA.FTZ R29, R19.reuse, R17, R14 ;  /* 0x00000011131d7223 */ /* 0x040fe2000001000e */
[----:B------:R-:W-:Y:S01]  /*1800*/  FADD.FTZ R30, R30, R17 ;  /* 0x000000111e1e7221 */ /* 0x000fe20000010000 */
[----:B------:R-:W-:Y:S01]  /*1810*/  FADD.FTZ R14, R20, R27 ;  /* 0x0000001b140e7221 */ /* 0x000fe20000010000 */
[----:B------:R-:W-:Y:S01]  /*1820*/  FFMA.FTZ R20, R19, R23, R16 ;  /* 0x0000001713147223 */ /* 0x000fe20000010010 */
[----:B------:R-:W-:Y:S01]  /*1830*/  FFMA.FTZ R18, R26, R25, R29 ;  /* 0x000000191a127223 */ /* 0x000fe2000001001d */
[----:B------:R-:W-:Y:S01]  /*1840*/  FADD.FTZ R27, R25, R30 ;  /* 0x0000001e191b7221 */ /* 0x000fe20000010000 */
[----:B------:R-:W-:-:S07]  /*1850*/  FADD.FTZ R23, R14, R15 ;  /* 0x0000000f0e177221 */ /* 0x000fce0000010000 */
.L_x_3:
[----:B------:R-:W0:Y:S01]  /*1860*/  SHFL.DOWN PT, R14, R18, 0x1, 0x1f ;  /* 0x08201f00120e7f89 */ /* 0x000e2200000e0000 */
[C---:B------:R-:W-:Y:S01]  /*1870*/  ISETP.GT.AND P0, PT, R0.reuse, 0x1e, PT ;  /* 0x0000001e0000780c */ /* 0x040fe20003f04270 */
[----:B------:R-:W1:Y:S01]  /*1880*/  S2UR UR8, SR_CgaCtaId ;  /* 0x00000000000879c3 */ /* 0x000e620000008800 */
[----:B------:R-:W-:Y:S01]  /*1890*/  UMOV UR5, 0x400 ;  /* 0x0000040000057882 */ /* 0x000fe20000000000 */
[----:B------:R-:W2:Y:S01]  /*18a0*/  SHFL.DOWN PT, R15, R27, 0x1, 0x1f ;  /* 0x08201f001b0f7f89 */ /* 0x000ea200000e0000 */
[----:B------:R-:W-:Y:S01]  /*18b0*/  UIADD3 UR4, UPT, UPT, UR5, 0xa0, URZ ;  /* 0x000000a005047890 */ /* 0x000fe2000fffe0ff */
[----:B------:R-:W-:Y:S01]  /*18c0*/  ISETP.GT.AND P2, PT, R0, 0xf, PT ;  /* 0x0000000f0000780c */ /* 0x000fe20003f44270 */
[----:B------:R-:W-:Y:S01]  /*18d0*/  BSSY.RECONVERGENT B0, `(.L_x_4) ;  /* 0x0000024000007945 */ /* 0x000fe20003800200 */
[C---:B------:R-:W-:Y:S02]  /*18e0*/  ISETP.NE.AND P1, PT, R2.reuse, RZ, PT ;  /* 0x000000ff0200720c */ /* 0x040fe40003f25270 */
[----:B------:R-:W-:-:S04]  /*18f0*/  ISETP.GT.U32.AND P3, PT, R2, 0x1f, PT ;  /* 0x0000001f0200780c */ /* 0x000fc80003f64070 */
[----:B0-----:R-:W-:Y:S01]  /*1900*/  @!P0 FADD.FTZ R18, R14, R18 ;  /* 0x000000120e128221 */ /* 0x001fe20000010000 */
[----:B-1----:R-:W-:Y:S01]  /*1910*/  ULEA UR4, UR8, UR4, 0x18 ;  /* 0x0000000408047291 */ /* 0x002fe2000f8ec0ff */
[----:B--2---:R-:W-:-:S03]  /*1920*/  @!P0 FADD.FTZ R27, R15, R27 ;  /* 0x0000001b0f1b8221 */ /* 0x004fc60000010000 */
[----:B------:R-:W0:Y:S01]  /*1930*/  SHFL.DOWN PT, R14, R18, 0x2, 0x1f ;  /* 0x08401f00120e7f89 */ /* 0x000e2200000e0000 */
[----:B------:R-:W-:Y:S02]  /*1940*/  ISETP.GT.AND P0, PT, R0, 0x1d, PT ;  /* 0x0000001d0000780c */ /* 0x000fe40003f04270 */
[----:B------:R-:W-:Y:S01]  /*1950*/  LEA R47, R2, UR4, 0x4 ;  /* 0x00000004022f7c11 */ /* 0x000fe2000f8e20ff */
[----:B------:R-:W1:Y:S04]  /*1960*/  SHFL.DOWN PT, R15, R27, 0x2, 0x1f ;  /* 0x08401f001b0f7f89 */ /* 0x000e6800000e0000 */
[----:B------:R-:W-:Y:S06]  /*1970*/  STS.128 [R47], R20 ;  /* 0x000000142f007388 */ /* 0x000fec0000000c00 */
[----:B0-----:R-:W-:Y:S01]  /*1980*/  @!P0 FADD.FTZ R18, R18, R14 ;  /* 0x0000000e12128221 */ /* 0x001fe20000010000 */
[----:B-1----:R-:W-:-:S04]  /*1990*/  @!P0 FADD.FTZ R27, R27, R15 ;  /* 0x0000000f1b1b8221 */ /* 0x002fc80000010000 */
[----:B------:R-:W0:Y:S01]  /*19a0*/  SHFL.DOWN PT, R14, R18, 0x4, 0x1f ;  /* 0x08801f00120e7f89 */ /* 0x000e2200000e0000 */
[----:B------:R-:W-:-:S03]  /*19b0*/  ISETP.GT.AND P0, PT, R0, 0x1b, PT ;  /* 0x0000001b0000780c */ /* 0x000fc60003f04270 */
[----:B------:R-:W1:Y:S10]  /*19c0*/  SHFL.DOWN PT, R15, R27, 0x4, 0x1f ;  /* 0x08801f001b0f7f89 */ /* 0x000e7400000e0000 */
[----:B0-----:R-:W-:Y:S01]  /*19d0*/  @!P0 FADD.FTZ R18, R18, R14 ;  /* 0x0000000e12128221 */ /* 0x001fe20000010000 */
[----:B-1----:R-:W-:-:S04]  /*19e0*/  @!P0 FADD.FTZ R27, R27, R15 ;  /* 0x0000000f1b1b8221 */ /* 0x002fc80000010000 */
[----:B------:R-:W0:Y:S01]  /*19f0*/  SHFL.DOWN PT, R14, R18, 0x8, 0x1f ;  /* 0x09001f00120e7f89 */ /* 0x000e2200000e0000 */
[----:B------:R-:W-:-:S03]  /*1a00*/  ISETP.GT.AND P0, PT, R0, 0x17, PT ;  /* 0x000000170000780c */ /* 0x000fc60003f04270 */
[----:B------:R-:W1:Y:S01]  /*1a10*/  SHFL.DOWN PT, R15, R27, 0x8, 0x1f ;  /* 0x09001f001b0f7f89 */ /* 0x000e6200000e0000 */
[----:B0-----:R-:W-:Y:S01]  /*1a20*/  FADD.FTZ R17, R18, R14 ;  /* 0x0000000e12117221 */ /* 0x001fe20000010000 */
[----:B-1----:R-:W-:-:S04]  /*1a30*/  FADD.FTZ R24, R27, R15 ;  /* 0x0000000f1b187221 */ /* 0x002fc80000010000 */
[----:B------:R-:W-:Y:S02]  /*1a40*/  FSEL R14, R18, R17, P0 ;  /* 0x00000011120e7208 */ /* 0x000fe40000000000 */
[----:B------:R-:W-:-:S03]  /*1a50*/  FSEL R15, R27, R24, P0 ;  /* 0x000000181b0f7208 */ /* 0x000fc60000000000 */
[----:B------:R0:W1:Y:S04]  /*1a60*/  SHFL.DOWN PT, R18, R14, 0x10, 0x1f ;  /* 0x0a001f000e127f89 */ /* 0x00006800000e0000 */
[----:B------:R0:W2:Y:S01]  /*1a70*/  SHFL.DOWN PT, R19, R15, 0x10, 0x1f ;  /* 0x0a001f000f137f89 */ /* 0x0000a200000e0000 */
[----:B------:R-:W-:Y:S05]  /*1a80*/  @P2 BRA `(.L_x_5) ;  /* 0x0000000000202947 */ /* 0x000fea0003800000 */
[----:B------:R-:W-:Y:S01]  /*1a90*/  ISETP.NE.AND P0, PT, R0, RZ, PT ;  /* 0x000000ff0000720c */ /* 0x000fe20003f05270 */
[----:B01----:R-:W-:Y:S01]  /*1aa0*/  FADD.FTZ R14, R17, R18 ;  /* 0x00000012110e7221 */ /* 0x003fe20000010000 */
[----:B--2---:R-:W-:-:S11]  /*1ab0*/  FADD.FTZ R15, R24, R19 ;  /* 0x00000013180f7221 */ /* 0x004fd60000010000 */
[----:B------:R-:W-:Y:S01]  /*1ac0*/  VOTEU.ALL UP0, P0 ;  /* 0x0000000000ff7886 */ /* 0x000fe20000000000 */
[----:B------:R-:W-:-:S04]  /*1ad0*/  @!P0 SHF.R.U32.HI R16, RZ, 0x2, R2 ;  /* 0x00000002ff108819 */ /* 0x000fc80000011602 */
[----:B------:R-:W-:Y:S01]  /*1ae0*/  @!UP0 ULEA UR4, UR8, UR5, 0x18 ;  /* 0x0000000508048291 */ /* 0x000fe2000f8ec0ff */
[----:B------:R-:W-:-:S08]  /*1af0*/  @!P0 LOP3.LUT R16, R16, 0xf8, RZ, 0xc0, !PT ;  /* 0x000000f810108812 */ /* 0x000fd000078ec0ff */
[----:B------:R3:W-:Y:S03]  /*1b00*/  @!P0 STS.64 [R16+UR4+0x10], R14 ;  /* 0x0000100e10008988 */ /* 0x0007e60008000a04 */
.L_x_5:
[----:B------:R-:W-:Y:S05]  /*1b10*/  BSYNC.RECONVERGENT B0 ;  /* 0x0000000000007941 */ /* 0x000fea0003800200 */
.L_x_4:
[----:B------:R-:W-:Y:S06]  /*1b20*/  BAR.SYNC.DEFER_BLOCKING 0x0 ;  /* 0x0000000000007b1d */ /* 0x000fec0000010000 */
[----:B------:R-:W-:Y:S04]  /*1b30*/  BSSY.RECONVERGENT B0, `(.L_x_6) ;  /* 0x0000029000007945 */ /* 0x000fe80003800200 */
[----:B------:R-:W-:Y:S05]  /*1b40*/  @P1 BRA `(.L_x_7) ;  /* 0x00000000009c1947 */ /* 0x000fea0003800000 */
[----:B------:R-:W-:-:S09]  /*1b50*/  ULEA UR4, UR8, UR5, 0x18 ;  /* 0x0000000508047291 */ /* 0x000fd2000f8ec0ff */
[----:B------:R-:W4:Y:S04]  /*1b60*/  LDS.64 R28, [UR4+0x18] ;  /* 0x00001804ff1c7984 */ /* 0x000f280008000a00 */
[----:B-123--:R-:W1:Y:S04]  /*1b70*/  LDS.128 R16, [UR4+0x20] ;  /* 0x00002004ff107984 */ /* 0x00ee680008000c00 */
[----:B------:R-:W2:Y:S01]  /*1b80*/  LDS.128 R24, [UR4+0x30] ;  /* 0x00003004ff187984 */ /* 0x000ea20008000c00 */
[----:B----4-:R-:W-:Y:S01]  /*1b90*/  FADD.FTZ R31, R14, R28 ;  /* 0x0000001c0e1f7221 */ /* 0x010fe20000010000 */
[----:B0-----:R-:W-:-:S03]  /*1ba0*/  FADD.FTZ R14, R15, R29 ;  /* 0x0000001d0f0e7221 */ /* 0x001fc60000010000 */
[----:B-1----:R-:W-:Y:S01]  /*1bb0*/  FADD.FTZ R15, R31, R16 ;  /* 0x000000101f0f7221 */ /* 0x002fe20000010000 */
[----:B------:R-:W-:Y:S01]  /*1bc0*/  FADD.FTZ R14, R14, R17 ;  /* 0x000000110e0e7221 */ /* 0x000fe20000010000 */
[----:B------:R-:W0:Y:S02]  /*1bd0*/  LDS.128 R28, [UR4+0x40] ;  /* 0x00004004ff1c7984 */ /* 0x000e240008000c00 */
[----:B------:R-:W-:Y:S01]  /*1be0*/  FADD.FTZ R15, R15, R18 ;  /* 0x000000120f0f7221 */ /* 0x000fe20000010000 */
[----:B------:R-:W-:Y:S02]  /*1bf0*/  FADD.FTZ R14, R14, R19 ;  /* 0x000000130e0e7221 */ /* 0x000fe40000010000 */
[----:B------:R-:W1:Y:S01]  /*1c00*/  LDS.128 R16, [UR4+0x50] ;  /* 0x00005004ff107984 */ /* 0x000e620008000c00 */
[----:B--2---:R-:W-:Y:S01]  /*1c10*/  FADD.FTZ R15, R15, R24 ;  /* 0x000000180f0f7221 */ /* 0x004fe20000010000 */
[----:B------:R-:W-:-:S03]  /*1c20*/  FADD.FTZ R14, R14, R25 ;  /* 0x000000190e0e7221 */ /* 0x000fc60000010000 */
[----:B------:R-:W-:Y:S01]  /*1c30*/  FADD.FTZ R15, R15, R26 ;  /* 0x0000001a0f0f7221 */ /* 0x000fe20000010000 */
[----:B------:R-:W-:Y:S02]  /*1c40*/  FADD.FTZ R14, R14, R27 ;  /* 0x0000001b0e0e7221 */ /* 0x000fe40000010000 */
[----:B------:R-:W2:Y:S01]  /*1c50*/  LDS.128 R24, [UR4+0x60] ;  /* 0x00006004ff187984 */ /* 0x000ea20008000c00 */
[----:B0-----:R-:W-:Y:S01]  /*1c60*/  FADD.FTZ R15, R15, R28 ;  /* 0x0000001c0f0f7221 */ /* 0x001fe20000010000 */
[----:B------:R-:W-:-:S03]  /*1c70*/  FADD.FTZ R14, R14, R29 ;  /* 0x0000001d0e0e7221 */ /* 0x000fc60000010000 */
[----:B------:R-:W-:Y:S01]  /*1c80*/  FADD.FTZ R15, R15, R30 ;  /* 0x0000001e0f0f7221 */ /* 0x000fe20000010000 */
[----:B------:R-:W-:Y:S02]  /*1c90*/  FADD.FTZ R14, R14, R31 ;  /* 0x0000001f0e0e7221 */ /* 0x000fe40000010000 */
[----:B------:R-:W0:Y:S01]  /*1ca0*/  LDS.128 R28, [UR4+0x70] ;  /* 0x00007004ff1c7984 */ /* 0x000e220008000c00 */
[----:B-1----:R-:W-:Y:S01]  /*1cb0*/  FADD.FTZ R15, R15, R16 ;  /* 0x000000100f0f7221 */ /* 0x002fe20000010000 */
[----:B------:R-:W-:-:S03]  /*1cc0*/  FADD.FTZ R14, R14, R17 ;  /* 0x000000110e0e7221 */ /* 0x000fc60000010000 */
[----:B------:R-:W-:Y:S01]  /*1cd0*/  FADD.FTZ R15, R15, R18 ;  /* 0x000000120f0f7221 */ /* 0x000fe20000010000 */
[----:B------:R-:W-:Y:S02]  /*1ce0*/  FADD.FTZ R14, R14, R19 ;  /* 0x000000130e0e7221 */ /* 0x000fe40000010000 */
[----:B------:R-:W1:Y:S01]  /*1cf0*/  LDS.128 R16, [UR4+0x80] ;  /* 0x00008004ff107984 */ /* 0x000e620008000c00 */
[----:B--2---:R-:W-:Y:S01]  /*1d00*/  FADD.FTZ R15, R15, R24 ;  /* 0x000000180f0f7221 */ /* 0x004fe20000010000 */
[----:B------:R-:W-:-:S03]  /*1d10*/  FADD.FTZ R14, R14, R25 ;  /* 0x000000190e0e7221 */ /* 0x000fc60000010000 */
[----:B------:R-:W-:Y:S01]  /*1d20*/  FADD.FTZ R15, R15, R26 ;  /* 0x0000001a0f0f7221 */ /* 0x000fe20000010000 */
[----:B------:R-:W-:-:S03]  /*1d30*/  FADD.FTZ R14, R14, R27 ;  /* 0x0000001b0e0e7221 */ /* 0x000fc60000010000 */
[----:B0-----:R-:W-:Y:S01]  /*1d40*/  FADD.FTZ R15, R15, R28 ;  /* 0x0000001c0f0f7221 */ /* 0x001fe20000010000 */
[----:B------:R-:W-:-:S03]  /*1d50*/  FADD.FTZ R14, R14, R29 ;  /* 0x0000001d0e0e7221 */ /* 0x000fc60000010000 */
[----:B------:R-:W-:Y:S01]  /*1d60*/  FADD.FTZ R15, R15, R30 ;  /* 0x0000001e0f0f7221 */ /* 0x000fe20000010000 */
[----:B------:R-:W-:-:S03]  /*1d70*/  FADD.FTZ R14, R14, R31 ;  /* 0x0000001f0e0e7221 */ /* 0x000fc60000010000 */
[----:B-1----:R-:W-:Y:S01]  /*1d80*/  FADD.FTZ R15, R15, R16 ;  /* 0x000000100f0f7221 */ /* 0x002fe20000010000 */
[----:B------:R-:W-:-:S03]  /*1d90*/  FADD.FTZ R16, R14, R17 ;  /* 0x000000110e107221 */ /* 0x000fc60000010000 */
[----:B------:R-:W-:Y:S01]  /*1da0*/  FADD.FTZ R14, R15, R18 ;  /* 0x000000120f0e7221 */ /* 0x000fe20000010000 */
[----:B------:R-:W-:-:S07]  /*1db0*/  FADD.FTZ R15, R16, R19 ;  /* 0x00000013100f7221 */ /* 0x000fce0000010000 */
.L_x_7:
[----:B------:R-:W-:Y:S05]  /*1dc0*/  BSYNC.RECONVERGENT B0 ;  /* 0x0000000000007941 */ /* 0x000fea0003800200 */
.L_x_6:
[----:B------:R-:W-:Y:S06]  /*1dd0*/  BAR.SYNC.DEFER_BLOCKING 0x0 ;  /* 0x0000000000007b1d */ /* 0x000fec0000010000 */
[----:B------:R-:W-:Y:S04]  /*1de0*/  BSSY.RECONVERGENT B0, `(.L_x_8) ;  /* 0x000004d000007945 */ /* 0x000fe80003800200 */
[----:B------:R-:W-:Y:S05]  /*1df0*/  @P3 BRA `(.L_x_9) ;  /* 0x00000004002c3947 */ /* 0x000fea0003800000 */
[----:B------:R-:W4:Y:S04]  /*1e00*/  LDS.128 R24, [R47+0x200] ;  /* 0x000200002f187984 */ /* 0x000f280000000c00 */
[----:B------:R-:W5:Y:S04]  /*1e10*/  LDS.128 R28, [R47+0x400] ;  /* 0x000400002f1c7984 */ /* 0x000f680000000c00 */
[----:B-123--:R-:W1:Y:S01]  /*1e20*/  LDS.128 R16, [R47+0x600] ;  /* 0x000600002f107984 */ /* 0x00ee620000000c00 */
[----:B----4-:R-:W-:Y:S01]  /*1e30*/  FADD.FTZ R53, R20, R24 ;  /* 0x0000001814357221 */ /* 0x010fe20000010000 */
[----:B------:R-:W-:Y:S01]  /*1e40*/  FADD.FTZ R20, R21, R25 ;  /* 0x0000001915147221 */ /* 0x000fe20000010000 */
[----:B------:R-:W-:Y:S01]  /*1e50*/  FADD.FTZ R21, R22, R26 ;  /* 0x0000001a16157221 */ /* 0x000fe20000010000 */
[----:B------:R-:W-:Y:S01]  /*1e60*/  FADD.FTZ R22, R23, R27 ;  /* 0x0000001b17167221 */ /* 0x000fe20000010000 */
[----:B-----5:R-:W-:Y:S01]  /*1e70*/  FADD.FTZ R53, R53, R28 ;  /* 0x0000001c35357221 */ /* 0x020fe20000010000 */
[----:B------:R-:W-:Y:S01]  /*1e80*/  FADD.FTZ R24, R20, R29 ;  /* 0x0000001d14187221 */ /* 0x000fe20000010000 */
[----:B------:R-:W-:Y:S01]  /*1e90*/  FADD.FTZ R25, R21, R30 ;  /* 0x0000001e15197221 */ /* 0x000fe20000010000 */
[----:B------:R-:W-:Y:S01]  /*1ea0*/  FADD.FTZ R28, R22, R31 ;  /* 0x0000001f161c7221 */ /* 0x000fe20000010000 */
[----:B-1----:R-:W-:Y:S01]  /*1eb0*/  FADD.FTZ R53, R53, R16 ;  /* 0x0000001035357221 */ /* 0x002fe20000010000 */
[----:B------:R-:W1:Y:S01]  /*1ec0*/  LDS.128 R20, [R47+0x800] ;  /* 0x000800002f147984 */ /* 0x000e620000000c00 */
[----:B------:R-:W-:Y:S01]  /*1ed0*/  FADD.FTZ R30, R24, R17 ;  /* 0x00000011181e7221 */ /* 0x000fe20000010000 */
[----:B------:R-:W-:Y:S01]  /*1ee0*/  FADD.FTZ R29, R25, R18 ;  /* 0x00000012191d7221 */ /* 0x000fe20000010000 */
[----:B------:R-:W-:Y:S01]  /*1ef0*/  FADD.FTZ R28, R28, R19 ;  /* 0x000000131c1c7221 */ /* 0x000fe20000010000 */
[----:B------:R-:W2:Y:S04]  /*1f00*/  LDS.128 R24, [R47+0xa00] ;  /* 0x000a00002f187984 */ /* 0x000ea80000000c00 */
[----:B------:R-:W3:Y:S01]  /*1f10*/  LDS.128 R16, [R47+0xc00] ;  /* 0x000c00002f107984 */ /* 0x000ee20000000c00 */
[----:B-1----:R-:W-:Y:S01]  /*1f20*/  FADD.FTZ R53, R53, R20 ;  /* 0x0000001435357221 */ /* 0x002fe20000010000 */
[----:B------:R-:W-:Y:S01]  /*1f30*/  FADD.FTZ R30, R30, R21 ;  /* 0x000000151e1e7221 */ /* 0x000fe20000010000 */
[----:B------:R-:W-:Y:S01]  /*1f40*/  FADD.FTZ R29, R29, R22 ;  /* 0x000000161d1d7221 */ /* 0x000fe20000010000 */
[----:B------:R-:W-:Y:S01]  /*1f50*/  FADD.FTZ R28, R28, R23 ;  /* 0x000000171c1c7221 */ /* 0x000fe20000010000 */
[----:B--2---:R-:W-:Y:S01]  /*1f60*/  FADD.FTZ R53, R53, R24 ;  /* 0x0000001835357221 */ /* 0x004fe20000010000 */
[----:B------:R-:W1:Y:S01]  /*1f70*/  LDS.128 R20, [R47+0xe00] ;  /* 0x000e00002f147984 */ /* 0x000e620000000c00 */
[----:B------:R-:W-:Y:S01]  /*1f80*/  FADD.FTZ R30, R30, R25 ;  /* 0x000000191e1e7221 */ /* 0x000fe20000010000 */
[----:B------:R-:W-:Y:S01]  /*1f90*/  FADD.FTZ R29, R29, R26 ;  /* 0x0000001a1d1d7221 */ /* 0x000fe20000010000 */
[----:B------:R-:W-:Y:S01]  /*1fa0*/  FADD.FTZ R28, R28, R27 ;  /* 0x0000001b1c1c7221 */ /* 0x000fe20000010000 */
[----:B---3--:R-:W-:Y:S01]  /*1fb0*/  FADD.FTZ R53, R53, R16 ;  /* 0x0000001035357221 */ /* 0x008fe20000010000 */
[----:B------:R-:W2:Y:S01]  /*1fc0*/  LDS.128 R24, [R47+0x1000] ;  /* 0x001000002f187984 */ /* 0x000ea20000000c00 */
[----:B------:R-:W-:Y:S01]  /*1fd0*/  FADD.FTZ R30, R30, R17 ;  /* 0x000000111e1e7221 */ /* 0x000fe20000010000 */
[----:B------:R-:W-:Y:S01]  /*1fe0*/  FADD.FTZ R29, R29, R18 ;  /* 0x000000121d1d7221 */ /* 0x000fe20000010000 */
[----:B------:R-:W-:-:S02]  /*1ff0*/  FADD.FTZ R28, R28, R19 ;  /* 0x000000131c1c7221 */ /* 0x000fc40000010000 */
[----:B------:R-:W3:Y:S01]  /*2000*/  LDS.128 R16, [R47+0x1200] ;  /* 0x001200002f107984 */ /* 0x000ee20000000c00 */
[----:B-1----:R-:W-:Y:S01]  /*2010*/  FADD.FTZ R53, R53, R20 ;  /* 0x0000001435357221 */ /* 0x002fe20000010000 */
[----:B------:R-:W-:Y:S01]  /*2020*/  FADD.FTZ R30, R30, R21 ;  /* 0x000000151e1e7221 */ /* 0x000fe20000010000 */
[----:B------:R-:W-:Y:S01]  /*2030*/  FADD.FTZ R29, R29, R22 ;  /* 0x000000161d1d7221 */ /* 0x000fe20000010000 */
[----:B------:R-:W-:Y:S02]  /*2040*/  FADD.FTZ R28, R28, R23 ;  /* 0x000000171c1c7221 */ /* 0x000fe40000010000 */
[----:B------:R-:W1:Y:S01]  /*2050*/  LDS.128 R20, [R47+0x1400] ;  /* 0x001400002f147984 */ /* 0x000e620000000c00 */
[----:B--2---:R-:W-:Y:S01]  /*2060*/  FADD.FTZ R53, R53, R24 ;  /* 0x0000001835357221 */ /* 0x004fe20000010000 */
        /* <DEDUP_REMOVED lines=17> */
[----:B------:R-:W-:-:S02]  /*2180*/  FADD.FTZ R52, R28, R27 ;  /* 0x0000001b1c347221 */ /* 0x000fc40000010000 */
[----:B------:R-:W2:Y:S01]  /*2190*/  LDS.128 R24, [R47+0x1c00] ;  /* 0x001c00002f187984 */ /* 0x000ea20000000c00 */
[----:B---3--:R-:W-:Y:S01]  /*21a0*/  FADD.FTZ R53, R53, R16 ;  /* 0x0000001035357221 */ /* 0x008fe20000010000 */
[----:B------:R-:W-:Y:S01]  /*21b0*/  FADD.FTZ R16, R30, R17 ;  /* 0x000000111e107221 */ /* 0x000fe20000010000 */
[----:B------:R-:W-:Y:S01]  /*21c0*/  FADD.FTZ R17, R29, R18 ;  /* 0x000000121d117221 */ /* 0x000fe20000010000 */
[----:B------:R-:W-:Y:S01]  /*21d0*/  FADD.FTZ R52, R52, R19 ;  /* 0x0000001334347221 */ /* 0x000fe20000010000 */
[----:B------:R-:W3:Y:S01]  /*21e0*/  LDS.128 R28, [R47+0x1e00] ;  /* 0x001e00002f1c7984 */ /* 0x000ee20000000c00 */
[----:B-1----:R-:W-:Y:S01]  /*21f0*/  FADD.FTZ R53, R53, R20 ;  /* 0x0000001435357221 */ /* 0x002fe20000010000 */
[----:B------:R-:W-:Y:S01]  /*2200*/  FADD.FTZ R16, R16, R21 ;  /* 0x0000001510107221 */ /* 0x000fe20000010000 */
[----:B------:R-:W-:Y:S01]  /*2210*/  FADD.FTZ R17, R17, R22 ;  /* 0x0000001611117221 */ /* 0x000fe20000010000 */
[----:B------:R-:W-:Y:S01]  /*2220*/  FADD.FTZ R52, R52, R23 ;  /* 0x0000001734347221 */ /* 0x000fe20000010000 */
[----:B--2---:R-:W-:Y:S01]  /*2230*/  FADD.FTZ R53, R53, R24 ;  /* 0x0000001835357221 */ /* 0x004fe20000010000 */
[----:B------:R-:W-:Y:S01]  /*2240*/  FADD.FTZ R16, R16, R25 ;  /* 0x0000001910107221 */ /* 0x000fe20000010000 */
[----:B------:R-:W-:Y:S01]  /*2250*/  FADD.FTZ R17, R17, R26 ;  /* 0x0000001a11117221 */ /* 0x000fe20000010000 */
[----:B------:R-:W-:Y:S01]  /*2260*/  FADD.FTZ R52, R52, R27 ;  /* 0x0000001b34347221 */ /* 0x000fe20000010000 */
[----:B---3--:R-:W-:Y:S01]  /*2270*/  FADD.FTZ R20, R53, R28 ;  /* 0x0000001c35147221 */ /* 0x008fe20000010000 */
[----:B------:R-:W-:Y:S01]  /*2280*/  FADD.FTZ R21, R16, R29 ;  /* 0x0000001d10157221 */ /* 0x000fe20000010000 */
[----:B------:R-:W-:Y:S01]  /*2290*/  FADD.FTZ R22, R17, R30 ;  /* 0x0000001e11167221 */ /* 0x000fe20000010000 */
[----:B------:R-:W-:-:S07]  /*22a0*/  FADD.FTZ R23, R52, R31 ;  /* 0x0000001f34177221 */ /* 0x000fce0000010000 */
.L_x_9:
[----:B------:R-:W-:Y:S05]  /*22b0*/  BSYNC.RECONVERGENT B0 ;  /* 0x0000000000007941 */ /* 0x000fea0003800200 */
.L_x_8:
[----:B------:R-:W4:Y:S01]  /*22c0*/  LDC R24, c[0x0][0x374] ;  /* 0x0000dd00ff187b82 */ /* 0x000f220000000800 */
[----:B------:R-:W-:Y:S01]  /*22d0*/  BSSY.RECONVERGENT B0, `(.L_x_10) ;  /* 0x000001f000007945 */ /* 0x000fe20003800200 */
[----:B------:R-:W-:-:S06]  /*22e0*/  LEA R27, R5, R2, 0x5 ;  /* 0x00000002051b7211 */ /* 0x000fcc00078e28ff */
[----:B------:R-:W5:Y:S02]  /*22f0*/  LDC R25, c[0x0][0x370] ;  /* 0x0000dc00ff197b82 */ /* 0x000f640000000800 */
[----:B-----5:R-:W-:Y:S01]  /*2300*/  ISETP.GE.U32.AND P0, PT, R25, 0x2, PT ;  /* 0x000000021900780c */ /* 0x020fe20003f06070 */
[----:B----4-:R-:W-:-:S12]  /*2310*/  @P3 BRA `(.L_x_11) ;  /* 0x0000000000683947 */ /* 0x010fd80003800000 */
[----:B---3--:R-:W1:Y:S08]  /*2320*/  LDC.64 R16, c[0x0][0x3f8] ;  /* 0x0000fe00ff107b82 */ /* 0x008e700000000a00 */
[----:B------:R-:W3:Y:S01]  /*2330*/  LDC.64 R28, c[0x0][0x3d8] ;  /* 0x0000f600ff1c7b82 */ /* 0x000ee20000000a00 */
[----:B-12---:R-:W-:Y:S01]  /*2340*/  IMAD.WIDE.U32 R18, R16, 0x3, RZ ;  /* 0x0000000310127825 */ /* 0x006fe200078e00ff */
[----:B------:R-:W-:-:S02]  /*2350*/  LEA R5, R17, R17, 0x1 ;  /* 0x0000001111057211 */ /* 0x000fc400078e08ff */
[----:B------:R-:W-:Y:S02]  /*2360*/  LEA.HI R47, P2, R17, R16, RZ, 0x1 ;  /* 0x00000010112f7211 */ /* 0x000fe400078508ff */
[----:B------:R-:W-:Y:S02]  /*2370*/  IADD3 R19, PT, PT, R19, R5, RZ ;  /* 0x0000000513137210 */ /* 0x000fe40007ffe0ff */
[----:B------:R-:W-:Y:S01]  /*2380*/  IADD3.X R26, PT, PT, RZ, R17, RZ, P2, !PT ;  /* 0x00000011ff1a7210 */ /* 0x000fe200017fe4ff */
[----:B---3--:R-:W-:Y:S01]  /*2390*/  IMAD.WIDE R28, R27, 0x4, R28 ;  /* 0x000000041b1c7825 */ /* 0x008fe200078e021c */
[----:B------:R-:W-:Y:S02]  /*23a0*/  LEA.HI R5, P3, R19, R18, RZ, 0x1 ;  /* 0x0000001213057211 */ /* 0x000fe400078708ff */
[----:B------:R-:W-:Y:S02]  /*23b0*/  SHF.L.U32 R27, R47, 0x1, RZ ;  /* 0x000000012f1b7819 */ /* 0x000fe400000006ff */
[----:B------:R-:W-:Y:S01]  /*23c0*/  IADD3.X R18, PT, PT, RZ, R19, RZ, P3, !PT ;  /* 0x00000013ff127210 */ /* 0x000fe20001ffe4ff */
[----:B------:R4:W-:Y:S01]  /*23d0*/  REDG.E.ADD.F32.FTZ.RN.STRONG.GPU desc[UR6][R28.64], R20 ;  /* 0x000000141c0079a6 */ /* 0x0009e2000c12f306 */
[----:B------:R-:W-:-:S02]  /*23e0*/  LOP3.LUT R27, R27, 0xfffffffc, RZ, 0xc0, !PT ;  /* 0xfffffffc1b1b7812 */ /* 0x000fc400078ec0ff */
[C---:B------:R-:W-:Y:S02]  /*23f0*/  SHF.L.U64.HI R31, R5.reuse, 0x1, R18 ;  /* 0x00000001051f7819 */ /* 0x040fe40000010212 */
[----:B------:R-:W-:Y:S02]  /*2400*/  SHF.L.U32 R5, R5, 0x1, RZ ;  /* 0x0000000105057819 */ /* 0x000fe400000006ff */
[----:B------:R-:W-:Y:S02]  /*2410*/  LEA R18, P3, R16, R28, 0x2 ;  /* 0x0000001c10127211 */ /* 0x000fe400078610ff */
[----:B------:R-:W-:Y:S02]  /*2420*/  LOP3.LUT R5, R5, 0xfffffffc, RZ, 0xc0, !PT ;  /* 0xfffffffc05057812 */ /* 0x000fe400078ec0ff */
[----:B------:R-:W-:Y:S02]  /*2430*/  SHF.L.U64.HI R47, R47, 0x1, R26 ;  /* 0x000000012f2f7819 */ /* 0x000fe4000001021a */
[----:B------:R-:W-:-:S02]  /*2440*/  IADD3 R26, P2, PT, R28, R27, RZ ;  /* 0x0000001b1c1a7210 */ /* 0x000fc40007f5e0ff */
[----:B------:R-:W-:Y:S02]  /*2450*/  LEA.HI.X R19, R16, R29, R17, 0x2, P3 ;  /* 0x0000001d10137211 */ /* 0x000fe400018f1411 */
[----:B------:R-:W-:Y:S02]  /*2460*/  IADD3 R16, P3, PT, R28, R5, RZ ;  /* 0x000000051c107210 */ /* 0x000fe40007f7e0ff */
[C---:B------:R-:W-:Y:S02]  /*2470*/  IADD3.X R27, PT, PT, R29.reuse, R47, RZ, P2, !PT ;  /* 0x0000002f1d1b7210 */ /* 0x040fe400017fe4ff */
[----:B------:R-:W-:-:S03]  /*2480*/  IADD3.X R17, PT, PT, R29, R31, RZ, P3, !PT ;  /* 0x0000001f1d117210 */ /* 0x000fc60001ffe4ff */
[----:B------:R4:W-:Y:S04]  /*2490*/  REDG.E.ADD.F32.FTZ.RN.STRONG.GPU desc[UR6][R26.64], R21 ;  /* 0x000000151a0079a6 */ /* 0x0009e8000c12f306 */
[----:B------:R4:W-:Y:S04]  /*24a0*/  REDG.E.ADD.F32.FTZ.RN.STRONG.GPU desc[UR6][R18.64], R22 ;  /* 0x00000016120079a6 */ /* 0x0009e8000c12f306 */
[----:B------:R4:W-:Y:S02]  /*24b0*/  REDG.E.ADD.F32.FTZ.RN.STRONG.GPU desc[UR6][R16.64], R23 ;  /* 0x00000017100079a6 */ /* 0x0009e4000c12f306 */
.L_x_11:
[----:B------:R-:W-:Y:S05]  /*24c0*/  BSYNC.RECONVERGENT B0 ;  /* 0x0000000000007941 */ /* 0x000fea0003800200 */
.L_x_10:
[----:B------:R-:W-:Y:S05]  /*24d0*/  @!P0 BRA `(.L_x_12) ;  /* 0x0000000800988947 */ /* 0x000fea0003800000 */
[----:B------:R-:W5:Y:S01]  /*24e0*/  LDC.64 R56, c[0x0][0x3d0] ;  /* 0x0000f400ff387b82 */ /* 0x000f620000000a00 */
[----:B------:R-:W0:Y:S01]  /*24f0*/  S2R R5, SR_CTAID.Y ;  /* 0x0000000000057919 */ /* 0x000e220000002600 */
[----:B----4-:R-:W-:Y:S02]  /*2500*/  LOP3.LUT R17, R37, 0x1, RZ, 0xc0, !PT ;  /* 0x0000000125117812 */ /* 0x010fe400078ec0ff */
[----:B------:R-:W-:-:S03]  /*2510*/  ISETP.GE.U32.AND P2, PT, R25, 0x8, PT ;  /* 0x000000081900780c */ /* 0x000fc60003f46070 */
[----:B-1----:R-:W-:-:S04]  /*2520*/  IMAD R18, R17, R24, RZ ;  /* 0x0000001811127224 */ /* 0x002fc800078e02ff */
[----:B---3--:R-:W-:-:S05]  /*2530*/  IMAD R16, R18, R25, RZ ;  /* 0x0000001912107224 */ /* 0x008fca00078e02ff */
[----:B------:R-:W-:-:S05]  /*2540*/  SHF.L.U32 R17, R16, 0x1, RZ ;  /* 0x0000000110117819 */ /* 0x000fca00000006ff */
[----:B-----5:R-:W-:Y:S01]  /*2550*/  IMAD.WIDE R56, R17, 0x4, R56 ;  /* 0x0000000411387825 */ /* 0x020fe200078e0238 */
[----:B0-----:R-:W-:Y:S06]  /*2560*/  @P1 BRA `(.L_x_13) ;  /* 0x0000000000501947 */ /* 0x001fec0003800000 */
[----:B------:R-:W0:Y:S01]  /*2570*/  LDC.64 R16, c[0x0][0x3c8] ;  /* 0x0000f200ff107b82 */ /* 0x000e220000000a00 */
[----:B------:R-:W-:Y:S01]  /*2580*/  LOP3.LUT P0, R20, R37, 0x2, RZ, 0xc0, !PT ;  /* 0x0000000225147812 */ /* 0x000fe2000780c0ff */
[----:B------:R-:W-:Y:S01]  /*2590*/  IMAD R21, R3, R24, R5 ;  /* 0x0000001803157224 */ /* 0x000fe200078e0205 */
[----:B--2---:R-:W-:Y:S02]  /*25a0*/  IADD3 R19, PT, PT, R18, R5, RZ ;  /* 0x0000000512137210 */ /* 0x004fe40007ffe0ff */
[----:B------:R-:W-:-:S04]  /*25b0*/  SEL R23, R25, RZ, !P0 ;  /* 0x000000ff19177207 */ /* 0x000fc80004000000 */
[----:B------:R-:W-:Y:S01]  /*25c0*/  ISETP.NE.AND P0, PT, R23, -0x1, PT ;  /* 0xffffffff1700780c */ /* 0x000fe20003f05270 */
[----:B0-----:R-:W-:-:S04]  /*25d0*/  IMAD.WIDE.U32 R16, R19, 0x4, R16 ;  /* 0x0000000413107825 */ /* 0x001fc800078e0010 */
[----:B------:R-:W-:Y:S01]  /*25e0*/  IMAD.WIDE.U32 R18, R21, 0x8, R56 ;  /* 0x0000000815127825 */ /* 0x000fe200078e0038 */
[----:B------:R-:W-:-:S04]  /*25f0*/  IADD3 R21, PT, PT, -R20, 0x1, RZ ;  /* 0x0000000114157810 */ /* 0x000fc80007ffe1ff */
[----:B------:R0:W-:Y:S01]  /*2600*/  STG.E.64 desc[UR6][R18.64], R14 ;  /* 0x0000000e12007986 */ /* 0x0001e2000c101b06 */
[----:B------:R-:W-:Y:S06]  /*2610*/  MEMBAR.ALL.GPU ;  /* 0x0000000000007992 */ /* 0x000fec000000a000 */
[----:B------:R-:W-:-:S00]  /*2620*/  ERRBAR ;  /* 0x00000000000079ab */ /* 0x000fc00000000000 */
[----:B------:R-:W-:Y:S06]  /*2630*/  CGAERRBAR ;  /* 0x00000000000075ab */ /* 0x000fec0000000000 */
[----:B------:R0:W-:Y:S01]  /*2640*/  REDG.E.ADD.S32.STRONG.GPU desc[UR6][R16.64], R21 ;  /* 0x000000151000798e */ /* 0x0001e2000c12e306 */
[----:B------:R-:W-:Y:S05]  /*2650*/  @!P0 BRA `(.L_x_13) ;  /* 0x0000000000148947 */ /* 0x000fea0003800000 */
.L_x_14:
[----:B0-----:R-:W2:Y:S04]  /*2660*/  LDG.E.STRONG.GPU R18, desc[UR6][R16.64] ;  /* 0x0000000610127981 */ /* 0x001ea8000c1ef900 */
[----:B--2---:R-:W-:Y:S01]  /*2670*/  CCTL.IVALL ;  /* 0x00000000ff00798f */ /* 0x004fe20002000000 */
[----:B------:R-:W-:Y:S05]  /*2680*/  YIELD ;  /* 0x0000000000007946 */ /* 0x000fea0003800000 */
[----:B------:R-:W-:-:S13]  /*2690*/  ISETP.NE.AND P0, PT, R18, R23, PT ;  /* 0x000000171200720c */ /* 0x000fda0003f05270 */
[----:B------:R-:W-:Y:S05]  /*26a0*/  @P0 BRA `(.L_x_14) ;  /* 0xfffffffc00ec0947 */ /* 0x000fea000383ffff */
.L_x_13:
[----:B------:R-:W-:Y:S05]  /*26b0*/  WARPSYNC.ALL ;  /* 0x0000000000007948 */ /* 0x000fea0003800000 */
[----:B------:R-:W-:Y:S01]  /*26c0*/  BAR.SYNC.DEFER_BLOCKING 0x0 ;  /* 0x0000000000007b1d */ /* 0x000fe20000010000 */
[----:B------:R-:W-:-:S05]  /*26d0*/  MOV R26, RZ ;  /* 0x000000ff001a7202 */ /* 0x000fca0000000f00 */
[----:B------:R-:W-:Y:S05]  /*26e0*/  @!P2 BRA `(.L_x_15) ;  /* 0x00000004001ca947 */ /* 0x000fea0003800000 */
[C-C-:B------:R-:W-:Y:S01]  /*26f0*/  IMAD R55, R24.reuse, 0x3, R5.reuse ;  /* 0x0000000318377824 */ /* 0x140fe200078e0205 */
[CC--:B0-----:R-:W-:Y:S01]  /*2700*/  LEA R21, R24.reuse, R5.reuse, 0x1 ;  /* 0x0000000518157211 */ /* 0x0c1fe200078e08ff */
[C-C-:B------:R-:W-:Y:S01]  /*2710*/  IMAD R23, R24.reuse, 0x5, R5.reuse ;  /* 0x0000000518177824 */ /* 0x140fe200078e0205 */
[CC--:B------:R-:W-:Y:S01]  /*2720*/  LEA R27, R24.reuse, R5.reuse, 0x2 ;  /* 0x00000005181b7211 */ /* 0x0c0fe200078e10ff */
[C-C-:B------:R-:W-:Y:S01]  /*2730*/  IMAD R29, R24.reuse, 0x6, R5.reuse ;  /* 0x00000006181d7824 */ /* 0x140fe200078e0205 */
[----:B------:R-:W-:Y:S01]  /*2740*/  IADD3 R47, PT, PT, R5, R24, RZ ;  /* 0x00000018052f7210 */ /* 0x000fe20007ffe0ff */
[----:B------:R-:W-:Y:S01]  /*2750*/  IMAD R31, R24, 0x7, R5 ;  /* 0x00000007181f7824 */ /* 0x000fe200078e0205 */
[----:B------:R-:W-:Y:S01]  /*2760*/  IADD3 R20, PT, PT, -R3, RZ, RZ ;  /* 0x000000ff03147210 */ /* 0x000fe20007ffe1ff */
[----:B------:R-:W-:Y:S01]  /*2770*/  UMOV UR4, URZ ;  /* 0x000000ff00047c82 */ /* 0x000fe20008000000 */
[----:B------:R-:W-:Y:S02]  /*2780*/  MOV R53, R5 ;  /* 0x0000000500357202 */ /* 0x000fe40000000f00 */
[----:B------:R-:W-:-:S07]  /*2790*/  LOP3.LUT R22, R25, 0x7ffffff8, RZ, 0xc0, !PT ;  /* 0x7ffffff819167812 */ /* 0x000fce00078ec0ff */
.L_x_16:
[----:B------:R-:W-:Y:S01]  /*27a0*/  ISETP.EQ.OR P0, PT, R20, RZ, P1 ;  /* 0x000000ff1400720c */ /* 0x000fe20000f02670 */
[----:B------:R-:W-:-:S06]  /*27b0*/  UIADD3 UR5, UPT, UPT, UR4, 0x1, URZ ;  /* 0x0000000104057890 */ /* 0x000fcc000fffe0ff */
[----:B------:R-:W-:-:S06]  /*27c0*/  ISETP.EQ.OR P2, PT, R3, UR5, P1 ;  /* 0x0000000503007c0c */ /* 0x000fcc0008f42670 */
[----:B------:R-:W-:-:S05]  /*27d0*/  @!P0 IMAD.WIDE.U32 R58, R53, 0x8, R56 ;  /* 0x00000008353a8825 */ /* 0x000fca00078e0038 */
[----:B--2---:R-:W2:Y:S02]  /*27e0*/  @!P0 LDG.E.64 R18, desc[UR6][R58.64] ;  /* 0x000000063a128981 */ /* 0x004ea4000c1e1b00 */
[----:B------:R-:W-:-:S06]  /*27f0*/  @!P2 IMAD.WIDE.U32 R16, R47, 0x8, R56 ;  /* 0x000000082f10a825 */ /* 0x000fcc00078e0038 */
[----:B------:R-:W3:Y:S01]  /*2800*/  @!P2 LDG.E.64 R16, desc[UR6][R16.64] ;  /* 0x000000061010a981 */ /* 0x000ee2000c1e1b00 */
[----:B------:R-:W-:-:S06]  /*2810*/  UIADD3 UR5, UPT, UPT, UR4, 0x2, URZ ;  /* 0x0000000204057890 */ /* 0x000fcc000fffe0ff */
[----:B------:R-:W-:Y:S01]  /*2820*/  ISETP.EQ.OR P3, PT, R3, UR5, P1 ;  /* 0x0000000503007c0c */ /* 0x000fe20008f62670 */
[----:B------:R-:W-:Y:S01]  /*2830*/  UIADD3 UR5, UPT, UPT, UR4, 0x3, URZ ;  /* 0x0000000304057890 */ /* 0x000fe2000fffe0ff */
[----:B--2---:R-:W-:Y:S01]  /*2840*/  @!P0 FADD.FTZ R14, R14, R18 ;  /* 0x000000120e0e8221 */ /* 0x004fe20000010000 */
[----:B------:R-:W-:-:S10]  /*2850*/  @!P0 FADD.FTZ R15, R15, R19 ;  /* 0x000000130f0f8221 */ /* 0x000fd40000010000 */
[----:B------:R-:W-:Y:S01]  /*2860*/  @!P3 IMAD.WIDE.U32 R18, R21, 0x8, R56 ;  /* 0x000000081512b825 */ /* 0x000fe200078e0038 */
[----:B------:R-:W-:-:S05]  /*2870*/  ISETP.EQ.OR P0, PT, R3, UR5, P1 ;  /* 0x0000000503007c0c */ /* 0x000fca0008f02670 */
[----:B------:R-:W2:Y:S01]  /*2880*/  @!P3 LDG.E.64 R18, desc[UR6][R18.64] ;  /* 0x000000061212b981 */ /* 0x000ea2000c1e1b00 */
[----:B---3--:R-:W-:Y:S01]  /*2890*/  @!P2 FADD.FTZ R14, R14, R16 ;  /* 0x000000100e0ea221 */ /* 0x008fe20000010000 */
[----:B------:R-:W-:-:S06]  /*28a0*/  @!P2 FADD.FTZ R15, R15, R17 ;  /* 0x000000110f0fa221 */ /* 0x000fcc0000010000 */
        /* <DEDUP_REMOVED lines=26> */
[----:B------:R-:W-:Y:S01]  /*2a50*/  UIADD3 UR4, UPT, UPT, UR4, 0x8, URZ ;  /* 0x0000000804047890 */ /* 0x000fe2000fffe0ff */
[----:B------:R-:W-:Y:S02]  /*2a60*/  IADD3 R20, PT, PT, R20, 0x8, RZ ;  /* 0x0000000814147810 */ /* 0x000fe40007ffe0ff */
[C---:B------:R-:W-:Y:S02]  /*2a70*/  LEA R53, R24.reuse, R53, 0x3 ;  /* 0x0000003518357211 */ /* 0x040fe400078e18ff */
[C---:B------:R-:W-:Y:S02]  /*2a80*/  LEA R47, R24.reuse, R47, 0x3 ;  /* 0x0000002f182f7211 */ /* 0x040fe400078e18ff */
[C---:B------:R-:W-:Y:S02]  /*2a90*/  LEA R21, R24.reuse, R21, 0x3 ;  /* 0x0000001518157211 */ /* 0x040fe400078e18ff */
[----:B------:R-:W-:-:S02]  /*2aa0*/  LEA R55, R24, R55, 0x3 ;  /* 0x0000003718377211 */ /* 0x000fc400078e18ff */
[C---:B------:R-:W-:Y:S02]  /*2ab0*/  LEA R27, R24.reuse, R27, 0x3 ;  /* 0x0000001b181b7211 */ /* 0x040fe400078e18ff */
[C---:B------:R-:W-:Y:S02]  /*2ac0*/  LEA R23, R24.reuse, R23, 0x3 ;  /* 0x0000001718177211 */ /* 0x040fe400078e18ff */
[C---:B------:R-:W-:Y:S02]  /*2ad0*/  LEA R29, R24.reuse, R29, 0x3 ;  /* 0x0000001d181d7211 */ /* 0x040fe400078e18ff */
[----:B------:R-:W-:Y:S01]  /*2ae0*/  LEA R31, R24, R31, 0x3 ;  /* 0x0000001f181f7211 */ /* 0x000fe200078e18ff */
[----:B--2---:R-:W-:Y:S01]  /*2af0*/  @!P0 FADD.FTZ R14, R14, R18 ;  /* 0x000000120e0e8221 */ /* 0x004fe20000010000 */
[----:B------:R-:W-:Y:S01]  /*2b00*/  @!P0 FADD.FTZ R15, R15, R19 ;  /* 0x000000130f0f8221 */ /* 0x000fe20000010000 */
[----:B------:R-:W-:Y:S02]  /*2b10*/  ISETP.NE.AND P0, PT, R22, UR4, PT ;  /* 0x0000000416007c0c */ /* 0x000fe4000bf05270 */
[----:B---3--:R-:W-:Y:S01]  /*2b20*/  @!P2 FADD.FTZ R14, R14, R16 ;  /* 0x000000100e0ea221 */ /* 0x008fe20000010000 */
[----:B------:R-:W-:-:S10]  /*2b30*/  @!P2 FADD.FTZ R15, R15, R17 ;  /* 0x000000110f0fa221 */ /* 0x000fd40000010000 */
[----:B------:R-:W-:Y:S05]  /*2b40*/  @P0 BRA `(.L_x_16) ;  /* 0xfffffffc00140947 */ /* 0x000fea000383ffff */
[----:B------:R-:W-:-:S07]  /*2b50*/  MOV R26, R22 ;  /* 0x00000016001a7202 */ /* 0x000fce0000000f00 */
.L_x_15:
[----:B0-----:R-:W-:-:S13]  /*2b60*/  LOP3.LUT P0, R16, R25, 0x7, RZ, 0xc0, !PT ;  /* 0x0000000719107812 */ /* 0x001fda000780c0ff */
[----:B------:R-:W-:Y:S05]  /*2b70*/  @!P0 BRA `(.L_x_12) ;  /* 0x0000000000f08947 */ /* 0x000fea0003800000 */
[----:B------:R-:W-:Y:S02]  /*2b80*/  IADD3 R16, PT, PT, R16, -0x1, RZ ;  /* 0xffffffff10107810 */ /* 0x000fe40007ffe0ff */
[----:B------:R-:W-:Y:S02]  /*2b90*/  LOP3.LUT P0, R27, R25, 0x3, RZ, 0xc0, !PT ;  /* 0x00000003191b7812 */ /* 0x000fe4000780c0ff */
[----:B------:R-:W-:-:S13]  /*2ba0*/  ISETP.GE.U32.AND P2, PT, R16, 0x3, PT ;  /* 0x000000031000780c */ /* 0x000fda0003f46070 */
[----:B------:R-:W-:Y:S05]  /*2bb0*/  @!P2 BRA `(.L_x_17) ;  /* 0x000000000070a947 */ /* 0x000fea0003800000 */
[C---:B------:R-:W-:Y:S02]  /*2bc0*/  IADD3 R16, PT, PT, R26.reuse, 0x1, RZ ;  /* 0x000000011a107810 */ /* 0x040fe40007ffe0ff */
[CC--:B------:R-:W-:Y:S02]  /*2bd0*/  ISETP.EQ.OR P2, PT, R26.reuse, R3.reuse, P1 ;  /* 0x000000031a00720c */ /* 0x0c0fe40000f42670 */
[----:B------:R-:W-:Y:S02]  /*2be0*/  IADD3 R18, PT, PT, R26, 0x2, RZ ;  /* 0x000000021a127810 */ /* 0x000fe40007ffe0ff */
[-C--:B------:R-:W-:Y:S02]  /*2bf0*/  ISETP.EQ.OR P3, PT, R16, R3.reuse, P1 ;  /* 0x000000031000720c */ /* 0x080fe40000f62670 */
[----:B------:R-:W-:Y:S02]  /*2c00*/  IADD3 R20, PT, PT, R26, 0x3, RZ ;  /* 0x000000031a147810 */ /* 0x000fe40007ffe0ff */
[----:B------:R-:W-:-:S02]  /*2c10*/  ISETP.EQ.OR P4, PT, R18, R3, P1 ;  /* 0x000000031200720c */ /* 0x000fc40000f82670 */
[----:B------:R-:W-:-:S03]  /*2c20*/  ISETP.EQ.OR P5, PT, R20, R3, P1 ;  /* 0x000000031400720c */ /* 0x000fc60000fa2670 */
[----:B------:R-:W-:-:S04]  /*2c30*/  @!P2 IMAD R17, R26, R24, R5 ;  /* 0x000000181a11a224 */ /* 0x000fc800078e0205 */
[----:B--2---:R-:W-:Y:S02]  /*2c40*/  @!P3 IMAD R19, R16, R24, R5 ;  /* 0x000000181013b224 */ /* 0x004fe400078e0205 */
[----:B------:R-:W-:-:S04]  /*2c50*/  @!P2 IMAD.WIDE.U32 R16, R17, 0x8, R56 ;  /* 0x000000081110a825 */ /* 0x000fc800078e0038 */
[-C--:B------:R-:W-:Y:S02]  /*2c60*/  @!P4 IMAD R21, R18, R24.reuse, R5 ;  /* 0x000000181215c224 */ /* 0x080fe400078e0205 */
[----:B------:R-:W-:Y:S01]  /*2c70*/  @!P3 IMAD.WIDE.U32 R18, R19, 0x8, R56 ;  /* 0x000000081312b825 */ /* 0x000fe200078e0038 */
[----:B------:R-:W2:Y:S03]  /*2c80*/  @!P2 LDG.E.64 R16, desc[UR6][R16.64] ;  /* 0x000000061010a981 */ /* 0x000ea6000c1e1b00 */
[----:B------:R-:W-:Y:S02]  /*2c90*/  @!P5 IMAD R23, R20, R24, R5 ;  /* 0x000000181417d224 */ /* 0x000fe400078e0205 */
[--C-:B------:R-:W-:Y:S01]  /*2ca0*/  @!P4 IMAD.WIDE.U32 R20, R21, 0x8, R56.reuse ;  /* 0x000000081514c825 */ /* 0x100fe200078e0038 */
[----:B------:R-:W3:Y:S03]  /*2cb0*/  @!P3 LDG.E.64 R18, desc[UR6][R18.64] ;  /* 0x000000061212b981 */ /* 0x000ee6000c1e1b00 */
[----:B------:R-:W-:-:S02]  /*2cc0*/  @!P5 IMAD.WIDE.U32 R22, R23, 0x8, R56 ;  /* 0x000000081716d825 */ /* 0x000fc400078e0038 */
[----:B------:R-:W4:Y:S04]  /*2cd0*/  @!P4 LDG.E.64 R20, desc[UR6][R20.64] ;  /* 0x000000061414c981 */ /* 0x000f28000c1e1b00 */
[----:B------:R-:W5:Y:S01]  /*2ce0*/  @!P5 LDG.E.64 R22, desc[UR6][R22.64] ;  /* 0x000000061616d981 */ /* 0x000f62000c1e1b00 */
[----:B------:R-:W-:Y:S01]  /*2cf0*/  IADD3 R26, PT, PT, R26, 0x4, RZ ;  /* 0x000000041a1a7810 */ /* 0x000fe20007ffe0ff */
[----:B--2---:R-:W-:Y:S01]  /*2d00*/  @!P2 FADD.FTZ R14, R14, R16 ;  /* 0x000000100e0ea221 */ /* 0x004fe20000010000 */
[----:B------:R-:W-:-:S03]  /*2d10*/  @!P2 FADD.FTZ R15, R15, R17 ;  /* 0x000000110f0fa221 */ /* 0x000fc60000010000 */
[----:B---3--:R-:W-:Y:S01]  /*2d20*/  @!P3 FADD.FTZ R14, R14, R18 ;  /* 0x000000120e0eb221 */ /* 0x008fe20000010000 */
[----:B------:R-:W-:-:S03]  /*2d30*/  @!P3 FADD.FTZ R15, R15, R19 ;  /* 0x000000130f0fb221 */ /* 0x000fc60000010000 */
[----:B----4-:R-:W-:Y:S01]  /*2d40*/  @!P4 FADD.FTZ R14, R14, R20 ;  /* 0x000000140e0ec221 */ /* 0x010fe20000010000 */
[----:B------:R-:W-:-:S03]  /*2d50*/  @!P4 FADD.FTZ R15, R15, R21 ;  /* 0x000000150f0fc221 */ /* 0x000fc60000010000 */
[----:B-----5:R-:W-:Y:S01]  /*2d60*/  @!P5 FADD.FTZ R14, R14, R22 ;  /* 0x000000160e0ed221 */ /* 0x020fe20000010000 */
[----:B------:R-:W-:-:S07]  /*2d70*/  @!P5 FADD.FTZ R15, R15, R23 ;  /* 0x000000170f0fd221 */ /* 0x000fce0000010000 */
.L_x_17:
[----:B------:R-:W-:Y:S05]  /*2d80*/  @!P0 BRA `(.L_x_12) ;  /* 0x00000000006c8947 */ /* 0x000fea0003800000 */
[----:B------:R-:W-:Y:S02]  /*2d90*/  ISETP.NE.AND P0, PT, R27, 0x1, PT ;  /* 0x000000011b00780c */ /* 0x000fe40003f05270 */
[----:B------:R-:W-:-:S11]  /*2da0*/  LOP3.LUT R25, R25, 0x1, RZ, 0xc0, !PT ;  /* 0x0000000119197812 */ /* 0x000fd600078ec0ff */
[----:B------:R-:W-:Y:S05]  /*2db0*/  @!P0 BRA `(.L_x_18) ;  /* 0x0000000000388947 */ /* 0x000fea0003800000 */
[C---:B------:R-:W-:Y:S02]  /*2dc0*/  IADD3 R16, PT, PT, R26.reuse, 0x1, RZ ;  /* 0x000000011a107810 */ /* 0x040fe40007ffe0ff */
[-C--:B------:R-:W-:Y:S02]  /*2dd0*/  ISETP.EQ.OR P2, PT, R26, R3.reuse, P1 ;  /* 0x000000031a00720c */ /* 0x080fe40000f42670 */
[----:B------:R-:W-:-:S11]  /*2de0*/  ISETP.EQ.OR P0, PT, R16, R3, P1 ;  /* 0x000000031000720c */ /* 0x000fd60000f02670 */
[-CC-:B------:R-:W-:Y:S02]  /*2df0*/  @!P2 IMAD R17, R26, R24.reuse, R5.reuse ;  /* 0x000000181a11a224 */ /* 0x180fe400078e0205 */
[----:B--2---:R-:W-:Y:S02]  /*2e00*/  @!P0 IMAD R19, R16, R24, R5 ;  /* 0x0000001810138224 */ /* 0x004fe400078e0205 */
[----:B------:R-:W-:-:S04]  /*2e10*/  @!P2 IMAD.WIDE.U32 R16, R17, 0x8, R56 ;  /* 0x000000081110a825 */ /* 0x000fc800078e0038 */
[----:B------:R-:W-:Y:S02]  /*2e20*/  @!P0 IMAD.WIDE.U32 R18, R19, 0x8, R56 ;  /* 0x0000000813128825 */ /* 0x000fe400078e0038 */
[----:B------:R-:W2:Y:S04]  /*2e30*/  @!P2 LDG.E.64 R16, desc[UR6][R16.64] ;  /* 0x000000061010a981 */ /* 0x000ea8000c1e1b00 */
[----:B------:R-:W3:Y:S01]  /*2e40*/  @!P0 LDG.E.64 R18, desc[UR6][R18.64] ;  /* 0x0000000612128981 */ /* 0x000ee2000c1e1b00 */
[----:B------:R-:W-:Y:S01]  /*2e50*/  IADD3 R26, PT, PT, R26, 0x2, RZ ;  /* 0x000000021a1a7810 */ /* 0x000fe20007ffe0ff */
[----:B--2---:R-:W-:Y:S01]  /*2e60*/  @!P2 FADD.FTZ R14, R14, R16 ;  /* 0x000000100e0ea221 */ /* 0x004fe20000010000 */
[----:B------:R-:W-:-:S03]  /*2e70*/  @!P2 FADD.FTZ R15, R15, R17 ;  /* 0x000000110f0fa221 */ /* 0x000fc60000010000 */
[----:B---3--:R-:W-:Y:S01]  /*2e80*/  @!P0 FADD.FTZ R14, R14, R18 ;  /* 0x000000120e0e8221 */ /* 0x008fe20000010000 */
[----:B------:R-:W-:-:S07]  /*2e90*/  @!P0 FADD.FTZ R15, R15, R19 ;  /* 0x000000130f0f8221 */ /* 0x000fce0000010000 */
.L_x_18:
[----:B------:R-:W-:Y:S01]  /*2ea0*/  ISETP.EQ.OR P0, PT, R26, R3, P1 ;  /* 0x000000031a00720c */ /* 0x000fe20000f02670 */
[----:B------:R-:W-:Y:S03]  /*2eb0*/  BSSY.RECONVERGENT B0, `(.L_x_12) ;  /* 0x0000008000007945 */ /* 0x000fe60003800200 */
[----:B------:R-:W-:-:S13]  /*2ec0*/  ISETP.NE.U32.OR P0, PT, R25, 0x1, P0 ;  /* 0x000000011900780c */ /* 0x000fda0000705470 */
[----:B------:R-:W-:Y:S05]  /*2ed0*/  @P0 BRA `(.L_x_19) ;  /* 0x0000000000140947 */ /* 0x000fea0003800000 */
[----:B------:R-:W-:-:S04]  /*2ee0*/  IMAD R5, R24, R26, R5 ;  /* 0x0000001a18057224 */ /* 0x000fc800078e0205 */
[----:B------:R-:W-:-:S06]  /*2ef0*/  IMAD.WIDE.U32 R56, R5, 0x8, R56 ;  /* 0x0000000805387825 */ /* 0x000fcc00078e0038 */
[----:B------:R-:W3:Y:S02]  /*2f00*/  LDG.E.64 R56, desc[UR6][R56.64] ;  /* 0x0000000638387981 */ /* 0x000ee4000c1e1b00 */
[----:B---3--:R-:W-:Y:S01]  /*2f10*/  FADD.FTZ R14, R14, R56 ;  /* 0x000000380e0e7221 */ /* 0x008fe20000010000 */
[----:B------:R-:W-:-:S07]  /*2f20*/  FADD.FTZ R15, R15, R57 ;  /* 0x000000390f0f7221 */ /* 0x000fce0000010000 */
.L_x_19:
[----:B------:R-:W-:Y:S05]  /*2f30*/  BSYNC.RECONVERGENT B0 ;  /* 0x0000000000007941 */ /* 0x000fea0003800200 */
.L_x_12:
[----:B------:R-:W5:Y:S01]  /*2f40*/  S2UR UR5, SR_CgaCtaId ;  /* 0x00000000000579c3 */ /* 0x000f620000008800 */
[----:B------:R-:W-:Y:S01]  /*2f50*/  UMOV UR4, 0x400 ;  /* 0x0000040000047882 */ /* 0x000fe20000000000 */
[----:B--2-4-:R-:W-:Y:S02]  /*2f60*/  SHF.L.U32 R19, R36, 0x10, RZ ;  /* 0x0000001024137819 */ /* 0x014fe400000006ff */
[----:B------:R-:W-:Y:S02]  /*2f70*/  SHF.L.U32 R21, R44, 0x10, RZ ;  /* 0x000000102c157819 */ /* 0x000fe400000006ff */
[----:B------:R-:W-:-:S03]  /*2f80*/  SHF.L.U32 R35, R35, 0x10, RZ ;  /* 0x0000001023237819 */ /* 0x000fc600000006ff */
[----:B------:R-:W-:-:S04]  /*2f90*/  FADD.FTZ R21, -R8, R21 ;  /* 0x0000001508157221 */ /* 0x000fc80000010100 */
[----:B-1----:R-:W-:Y:S01]  /*2fa0*/  FMUL.FTZ R18, R21, R46 ;  /* 0x0000002e15127220 */ /* 0x002fe20000410000 */
[----:B-----5:R-:W-:Y:S01]  /*2fb0*/  ULEA UR4, UR5, UR4, 0x18 ;  /* 0x0000000405047291 */ /* 0x020fe2000f8ec0ff */
[----:B------:R-:W1:Y:S08]  /*2fc0*/  LDCU.U8 UR5, c[0x0][0x414] ;  /* 0x00008280ff0577ac */ /* 0x000e700008000000 */
[----:B------:R0:W-:Y:S01]  /*2fd0*/  @!P1 STS.64 [UR4+0x98], R14 ;  /* 0x0000980eff009988 */ /* 0x0001e20008000a04 */
[----:B------:R-:W-:Y:S01]  /*2fe0*/  BAR.SYNC.DEFER_BLOCKING 0x0 ;  /* 0x0000000000007b1d */ /* 0x000fe20000010000 */
[----:B0--3--:R-:W-:Y:S01]  /*2ff0*/  SHF.L.U32 R14, R45, 0x10, RZ ;  /* 0x000000102d0e7819 */ /* 0x009fe200000006ff */
[----:B-1----:R-:W-:-:S04]  /*3000*/  UISETP.NE.AND UP0, UPT, UR5, URZ, UPT ;  /* 0x000000ff0500728c */ /* 0x002fc8000bf05270 */
[----:B------:R-:W0:Y:S01]  /*3010*/  LDS.64 R16, [UR4+0x98] ;  /* 0x00009804ff107984 */ /* 0x000e220008000a00 */
[----:B------:R-:W0:Y:S02]  /*3020*/  LDCU UR4, c[0x0][0x42c] ;  /* 0x00008580ff0477ac */ /* 0x000e240008000800 */
[----:B0-----:R-:W-:Y:S01]  /*3030*/  FMUL.FTZ R5, R16, UR4 ;  /* 0x0000000410057c20 */ /* 0x001fe20008410000 */
[----:B------:R-:W-:Y:S01]  /*3040*/  FMUL.FTZ R16, R17, UR4 ;  /* 0x0000000411107c20 */ /* 0x000fe20008410000 */
[----:B------:R-:W-:-:S04]  /*3050*/  FADD.FTZ R17, -R8, R19 ;  /* 0x0000001308117221 */ /* 0x000fc80000010100 */
[----:B------:R-:W-:Y:S01]  /*3060*/  FMUL.FTZ R17, R17, R46 ;  /* 0x0000002e11117220 */ /* 0x000fe20000410000 */
[----:B------:R-:W-:Y:S06]  /*3070*/  BRA.U !UP0, `(.L_x_20) ;  /* 0x0000000108487547 */ /* 0x000fec000b800000 */
[----:B------:R-:W-:Y:S01]  /*3080*/  FFMA.FTZ R19, R13, R18, R11 ;  /* 0x000000120d137223 */ /* 0x000fe2000001000b */
[----:B------:R-:W-:-:S03]  /*3090*/  FFMA.FTZ R15, R12, R17, R10 ;  /* 0x000000110c0f7223 */ /* 0x000fc6000001000a */
[----:B------:R-:W-:Y:S01]  /*30a0*/  FMUL.FTZ R23, R19, -1.4426950216293334961 ;  /* 0xbfb8aa3b13177820 */ /* 0x000fe20000410000 */
[----:B------:R-:W-:-:S05]  /*30b0*/  FMUL.FTZ R20, R15, -1.4426950216293334961 ;  /* 0xbfb8aa3b0f147820 */ /* 0x000fca0000410000 */
[----:B------:R-:W0:Y:S08]  /*30c0*/  MUFU.EX2 R23, R23 ;  /* 0x0000001700177308 */ /* 0x000e300000000800 */
[----:B------:R-:W1:Y:S01]  /*30d0*/  MUFU.EX2 R20, R20 ;  /* 0x0000001400147308 */ /* 0x000e620000000800 */
[----:B0-----:R-:W-:-:S07]  /*30e0*/  FADD.FTZ R25, R23, 1 ;  /* 0x3f80000017197421 */ /* 0x001fce0000010000 */
[----:B------:R-:W0:Y:S01]  /*30f0*/  MUFU.RCP R25, R25 ;  /* 0x0000001900197308 */ /* 0x000e220000001000 */
[----:B-1----:R-:W-:-:S07]  /*3100*/  FADD.FTZ R21, R20, 1 ;  /* 0x3f80000014157421 */ /* 0x002fce0000010000 */
[----:B------:R-:W1:Y:S01]  /*3110*/  MUFU.RCP R22, R21 ;  /* 0x0000001500167308 */ /* 0x000e620000001000 */
[----:B0-----:R-:W-:Y:S01]  /*3120*/  FADD.FTZ R28, -R25, 1 ;  /* 0x3f800000191c7421 */ /* 0x001fe20000010100 */
[----:B------:R-:W-:-:S03]  /*3130*/  FMUL.FTZ R14, R14, R25 ;  /* 0x000000190e0e7220 */ /* 0x000fc60000410000 */
[----:B------:R-:W-:Y:S01]  /*3140*/  FFMA.FTZ R19, R19, R28, 1 ;  /* 0x3f80000013137423 */ /* 0x000fe2000001001c */
[----:B-1----:R-:W-:Y:S01]  /*3150*/  FADD.FTZ R26, -R22, 1 ;  /* 0x3f800000161a7421 */ /* 0x002fe20000010100 */
[----:B------:R-:W-:Y:S02]  /*3160*/  FMUL.FTZ R35, R35, R22 ;  /* 0x0000001623237220 */ /* 0x000fe40000410000 */
[----:B------:R-:W-:Y:S01]  /*3170*/  FMUL.FTZ R14, R14, R19 ;  /* 0x000000130e0e7220 */ /* 0x000fe20000410000 */
[----:B------:R-:W-:-:S04]  /*3180*/  FFMA.FTZ R26, R15, R26, 1 ;  /* 0x3f8000000f1a7423 */ /* 0x000fc8000001001a */
[----:B------:R-:W-:-:S07]  /*3190*/  FMUL.FTZ R35, R35, R26 ;  /* 0x0000001a23237220 */ /* 0x000fce0000410000 */
.L_x_20:
[----:B------:R-:W0:Y:S01]  /*31a0*/  LDCU UR4, c[0x0][0x41c] ;  /* 0x00008380ff0477ac */ /* 0x000e220008000800 */
[----:B------:R-:W-:Y:S01]  /*31b0*/  SHF.R.U32.HI R2, RZ, 0x5, R2 ;  /* 0x00000005ff027819 */ /* 0x000fe20000011602 */
[----:B------:R-:W-:Y:S01]  /*31c0*/  BSSY.RECONVERGENT B0, `(.L_x_21) ;  /* 0x000003b000007945 */ /* 0x000fe20003800200 */
[----:B------:R-:W-:Y:S01]  /*31d0*/  SHF.L.U32 R25, R4, 0x10, RZ ;  /* 0x0000001004197819 */ /* 0x000fe200000006ff */
[----:B------:R-:W1:Y:S01]  /*31e0*/  LDCU.64 UR8, c[0x0][0x400] ;  /* 0x00008000ff0877ac */ /* 0x000e620008000a00 */
[----:B------:R-:W-:Y:S02]  /*31f0*/  SHF.L.U32 R15, R34, 0x10, RZ ;  /* 0x00000010220f7819 */ /* 0x000fe400000006ff */
[----:B------:R-:W-:Y:S01]  /*3200*/  SHF.L.U32 R19, R42, 0x10, RZ ;  /* 0x000000102a137819 */ /* 0x000fe200000006ff */
[----:B------:R-:W-:Y:S01]  /*3210*/  FADD.FTZ R25, -R8, R25 ;  /* 0x0000001908197221 */ /* 0x000fe20000010100 */
[----:B------:R-:W-:Y:S01]  /*3220*/  SHF.L.U32 R21, R32, 0x10, RZ ;  /* 0x0000001020157819 */ /* 0x000fe200000006ff */
[----:B------:R-:W-:Y:S01]  /*3230*/  FADD.FTZ R15, -R8, R15 ;  /* 0x0000000f080f7221 */ /* 0x000fe20000010100 */
[----:B------:R-:W-:Y:S01]  /*3240*/  SHF.L.U32 R23, R40, 0x10, RZ ;  /* 0x0000001028177819 */ /* 0x000fe200000006ff */
[C---:B------:R-:W-:Y:S01]  /*3250*/  FADD.FTZ R19, -R8.reuse, R19 ;  /* 0x0000001308137221 */ /* 0x040fe20000010100 */
[----:B------:R-:W-:Y:S01]  /*3260*/  SHF.L.U32 R9, R9, 0x10, RZ ;  /* 0x0000001009097819 */ /* 0x000fe200000006ff */
[C---:B------:R-:W-:Y:S01]  /*3270*/  FADD.FTZ R21, -R8.reuse, R21 ;  /* 0x0000001508157221 */ /* 0x040fe20000010100 */
[-C--:B------:R-:W-:Y:S01]  /*3280*/  FMUL.FTZ R29, R15, R46.reuse ;  /* 0x0000002e0f1d7220 */ /* 0x080fe20000410000 */
[----:B------:R-:W-:Y:S01]  /*3290*/  FADD.FTZ R23, -R8, R23 ;  /* 0x0000001708177221 */ /* 0x000fe20000010100 */
[----:B------:R-:W-:Y:S01]  /*32a0*/  FMUL.FTZ R15, R25, R46 ;  /* 0x0000002e190f7220 */ /* 0x000fe20000410000 */
[----:B0-----:R-:W-:-:S02]  /*32b0*/  IMAD R31, R3, UR4, R2 ;  /* 0x00000004031f7c24 */ /* 0x001fc4000f8e0202 */
[----:B------:R-:W-:Y:S01]  /*32c0*/  FADD.FTZ R9, -R8, R9 ;  /* 0x0000000908097221 */ /* 0x000fe20000010100 */
[--C-:B------:R-:W-:Y:S01]  /*32d0*/  FFMA.FTZ R2, R5, R18, R16.reuse ;  /* 0x0000001205027223 */ /* 0x100fe20000010010 */
[-C--:B------:R-:W-:Y:S01]  /*32e0*/  FMUL.FTZ R30, R19, R46.reuse ;  /* 0x0000002e131e7220 */ /* 0x080fe20000410000 */
[-C--:B------:R-:W-:Y:S01]  /*32f0*/  FMUL.FTZ R19, R21, R46.reuse ;  /* 0x0000002e15137220 */ /* 0x080fe20000410000 */
[----:B-1----:R-:W-:Y:S01]  /*3300*/  ISETP.GE.U32.AND P0, PT, R31, UR8, PT ;  /* 0x000000081f007c0c */ /* 0x002fe2000bf06070 */
[-C--:B------:R-:W-:Y:S01]  /*3310*/  FMUL.FTZ R20, R23, R46.reuse ;  /* 0x0000002e17147220 */ /* 0x080fe20000410000 */
[----:B------:R-:W-:Y:S01]  /*3320*/  SHF.R.S32.HI R4, RZ, 0x1f, R31 ;  /* 0x0000001fff047819 */ /* 0x000fe2000001141f */
[----:B------:R-:W-:Y:S01]  /*3330*/  FMUL.FTZ R9, R9, R46 ;  /* 0x0000002e09097220 */ /* 0x000fe20000410000 */
[----:B------:R-:W-:Y:S01]  /*3340*/  IADD3 R25, PT, PT, R31, 0x10, RZ ;  /* 0x000000101f197810 */ /* 0x000fe20007ffe0ff */
[C-C-:B------:R-:W-:Y:S01]  /*3350*/  FFMA.FTZ R3, R5.reuse, R17, R16.reuse ;  /* 0x0000001105037223 */ /* 0x140fe20000010010 */
[----:B------:R-:W-:Y:S01]  /*3360*/  ISETP.GE.AND.EX P1, PT, R4, UR9, PT, P0 ;  /* 0x0000000904007c0c */ /* 0x000fe2000bf26300 */
[--C-:B------:R-:W-:Y:S01]  /*3370*/  FFMA.FTZ R27, R5, R29, R16.reuse ;  /* 0x0000001d051b7223 */ /* 0x100fe20000010010 */
[----:B------:R-:W-:Y:S01]  /*3380*/  IADD3 R18, PT, PT, R31, 0x20, RZ ;  /* 0x000000201f127810 */ /* 0x000fe20007ffe0ff */
[--C-:B------:R-:W-:Y:S01]  /*3390*/  FFMA.FTZ R28, R5, R30, R16.reuse ;  /* 0x0000001e051c7223 */ /* 0x100fe20000010010 */
[----:B------:R-:W-:Y:S01]  /*33a0*/  IADD3 R8, PT, PT, R31, 0x30, RZ ;  /* 0x000000301f087810 */ /* 0x000fe20007ffe0ff */
[--C-:B------:R-:W-:Y:S01]  /*33b0*/  FFMA.FTZ R23, R5, R19, R16.reuse ;  /* 0x0000001305177223 */ /* 0x100fe20000010010 */
[----:B------:R-:W-:Y:S01]  /*33c0*/  ISETP.GE.U32.AND P2, PT, R25, UR8, PT ;  /* 0x0000000819007c0c */ /* 0x000fe2000bf46070 */
[C-C-:B------:R-:W-:Y:S01]  /*33d0*/  FFMA.FTZ R22, R5.reuse, R20, R16.reuse ;  /* 0x0000001405167223 */ /* 0x140fe20000010010 */
[----:B------:R-:W-:Y:S01]  /*33e0*/  ISETP.GE.U32.AND P3, PT, R18, UR8, PT ;  /* 0x0000000812007c0c */ /* 0x000fe2000bf66070 */
[C-C-:B------:R-:W-:Y:S01]  /*33f0*/  FFMA.FTZ R17, R5.reuse, R15, R16.reuse ;  /* 0x0000000f05117223 */ /* 0x140fe20000010010 */
[----:B------:R-:W-:Y:S01]  /*3400*/  SHF.R.S32.HI R26, RZ, 0x1f, R25 ;  /* 0x0000001fff1a7819 */ /* 0x000fe20000011419 */
[----:B------:R-:W-:Y:S01]  /*3410*/  FFMA.FTZ R16, R5, R9, R16 ;  /* 0x0000000905107223 */ /* 0x000fe20000010010 */
[----:B------:R-:W-:Y:S01]  /*3420*/  SHF.R.S32.HI R21, RZ, 0x1f, R18 ;  /* 0x0000001fff157819 */ /* 0x000fe20000011412 */
[----:B------:R-:W-:Y:S01]  /*3430*/  FFMA.FTZ R35, R12, R35, -R3 ;  /* 0x000000230c237223 */ /* 0x000fe20000010803 */
[----:B------:R-:W-:Y:S01]  /*3440*/  ISETP.GE.U32.AND P0, PT, R8, UR8, PT ;  /* 0x0000000808007c0c */ /* 0x000fe2000bf06070 */
[----:B------:R-:W-:Y:S01]  /*3450*/  FFMA.FTZ R5, R13, R14, -R2 ;  /* 0x0000000e0d057223 */ /* 0x000fe20000010802 */
[----:B------:R-:W-:-:S02]  /*3460*/  ISETP.GE.AND.EX P2, PT, R26, UR9, PT, P2 ;  /* 0x000000091a007c0c */ /* 0x000fc4000bf46320 */
[----:B------:R-:W-:Y:S01]  /*3470*/  ISETP.GE.AND.EX P3, PT, R21, UR9, PT, P3 ;  /* 0x0000000915007c0c */ /* 0x000fe2000bf66330 */
[----:B------:R-:W-:-:S12]  /*3480*/  @P1 BRA `(.L_x_22) ;  /* 0x0000000000381947 */ /* 0x000fd80003800000 */
[----:B------:R-:W0:Y:S01]  /*3490*/  LDCU.64 UR10, c[0x0][0x3f8] ;  /* 0x00007f00ff0a77ac */ /* 0x000e220008000a00 */
[----:B------:R-:W-:Y:S01]  /*34a0*/  MOV R2, R48 ;  /* 0x0000003000027202 */ /* 0x000fe20000000f00 */
[-C--:B------:R-:W-:Y:S01]  /*34b0*/  FMUL.FTZ R35, R35, R46.reuse ;  /* 0x0000002e23237220 */ /* 0x080fe20000410000 */
[----:B------:R-:W-:Y:S01]  /*34c0*/  MOV R3, R51 ;  /* 0x0000003300037202 */ /* 0x000fe20000000f00 */
[----:B------:R-:W1:Y:S01]  /*34d0*/  LDCU.64 UR4, c[0x0][0x380] ;  /* 0x00007000ff0477ac */ /* 0x000e620008000a00 */
[----:B------:R-:W-:Y:S01]  /*34e0*/  FMUL.FTZ R14, R5, R46 ;  /* 0x0000002e050e7220 */ /* 0x000fe20000410000 */
[----:B0-----:R-:W-:Y:S02]  /*34f0*/  IMAD R4, R4, UR10, RZ ;  /* 0x0000000a04047c24 */ /* 0x001fe4000f8e02ff */
[----:B------:R-:W-:-:S04]  /*3500*/  IMAD.WIDE.U32 R2, R31, UR10, R2 ;  /* 0x0000000a1f027c25 */ /* 0x000fc8000f8e0002 */
[----:B------:R-:W-:Y:S01]  /*3510*/  IMAD R31, R31, UR11, R4 ;  /* 0x0000000b1f1f7c24 */ /* 0x000fe2000f8e0204 */
[----:B-1----:R-:W-:-:S04]  /*3520*/  LEA R4, P1, R2, UR4, 0x1 ;  /* 0x0000000402047c11 */ /* 0x002fc8000f8208ff */
[----:B------:R-:W-:Y:S02]  /*3530*/  IADD3 R31, PT, PT, R3, R31, RZ ;  /* 0x0000001f031f7210 */ /* 0x000fe40007ffe0ff */
[----:B------:R-:W-:Y:S02]  /*3540*/  F2FP.BF16.F32.PACK_AB R3, R14, R35 ;  /* 0x000000230e03723e */ /* 0x000fe400000010ff */
[----:B------:R-:W-:-:S05]  /*3550*/  LEA.HI.X R5, R2, UR5, R31, 0x1, P1 ;  /* 0x0000000502057c11 */ /* 0x000fca00088f0c1f */
[----:B------:R0:W-:Y:S02]  /*3560*/  STG.E desc[UR6][R4.64], R3 ;  /* 0x0000000304007986 */ /* 0x0001e4000c101906 */
.L_x_22:
[----:B------:R-:W-:Y:S05]  /*3570*/  BSYNC.RECONVERGENT B0 ;  /* 0x0000000000007941 */ /* 0x000fea0003800200 */
.L_x_21:
[----:B------:R-:W-:Y:S02]  /*3580*/  SHF.L.U32 R33, R33, 0x10, RZ ;  /* 0x0000001021217819 */ /* 0x000fe400000006ff */
[----:B------:R-:W-:Y:S01]  /*3590*/  SHF.L.U32 R43, R43, 0x10, RZ ;  /* 0x000000102b2b7819 */ /* 0x000fe200000006ff */
[----:B------:R-:W-:Y:S06]  /*35a0*/  BRA.U !UP0, `(.L_x_23) ;  /* 0x0000000108487547 */ /* 0x000fec000b800000 */
[----:B------:R-:W-:Y:S01]  /*35b0*/  FFMA.FTZ R30, R13, R30, R11 ;  /* 0x0000001e0d1e7223 */ /* 0x000fe2000001000b */
[----:B------:R-:W-:-:S03]  /*35c0*/  FFMA.FTZ R29, R12, R29, R10 ;  /* 0x0000001d0c1d7223 */ /* 0x000fc6000001000a */
[----:B0-----:R-:W-:Y:S01]  /*35d0*/  FMUL.FTZ R5, R30, -1.4426950216293334961 ;  /* 0xbfb8aa3b1e057820 */ /* 0x001fe20000410000 */
        /* <DEDUP_REMOVED lines=15> */
.L_x_23:
[----:B------:R-:W-:Y:S01]  /*36d0*/  BSSY.RECONVERGENT B0, `(.L_x_24) ;  /* 0x0000012000007945 */ /* 0x000fe20003800200 */
[----:B------:R-:W-:Y:S01]  /*36e0*/  FFMA.FTZ R27, R12, R33, -R27 ;  /* 0x000000210c1b7223 */ /* 0x000fe2000001081b */
[----:B------:R-:W-:Y:S02]  /*36f0*/  FFMA.FTZ R43, R13, R43, -R28 ;  /* 0x0000002b0d2b7223 */ /* 0x000fe4000001081c */
[----:B------:R-:W-:Y:S05]  /*3700*/  @P2 BRA `(.L_x_25) ;  /* 0x0000000000382947 */ /* 0x000fea0003800000 */
[----:B------:R-:W1:Y:S01]  /*3710*/  LDCU.64 UR4, c[0x0][0x3f8] ;  /* 0x00007f00ff0477ac */ /* 0x000e620008000a00 */
[----:B------:R-:W-:Y:S01]  /*3720*/  MOV R2, R48 ;  /* 0x0000003000027202 */ /* 0x000fe20000000f00 */
[-C--:B------:R-:W-:Y:S01]  /*3730*/  FMUL.FTZ R27, R27, R46.reuse ;  /* 0x0000002e1b1b7220 */ /* 0x080fe20000410000 */
[----:B0-----:R-:W-:Y:S01]  /*3740*/  MOV R3, R51 ;  /* 0x0000003300037202 */ /* 0x001fe20000000f00 */
[----:B------:R-:W0:Y:S01]  /*3750*/  LDCU.64 UR10, c[0x0][0x380] ;  /* 0x00007000ff0a77ac */ /* 0x000e220008000a00 */
[----:B------:R-:W-:Y:S01]  /*3760*/  FMUL.FTZ R14, R43, R46 ;  /* 0x0000002e2b0e7220 */ /* 0x000fe20000410000 */
[----:B-1----:R-:W-:Y:S02]  /*3770*/  IMAD R26, R26, UR4, RZ ;  /* 0x000000041a1a7c24 */ /* 0x002fe4000f8e02ff */
[----:B------:R-:W-:-:S04]  /*3780*/  IMAD.WIDE.U32 R2, R25, UR4, R2 ;  /* 0x0000000419027c25 */ /* 0x000fc8000f8e0002 */
[----:B------:R-:W-:Y:S01]  /*3790*/  IMAD R25, R25, UR5, R26 ;  /* 0x0000000519197c24 */ /* 0x000fe2000f8e021a */
[----:B0-----:R-:W-:-:S04]  /*37a0*/  LEA R4, P1, R2, UR10, 0x1 ;  /* 0x0000000a02047c11 */ /* 0x001fc8000f8208ff */
[----:B------:R-:W-:Y:S02]  /*37b0*/  IADD3 R25, PT, PT, R3, R25, RZ ;  /* 0x0000001903197210 */ /* 0x000fe40007ffe0ff */
[----:B------:R-:W-:Y:S02]  /*37c0*/  F2FP.BF16.F32.PACK_AB R3, R14, R27 ;  /* 0x0000001b0e03723e */ /* 0x000fe400000010ff */
[----:B------:R-:W-:-:S05]  /*37d0*/  LEA.HI.X R5, R2, UR11, R25, 0x1, P1 ;  /* 0x0000000b02057c11 */ /* 0x000fca00088f0c19 */
[----:B------:R1:W-:Y:S02]  /*37e0*/  STG.E desc[UR6][R4.64], R3 ;  /* 0x0000000304007986 */ /* 0x0003e4000c101906 */
.L_x_25:
[----:B------:R-:W-:Y:S05]  /*37f0*/  BSYNC.RECONVERGENT B0 ;  /* 0x0000000000007941 */ /* 0x000fea0003800200 */
.L_x_24:
[----:B------:R-:W-:Y:S02]  /*3800*/  SHF.L.U32 R7, R7, 0x10, RZ ;  /* 0x0000001007077819 */ /* 0x000fe400000006ff */
[----:B------:R-:W-:Y:S01]  /*3810*/  SHF.L.U32 R41, R41, 0x10, RZ ;  /* 0x0000001029297819 */ /* 0x000fe200000006ff */
[----:B------:R-:W-:Y:S06]  /*3820*/  BRA.U !UP0, `(.L_x_26) ;  /* 0x0000000108487547 */ /* 0x000fec000b800000 */
[----:B------:R-:W-:Y:S01]  /*3830*/  FFMA.FTZ R20, R13, R20, R11 ;  /* 0x000000140d147223 */ /* 0x000fe2000001000b */
[----:B------:R-:W-:-:S03]  /*3840*/  FFMA.FTZ R19, R12, R19, R10 ;  /* 0x000000130c137223 */ /* 0x000fc6000001000a */
[----:B01----:R-:W-:Y:S01]  /*3850*/  FMUL.FTZ R5, R20, -1.4426950216293334961 ;  /* 0xbfb8aa3b14057820 */ /* 0x003fe20000410000 */
        /* <DEDUP_REMOVED lines=15> */
.L_x_26:
[----:B------:R-:W-:Y:S01]  /*3950*/  BSSY.RECONVERGENT B0, `(.L_x_27) ;  /* 0x0000012000007945 */ /* 0x000fe20003800200 */
[----:B------:R-:W-:Y:S01]  /*3960*/  FFMA.FTZ R23, R12, R7, -R23 ;  /* 0x000000070c177223 */ /* 0x000fe20000010817 */
[----:B------:R-:W-:Y:S02]  /*3970*/  FFMA.FTZ R7, R13, R41, -R22 ;  /* 0x000000290d077223 */ /* 0x000fe40000010816 */
[----:B------:R-:W-:Y:S05]  /*3980*/  @P3 BRA `(.L_x_28) ;  /* 0x0000000000383947 */ /* 0x000fea0003800000 */
[----:B------:R-:W2:Y:S01]  /*3990*/  LDCU.64 UR4, c[0x0][0x3f8] ;  /* 0x00007f00ff0477ac */ /* 0x000ea20008000a00 */
[----:B------:R-:W-:Y:S01]  /*39a0*/  MOV R2, R48 ;  /* 0x0000003000027202 */ /* 0x000fe20000000f00 */
[-C--:B------:R-:W-:Y:S01]  /*39b0*/  FMUL.FTZ R14, R23, R46.reuse ;  /* 0x0000002e170e7220 */ /* 0x080fe20000410000 */
[----:B01----:R-:W-:Y:S01]  /*39c0*/  MOV R3, R51 ;  /* 0x0000003300037202 */ /* 0x003fe20000000f00 */
[----:B------:R-:W0:Y:S01]  /*39d0*/  LDCU.64 UR10, c[0x0][0x380] ;  /* 0x00007000ff0a77ac */ /* 0x000e220008000a00 */
[----:B------:R-:W-:-:S05]  /*39e0*/  FMUL.FTZ R7, R7, R46 ;  /* 0x0000002e07077220 */ /* 0x000fca0000410000 */
[----:B------:R-:W-:Y:S01]  /*39f0*/  F2FP.BF16.F32.PACK_AB R7, R7, R14 ;  /* 0x0000000e0707723e */ /* 0x000fe200000010ff */
[----:B--2---:R-:W-:Y:S02]  /*3a00*/  IMAD R21, R21, UR4, RZ ;  /* 0x0000000415157c24 */ /* 0x004fe4000f8e02ff */
[----:B------:R-:W-:-:S04]  /*3a10*/  IMAD.WIDE.U32 R4, R18, UR4, R2 ;  /* 0x0000000412047c25 */ /* 0x000fc8000f8e0002 */
[----:B------:R-:W-:Y:S01]  /*3a20*/  IMAD R21, R18, UR5, R21 ;  /* 0x0000000512157c24 */ /* 0x000fe2000f8e0215 */
[----:B0-----:R-:W-:-:S04]  /*3a30*/  LEA R2, P1, R4, UR10, 0x1 ;  /* 0x0000000a04027c11 */ /* 0x001fc8000f8208ff */
[----:B------:R-:W-:-:S04]  /*3a40*/  IADD3 R21, PT, PT, R5, R21, RZ ;  /* 0x0000001505157210 */ /* 0x000fc80007ffe0ff */
[----:B------:R-:W-:-:S05]  /*3a50*/  LEA.HI.X R3, R4, UR11, R21, 0x1, P1 ;  /* 0x0000000b04037c11 */ /* 0x000fca00088f0c15 */
[----:B------:R2:W-:Y:S02]  /*3a60*/  STG.E desc[UR6][R2.64], R7 ;  /* 0x0000000702007986 */ /* 0x0005e4000c101906 */
.L_x_28:
[----:B------:R-:W-:Y:S05]  /*3a70*/  BSYNC.RECONVERGENT B0 ;  /* 0x0000000000007941 */ /* 0x000fea0003800200 */
.L_x_27:
[----:B------:R-:W-:Y:S02]  /*3a80*/  SHF.L.U32 R6, R6, 0x10, RZ ;  /* 0x0000001006067819 */ /* 0x000fe400000006ff */
[----:B------:R-:W-:Y:S02]  /*3a90*/  SHF.R.S32.HI R19, RZ, 0x1f, R8 ;  /* 0x0000001fff137819 */ /* 0x000fe40000011408 */
[----:B------:R-:W-:Y:S01]  /*3aa0*/  SHF.L.U32 R39, R39, 0x10, RZ ;  /* 0x0000001027277819 */ /* 0x000fe200000006ff */
[----:B------:R-:W-:Y:S06]  /*3ab0*/  BRA.U !UP0, `(.L_x_29) ;  /* 0x0000000108487547 */ /* 0x000fec000b800000 */
[----:B------:R-:W-:Y:S01]  /*3ac0*/  FFMA.FTZ R10, R12, R15, R10 ;  /* 0x0000000f0c0a7223 */ /* 0x000fe2000001000a */
[----:B------:R-:W-:-:S03]  /*3ad0*/  FFMA.FTZ R9, R13, R9, R11 ;  /* 0x000000090d097223 */ /* 0x000fc6000001000b */
[----:B--2---:R-:W-:Y:S01]  /*3ae0*/  FMUL.FTZ R2, R10, -1.4426950216293334961 ;  /* 0xbfb8aa3b0a027820 */ /* 0x004fe20000410000 */
[----:B01----:R-:W-:-:S05]  /*3af0*/  FMUL.FTZ R4, R9, -1.4426950216293334961 ;  /* 0xbfb8aa3b09047820 */ /* 0x003fca0000410000 */
        /* <DEDUP_REMOVED lines=14> */
.L_x_29:
[----:B------:R-:W-:Y:S01]  /*3be0*/  ISETP.GE.AND.EX P0, PT, R19, UR9, PT, P0 ;  /* 0x0000000913007c0c */ /* 0x000fe2000bf06300 */
[----:B------:R-:W-:Y:S01]  /*3bf0*/  FFMA.FTZ R17, R12, R6, -R17 ;  /* 0x000000060c117223 */ /* 0x000fe20000010811 */
[----:B------:R-:W-:Y:S01]  /*3c00*/  FFMA.FTZ R13, R13, R39, -R16 ;  /* 0x000000270d0d7223 */ /* 0x000fe20000010810 */
[----:B------:R-:W-:Y:S02]  /*3c10*/  BSSY.RECONVERGENT B0, `(.L_x_30) ;  /* 0x000000f000007945 */ /* 0x000fe40003800200 */
[-C--:B01----:R-:W-:Y:S01]  /*3c20*/  FMUL.FTZ R5, R17, R46.reuse ;  /* 0x0000002e11057220 */ /* 0x083fe20000410000 */
[----:B------:R-:W-:-:S07]  /*3c30*/  FMUL.FTZ R46, R13, R46 ;  /* 0x0000002e0d2e7220 */ /* 0x000fce0000410000 */
[----:B------:R-:W-:Y:S05]  /*3c40*/  @P0 BRA `(.L_x_31) ;  /* 0x00000000002c0947 */ /* 0x000fea0003800000 */
[----:B------:R-:W0:Y:S01]  /*3c50*/  LDCU.64 UR4, c[0x0][0x3f8] ;  /* 0x00007f00ff0477ac */ /* 0x000e220008000a00 */
[----:B------:R-:W-:Y:S02]  /*3c60*/  MOV R49, R51 ;  /* 0x0000003300317202 */ /* 0x000fe40000000f00 */
[----:B------:R-:W-:Y:S01]  /*3c70*/  F2FP.BF16.F32.PACK_AB R5, R46, R5 ;  /* 0x000000052e05723e */ /* 0x000fe200000010ff */
[----:B------:R-:W2:Y:S01]  /*3c80*/  LDCU.64 UR8, c[0x0][0x380] ;  /* 0x00007000ff0877ac */ /* 0x000ea20008000a00 */
[----:B0-----:R-:W-:Y:S02]  /*3c90*/  IMAD R19, R19, UR4, RZ ;  /* 0x0000000413137c24 */ /* 0x001fe4000f8e02ff */
[----:B------:R-:W-:-:S04]  /*3ca0*/  IMAD.WIDE.U32 R48, R8, UR4, R48 ;  /* 0x0000000408307c25 */ /* 0x000fc8000f8e0030 */
[----:B------:R-:W-:Y:S01]  /*3cb0*/  IMAD R19, R8, UR5, R19 ;  /* 0x0000000508137c24 */ /* 0x000fe2000f8e0213 */
[----:B--2---:R-:W-:-:S04]  /*3cc0*/  LEA R2, P0, R48, UR8, 0x1 ;  /* 0x0000000830027c11 */ /* 0x004fc8000f8008ff */
[----:B------:R-:W-:-:S04]  /*3cd0*/  IADD3 R19, PT, PT, R49, R19, RZ ;  /* 0x0000001331137210 */ /* 0x000fc80007ffe0ff */
[----:B------:R-:W-:-:S05]  /*3ce0*/  LEA.HI.X R3, R48, UR9, R19, 0x1, P0 ;  /* 0x0000000930037c11 */ /* 0x000fca00080f0c13 */
[----:B------:R0:W-:Y:S02]  /*3cf0*/  STG.E desc[UR6][R2.64], R5 ;  /* 0x0000000502007986 */ /* 0x0001e4000c101906 */
.L_x_31:
[----:B------:R-:W-:Y:S05]  /*3d00*/  BSYNC.RECONVERGENT B0 ;  /* 0x0000000000007941 */ /* 0x000fea0003800200 */
.L_x_30:
[----:B------:R-:W1:Y:S01]  /*3d10*/  LDCU UR4, c[0x0][0x410] ;  /* 0x00008200ff0477ac */ /* 0x000e620008000800 */
[----:B------:R-:W-:Y:S02]  /*3d20*/  IADD3 R38, PT, PT, R24, R38, RZ ;  /* 0x0000002618267210 */ /* 0x000fe40007ffe0ff */
[----:B------:R-:W-:Y:S01]  /*3d30*/  IADD3 R37, PT, PT, R37, 0x1, RZ ;  /* 0x0000000125257810 */ /* 0x000fe20007ffe0ff */
[----:B------:R-:W1:Y:S02]  /*3d40*/  LDCU UR5, c[0x0][0x3e0] ;  /* 0x00007c00ff0577ac */ /* 0x000e640008000800 */
[----:B-1----:R-:W-:-:S06]  /*3d50*/  UIMAD UR4, UR4, UR5, URZ ;  /* 0x00000005040472a4 */ /* 0x002fcc000f8e02ff */
[----:B------:R-:W-:-:S13]  /*3d60*/  ISETP.GE.AND P0, PT, R38, UR4, PT ;  /* 0x0000000426007c0c */ /* 0x000fda000bf06270 */
[----:B------:R-:W-:Y:S05]  /*3d70*/  @!P0 BRA `(.L_x_32) ;  /* 0xffffffc000cc8947 */ /* 0x000fea000383ffff */
.L_x_1:
[----:B------:R-:W1:Y:S01]  /*3d80*/  S2R R9, SR_TID.X ;  /* 0x0000000000097919 */ /* 0x000e620000002100 */
[----:B------:R-:W3:Y:S01]  /*3d90*/  LDC R4, c[0x0][0x370] ;  /* 0x0000dc00ff047b82 */ /* 0x000ee20000000800 */
[----:B------:R-:W-:Y:S07]  /*3da0*/  BSSY.RECONVERGENT B0, `(.L_x_33) ;  /* 0x000000e000007945 */ /* 0x000fee0003800200 */
[----:B--2---:R-:W2:Y:S08]  /*3db0*/  LDC R7, c[0x0][0x374] ;  /* 0x0000dd00ff077b82 */ /* 0x004eb00000000800 */
[----:B0-----:R-:W0:Y:S01]  /*3dc0*/  LDC.64 R2, c[0x0][0x3c8] ;  /* 0x0000f200ff027b82 */ /* 0x001e220000000a00 */
[----:B---3--:R-:W-:-:S02]  /*3dd0*/  ISETP.NE.AND P0, PT, R4, 0x1, PT ;  /* 0x000000010400780c */ /* 0x008fc40003f05270 */
[----:B-1----:R-:W-:Y:S02]  /*3de0*/  ISETP.NE.AND P1, PT, R9, RZ, PT ;  /* 0x000000ff0900720c */ /* 0x002fe40003f25270 */
[----:B--2---:R-:W-:-:S04]  /*3df0*/  SHF.L.U32 R0, R7, 0x1, RZ ;  /* 0x0000000107007819 */ /* 0x004fc800000006ff */
[----:B------:R-:W-:-:S05]  /*3e00*/  SEL R5, R0, RZ, P0 ;  /* 0x000000ff00057207 */ /* 0x000fca0000000000 */
[----:B0-----:R-:W-:Y:S02]  /*3e10*/  IMAD.WIDE.U32 R2, R5, 0x4, R2 ;  /* 0x0000000405027825 */ /* 0x001fe400078e0002 */
[----:B------:R-:W-:Y:S05]  /*3e20*/  @P1 BRA `(.L_x_34) ;  /* 0x0000000000141947 */ /* 0x000fea0003800000 */
[----:B------:R-:W-:Y:S01]  /*3e30*/  HFMA2 R5, -RZ, RZ, 0, 5.9604644775390625e-08 ;  /* 0x00000001ff057431 */ /* 0x000fe200000001ff */
[----:B------:R-:W-:Y:S06]  /*3e40*/  MEMBAR.ALL.GPU ;  /* 0x0000000000007992 */ /* 0x000fec000000a000 */
[----:B------:R-:W-:-:S00]  /*3e50*/  ERRBAR ;  /* 0x00000000000079ab */ /* 0x000fc00000000000 */
[----:B------:R-:W-:Y:S06]  /*3e60*/  CGAERRBAR ;  /* 0x00000000000075ab */ /* 0x000fec0000000000 */
[----:B------:R0:W-:Y:S02]  /*3e70*/  REDG.E.ADD.S32.STRONG.GPU desc[UR6][R2.64], R5 ;  /* 0x000000050200798e */ /* 0x0001e4000c12e306 */
.L_x_34:
[----:B------:R-:W-:Y:S05]  /*3e80*/  BSYNC.RECONVERGENT B0 ;  /* 0x0000000000007941 */ /* 0x000fea0003800200 */
.L_x_33:
[----:B------:R-:W1:Y:S01]  /*3e90*/  S2UR UR5, SR_CTAID.Y ;  /* 0x00000000000579c3 */ /* 0x000e620000002600 */
[----:B0-----:R-:W-:Y:S02]  /*3ea0*/  IADD3 R5, PT, PT, R7, -0x1, RZ ;  /* 0xffffffff07057810 */ /* 0x001fe40007ffe0ff */
[----:B------:R-:W-:-:S05]  /*3eb0*/  IADD3 R0, PT, PT, R4, -0x1, RZ ;  /* 0xffffffff04007810 */ /* 0x000fca0007ffe0ff */
[----:B------:R-:W0:Y:S01]  /*3ec0*/  S2UR UR4, SR_CTAID.X ;  /* 0x00000000000479c3 */ /* 0x000e220000002500 */
[----:B-1----:R-:W-:-:S04]  /*3ed0*/  ISETP.NE.AND P0, PT, R5, UR5, PT ;  /* 0x0000000505007c0c */ /* 0x002fc8000bf05270 */
[----:B0-----:R-:W-:-:S13]  /*3ee0*/  ISETP.NE.OR P0, PT, R0, UR4, P0 ;  /* 0x0000000400007c0c */ /* 0x001fda0008705670 */
[----:B------:R-:W-:Y:S05]  /*3ef0*/  @P0 EXIT ;  /* 0x000000000000094d */ /* 0x000fea0003800000 */
[----:B------:R-:W-:Y:S05]  /*3f00*/  @P1 BRA `(.L_x_35) ;  /* 0x0000000000201947 */ /* 0x000fea0003800000 */
[----:B------:R-:W-:-:S05]  /*3f10*/  IMAD R0, R4, R7, RZ ;  /* 0x0000000704007224 */ /* 0x000fca00078e02ff */
[----:B------:R-:W-:-:S13]  /*3f20*/  ISETP.NE.AND P0, PT, R0, -0x1, PT ;  /* 0xffffffff0000780c */ /* 0x000fda0003f05270 */
[----:B------:R-:W-:Y:S05]  /*3f30*/  @!P0 BRA `(.L_x_35) ;  /* 0x0000000000148947 */ /* 0x000fea0003800000 */
.L_x_36:
[----:B------:R-:W2:Y:S04]  /*3f40*/  LDG.E.STRONG.GPU R5, desc[UR6][R2.64] ;  /* 0x0000000602057981 */ /* 0x000ea8000c1ef900 */
[----:B--2---:R-:W-:Y:S01]  /*3f50*/  CCTL.IVALL ;  /* 0x00000000ff00798f */ /* 0x004fe20002000000 */
[----:B------:R-:W-:Y:S05]  /*3f60*/  YIELD ;  /* 0x0000000000007946 */ /* 0x000fea0003800000 */
[----:B------:R-:W-:-:S13]  /*3f70*/  ISETP.NE.AND P0, PT, R5, R0, PT ;  /* 0x000000000500720c */ /* 0x000fda0003f05270 */
[----:B------:R-:W-:Y:S05]  /*3f80*/  @P0 BRA `(.L_x_36) ;  /* 0xfffffffc00ec0947 */ /* 0x000fea000383ffff */
.L_x_35:
[----:B------:R-:W-:Y:S05]  /*3f90*/  WARPSYNC.ALL ;  /* 0x0000000000007948 */ /* 0x000fea0003800000 */
[----:B------:R-:W0:Y:S08]  /*3fa0*/  LDC.64 R6, c[0x0][0x3f8] ;  /* 0x0000fe00ff067b82 */ /* 0x000e300000000a00 */
[----:B------:R-:W-:Y:S01]  /*3fb0*/  BAR.SYNC.DEFER_BLOCKING 0x0 ;  /* 0x0000000000007b1d */ /* 0x000fe20000010000 */
[----:B0-----:R-:W-:-:S04]  /*3fc0*/  LEA.HI R0, P0, R7, R6, RZ, 0x1 ;  /* 0x0000000607007211 */ /* 0x001fc800078108ff */
[----:B------:R-:W-:-:S04]  /*3fd0*/  IADD3.X R3, PT, PT, RZ, R7, RZ, P0, !PT ;  /* 0x00000007ff037210 */ /* 0x000fc800007fe4ff */
[--C-:B------:R-:W-:Y:S02]  /*3fe0*/  SHF.R.S64 R0, R0, 0x1, R3.reuse ;  /* 0x0000000100007819 */ /* 0x100fe40000001003 */
[----:B------:R-:W-:Y:S02]  /*3ff0*/  SHF.R.S32.HI R3, RZ, 0x1, R3 ;  /* 0x00000001ff037819 */ /* 0x000fe40000011403 */
[----:B------:R-:W-:-:S04]  /*4000*/  ISETP.GT.U32.AND P0, PT, R0, R9, PT ;  /* 0x000000090000720c */ /* 0x000fc80003f04070 */
[----:B------:R-:W-:-:S13]  /*4010*/  ISETP.GT.AND.EX P0, PT, R3, RZ, PT, P0 ;  /* 0x000000ff0300720c */ /* 0x000fda0003f04300 */
[----:B------:R-:W-:Y:S05]  /*4020*/  @!P0 EXIT ;  /* 0x000000000000894d */ /* 0x000fea0003800000 */
[----:B------:R-:W-:Y:S01]  /*4030*/  HFMA2 R10, -RZ, RZ, 0, 0 ;  /* 0x00000000ff0a7431 */ /* 0x000fe200000001ff */
[----:B------:R-:W-:Y:S01]  /*4040*/  MOV R5, R9 ;  /* 0x0000000900057202 */ /* 0x000fe20000000f00 */
[----:B------:R-:W-:Y:S01]  /*4050*/  BSSY.RECONVERGENT B0, `(.L_x_37) ;  /* 0x000004e000007945 */ /* 0x000fe20003800200 */
[----:B------:R-:W-:Y:S02]  /*4060*/  LEA R13, R7, R7, 0x1 ;  /* 0x00000007070d7211 */ /* 0x000fe400078e08ff */
[----:B------:R-:W-:Y:S02]  /*4070*/  IADD3 R9, P1, PT, R5, 0x200, RZ ;  /* 0x0000020005097810 */ /* 0x000fe40007f3e0ff */
[----:B------:R-:W-:Y:S02]  /*4080*/  LOP3.LUT R2, RZ, R5, RZ, 0x33, !PT ;  /* 0x00000005ff027212 */ /* 0x000fe400078e33ff */
[----:B------:R-:W-:Y:S02]  /*4090*/  ISETP.GT.U32.AND P0, PT, R0, R9, PT ;  /* 0x000000090000720c */ /* 0x000fe40003f04070 */
[----:B------:R-:W-:-:S04]  /*40a0*/  IADD3.X R4, PT, PT, RZ, R10, RZ, P1, !PT ;  /* 0x0000000aff047210 */ /* 0x000fc80000ffe4ff */
[----:B------:R-:W-:-:S04]  /*40b0*/  ISETP.GT.AND.EX P0, PT, R3, R4, PT, P0 ;  /* 0x000000040300720c */ /* 0x000fc80003f04300 */
[----:B------:R-:W-:Y:S02]  /*40c0*/  SEL R9, R0, R9, P0 ;  /* 0x0000000900097207 */ /* 0x000fe40000000000 */
[----:B------:R-:W-:Y:S02]  /*40d0*/  SEL R11, R3, R4, P0 ;  /* 0x00000004030b7207 */ /* 0x000fe40000000000 */
[----:B------:R-:W-:Y:S01]  /*40e0*/  IADD3 R12, P1, PT, R2, R9, RZ ;  /* 0x00000009020c7210 */ /* 0x000fe20007f3e0ff */
[----:B------:R-:W-:Y:S01]  /*40f0*/  IMAD.WIDE.U32 R8, R6, 0x3, RZ ;  /* 0x0000000306087825 */ /* 0x000fe200078e00ff */
[----:B------:R-:W-:Y:S02]  /*4100*/  LOP3.LUT R2, RZ, R10, RZ, 0x33, !PT ;  /* 0x0000000aff027212 */ /* 0x000fe400078e33ff */
[----:B------:R-:W-:Y:S02]  /*4110*/  LOP3.LUT R4, R12, 0x600, RZ, 0xc0, !PT ;  /* 0x000006000c047812 */ /* 0x000fe400078ec0ff */
[----:B------:R-:W-:-:S02]  /*4120*/  IADD3.X R11, PT, PT, R2, R11, RZ, P1, !PT ;  /* 0x0000000b020b7210 */ /* 0x000fc40000ffe4ff */
[----:B------:R-:W-:Y:S02]  /*4130*/  ISETP.NE.U32.AND P1, PT, R4, 0x600, PT ;  /* 0x000006000400780c */ /* 0x000fe40003f25070 */
[----:B------:R-:W-:Y:S02]  /*4140*/  IADD3 R13, PT, PT, R9, R13, RZ ;  /* 0x0000000d090d7210 */ /* 0x000fe40007ffe0ff */
[----:B------:R-:W-:Y:S02]  /*4150*/  ISETP.NE.AND.EX P1, PT, RZ, RZ, PT, P1 ;  /* 0x000000ffff00720c */ /* 0x000fe40003f25310 */
[----:B------:R-:W-:Y:S02]  /*4160*/  LEA.HI R30, P2, R13, R8, RZ, 0x1 ;  /* 0x000000080d1e7211 */ /* 0x000fe400078508ff */
[----:B------:R-:W-:Y:S02]  /*4170*/  ISETP.GE.U32.AND P0, PT, R12, 0x600, PT ;  /* 0x000006000c00780c */ /* 0x000fe40003f06070 */
[----:B------:R-:W-:-:S02]  /*4180*/  IADD3.X R13, PT, PT, RZ, R13, RZ, P2, !PT ;  /* 0x0000000dff0d7210 */ /* 0x000fc400017fe4ff */
[----:B------:R-:W-:Y:S02]  /*4190*/  ISETP.GE.U32.AND.EX P0, PT, R11, RZ, PT, P0 ;  /* 0x000000ff0b00720c */ /* 0x000fe40003f06100 */
[--C-:B------:R-:W-:Y:S02]  /*41a0*/  SHF.R.S64 R30, R30, 0x1, R13.reuse ;  /* 0x000000011e1e7819 */ /* 0x100fe4000000100d */
[----:B------:R-:W-:Y:S01]  /*41b0*/  SHF.R.S32.HI R35, RZ, 0x1, R13 ;  /* 0x00000001ff237819 */ /* 0x000fe2000001140d */
[----:B------:R-:W-:Y:S08]  /*41c0*/  @!P1 BRA `(.L_x_38) ;  /* 0x0000000000d89947 */ /* 0x000ff00003800000 */
[----:B------:R-:W0:Y:S01]  /*41d0*/  LDCU.64 UR4, c[0x0][0x3d8] ;  /* 0x00007b00ff0477ac */ /* 0x000e220008000a00 */
[----:B------:R-:W-:Y:S01]  /*41e0*/  SHF.R.U64 R4, R12, 0x9, R11 ;  /* 0x000000090c047819 */ /* 0x000fe2000000120b */
[----:B------:R-:W-:Y:S01]  /*41f0*/  IMAD.WIDE.U32 R8, R6, 0x4, RZ ;  /* 0x0000000406087825 */ /* 0x000fe200078e00ff */
[C---:B------:R-:W-:Y:S01]  /*4200*/  SHF.L.U32 R11, R5.reuse, 0x3, RZ ;  /* 0x00000003050b7819 */ /* 0x040fe200000006ff */
[----:B------:R-:W1:Y:S01]  /*4210*/  LDCU.64 UR8, c[0x0][0x390] ;  /* 0x00007200ff0877ac */ /* 0x000e620008000a00 */
[----:B------:R-:W-:Y:S02]  /*4220*/  IADD3 R4, PT, PT, R4, 0x1, RZ ;  /* 0x0000000104047810 */ /* 0x000fe40007ffe0ff */
[----:B------:R-:W-:Y:S01]  /*4230*/  SHF.L.U64.HI R24, R5, 0x3, R10 ;  /* 0x0000000305187819 */ /* 0x000fe2000001020a */
[----:B------:R-:W2:Y:S01]  /*4240*/  LDCU.64 UR10, c[0x0][0x388] ;  /* 0x00007100ff0a77ac */ /* 0x000ea20008000a00 */
[----:B------:R-:W-:Y:S02]  /*4250*/  SHF.L.U32 R2, R4, 0x9, RZ ;  /* 0x0000000904027819 */ /* 0x000fe400000006ff */
[----:B------:R-:W-:-:S02]  /*4260*/  SHF.L.U32 R31, R7, 0x2, RZ ;  /* 0x00000002071f7819 */ /* 0x000fc400000006ff */
[----:B------:R-:W-:Y:S02]  /*4270*/  LOP3.LUT R2, R2, 0x600, RZ, 0xc0, !PT ;  /* 0x0000060002027812 */ /* 0x000fe400078ec0ff */
[----:B------:R-:W-:Y:S02]  /*4280*/  SHF.L.U64.HI R33, R0, 0x2, R3 ;  /* 0x0000000200217819 */ /* 0x000fe40000010203 */
[----:B------:R-:W-:Y:S02]  /*4290*/  SHF.L.U64.HI R29, R30, 0x2, R35 ;  /* 0x000000021e1d7819 */ /* 0x000fe40000010223 */
[----:B0-----:R-:W-:Y:S02]  /*42a0*/  LEA R27, P1, R5, UR4, 0x2 ;  /* 0x00000004051b7c11 */ /* 0x001fe4000f8210ff */
[----:B------:R-:W-:Y:S02]  /*42b0*/  IADD3 R31, PT, PT, R9, R31, RZ ;  /* 0x0000001f091f7210 */ /* 0x000fe40007ffe0ff */
[----:B-1----:R-:W-:-:S02]  /*42c0*/  IADD3 R25, P2, PT, R11, UR8, RZ ;  /* 0x000000080b197c10 */ /* 0x002fc4000ff5e0ff */
[----:B------:R-:W-:Y:S02]  /*42d0*/  LEA.HI.X R28, R5, UR5, R10, 0x2, P1 ;  /* 0x00000005051c7c11 */ /* 0x000fe400088f140a */
[----:B------:R-:W-:Y:S02]  /*42e0*/  IADD3.X R26, PT, PT, R24, UR9, RZ, P2, !PT ;  /* 0x00000009181a7c10 */ /* 0x000fe400097fe4ff */
[----:B------:R-:W-:Y:S02]  /*42f0*/  IADD3 R5, P2, PT, R2, R5, RZ ;  /* 0x0000000502057210 */ /* 0x000fe40007f5e0ff */
[----:B------:R-:W-:Y:S02]  /*4300*/  LOP3.LUT R2, R4, 0x3, RZ, 0xc0, !PT ;  /* 0x0000000304027812 */ /* 0x000fe400078ec0ff */
[----:B--2---:R-:W-:Y:S02]  /*4310*/  IADD3 R11, P1, PT, R11, UR10, RZ ;  /* 0x0000000a0b0b7c10 */ /* 0x004fe4000ff3e0ff */
[----:B------:R-:W-:-:S02]  /*4320*/  IADD3 R2, P3, PT, RZ, -R2, RZ ;  /* 0x80000002ff027210 */ /* 0x000fc40007f7e0ff */
[----:B------:R-:W-:Y:S02]  /*4330*/  IADD3.X R24, PT, PT, R24, UR11, RZ, P1, !PT ;  /* 0x0000000b18187c10 */ /* 0x000fe40008ffe4ff */
[----:B------:R-:W-:Y:S02]  /*4340*/  IADD3.X R4, PT, PT, RZ, -0x1, RZ, P3, !PT ;  /* 0xffffffffff047810 */ /* 0x000fe40001ffe4ff */
[----:B------:R-:W-:-:S07]  /*4350*/  IADD3.X R10, PT, PT, RZ, R10, RZ, P2, !PT ;  /* 0x0000000aff0a7210 */ /* 0x000fce00017fe4ff */
.L_x_39:
[-C--:B0-----:R-:W-:Y:S02]  /*4360*/  LEA R14, P1, R0, R27.reuse, 0x2 ;  /* 0x0000001b000e7211 */ /* 0x081fe400078210ff */
[----:B------:R-:W-:Y:S02]  /*4370*/  IADD3 R16, P2, PT, R27, R8, RZ ;  /* 0x000000081b107210 */ /* 0x000fe40007f5e0ff */
[----:B------:R-:W-:Y:S02]  /*4380*/  LEA R18, P3, R30, R27, 0x2 ;  /* 0x0000001b1e127211 */ /* 0x000fe400078610ff */
[C---:B------:R-:W-:Y:S02]  /*4390*/  IADD3.X R15, PT, PT, R28.reuse, R33, RZ, P1, !PT ;  /* 0x000000211c0f7210 */ /* 0x040fe40000ffe4ff */
[----:B------:R-:W-:Y:S02]  /*43a0*/  MOV R12, R27 ;  /* 0x0000001b000c7202 */ /* 0x000fe40000000f00 */
[----:B------:R-:W-:Y:S01]  /*43b0*/  MOV R13, R28 ;  /* 0x0000001c000d7202 */ /* 0x000fe20000000f00 */
[----:B------:R0:W2:Y:S01]  /*43c0*/  LDG.E R21, desc[UR6][R14.64] ;  /* 0x000000060e157981 */ /* 0x0000a2000c1e1900 */
[----:B------:R-:W-:-:S02]  /*43d0*/  IADD3.X R17, PT, PT, R28, R31, RZ, P2, !PT ;  /* 0x0000001f1c117210 */ /* 0x000fc400017fe4ff */
[----:B------:R-:W-:Y:S01]  /*43e0*/  IADD3.X R19, PT, PT, R28, R29, RZ, P3, !PT ;  /* 0x0000001d1c137210 */ /* 0x000fe20001ffe4ff */
[----:B------:R1:W2:Y:S04]  /*43f0*/  LDG.E R20, desc[UR6][R12.64] ;  /* 0x000000060c147981 */ /* 0x0002a8000c1e1900 */
[----:B------:R-:W3:Y:S04]  /*4400*/  LDG.E R22, desc[UR6][R16.64] ;  /* 0x0000000610167981 */ /* 0x000ee8000c1e1900 */
[----:B------:R-:W3:Y:S01]  /*4410*/  LDG.E R23, desc[UR6][R18.64] ;  /* 0x0000000612177981 */ /* 0x000ee2000c1e1900 */
[----:B0-----:R-:W-:-:S02]  /*4420*/  MOV R14, R25 ;  /* 0x00000019000e7202 */ /* 0x001fc40000000f00 */
[----:B-1----:R-:W-:Y:S02]  /*4430*/  MOV R12, R11 ;  /* 0x0000000b000c7202 */ /* 0x002fe40000000f00 */
[----:B------:R-:W-:Y:S02]  /*4440*/  MOV R13, R24 ;  /* 0x00000018000d7202 */ /* 0x000fe40000000f00 */
[----:B------:R-:W-:Y:S02]  /*4450*/  MOV R15, R26 ;  /* 0x0000001a000f7202 */ /* 0x000fe40000000f00 */
[----:B------:R-:W-:-:S04]  /*4460*/  IADD3 R2, P1, PT, R2, 0x1, RZ ;  /* 0x0000000102027810 */ /* 0x000fc80007f3e0ff */
[----:B------:R-:W-:Y:S02]  /*4470*/  IADD3.X R4, PT, PT, RZ, R4, RZ, P1, !PT ;  /* 0x00000004ff047210 */ /* 0x000fe40000ffe4ff */
[----:B------:R-:W-:-:S04]  /*4480*/  ISETP.NE.U32.AND P1, PT, R2, RZ, PT ;  /* 0x000000ff0200720c */ /* 0x000fc80003f25070 */
[----:B------:R-:W-:Y:S02]  /*4490*/  ISETP.NE.AND.EX P1, PT, R4, RZ, PT, P1 ;  /* 0x000000ff0400720c */ /* 0x000fe40003f25310 */
[----:B------:R-:W-:Y:S02]  /*44a0*/  IADD3 R27, P2, PT, R27, 0x800, RZ ;  /* 0x000008001b1b7810 */ /* 0x000fe40007f5e0ff */
[----:B------:R-:W-:Y:S02]  /*44b0*/  IADD3 R25, P3, PT, R25, 0x1000, RZ ;  /* 0x0000100019197810 */ /* 0x000fe40007f7e0ff */
[----:B------:R-:W-:Y:S02]  /*44c0*/  IADD3 R11, P4, PT, R11, 0x1000, RZ ;  /* 0x000010000b0b7810 */ /* 0x000fe40007f9e0ff */
[----:B------:R-:W-:Y:S02]  /*44d0*/  IADD3.X R28, PT, PT, RZ, R28, RZ, P2, !PT ;  /* 0x0000001cff1c7210 */ /* 0x000fe400017fe4ff */
[----:B------:R-:W-:-:S02]  /*44e0*/  IADD3.X R26, PT, PT, RZ, R26, RZ, P3, !PT ;  /* 0x0000001aff1a7210 */ /* 0x000fc40001ffe4ff */
[----:B------:R-:W-:Y:S01]  /*44f0*/  IADD3.X R24, PT, PT, RZ, R24, RZ, P4, !PT ;  /* 0x00000018ff187210 */ /* 0x000fe200027fe4ff */
[----:B--2---:R0:W-:Y:S04]  /*4500*/  STG.E.64 desc[UR6][R12.64], R20 ;  /* 0x000000140c007986 */ /* 0x0041e8000c101b06 */
[----:B---3--:R0:W-:Y:S01]  /*4510*/  STG.E.64 desc[UR6][R14.64], R22 ;  /* 0x000000160e007986 */ /* 0x0081e2000c101b06 */
[----:B------:R-:W-:Y:S05]  /*4520*/  @P1 BRA `(.L_x_39) ;  /* 0xfffffffc008c1947 */ /* 0x000fea000383ffff */
.L_x_38:
[----:B------:R-:W-:Y:S05]  /*4530*/  BSYNC.RECONVERGENT B0 ;  /* 0x0000000000007941 */ /* 0x000fea0003800200 */
.L_x_37:
[----:B------:R-:W-:Y:S05]  /*4540*/  @!P0 EXIT ;  /* 0x000000000000894d */ /* 0x000fea0003800000 */
[C---:B------:R-:W-:Y:S01]  /*4550*/  SHF.L.U64.HI R2, R6.reuse, 0x2, R7 ;  /* 0x0000000206027819 */ /* 0x040fe20000010207 */
[----:B------:R-:W1:Y:S01]  /*4560*/  LDCU.64 UR4, c[0x0][0x3d8] ;  /* 0x00007b00ff0477ac */ /* 0x000e620008000a00 */
[----:B------:R-:W-:Y:S02]  /*4570*/  SHF.L.U32 R7, R6, 0x2, RZ ;  /* 0x0000000206077819 */ /* 0x000fe400000006ff */
[C---:B------:R-:W-:Y:S01]  /*4580*/  SHF.L.U64.HI R8, R30.reuse, 0x2, R35 ;  /* 0x000000021e087819 */ /* 0x040fe20000010223 */
[----:B------:R-:W2:Y:S01]  /*4590*/  LDCU.64 UR8, c[0x0][0x388] ;  /* 0x00007100ff0877ac */ /* 0x000ea20008000a00 */
[----:B------:R-:W-:Y:S02]  /*45a0*/  SHF.L.U32 R9, R30, 0x2, RZ ;  /* 0x000000021e097819 */ /* 0x000fe400000006ff */
[C---:B------:R-:W-:Y:S01]  /*45b0*/  SHF.L.U64.HI R4, R0.reuse, 0x2, R3 ;  /* 0x0000000200047819 */ /* 0x040fe20000010203 */
[----:B------:R-:W3:Y:S01]  /*45c0*/  LDCU.64 UR10, c[0x0][0x390] ;  /* 0x00007200ff0a77ac */ /* 0x000ee20008000a00 */
[----:B------:R-:W-:-:S07]  /*45d0*/  SHF.L.U32 R6, R0, 0x2, RZ ;  /* 0x0000000200067819 */ /* 0x000fce00000006ff */
.L_x_40:
[C---:B------:R-:W-:Y:S02]  /*45e0*/  SHF.L.U32 R11, R5.reuse, 0x2, RZ ;  /* 0x00000002050b7819 */ /* 0x040fe400000006ff */
[----:B0-----:R-:W-:Y:S02]  /*45f0*/  SHF.L.U64.HI R23, R5, 0x2, R10 ;  /* 0x0000000205177819 */ /* 0x001fe4000001020a */
[----:B-1----:R-:W-:-:S04]  /*4600*/  IADD3 R12, P0, PT, R11, UR4, RZ ;  /* 0x000000040b0c7c10 */ /* 0x002fc8000ff1e0ff */
[----:B------:R-:W-:Y:S02]  /*4610*/  IADD3.X R13, PT, PT, R23, UR5, RZ, P0, !PT ;  /* 0x00000005170d7c10 */ /* 0x000fe400087fe4ff */
[C---:B------:R-:W-:Y:S02]  /*4620*/  IADD3 R14, P0, PT, R12.reuse, R6, RZ ;  /* 0x000000060c0e7210 */ /* 0x040fe40007f1e0ff */
[C---:B------:R-:W-:Y:S01]  /*4630*/  IADD3 R20, P1, PT, R12.reuse, R9, RZ ;  /* 0x000000090c147210 */ /* 0x040fe20007f3e0ff */
[----:B------:R0:W4:Y:S01]  /*4640*/  LDG.E R26, desc[UR6][R12.64] ;  /* 0x000000060c1a7981 */ /* 0x000122000c1e1900 */
[C---:B------:R-:W-:Y:S02]  /*4650*/  IADD3.X R15, PT, PT, R13.reuse, R4, RZ, P0, !PT ;  /* 0x000000040d0f7210 */ /* 0x040fe400007fe4ff */
[----:B------:R-:W-:Y:S02]  /*4660*/  IADD3 R16, P0, PT, R12, R7, RZ ;  /* 0x000000070c107210 */ /* 0x000fe40007f1e0ff */
[C---:B------:R-:W-:Y:S01]  /*4670*/  IADD3.X R21, PT, PT, R13.reuse, R8, RZ, P1, !PT ;  /* 0x000000080d157210 */ /* 0x040fe20000ffe4ff */
[----:B------:R1:W4:Y:S01]  /*4680*/  LDG.E R27, desc[UR6][R14.64] ;  /* 0x000000060e1b7981 */ /* 0x000322000c1e1900 */
[----:B------:R-:W-:-:S03]  /*4690*/  IADD3.X R17, PT, PT, R13, R2, RZ, P0, !PT ;  /* 0x000000020d117210 */ /* 0x000fc600007fe4ff */
[----:B------:R-:W5:Y:S04]  /*46a0*/  LDG.E R29, desc[UR6][R20.64] ;  /* 0x00000006141d7981 */ /* 0x000f68000c1e1900 */
[----:B------:R1:W5:Y:S01]  /*46b0*/  LDG.E R28, desc[UR6][R16.64] ;  /* 0x00000006101c7981 */ /* 0x000362000c1e1900 */
[C---:B------:R-:W-:Y:S02]  /*46c0*/  SHF.L.U32 R18, R5.reuse, 0x3, RZ ;  /* 0x0000000305127819 */ /* 0x040fe400000006ff */
[----:B------:R-:W-:Y:S02]  /*46d0*/  SHF.L.U64.HI R19, R5, 0x3, R10 ;  /* 0x0000000305137819 */ /* 0x000fe4000001020a */
[----:B------:R-:W-:Y:S02]  /*46e0*/  LOP3.LUT R24, R18, 0xfffffff8, RZ, 0xc0, !PT ;  /* 0xfffffff812187812 */ /* 0x000fe400078ec0ff */
[----:B------:R-:W-:-:S02]  /*46f0*/  LOP3.LUT R10, R11, 0xfffffffc, RZ, 0xc0, !PT ;  /* 0xfffffffc0b0a7812 */ /* 0x000fc400078ec0ff */
[C---:B--2---:R-:W-:Y:S02]  /*4700*/  IADD3 R22, P0, PT, R24.reuse, UR8, RZ ;  /* 0x0000000818167c10 */ /* 0x044fe4000ff1e0ff */
[----:B0-----:R-:W-:Y:S02]  /*4710*/  LOP3.LUT R13, R19, 0x3, RZ, 0xc0, !PT ;  /* 0x00000003130d7812 */ /* 0x001fe400078ec0ff */
[----:B---3--:R-:W-:Y:S02]  /*4720*/  IADD3 R24, P1, PT, R24, UR10, RZ ;  /* 0x0000000a18187c10 */ /* 0x008fe4000ff3e0ff */
[----:B------:R-:W-:Y:S02]  /*4730*/  LOP3.LUT R11, R23, 0x3, RZ, 0xc0, !PT ;  /* 0x00000003170b7812 */ /* 0x000fe400078ec0ff */
[----:B------:R-:W-:Y:S02]  /*4740*/  IADD3 R12, P2, PT, R10, UR4, RZ ;  /* 0x000000040a0c7c10 */ /* 0x000fe4000ff5e0ff */
[----:B------:R-:W-:-:S02]  /*4750*/  IADD3.X R23, PT, PT, R13, UR9, RZ, P0, !PT ;  /* 0x000000090d177c10 */ /* 0x000fc400087fe4ff */
[----:B------:R-:W-:Y:S02]  /*4760*/  IADD3.X R25, PT, PT, R13, UR11, RZ, P1, !PT ;  /* 0x0000000b0d197c10 */ /* 0x000fe40008ffe4ff */
[----:B------:R-:W-:Y:S02]  /*4770*/  IADD3.X R13, PT, PT, R11, UR5, RZ, P2, !PT ;  /* 0x000000050b0d7c10 */ /* 0x000fe400097fe4ff */
[C---:B-1----:R-:W-:Y:S02]  /*4780*/  IADD3 R14, P0, PT, R12.reuse, R6, RZ ;  /* 0x000000060c0e7210 */ /* 0x042fe40007f1e0ff */
[C---:B------:R-:W-:Y:S02]  /*4790*/  IADD3 R16, P1, PT, R12.reuse, R7, RZ ;  /* 0x000000070c107210 */ /* 0x040fe40007f3e0ff */
[----:B------:R-:W-:Y:S02]  /*47a0*/  IADD3 R10, P2, PT, R12, R9, RZ ;  /* 0x000000090c0a7210 */ /* 0x000fe40007f5e0ff */
[----:B------:R-:W-:-:S02]  /*47b0*/  IADD3.X R15, PT, PT, R13, R4, RZ, P0, !PT ;  /* 0x000000040d0f7210 */ /* 0x000fc400007fe4ff */
[C---:B------:R-:W-:Y:S02]  /*47c0*/  IADD3.X R17, PT, PT, R13.reuse, R2, RZ, P1, !PT ;  /* 0x000000020d117210 */ /* 0x040fe40000ffe4ff */
[----:B------:R-:W-:Y:S01]  /*47d0*/  IADD3.X R11, PT, PT, R13, R8, RZ, P2, !PT ;  /* 0x000000080d0b7210 */ /* 0x000fe200017fe4ff */
[----:B----4-:R0:W-:Y:S04]  /*47e0*/  STG.E.64 desc[UR6][R22.64], R26 ;  /* 0x0000001a16007986 */ /* 0x0101e8000c101b06 */
[----:B-----5:R1:W-:Y:S04]  /*47f0*/  STG.E.64 desc[UR6][R24.64], R28 ;  /* 0x0000001c18007986 */ /* 0x0203e8000c101b06 */
[----:B------:R-:W2:Y:S04]  /*4800*/  LDG.E R30, desc[UR6][R12.64+0x800] ;  /* 0x000800060c1e7981 */ /* 0x000ea8000c1e1900 */
[----:B------:R-:W2:Y:S04]  /*4810*/  LDG.E R31, desc[UR6][R14.64+0x800] ;  /* 0x000800060e1f7981 */ /* 0x000ea8000c1e1900 */
[----:B------:R-:W3:Y:S04]  /*4820*/  LDG.E R32, desc[UR6][R16.64+0x800] ;  /* 0x0008000610207981 */ /* 0x000ee8000c1e1900 */
[----:B------:R-:W3:Y:S01]  /*4830*/  LDG.E R33, desc[UR6][R10.64+0x800] ;  /* 0x000800060a217981 */ /* 0x000ee2000c1e1900 */
[----:B0-----:R-:W-:-:S04]  /*4840*/  IADD3 R22, P0, PT, R18, 0x1000, RZ ;  /* 0x0000100012167810 */ /* 0x001fc80007f1e0ff */
[----:B------:R-:W-:Y:S02]  /*4850*/  IADD3.X R23, PT, PT, RZ, R19, RZ, P0, !PT ;  /* 0x00000013ff177210 */ /* 0x000fe400007fe4ff */
[----:B------:R-:W-:Y:S02]  /*4860*/  LOP3.LUT R22, R22, 0xfffffff8, RZ, 0xc0, !PT ;  /* 0xfffffff816167812 */ /* 0x000fe400078ec0ff */
[----:B------:R-:W-:Y:S02]  /*4870*/  LOP3.LUT R23, R23, 0x3, RZ, 0xc0, !PT ;  /* 0x0000000317177812 */ /* 0x000fe400078ec0ff */
[C---:B------:R-:W-:Y:S02]  /*4880*/  IADD3 R20, P0, PT, R22.reuse, UR8, RZ ;  /* 0x0000000816147c10 */ /* 0x040fe4000ff1e0ff */
[----:B------:R-:W-:Y:S02]  /*4890*/  IADD3 R22, P1, PT, R22, UR10, RZ ;  /* 0x0000000a16167c10 */ /* 0x000fe4000ff3e0ff */
[----:B------:R-:W-:-:S02]  /*48a0*/  IADD3.X R21, PT, PT, R23, UR9, RZ, P0, !PT ;  /* 0x0000000917157c10 */ /* 0x000fc400087fe4ff */
[----:B------:R-:W-:-:S03]  /*48b0*/  IADD3.X R23, PT, PT, R23, UR11, RZ, P1, !PT ;  /* 0x0000000b17177c10 */ /* 0x000fc60008ffe4ff */
[----:B--2---:R0:W-:Y:S04]  /*48c0*/  STG.E.64 desc[UR6][R20.64], R30 ;  /* 0x0000001e14007986 */ /* 0x0041e8000c101b06 */
[----:B---3--:R2:W-:Y:S04]  /*48d0*/  STG.E.64 desc[UR6][R22.64], R32 ;  /* 0x0000002016007986 */ /* 0x0085e8000c101b06 */
[----:B------:R-:W3:Y:S04]  /*48e0*/  LDG.E R26, desc[UR6][R12.64+0x1000] ;  /* 0x001000060c1a7981 */ /* 0x000ee8000c1e1900 */
[----:B------:R-:W3:Y:S04]  /*48f0*/  LDG.E R27, desc[UR6][R14.64+0x1000] ;  /* 0x001000060e1b7981 */ /* 0x000ee8000c1e1900 */
[----:B-1----:R-:W4:Y:S04]  /*4900*/  LDG.E R28, desc[UR6][R16.64+0x1000] ;  /* 0x00100006101c7981 */ /* 0x002f28000c1e1900 */
[----:B------:R-:W4:Y:S01]  /*4910*/  LDG.E R29, desc[UR6][R10.64+0x1000] ;  /* 0x001000060a1d7981 */ /* 0x000f22000c1e1900 */
[----:B------:R-:W-:-:S04]  /*4920*/  IADD3 R25, P0, PT, R18, 0x2000, RZ ;  /* 0x0000200012197810 */ /* 0x000fc80007f1e0ff */
[----:B------:R-:W-:Y:S02]  /*4930*/  IADD3.X R34, PT, PT, RZ, R19, RZ, P0, !PT ;  /* 0x00000013ff227210 */ /* 0x000fe400007fe4ff */
[----:B------:R-:W-:Y:S02]  /*4940*/  LOP3.LUT R25, R25, 0xfffffff8, RZ, 0xc0, !PT ;  /* 0xfffffff819197812 */ /* 0x000fe400078ec0ff */
[----:B------:R-:W-:Y:S02]  /*4950*/  LOP3.LUT R34, R34, 0x3, RZ, 0xc0, !PT ;  /* 0x0000000322227812 */ /* 0x000fe400078ec0ff */
[C---:B------:R-:W-:Y:S02]  /*4960*/  IADD3 R24, P0, PT, R25.reuse, UR8, RZ ;  /* 0x0000000819187c10 */ /* 0x040fe4000ff1e0ff */
[----:B0-----:R-:W-:Y:S02]  /*4970*/  IADD3 R20, P1, PT, R25, UR10, RZ ;  /* 0x0000000a19147c10 */ /* 0x001fe4000ff3e0ff */
[----:B------:R-:W-:-:S02]  /*4980*/  IADD3.X R25, PT, PT, R34, UR9, RZ, P0, !PT ;  /* 0x0000000922197c10 */ /* 0x000fc400087fe4ff */
[----:B------:R-:W-:-:S03]  /*4990*/  IADD3.X R21, PT, PT, R34, UR11, RZ, P1, !PT ;  /* 0x0000000b22157c10 */ /* 0x000fc60008ffe4ff */
[----:B---3--:R0:W-:Y:S04]  /*49a0*/  STG.E.64 desc[UR6][R24.64], R26 ;  /* 0x0000001a18007986 */ /* 0x0081e8000c101b06 */
[----:B----4-:R0:W-:Y:S04]  /*49b0*/  STG.E.64 desc[UR6][R20.64], R28 ;  /* 0x0000001c14007986 */ /* 0x0101e8000c101b06 */
[----:B------:R-:W3:Y:S04]  /*49c0*/  LDG.E R30, desc[UR6][R12.64+0x1800] ;  /* 0x001800060c1e7981 */ /* 0x000ee8000c1e1900 */
[----:B------:R-:W3:Y:S04]  /*49d0*/  LDG.E R31, desc[UR6][R14.64+0x1800] ;  /* 0x001800060e1f7981 */ /* 0x000ee8000c1e1900 */
[----:B--2---:R-:W2:Y:S04]  /*49e0*/  LDG.E R32, desc[UR6][R16.64+0x1800] ;  /* 0x0018000610207981 */ /* 0x004ea8000c1e1900 */
[----:B------:R1:W2:Y:S01]  /*49f0*/  LDG.E R33, desc[UR6][R10.64+0x1800] ;  /* 0x001800060a217981 */ /* 0x0002a2000c1e1900 */
[----:B------:R-:W-:-:S04]  /*4a00*/  IADD3 R22, P0, PT, R18, 0x3000, RZ ;  /* 0x0000300012167810 */ /* 0x000fc80007f1e0ff */
[----:B------:R-:W-:Y:S02]  /*4a10*/  IADD3.X R23, PT, PT, RZ, R19, RZ, P0, !PT ;  /* 0x00000013ff177210 */ /* 0x000fe400007fe4ff */
[----:B------:R-:W-:Y:S02]  /*4a20*/  LOP3.LUT R22, R22, 0xfffffff8, RZ, 0xc0, !PT ;  /* 0xfffffff816167812 */ /* 0x000fe400078ec0ff */
[----:B------:R-:W-:Y:S02]  /*4a30*/  LOP3.LUT R23, R23, 0x3, RZ, 0xc0, !PT ;  /* 0x0000000317177812 */ /* 0x000fe400078ec0ff */
[C---:B------:R-:W-:Y:S02]  /*4a40*/  IADD3 R18, P0, PT, R22.reuse, UR8, RZ ;  /* 0x0000000816127c10 */ /* 0x040fe4000ff1e0ff */
[----:B------:R-:W-:Y:S02]  /*4a50*/  IADD3 R22, P1, PT, R22, UR10, RZ ;  /* 0x0000000a16167c10 */ /* 0x000fe4000ff3e0ff */
[----:B------:R-:W-:-:S02]  /*4a60*/  IADD3.X R19, PT, PT, R23, UR9, RZ, P0, !PT ;  /* 0x0000000917137c10 */ /* 0x000fc400087fe4ff */
[----:B------:R-:W-:Y:S02]  /*4a70*/  IADD3.X R23, PT, PT, R23, UR11, RZ, P1, !PT ;  /* 0x0000000b17177c10 */ /* 0x000fe40008ffe4ff */
[----:B------:R-:W-:-:S04]  /*4a80*/  IADD3 R5, PT, PT, R5, 0x800, RZ ;  /* 0x0000080005057810 */ /* 0x000fc80007ffe0ff */
[----:B------:R-:W-:-:S04]  /*4a90*/  ISETP.GT.U32.AND P0, PT, R0, R5, PT ;  /* 0x000000050000720c */ /* 0x000fc80003f04070 */
[----:B------:R-:W-:Y:S01]  /*4aa0*/  ISETP.GT.AND.EX P0, PT, R3, RZ, PT, P0 ;  /* 0x000000ff0300720c */ /* 0x000fe20003f04300 */
[----:B-1----:R-:W-:Y:S01]  /*4ab0*/  HFMA2 R10, -RZ, RZ, 0, 0 ;  /* 0x00000000ff0a7431 */ /* 0x002fe200000001ff */
[----:B---3--:R0:W-:Y:S04]  /*4ac0*/  STG.E.64 desc[UR6][R18.64], R30 ;  /* 0x0000001e12007986 */ /* 0x0081e8000c101b06 */
[----:B--2---:R0:W-:Y:S07]  /*4ad0*/  STG.E.64 desc[UR6][R22.64], R32 ;  /* 0x0000002016007986 */ /* 0x0041ee000c101b06 */
[----:B------:R-:W-:Y:S05]  /*4ae0*/  @P0 BRA `(.L_x_40) ;  /* 0xfffffff800bc0947 */ /* 0x000fea000383ffff */
[----:B------:R-:W-:Y:S05]  /*4af0*/  EXIT ;  /* 0x000000000000794d */ /* 0x000fea0003800000 */
.L_x_41:
        /* <DEDUP_REMOVED lines=16> */
.L_x_4496:


//--------------------- .text._Z35group_norm_nhwc_bwd_one_pass_kernelI11Bf16IOFp32WLi128ELi64ELi512EEv26Group_norm_nhwc_bwd_params --------------------------
	.section	.text._Z35group_norm_nhwc_bwd_one_pass_kernelI11Bf16IOFp32WLi128ELi64ELi512EEv26Group_norm_nhwc_bwd_params,"ax",@progbits
	.align	128
        .global         _Z35group_norm_nhwc_bwd_one_pass_kernelI11Bf16IOFp32WLi128ELi64ELi512EEv26Group_norm_nhwc_bwd_params
        .type           _Z35group_norm_nhwc_bwd_one_pass_kernelI11Bf16IOFp32WLi128ELi64ELi512EEv26Group_norm_nhwc_bwd_params,@function
        .size           _Z35group_norm_nhwc_bwd_one_pass_kernelI11Bf16IOFp32WLi128ELi64ELi512EEv26Group_norm_nhwc_bwd_params,(.L_x_4497 - _Z35group_norm_nhwc_bwd_one_pass_kernelI11Bf16IOFp32WLi128ELi64ELi512EEv26Group_norm_nhwc_bwd_params)
        .other          _Z35group_norm_nhwc_bwd_one_pass_kernelI11Bf16IOFp32WLi128ELi64ELi512EEv26Group_norm_nhwc_bwd_params,@"STO_CUDA_ENTRY STV_DEFAULT"
_Z35group_norm_nhwc_bwd_one_pass_kernelI11Bf16IOFp32WLi128ELi64ELi512EEv26Group_norm_nhwc_bwd_params:
.text._Z35group_norm_nhwc_bwd_one_pass_kernelI11Bf16IOFp32WLi128ELi64ELi512EEv26Group_norm_nhwc_bwd_params:
[----:B------:R-:W-:Y:S01]  /*0000*/  LDC R1, c[0x0][0x37c] ;  /* 0x0000df00ff017b82 */ /* 0x000fe20000000800 */
[----:B------:R-:W0:Y:S01]  /*0010*/  S2R R0, SR_CTAID.Y ;  /* 0x0000000000007919 */ /* 0x000e220000002600 */
[----:B------:R-:W1:Y:S06]  /*0020*/  LDCU UR4, c[0x0][0x410] ;  /* 0x00008200ff0477ac */ /* 0x000e6c0008000800 */
[----:B------:R-:W2:Y:S01]  /*0030*/  S2UR UR11, SR_CTAID.X ;  /* 0x00000000000b79c3 */ /* 0x000ea20000002500 */
[----:B------:R-:W3:Y:S01]  /*0040*/  S2R R2, SR_TID.X ;  /* 0x0000000000027919 */ /* 0x000ee20000002100 */
[----:B------:R-:W1:Y:S01]  /*0050*/  LDCU UR5, c[0x0][0x3e0] ;  /* 0x00007c00ff0577ac */ /* 0x000e620008000800 */
[----:B------:R-:W4:Y:S01]  /*0060*/  LDCU.64 UR8, c[0x0][0x358] ;  /* 0x00006b00ff0877ac */ /* 0x000f220008000a00 */
[----:B-1----:R-:W-:-:S06]  /*0070*/  UIMAD UR4, UR4, UR5, URZ ;  /* 0x00000005040472a4 */ /* 0x002fcc000f8e02ff */
[----:B0-----:R-:W-:-:S13]  /*0080*/  ISETP.GE.AND P0, PT, R0, UR4, PT ;  /* 0x0000000400007c0c */ /* 0x001fda000bf06270 */
[----:B--234-:R-:W-:Y:S05]  /*0090*/  @P0 BRA `(.L_x_42) ;  /* 0x0000005c00b00947 */ /* 0x01cfea0003800000 */
[----:B------:R-:W0:Y:S01]  /*00a0*/  LDC R7, c[0x0][0x41c] ;  /* 0x00010700ff077b82 */ /* 0x000e220000000800 */
[----:B------:R-:W1:Y:S01]  /*00b0*/  S2R R3, SR_LANEID ;  /* 0x0000000000037919 */ /* 0x000e620000000000 */
[----:B------:R-:W-:Y:S01]  /*00c0*/  SHF.R.U32.HI R6, RZ, 0x5, R2 ;  /* 0x00000005ff067819 */ /* 0x000fe20000011602 */
[----:B------:R-:W-:Y:S01]  /*00d0*/  HFMA2 R51, -RZ, RZ, 0, 0 ;  /* 0x00000000ff337431 */ /* 0x000fe200000001ff */
[----:B------:R-:W-:Y:S01]  /*00e0*/  MOV R50, R0 ;  /* 0x0000000000327202 */ /* 0x000fe20000000f00 */
[----:B------:R-:W2:Y:S03]  /*00f0*/  LDCU.U8 UR12, c[0x0][0x414] ;  /* 0x00008280ff0c77ac */ /* 0x000ea60008000000 */
[----:B------:R-:W3:Y:S08]  /*0100*/  LDC R4, c[0x0][0x374] ;  /* 0x0000dd00ff047b82 */ /* 0x000ef00000000800 */
[----:B------:R-:W4:Y:S01]  /*0110*/  LDC R5, c[0x0][0x370] ;  /* 0x0000dc00ff057b82 */ /* 0x000f220000000800 */
[----:B0-----:R-:W-:-:S05]  /*0120*/  IMAD R6, R7, UR11, R6 ;  /* 0x0000000b07067c24 */ /* 0x001fca000f8e0206 */
[C---:B------:R-:W-:Y:S02]  /*0130*/  IADD3 R54, PT, PT, R6.reuse, 0x30, RZ ;  /* 0x0000003006367810 */ /* 0x040fe40007ffe0ff */
[C---:B------:R-:W-:Y:S02]  /*0140*/  IADD3 R53, PT, PT, R6.reuse, 0x40, RZ ;  /* 0x0000004006357810 */ /* 0x040fe40007ffe0ff */
[----:B-123--:R-:W-:-:S07]  /*0150*/  IADD3 R52, PT, PT, R6, 0x70, RZ ;  /* 0x0000007006347810 */ /* 0x00efce0007ffe0ff */
.L_x_85:
[----:B0-----:R-:W0:Y:S01]  /*0160*/  LDC R13, c[0x0][0x410] ;  /* 0x00010400ff0d7b82 */ /* 0x001e220000000800 */
[----:B-1----:R-:W1:Y:S01]  /*0170*/  LDCU.128 UR16, c[0x0][0x400] ;  /* 0x00008000ff1077ac */ /* 0x002e620008000c00 */
[----:B------:R-:W-:Y:S02]  /*0180*/  SHF.R.S32.HI R17, RZ, 0x1f, R53 ;  /* 0x0000001fff117819 */ /* 0x000fe40000011435 */
[----:B------:R-:W-:Y:S02]  /*0190*/  CS2R R40, SRZ ;  /* 0x0000000000287805 */ /* 0x000fe4000001ff00 */
[----:B------:R-:W-:Y:S02]  /*01a0*/  ISETP.GE.AND P3, PT, R50, RZ, PT ;  /* 0x000000ff3200720c */ /* 0x000fe40003f66270 */
[----:B------:R-:W-:Y:S02]  /*01b0*/  SHF.R.U32.HI R27, RZ, 0x5, R2 ;  /* 0x00000005ff1b7819 */ /* 0x000fe40000011602 */
[----:B------:R-:W-:-:S04]  /*01c0*/  SHF.L.U32 R28, R2, 0x1, RZ ;  /* 0x00000001021c7819 */ /* 0x000fc800000006ff */
[----:B------:R-:W-:Y:S02]  /*01d0*/  LOP3.LUT R28, R28, 0x3e, RZ, 0xc0, !PT ;  /* 0x0000003e1c1c7812 */ /* 0x000fe400078ec0ff */
[----:B-1----:R-:W-:-:S04]  /*01e0*/  ISETP.GE.U32.AND P1, PT, R53, UR16, PT ;  /* 0x0000001035007c0c */ /* 0x002fc8000bf26070 */
[----:B------:R-:W-:Y:S02]  /*01f0*/  ISETP.GE.AND.EX P1, PT, R17, UR17, PT, P1 ;  /* 0x0000001111007c0c */ /* 0x000fe4000bf26310 */
[----:B0-----:R-:W-:-:S04]  /*0200*/  IABS R9, R13 ;  /* 0x0000000d00097213 */ /* 0x001fc80000000000 */
[----:B------:R-:W0:Y:S07]  /*0210*/  I2F.RP R8, R9 ;  /* 0x0000000900087306 */ /* 0x000e2e0000209400 */
[----:B------:R-:W1:Y:S01]  /*0220*/  @!P1 LDC.64 R18, c[0x0][0x398] ;  /* 0x0000e600ff129b82 */ /* 0x000e620000000a00 */
[----:B0-----:R-:W0:Y:S02]  /*0230*/  MUFU.RCP R8, R8 ;  /* 0x0000000800087308 */ /* 0x001e240000001000 */
[----:B0-----:R-:W-:-:S06]  /*0240*/  IADD3 R6, PT, PT, R8, 0xffffffe, RZ ;  /* 0x0ffffffe08067810 */ /* 0x001fcc0007ffe0ff */
[----:B------:R0:W2:Y:S02]  /*0250*/  F2I.FTZ.U32.TRUNC.NTZ R7, R6 ;  /* 0x0000000600077305 */ /* 0x0000a4000021f000 */
[----:B0-----:R-:W-:Y:S02]  /*0260*/  MOV R6, RZ ;  /* 0x000000ff00067202 */ /* 0x001fe40000000f00 */
[----:B--2---:R-:W-:-:S05]  /*0270*/  IADD3 R10, PT, PT, RZ, -R7, RZ ;  /* 0x80000007ff0a7210 */ /* 0x004fca0007ffe0ff */
[----:B------:R-:W-:Y:S01]  /*0280*/  IMAD R11, R10, R9, RZ ;  /* 0x000000090a0b7224 */ /* 0x000fe200078e02ff */
[----:B------:R-:W-:-:S03]  /*0290*/  IABS R10, R50 ;  /* 0x00000032000a7213 */ /* 0x000fc60000000000 */
[----:B------:R-:W-:Y:S01]  /*02a0*/  IMAD.HI.U32 R7, R7, R11, R6 ;  /* 0x0000000b07077227 */ /* 0x000fe200078e0006 */
[----:B------:R-:W-:Y:S01]  /*02b0*/  LOP3.LUT R11, RZ, R13, RZ, 0x33, !PT ;  /* 0x0000000dff0b7212 */ /* 0x000fe200078e33ff */
[----:B------:R-:W0:Y:S04]  /*02c0*/  LDC R6, c[0x0][0x41c] ;  /* 0x00010700ff067b82 */ /* 0x000e280000000800 */
[----:B------:R-:W-:-:S05]  /*02d0*/  IMAD.HI.U32 R7, R7, R10, RZ ;  /* 0x0000000a07077227 */ /* 0x000fca00078e00ff */
[----:B------:R-:W-:-:S05]  /*02e0*/  IADD3 R8, PT, PT, -R7, RZ, RZ ;  /* 0x000000ff07087210 */ /* 0x000fca0007ffe1ff */
[----:B------:R-:W-:Y:S01]  /*02f0*/  IMAD R8, R9, R8, R10 ;  /* 0x0000000809087224 */ /* 0x000fe200078e020a */
[----:B------:R-:W-:-:S04]  /*0300*/  LOP3.LUT R10, R50, R13, RZ, 0x3c, !PT ;  /* 0x0000000d320a7212 */ /* 0x000fc800078e3cff */
[----:B------:R-:W-:Y:S02]  /*0310*/  ISETP.GT.U32.AND P4, PT, R9, R8, PT ;  /* 0x000000080900720c */ /* 0x000fe40003f84070 */
[----:B------:R-:W-:Y:S01]  /*0320*/  ISETP.GE.AND P2, PT, R10, RZ, PT ;  /* 0x000000ff0a00720c */ /* 0x000fe20003f46270 */
[----:B0-----:R-:W-:-:S05]  /*0330*/  IMAD R27, R6, UR11, R27 ;  /* 0x0000000b061b7c24 */ /* 0x001fca000f8e021b */
[----:B------:R-:W-:Y:S02]  /*0340*/  SHF.R.S32.HI R15, RZ, 0x1f, R27 ;  /* 0x0000001fff0f7819 */ /* 0x000fe4000001141b */
[----:B------:R-:W-:-:S03]  /*0350*/  IADD3 R20, PT, PT, R27, 0x10, RZ ;  /* 0x000000101b147810 */ /* 0x000fc60007ffe0ff */
[-C--:B------:R-:W-:Y:S02]  /*0360*/  @!P4 IADD3 R8, PT, PT, R8, -R9.reuse, RZ ;  /* 0x800000090808c210 */ /* 0x080fe40007ffe0ff */
[----:B------:R-:W-:Y:S02]  /*0370*/  @!P4 IADD3 R7, PT, PT, R7, 0x1, RZ ;  /* 0x000000010707c810 */ /* 0x000fe40007ffe0ff */
[CC--:B------:R-:W-:Y:S02]  /*0380*/  ISETP.GE.U32.AND P0, PT, R8.reuse, R9.reuse, PT ;  /* 0x000000090800720c */ /* 0x0c0fe40003f06070 */
[----:B------:R-:W-:Y:S02]  /*0390*/  ISETP.GT.U32.AND P5, PT, R9, R8, PT ;  /* 0x000000080900720c */ /* 0x000fe40003fa4070 */
[----:B------:R-:W-:Y:S02]  /*03a0*/  IADD3 R9, PT, PT, R8, -R9, RZ ;  /* 0x8000000908097210 */ /* 0x000fe40007ffe0ff */
[----:B------:R-:W-:-:S02]  /*03b0*/  ISETP.NE.AND P4, PT, R13, RZ, PT ;  /* 0x000000ff0d00720c */ /* 0x000fc40003f85270 */
[----:B------:R-:W-:Y:S01]  /*03c0*/  SEL R56, R9, R8, !P5 ;  /* 0x0000000809387207 */ /* 0x000fe20006800000 */
[----:B------:R-:W0:Y:S01]  /*03d0*/  @!P1 LDC.64 R12, c[0x0][0x3a0] ;  /* 0x0000e800ff0c9b82 */ /* 0x000e220000000a00 */
[----:B------:R-:W-:Y:S02]  /*03e0*/  SHF.R.S32.HI R21, RZ, 0x1f, R20 ;  /* 0x0000001fff157819 */ /* 0x000fe40000011414 */
[----:B------:R-:W-:Y:S02]  /*03f0*/  @!P3 IADD3 R56, PT, PT, -R56, RZ, RZ ;  /* 0x000000ff3838b210 */ /* 0x000fe40007ffe1ff */
[----:B------:R-:W-:Y:S02]  /*0400*/  @P0 IADD3 R7, PT, PT, R7, 0x1, RZ ;  /* 0x0000000107070810 */ /* 0x000fe40007ffe0ff */
[----:B------:R-:W-:Y:S01]  /*0410*/  ISETP.GE.U32.AND P0, PT, R27, UR16, PT ;  /* 0x000000101b007c0c */ /* 0x000fe2000bf06070 */
[----:B------:R-:W2:Y:S01]  /*0420*/  @!P1 LDC.64 R8, c[0x0][0x3f8] ;  /* 0x0000fe00ff089b82 */ /* 0x000ea20000000a00 */
[----:B------:R-:W-:-:S02]  /*0430*/  @!P2 IADD3 R7, PT, PT, -R7, RZ, RZ ;  /* 0x000000ff0707a210 */ /* 0x000fc40007ffe1ff */
[----:B------:R-:W-:Y:S02]  /*0440*/  ISETP.GE.AND.EX P0, PT, R15, UR17, PT, P0 ;  /* 0x000000110f007c0c */ /* 0x000fe4000bf06300 */
[C---:B------:R-:W-:Y:S02]  /*0450*/  SEL R56, R11.reuse, R56, !P4 ;  /* 0x000000380b387207 */ /* 0x040fe40006000000 */
[----:B------:R-:W-:Y:S02]  /*0460*/  SEL R11, R11, R7, !P4 ;  /* 0x000000070b0b7207 */ /* 0x000fe40006000000 */
[----:B------:R-:W-:Y:S02]  /*0470*/  SHF.L.U32 R7, R56, 0x6, RZ ;  /* 0x0000000638077819 */ /* 0x000fe400000006ff */
[----:B------:R-:W-:Y:S02]  /*0480*/  SHF.R.S32.HI R6, RZ, 0x1f, R11 ;  /* 0x0000001fff067819 */ /* 0x000fe4000001140b */
[----:B------:R-:W-:-:S02]  /*0490*/  SHF.R.S32.HI R61, RZ, 0x1f, R7 ;  /* 0x0000001fff3d7819 */ /* 0x000fc40000011407 */
[----:B------:R-:W-:Y:S01]  /*04a0*/  LOP3.LUT R60, R7, R28, RZ, 0xfc, !PT ;  /* 0x0000001c073c7212 */ /* 0x000fe200078efcff */
[----:B------:R-:W-:Y:S01]  /*04b0*/  IMAD R10, R6, UR18, RZ ;  /* 0x00000012060a7c24 */ /* 0x000fe2000f8e02ff */
[----:B------:R-:W-:Y:S01]  /*04c0*/  ISETP.GE.U32.AND P3, PT, R20, UR16, PT ;  /* 0x0000001014007c0c */ /* 0x000fe2000bf66070 */
[----:B------:R-:W3:Y:S01]  /*04d0*/  @!P0 LDC.64 R6, c[0x0][0x3f8] ;  /* 0x0000fe00ff068b82 */ /* 0x000ee20000000a00 */
[----:B------:R-:W-:Y:S01]  /*04e0*/  IADD3 R25, PT, PT, R27, 0x20, RZ ;  /* 0x000000201b197810 */ /* 0x000fe20007ffe0ff */
[----:B------:R-:W-:Y:S01]  /*04f0*/  IMAD.WIDE.U32 R60, R11, UR18, R60 ;  /* 0x000000120b3c7c25 */ /* 0x000fe2000f8e003c */
[----:B------:R-:W-:Y:S02]  /*0500*/  ISETP.GE.AND.EX P3, PT, R21, UR17, PT, P3 ;  /* 0x0000001115007c0c */ /* 0x000fe4000bf66330 */
[----:B------:R-:W-:Y:S01]  /*0510*/  SHF.R.S32.HI R29, RZ, 0x1f, R25 ;  /* 0x0000001fff1d7819 */ /* 0x000fe20000011419 */
[----:B------:R-:W-:Y:S01]  /*0520*/  IMAD R11, R11, UR19, R10 ;  /* 0x000000130b0b7c24 */ /* 0x000fe2000f8e020a */
[----:B------:R-:W-:Y:S01]  /*0530*/  @!P1 MOV R58, R60 ;  /* 0x0000003c003a9202 */ /* 0x000fe20000000f00 */
[----:B--2---:R-:W-:-:S03]  /*0540*/  @!P1 IMAD R10, R17, R8, RZ ;  /* 0x00000008110a9224 */ /* 0x004fc600078e02ff */
[----:B------:R-:W-:Y:S01]  /*0550*/  IADD3 R59, PT, PT, R61, R11, RZ ;  /* 0x0000000b3d3b7210 */ /* 0x000fe20007ffe0ff */
[C---:B------:R-:W-:Y:S02]  /*0560*/  @!P1 IMAD R11, R53.reuse, R9, R10 ;  /* 0x00000009350b9224 */ /* 0x040fe400078e020a */
[----:B------:R-:W-:Y:S01]  /*0570*/  @!P1 IMAD.WIDE.U32 R8, R53, R8, R58 ;  /* 0x0000000835089225 */ /* 0x000fe200078e003a */
[----:B------:R-:W-:Y:S01]  /*0580*/  IADD3 R31, PT, PT, R27, 0x50, RZ ;  /* 0x000000501b1f7810 */ /* 0x000fe20007ffe0ff */
[----:B------:R-:W2:Y:S01]  /*0590*/  @!P3 LDC.64 R22, c[0x0][0x398] ;  /* 0x0000e600ff16bb82 */ /* 0x000ea20000000a00 */
[----:B------:R-:W-:Y:S02]  /*05a0*/  @!P1 SHF.L.U32 R17, R8, 0x1, RZ ;  /* 0x0000000108119819 */ /* 0x000fe400000006ff */
[----:B------:R-:W-:Y:S01]  /*05b0*/  @!P1 IADD3 R9, PT, PT, R9, R11, RZ ;  /* 0x0000000b09099210 */ /* 0x000fe20007ffe0ff */
[----:B---3--:R-:W-:Y:S01]  /*05c0*/  @!P0 IMAD R14, R15, R6, RZ ;  /* 0x000000060f0e8224 */ /* 0x008fe200078e02ff */
[----:B0-----:R-:W-:-:S03]  /*05d0*/  @!P1 IADD3 R12, P2, PT, R17, R12, RZ ;  /* 0x0000000c110c9210 */ /* 0x001fc60007f5e0ff */
[----:B------:R-:W0:Y:S01]  /*05e0*/  @!P0 LDC.64 R10, c[0x0][0x3a0] ;  /* 0x0000e800ff0a8b82 */ /* 0x000e220000000a00 */
[----:B-1----:R-:W-:Y:S01]  /*05f0*/  @!P1 IADD3 R18, P4, PT, R17, R18, RZ ;  /* 0x0000001211129210 */ /* 0x002fe20007f9e0ff */
[----:B------:R-:W-:Y:S01]  /*0600*/  @!P0 IMAD R17, R27, R7, R14 ;  /* 0x000000071b118224 */ /* 0x000fe200078e020e */
[----:B------:R-:W-:Y:S02]  /*0610*/  @!P1 SHF.L.U64.HI R16, R8, 0x1, R9 ;  /* 0x0000000108109819 */ /* 0x000fe40000010209 */
[----:B------:R-:W-:Y:S02]  /*0620*/  @!P0 MOV R14, R60 ;  /* 0x0000003c000e8202 */ /* 0x000fe40000000f00 */
[----:B------:R-:W-:Y:S01]  /*0630*/  @!P0 MOV R15, R59 ;  /* 0x0000003b000f8202 */ /* 0x000fe20000000f00 */
[----:B------:R-:W1:Y:S01]  /*0640*/  @!P0 LDC.64 R8, c[0x0][0x398] ;  /* 0x0000e600ff088b82 */ /* 0x000e620000000a00 */
[C---:B------:R-:W-:Y:S02]  /*0650*/  @!P1 IADD3.X R13, PT, PT, R16.reuse, R13, RZ, P2, !PT ;  /* 0x0000000d100d9210 */ /* 0x040fe400017fe4ff */
[----:B------:R-:W-:Y:S01]  /*0660*/  ISETP.GE.U32.AND P2, PT, R25, UR16, PT ;  /* 0x0000001019007c0c */ /* 0x000fe2000bf46070 */
[----:B------:R-:W-:Y:S01]  /*0670*/  @!P0 IMAD.WIDE.U32 R14, R27, R6, R14 ;  /* 0x000000061b0e8225 */ /* 0x000fe200078e000e */
[----:B------:R-:W-:Y:S01]  /*0680*/  @!P1 IADD3.X R19, PT, PT, R16, R19, RZ, P4, !PT ;  /* 0x0000001310139210 */ /* 0x000fe200027fe4ff */
[----:B------:R3:W4:Y:S02]  /*0690*/  @!P1 LDG.E R41, desc[UR8][R12.64] ;  /* 0x000000080c299981 */ /* 0x000724000c1e1900 */
[----:B------:R-:W2:Y:S01]  /*06a0*/  @!P3 LDC.64 R6, c[0x0][0x3f8] ;  /* 0x0000fe00ff06bb82 */ /* 0x000ea20000000a00 */
[----:B------:R-:W-:Y:S01]  /*06b0*/  @!P0 IADD3 R15, PT, PT, R15, R17, RZ ;  /* 0x000000110f0f8210 */ /* 0x000fe20007ffe0ff */
[----:B------:R2:W4:Y:S01]  /*06c0*/  @!P1 LDG.E R40, desc[UR8][R18.64] ;  /* 0x0000000812289981 */ /* 0x000522000c1e1900 */
[----:B------:R-:W-:-:S02]  /*06d0*/  @!P0 SHF.L.U32 R17, R14, 0x1, RZ ;  /* 0x000000010e118819 */ /* 0x000fc400000006ff */
[----:B------:R-:W-:Y:S02]  /*06e0*/  ISETP.GE.AND.EX P2, PT, R29, UR17, PT, P2 ;  /* 0x000000111d007c0c */ /* 0x000fe4000bf46320 */
[----:B------:R-:W-:Y:S01]  /*06f0*/  @!P0 SHF.L.U64.HI R24, R14, 0x1, R15 ;  /* 0x000000010e188819 */ /* 0x000fe2000001020f */
[----:B---3--:R-:W3:Y:S01]  /*0700*/  @!P3 LDC.64 R12, c[0x0][0x3a0] ;  /* 0x0000e800ff0cbb82 */ /* 0x008ee20000000a00 */
[C---:B0-----:R-:W-:Y:S02]  /*0710*/  @!P0 IADD3 R10, P4, PT, R17.reuse, R10, RZ ;  /* 0x0000000a110a8210 */ /* 0x041fe40007f9e0ff */
[----:B-1----:R-:W-:Y:S02]  /*0720*/  @!P0 IADD3 R16, P1, PT, R17, R8, RZ ;  /* 0x0000000811108210 */ /* 0x002fe40007f3e0ff */
[----:B------:R-:W-:-:S05]  /*0730*/  @!P0 IADD3.X R11, PT, PT, R24, R11, RZ, P4, !PT ;  /* 0x0000000b180b8210 */ /* 0x000fca00027fe4ff */
[----:B------:R-:W0:Y:S01]  /*0740*/  @!P2 LDC.64 R14, c[0x0][0x3f8] ;  /* 0x0000fe00ff0eab82 */ /* 0x000e220000000a00 */
[----:B------:R-:W-:Y:S02]  /*0750*/  @!P0 IADD3.X R17, PT, PT, R24, R9, RZ, P1, !PT ;  /* 0x0000000918118210 */ /* 0x000fe40000ffe4ff */
[----:B------:R-:W-:Y:S01]  /*0760*/  @!P3 MOV R8, R60 ;  /* 0x0000003c0008b202 */ /* 0x000fe20000000f00 */
[----:B--2---:R-:W-:Y:S01]  /*0770*/  @!P3 IMAD R21, R21, R6, RZ ;  /* 0x000000061515b224 */ /* 0x004fe200078e02ff */
[----:B------:R-:W-:Y:S02]  /*0780*/  @!P3 MOV R9, R59 ;  /* 0x0000003b0009b202 */ /* 0x000fe40000000f00 */
[----:B------:R-:W-:Y:S02]  /*0790*/  ISETP.GE.U32.AND P4, PT, R31, UR16, PT ;  /* 0x000000101f007c0c */ /* 0x000fe4000bf86070 */
[----:B------:R-:W-:Y:S01]  /*07a0*/  SHF.R.S32.HI R33, RZ, 0x1f, R31 ;  /* 0x0000001fff217819 */ /* 0x000fe2000001141f */
[----:B------:R-:W-:-:S02]  /*07b0*/  @!P3 IMAD R19, R20, R7, R21 ;  /* 0x000000071413b224 */ /* 0x000fc400078e0215 */
[----:B------:R-:W-:Y:S01]  /*07c0*/  @!P3 IMAD.WIDE.U32 R20, R20, R6, R8 ;  /* 0x000000061414b225 */ /* 0x000fe200078e0008 */
[----:B------:R-:W-:Y:S01]  /*07d0*/  ISETP.GE.AND.EX P4, PT, R33, UR17, PT, P4 ;  /* 0x0000001121007c0c */ /* 0x000fe2000bf86340 */
[----:B------:R-:W1:Y:S01]  /*07e0*/  LDC.64 R6, c[0x0][0x3b8] ;  /* 0x0000ee00ff067b82 */ /* 0x000e620000000a00 */
[----:B------:R-:W-:-:S04]  /*07f0*/  IADD3 R27, PT, PT, R27, 0x60, RZ ;  /* 0x000000601b1b7810 */ /* 0x000fc80007ffe0ff */
[----:B------:R-:W-:Y:S02]  /*0800*/  ISETP.GE.U32.AND P1, PT, R27, UR16, PT ;  /* 0x000000101b007c0c */ /* 0x000fe4000bf26070 */
[----:B------:R-:W-:Y:S02]  /*0810*/  SHF.R.S32.HI R30, RZ, 0x1f, R27 ;  /* 0x0000001fff1e7819 */ /* 0x000fe4000001141b */
[----:B------:R-:W-:-:S03]  /*0820*/  CS2R R48, SRZ ;  /* 0x0000000000307805 */ /* 0x000fc6000001ff00 */
[----:B------:R-:W2:Y:S01]  /*0830*/  @!P4 LDC.64 R8, c[0x0][0x3f8] ;  /* 0x0000fe00ff08cb82 */ /* 0x000ea20000000a00 */
[----:B------:R-:W-:Y:S02]  /*0840*/  ISETP.GE.AND.EX P1, PT, R30, UR17, PT, P1 ;  /* 0x000000111e007c0c */ /* 0x000fe4000bf26310 */
[----:B------:R3:W5:Y:S01]  /*0850*/  @!P0 LDG.E R48, desc[UR8][R16.64] ;  /* 0x0000000810308981 */ /* 0x000762000c1e1900 */
[----:B------:R-:W-:-:S03]  /*0860*/  @!P3 IADD3 R19, PT, PT, R21, R19, RZ ;  /* 0x000000131513b210 */ /* 0x000fc60007ffe0ff */
[----:B------:R0:W4:Y:S01]  /*0870*/  @!P0 LDG.E R49, desc[UR8][R10.64] ;  /* 0x000000080a318981 */ /* 0x000122000c1e1900 */
[----:B------:R-:W-:Y:S02]  /*0880*/  @!P3 SHF.L.U64.HI R24, R20, 0x1, R19 ;  /* 0x000000011418b819 */ /* 0x000fe40000010213 */
[----:B---3--:R-:W-:Y:S01]  /*0890*/  @!P2 MOV R16, R60 ;  /* 0x0000003c0010a202 */ /* 0x008fe20000000f00 */
[----:B-1----:R-:W-:Y:S01]  /*08a0*/  IMAD.WIDE R6, R50, 0x8, R6 ;  /* 0x0000000832067825 */ /* 0x002fe200078e0206 */
[----:B------:R-:W-:Y:S02]  /*08b0*/  @!P2 MOV R17, R59 ;  /* 0x0000003b0011a202 */ /* 0x000fe40000000f00 */
[----:B------:R-:W1:Y:S01]  /*08c0*/  @!P1 LDC.64 R18, c[0x0][0x3f8] ;  /* 0x0000fe00ff129b82 */ /* 0x000e620000000a00 */
[-C--:B0-----:R-:W-:Y:S01]  /*08d0*/  @!P2 IMAD R10, R29, R14.reuse, RZ ;  /* 0x0000000e1d0aa224 */ /* 0x081fe200078e02ff */
[----:B------:R-:W-:Y:S01]  /*08e0*/  @!P3 SHF.L.U32 R11, R20, 0x1, RZ ;  /* 0x00000001140bb819 */ /* 0x000fe200000006ff */
[C---:B------:R-:W-:Y:S01]  /*08f0*/  @!P2 IMAD.WIDE.U32 R16, R25.reuse, R14, R16 ;  /* 0x0000000e1910a225 */ /* 0x040fe200078e0010 */
[----:B------:R-:W3:Y:S03]  /*0900*/  LDG.E.64 R6, desc[UR8][R6.64] ;  /* 0x0000000806067981 */ /* 0x000ee6000c1e1b00 */
[----:B------:R-:W-:Y:S01]  /*0910*/  @!P2 IMAD R15, R25, R15, R10 ;  /* 0x0000000f190fa224 */ /* 0x000fe200078e020a */
[----:B------:R-:W0:Y:S01]  /*0920*/  @!P2 LDC.64 R20, c[0x0][0x3a0] ;  /* 0x0000e800ff14ab82 */ /* 0x000e220000000a00 */
[----:B------:R-:W-:-:S02]  /*0930*/  @!P3 IADD3 R12, P0, PT, R11, R12, RZ ;  /* 0x0000000c0b0cb210 */ /* 0x000fc40007f1e0ff */
[----:B------:R-:W-:Y:S02]  /*0940*/  @!P3 IADD3 R22, P6, PT, R11, R22, RZ ;  /* 0x000000160b16b210 */ /* 0x000fe40007fde0ff */
[----:B------:R-:W-:-:S03]  /*0950*/  @!P2 IADD3 R15, PT, PT, R17, R15, RZ ;  /* 0x0000000f110fa210 */ /* 0x000fc60007ffe0ff */
[----:B------:R-:W0:Y:S01]  /*0960*/  @!P2 LDC.64 R10, c[0x0][0x398] ;  /* 0x0000e600ff0aab82 */ /* 0x000e220000000a00 */
[----:B------:R-:W-:Y:S01]  /*0970*/  @!P3 IADD3.X R13, PT, PT, R24, R13, RZ, P0, !PT ;  /* 0x0000000d180db210 */ /* 0x000fe200007fe4ff */
[----:B--2---:R-:W-:Y:S01]  /*0980*/  @!P4 IMAD R34, R33, R8, RZ ;  /* 0x000000082122c224 */ /* 0x004fe200078e02ff */
[----:B------:R-:W-:Y:S02]  /*0990*/  SHF.R.S32.HI R26, RZ, 0x1f, R54 ;  /* 0x0000001fff1a7819 */ /* 0x000fe40000011436 */
[----:B------:R-:W-:Y:S02]  /*09a0*/  ISETP.GE.U32.AND P0, PT, R54, UR16, PT ;  /* 0x0000001036007c0c */ /* 0x000fe4000bf06070 */
[C---:B------:R-:W-:Y:S02]  /*09b0*/  @!P2 SHF.L.U32 R33, R16.reuse, 0x1, RZ ;  /* 0x000000011021a819 */ /* 0x040fe400000006ff */
[----:B------:R-:W-:Y:S02]  /*09c0*/  @!P2 SHF.L.U64.HI R32, R16, 0x1, R15 ;  /* 0x000000011020a819 */ /* 0x000fe4000001020f */
[----:B------:R-:W-:-:S02]  /*09d0*/  @!P4 MOV R16, R60 ;  /* 0x0000003c0010c202 */ /* 0x000fc40000000f00 */
[----:B------:R-:W-:Y:S02]  /*09e0*/  @!P4 MOV R17, R59 ;  /* 0x0000003b0011c202 */ /* 0x000fe40000000f00 */
[----:B------:R-:W-:Y:S01]  /*09f0*/  @!P3 IADD3.X R23, PT, PT, R24, R23, RZ, P6, !PT ;  /* 0x000000171817b210 */ /* 0x000fe200037fe4ff */
[C---:B------:R-:W-:Y:S01]  /*0a00*/  @!P4 IMAD R35, R31.reuse, R9, R34 ;  /* 0x000000091f23c224 */ /* 0x040fe200078e0222 */
[----:B------:R-:W2:Y:S01]  /*0a10*/  @!P4 LDC.64 R24, c[0x0][0x3a0] ;  /* 0x0000e800ff18cb82 */ /* 0x000ea20000000a00 */
[----:B------:R-:W-:Y:S01]  /*0a20*/  ISETP.GE.AND.EX P0, PT, R26, UR17, PT, P0 ;  /* 0x000000111a007c0c */ /* 0x000fe2000bf06300 */
[----:B------:R-:W-:Y:S01]  /*0a30*/  @!P4 IMAD.WIDE.U32 R8, R31, R8, R16 ;  /* 0x000000081f08c225 */ /* 0x000fe200078e0010 */
[----:B------:R-:W-:-:S05]  /*0a40*/  CS2R R46, SRZ ;  /* 0x00000000002e7805 */ /* 0x000fca000001ff00 */
[----:B------:R-:W2:Y:S01]  /*0a50*/  @!P4 LDC.64 R14, c[0x0][0x398] ;  /* 0x0000e600ff0ecb82 */ /* 0x000ea20000000a00 */
[----:B------:R-:W-:Y:S01]  /*0a60*/  @!P4 IADD3 R9, PT, PT, R9, R35, RZ ;  /* 0x000000230909c210 */ /* 0x000fe20007ffe0ff */
[----:B-1----:R-:W-:Y:S01]  /*0a70*/  @!P1 IMAD R16, R30, R18, RZ ;  /* 0x000000121e109224 */ /* 0x002fe200078e02ff */
[----:B0-----:R-:W-:Y:S01]  /*0a80*/  @!P2 IADD3 R20, P6, PT, R33, R20, RZ ;  /* 0x000000142114a210 */ /* 0x001fe20007fde0ff */
[----:B------:R0:W5:Y:S01]  /*0a90*/  @!P3 LDG.E R47, desc[UR8][R12.64] ;  /* 0x000000080c2fb981 */ /* 0x000162000c1e1900 */
[C---:B------:R-:W-:Y:S02]  /*0aa0*/  @!P4 SHF.L.U32 R31, R8.reuse, 0x1, RZ ;  /* 0x00000001081fc819 */ /* 0x040fe400000006ff */
[----:B------:R-:W-:Y:S02]  /*0ab0*/  @!P4 SHF.L.U64.HI R30, R8, 0x1, R9 ;  /* 0x00000001081ec819 */ /* 0x000fe40000010209 */
[----:B------:R-:W-:Y:S01]  /*0ac0*/  CS2R R44, SRZ ;  /* 0x00000000002c7805 */ /* 0x000fe2000001ff00 */
[----:B------:R-:W1:Y:S01]  /*0ad0*/  @!P0 LDC.64 R8, c[0x0][0x3f8] ;  /* 0x0000fe00ff088b82 */ /* 0x000e620000000a00 */
[----:B------:R-:W-:-:S02]  /*0ae0*/  @!P2 IADD3.X R21, PT, PT, R32, R21, RZ, P6, !PT ;  /* 0x000000152015a210 */ /* 0x000fc400037fe4ff */
[----:B------:R-:W-:Y:S02]  /*0af0*/  CS2R R38, SRZ ;  /* 0x0000000000267805 */ /* 0x000fe4000001ff00 */
[----:B------:R-:W-:Y:S01]  /*0b00*/  @!P2 IADD3 R10, P6, PT, R33, R10, RZ ;  /* 0x0000000a210aa210 */ /* 0x000fe20007fde0ff */
[----:B------:R-:W-:Y:S01]  /*0b10*/  @!P1 IMAD R33, R27, R19, R16 ;  /* 0x000000131b219224 */ /* 0x000fe200078e0210 */
[----:B------:R-:W-:Y:S02]  /*0b20*/  SHF.R.S32.HI R29, RZ, 0x1f, R52 ;  /* 0x0000001fff1d7819 */ /* 0x000fe40000011434 */
[----:B------:R-:W-:Y:S02]  /*0b30*/  CS2R R36, SRZ ;  /* 0x0000000000247805 */ /* 0x000fe4000001ff00 */
[----:B------:R-:W-:Y:S01]  /*0b40*/  ISETP.GE.U32.AND P5, PT, R52, UR16, PT ;  /* 0x0000001034007c0c */ /* 0x000fe2000bfa6070 */
[----:B0-----:R-:W0:Y:S01]  /*0b50*/  @!P1 LDC.64 R12, c[0x0][0x3a0] ;  /* 0x0000e800ff0c9b82 */ /* 0x001e220000000a00 */
[----:B------:R-:W-:Y:S01]  /*0b60*/  @!P1 MOV R16, R60 ;  /* 0x0000003c00109202 */ /* 0x000fe20000000f00 */
[----:B------:R1:W4:Y:S01]  /*0b70*/  @!P2 LDG.E R45, desc[UR8][R20.64] ;  /* 0x00000008142da981 */ /* 0x000322000c1e1900 */
[----:B------:R-:W-:-:S02]  /*0b80*/  @!P1 MOV R17, R59 ;  /* 0x0000003b00119202 */ /* 0x000fc40000000f00 */
[----:B------:R-:W-:Y:S02]  /*0b90*/  ISETP.GE.AND.EX P5, PT, R29, UR17, PT, P5 ;  /* 0x000000111d007c0c */ /* 0x000fe4000bfa6350 */
[----:B------:R-:W-:Y:S02]  /*0ba0*/  CS2R R42, SRZ ;  /* 0x00000000002a7805 */ /* 0x000fe4000001ff00 */
[----:B------:R-:W-:Y:S01]  /*0bb0*/  @!P2 IADD3.X R11, PT, PT, R32, R11, RZ, P6, !PT ;  /* 0x0000000b200ba210 */ /* 0x000fe200037fe4ff */
[----:B------:R-:W-:Y:S01]  /*0bc0*/  @!P1 IMAD.WIDE.U32 R18, R27, R18, R16 ;  /* 0x000000121b129225 */ /* 0x000fe200078e0010 */
[----:B--2---:R-:W-:Y:S01]  /*0bd0*/  @!P4 IADD3 R24, P6, PT, R31, R24, RZ ;  /* 0x000000181f18c210 */ /* 0x004fe20007fde0ff */
[----:B------:R-:W2:Y:S01]  /*0be0*/  @!P1 LDC.64 R16, c[0x0][0x398] ;  /* 0x0000e600ff109b82 */ /* 0x000ea20000000a00 */
[----:B------:R-:W5:Y:S02]  /*0bf0*/  @!P3 LDG.E R46, desc[UR8][R22.64] ;  /* 0x00000008162eb981 */ /* 0x000f64000c1e1900 */
[----:B------:R-:W-:-:S02]  /*0c00*/  @!P4 IADD3.X R25, PT, PT, R30, R25, RZ, P6, !PT ;  /* 0x000000191e19c210 */ /* 0x000fc400037fe4ff */
[----:B------:R-:W-:Y:S01]  /*0c10*/  @!P4 IADD3 R14, P6, PT, R31, R14, RZ ;  /* 0x0000000e1f0ec210 */ /* 0x000fe20007fde0ff */
[----:B-1----:R-:W-:Y:S01]  /*0c20*/  @!P0 IMAD R26, R26, R8, RZ ;  /* 0x000000081a1a8224 */ /* 0x002fe200078e02ff */
[----:B------:R-:W-:Y:S01]  /*0c30*/  @!P1 IADD3 R19, PT, PT, R19, R33, RZ ;  /* 0x0000002113139210 */ /* 0x000fe20007ffe0ff */
[----:B------:R-:W1:Y:S01]  /*0c40*/  @!P0 LDC.64 R20, c[0x0][0x3a0] ;  /* 0x0000e800ff148b82 */ /* 0x000e620000000a00 */
[----:B------:R-:W-:Y:S01]  /*0c50*/  @!P4 IADD3.X R15, PT, PT, R30, R15, RZ, P6, !PT ;  /* 0x0000000f1e0fc210 */ /* 0x000fe200037fe4ff */
[----:B------:R-:W4:Y:S01]  /*0c60*/  @!P4 LDG.E R39, desc[UR8][R24.64] ;  /* 0x000000081827c981 */ /* 0x000f22000c1e1900 */
[C---:B------:R-:W-:Y:S02]  /*0c70*/  @!P1 SHF.L.U32 R31, R18.reuse, 0x1, RZ ;  /* 0x00000001121f9819 */ /* 0x040fe400000006ff */
[----:B------:R-:W-:Y:S01]  /*0c80*/  @!P1 SHF.L.U64.HI R30, R18, 0x1, R19 ;  /* 0x00000001121e9819 */ /* 0x000fe20000010213 */
[----:B------:R-:W-:Y:S01]  /*0c90*/  @!P0 IMAD R33, R54, R9, R26 ;  /* 0x0000000936218224 */ /* 0x000fe200078e021a */
[----:B------:R2:W4:Y:S01]  /*0ca0*/  @!P4 LDG.E R38, desc[UR8][R14.64] ;  /* 0x000000080e26c981 */ /* 0x000522000c1e1900 */
[----:B------:R-:W1:Y:S01]  /*0cb0*/  @!P5 LDC.64 R18, c[0x0][0x3f8] ;  /* 0x0000fe00ff12db82 */ /* 0x000e620000000a00 */
[----:B0-----:R-:W-:-:S02]  /*0cc0*/  @!P1 IADD3 R12, P6, PT, R31, R12, RZ ;  /* 0x0000000c1f0c9210 */ /* 0x001fc40007fde0ff */
[----:B------:R-:W-:Y:S01]  /*0cd0*/  @!P0 MOV R26, R60 ;  /* 0x0000003c001a8202 */ /* 0x000fe20000000f00 */
[----:B------:R-:W-:Y:S01]  /*0ce0*/  UISETP.NE.AND UP1, UPT, UR12, URZ, UPT ;  /* 0x000000ff0c00728c */ /* 0x000fe2000bf25270 */
[----:B------:R-:W-:Y:S01]  /*0cf0*/  @!P1 IADD3.X R13, PT, PT, R30, R13, RZ, P6, !PT ;  /* 0x0000000d1e0d9210 */ /* 0x000fe200037fe4ff */
[----:B------:R-:W5:Y:S01]  /*0d00*/  @!P2 LDG.E R44, desc[UR8][R10.64] ;  /* 0x000000080a2ca981 */ /* 0x000f62000c1e1900 */
[----:B------:R-:W-:Y:S01]  /*0d10*/  @!P0 MOV R27, R59 ;  /* 0x0000003b001b8202 */ /* 0x000fe20000000f00 */
[----:B--2---:R-:W0:Y:S02]  /*0d20*/  @!P0 LDC.64 R14, c[0x0][0x398] ;  /* 0x0000e600ff0e8b82 */ /* 0x004e240000000a00 */
[----:B------:R2:W4:Y:S01]  /*0d30*/  @!P1 LDG.E R37, desc[UR8][R12.64] ;  /* 0x000000080c259981 */ /* 0x000522000c1e1900 */
[----:B------:R-:W-:Y:S01]  /*0d40*/  @!P0 IMAD.WIDE.U32 R26, R54, R8, R26 ;  /* 0x00000008361a8225 */ /* 0x000fe200078e001a */
[----:B------:R-:W-:-:S04]  /*0d50*/  @!P1 IADD3 R24, P6, PT, R31, R16, RZ ;  /* 0x000000101f189210 */ /* 0x000fc80007fde0ff */
[----:B------:R-:W0:Y:S01]  /*0d60*/  @!P5 LDC.64 R8, c[0x0][0x398] ;  /* 0x0000e600ff08db82 */ /* 0x000e220000000a00 */
[----:B------:R-:W-:-:S07]  /*0d70*/  @!P0 IADD3 R27, PT, PT, R27, R33, RZ ;  /* 0x000000211b1b8210 */ /* 0x000fce0007ffe0ff */
[----:B--2---:R-:W2:Y:S01]  /*0d80*/  @!P5 LDC.64 R12, c[0x0][0x3a0] ;  /* 0x0000e800ff0cdb82 */ /* 0x004ea20000000a00 */
[----:B------:R-:W-:Y:S02]  /*0d90*/  @!P1 IADD3.X R25, PT, PT, R30, R17, RZ, P6, !PT ;  /* 0x000000111e199210 */ /* 0x000fe400037fe4ff */
[C---:B------:R-:W-:Y:S02]  /*0da0*/  @!P0 SHF.L.U32 R31, R26.reuse, 0x1, RZ ;  /* 0x000000011a1f8819 */ /* 0x040fe400000006ff */
[----:B------:R-:W-:Y:S01]  /*0db0*/  @!P0 SHF.L.U64.HI R30, R26, 0x1, R27 ;  /* 0x000000011a1e8819 */ /* 0x000fe2000001021b */
[----:B-1----:R-:W-:Y:S01]  /*0dc0*/  @!P5 IMAD R29, R29, R18, RZ ;  /* 0x000000121d1dd224 */ /* 0x002fe200078e02ff */
[----:B------:R-:W-:Y:S01]  /*0dd0*/  @!P5 MOV R26, R60 ;  /* 0x0000003c001ad202 */ /* 0x000fe20000000f00 */
[----:B------:R-:W4:Y:S01]  /*0de0*/  @!P1 LDG.E R36, desc[UR8][R24.64] ;  /* 0x0000000818249981 */ /* 0x000f22000c1e1900 */
[----:B------:R-:W-:Y:S01]  /*0df0*/  @!P5 MOV R27, R59 ;  /* 0x0000003b001bd202 */ /* 0x000fe20000000f00 */
[----:B------:R-:W-:-:S02]  /*0e00*/  @!P5 IMAD R29, R52, R19, R29 ;  /* 0x00000013341dd224 */ /* 0x000fc400078e021d */
[----:B------:R-:W-:Y:S01]  /*0e10*/  @!P5 IMAD.WIDE.U32 R26, R52, R18, R26 ;  /* 0x00000012341ad225 */ /* 0x000fe200078e001a */
[C---:B------:R-:W-:Y:S02]  /*0e20*/  @!P0 IADD3 R20, P6, PT, R31.reuse, R20, RZ ;  /* 0x000000141f148210 */ /* 0x040fe40007fde0ff */
[----:B------:R-:W-:Y:S02]  /*0e30*/  CS2R R32, SRZ ;  /* 0x0000000000207805 */ /* 0x000fe4000001ff00 */
[----:B0-----:R-:W-:Y:S01]  /*0e40*/  @!P0 IADD3 R14, P1, PT, R31, R14, RZ ;  /* 0x0000000e1f0e8210 */ /* 0x001fe20007f3e0ff */
[----:B------:R-:W0:Y:S01]  /*0e50*/  LDC.64 R18, c[0x0][0x3a8] ;  /* 0x0000ea00ff127b82 */ /* 0x000e220000000a00 */
[----:B------:R-:W-:Y:S02]  /*0e60*/  @!P5 IADD3 R29, PT, PT, R27, R29, RZ ;  /* 0x0000001d1b1dd210 */ /* 0x000fe40007ffe0ff */
[----:B------:R-:W-:Y:S02]  /*0e70*/  @!P5 SHF.L.U32 R27, R26, 0x1, RZ ;  /* 0x000000011a1bd819 */ /* 0x000fe400000006ff */
[----:B------:R-:W-:-:S02]  /*0e80*/  @!P0 IADD3.X R21, PT, PT, R30, R21, RZ, P6, !PT ;  /* 0x000000151e158210 */ /* 0x000fc400037fe4ff */
[----:B------:R-:W-:Y:S02]  /*0e90*/  @!P0 IADD3.X R15, PT, PT, R30, R15, RZ, P1, !PT ;  /* 0x0000000f1e0f8210 */ /* 0x000fe40000ffe4ff */
[----:B------:R-:W-:Y:S01]  /*0ea0*/  @!P5 SHF.L.U64.HI R26, R26, 0x1, R29 ;  /* 0x000000011a1ad819 */ /* 0x000fe2000001021d */
[----:B------:R1:W4:Y:S01]  /*0eb0*/  @!P0 LDG.E R43, desc[UR8][R20.64] ;  /* 0x00000008142b8981 */ /* 0x000322000c1e1900 */
[C---:B--2---:R-:W-:Y:S02]  /*0ec0*/  @!P5 IADD3 R12, P1, PT, R27.reuse, R12, RZ ;  /* 0x0000000c1b0cd210 */ /* 0x044fe40007f3e0ff */
[----:B------:R-:W-:Y:S01]  /*0ed0*/  @!P5 IADD3 R8, P6, PT, R27, R8, RZ ;  /* 0x000000081b08d210 */ /* 0x000fe20007fde0ff */
[----:B------:R-:W2:Y:S01]  /*0ee0*/  @!P0 LDG.E R42, desc[UR8][R14.64] ;  /* 0x000000080e2a8981 */ /* 0x000ea2000c1e1900 */
[C---:B------:R-:W-:Y:S02]  /*0ef0*/  @!P5 IADD3.X R13, PT, PT, R26.reuse, R13, RZ, P1, !PT ;  /* 0x0000000d1a0dd210 */ /* 0x040fe40000ffe4ff */
[----:B------:R-:W-:-:S03]  /*0f00*/  @!P5 IADD3.X R9, PT, PT, R26, R9, RZ, P6, !PT ;  /* 0x000000091a09d210 */ /* 0x000fc600037fe4ff */
[----:B------:R-:W2:Y:S04]  /*0f10*/  @!P5 LDG.E R33, desc[UR8][R12.64] ;  /* 0x000000080c21d981 */ /* 0x000ea8000c1e1900 */
[----:B------:R1:W2:Y:S01]  /*0f20*/  @!P5 LDG.E R32, desc[UR8][R8.64] ;  /* 0x000000080820d981 */ /* 0x0002a2000c1e1900 */
[----:B------:R-:W-:-:S13]  /*0f30*/  ISETP.NE.AND P4, PT, RZ, UR12, PT ;  /* 0x0000000cff007c0c */ /* 0x000fda000bf85270 */
[----:B------:R-:W3:Y:S01]  /*0f40*/  @P4 LDC.64 R16, c[0x0][0x3b0] ;  /* 0x0000ec00ff104b82 */ /* 0x000ee20000000a00 */
[----:B-1----:R-:W-:Y:S02]  /*0f50*/  LEA R21, R56, R28, 0x6 ;  /* 0x0000001c38157211 */ /* 0x002fe400078e30ff */
[----:B------:R-:W-:-:S03]  /*0f60*/  CS2R R8, SRZ ;  /* 0x0000000000087805 */ /* 0x000fc6000001ff00 */
[----:B0-----:R-:W-:Y:S01]  /*0f70*/  IMAD.WIDE R18, R21, 0x4, R18 ;  /* 0x0000000415127825 */ /* 0x001fe200078e0212 */
[----:B------:R-:W-:-:S04]  /*0f80*/  UMOV UR7, 0x3f800000 ;  /* 0x3f80000000077882 */ /* 0x000fc80000000000 */
[----:B------:R4:W5:Y:S01]  /*0f90*/  LDG.E.64 R10, desc[UR8][R18.64] ;  /* 0x00000008120a7981 */ /* 0x000962000c1e1b00 */
[----:B---3--:R-:W-:-:S05]  /*0fa0*/  @P4 IMAD.WIDE R16, R21, 0x4, R16 ;  /* 0x0000000415104825 */ /* 0x008fca00078e0210 */
[----:B------:R0:W5:Y:S01]  /*0fb0*/  @P4 LDG.E.64 R8, desc[UR8][R16.64] ;  /* 0x0000000810084981 */ /* 0x000162000c1e1b00 */
[----:B------:R-:W-:-:S13]  /*0fc0*/  R2UR UR13, R6 ;  /* 0x00000000060d72ca */ /* 0x000fda00000e0000 */
[----:B------:R-:W-:-:S05]  /*0fd0*/  MOV R6, UR13 ;  /* 0x0000000d00067c02 */ /* 0x000fca0008000f00 */
[----:B------:R-:W-:-:S05]  /*0fe0*/  FFMA.FTZ R7, -R6, UR13, R7 ;  /* 0x0000000d06077c23 */ /* 0x000fca0008010107 */
[----:B------:R-:W-:-:S13]  /*0ff0*/  FSETP.GTU.FTZ.AND P1, PT, R7, RZ, PT ;  /* 0x000000ff0700720b */ /* 0x000fda0003f3c000 */
[----:B------:R-:W-:-:S05]  /*1000*/  VOTEU.ANY UP0, P1 ;  /* 0x0000000000ff7886 */ /* 0x000fca0000800100 */
[----:B------:R-:W1:Y:S01]  /*1010*/  @UP0 LDCU UR5, c[0x0][0x3c0] ;  /* 0x00007800ff0507ac */ /* 0x000e620008000800 */
[----:B------:R-:W-:-:S13]  /*1020*/  PLOP3.LUT P1, PT, PT, PT, UP0, 0x80, 0x8 ;  /* 0x000000000008781c */ /* 0x000fda0003f2f008 */
[----:B-1----:R-:W-:-:S06]  /*1030*/  @P1 FADD.FTZ R6, R7, UR5 ;  /* 0x0000000507061e21 */ /* 0x002fcc0008010000 */
[----:B------:R-:W1:Y:S01]  /*1040*/  @P1 MUFU.RSQ R6, R6 ;  /* 0x0000000600061308 */ /* 0x000e620000001400 */
[----:B----4-:R-:W-:Y:S02]  /*1050*/  PRMT R18, R41, 0x7632, R18 ;  /* 0x0000763229127816 */ /* 0x010fe40000000012 */
[----:B------:R-:W-:Y:S02]  /*1060*/  PRMT R15, R40, 0x7632, R15 ;  /* 0x00007632280f7816 */ /* 0x000fe4000000000f */
[----:B------:R-:W-:Y:S02]  /*1070*/  PRMT R12, R49, 0x7632, R12 ;  /* 0x00007632310c7816 */ /* 0x000fe4000000000c */
[----:B------:R-:W-:Y:S02]  /*1080*/  PRMT R21, R45, 0x7632, R21 ;  /* 0x000076322d157816 */ /* 0x000fe40000000015 */
[----:B-1----:R-:W-:Y:S02]  /*1090*/  @P1 R2UR UR5, R6 ;  /* 0x00000000060512ca */ /* 0x002fe400000e0000 */
[----:B0-----:R-:W-:-:S02]  /*10a0*/  PRMT R17, R39, 0x7632, R17 ;  /* 0x0000763227117816 */ /* 0x001fc40000000011 */
[----:B------:R-:W-:Y:S02]  /*10b0*/  PRMT R16, R38, 0x7632, R16 ;  /* 0x0000763226107816 */ /* 0x000fe40000000010 */
[----:B------:R-:W-:-:S07]  /*10c0*/  PRMT R34, R37, 0x7632, R34 ;  /* 0x0000763225227816 */ /* 0x000fce0000000022 */
[----:B------:R-:W-:Y:S01]  /*10d0*/  @UP0 UMOV UR7, UR5 ;  /* 0x0000000500070c82 */ /* 0x000fe20008000000 */
[----:B------:R-:W-:Y:S02]  /*10e0*/  PRMT R35, R36, 0x7632, R35 ;  /* 0x0000763224237816 */ /* 0x000fe40000000023 */
[----:B------:R-:W-:Y:S02]  /*10f0*/  PRMT R20, R43, 0x7632, R20 ;  /* 0x000076322b147816 */ /* 0x000fe40000000014 */
[----:B--2---:R-:W-:Y:S02]  /*1100*/  PRMT R19, R42, 0x7632, R19 ;  /* 0x000076322a137816 */ /* 0x004fe40000000013 */
[----:B------:R-:W-:Y:S02]  /*1110*/  PRMT R6, R33, 0x7632, R6 ;  /* 0x0000763221067816 */ /* 0x000fe40000000006 */
[----:B------:R-:W-:Y:S01]  /*1120*/  PRMT R7, R32, 0x7632, R7 ;  /* 0x0000763220077816 */ /* 0x000fe20000000007 */
[----:B------:R-:W-:Y:S06]  /*1130*/  BRA.U UP1, `(.L_x_43) ;  /* 0x0000000901547547 */ /* 0x000fec000b800000 */
[----:B------:R-:W-:Y:S02]  /*1140*/  SHF.L.U32 R14, R12, 0x10, RZ ;  /* 0x000000100c0e7819 */ /* 0x000fe400000006ff */
[----:B------:R-:W-:Y:S02]  /*1150*/  SHF.L.U32 R12, R49, 0x10, RZ ;  /* 0x00000010310c7819 */ /* 0x000fe400000006ff */
[----:B-----5:R-:W-:Y:S01]  /*1160*/  SHF.L.U32 R13, R48, 0x10, RZ ;  /* 0x00000010300d7819 */ /* 0x020fe200000006ff */
[----:B------:R-:W-:Y:S01]  /*1170*/  FADD.FTZ R25, R14, -UR13 ;  /* 0x8000000d0e197e21 */ /* 0x000fe20008010000 */
[----:B------:R-:W-:Y:S01]  /*1180*/  PRMT R24, R48, 0x7632, R24 ;  /* 0x0000763230187816 */ /* 0x000fe20000000018 */
[----:B------:R-:W-:Y:S01]  /*1190*/  FADD.FTZ R14, R12, -UR13 ;  /* 0x8000000d0c0e7e21 */ /* 0x000fe20008010000 */
[----:B------:R-:W-:Y:S01]  /*11a0*/  SHF.L.U32 R22, R47, 0x10, RZ ;  /* 0x000000102f167819 */ /* 0x000fe200000006ff */
[----:B------:R-:W-:Y:S01]  /*11b0*/  FMUL.FTZ R27, R10, R13 ;  /* 0x0000000d0a1b7220 */ /* 0x000fe20000410000 */
[----:B------:R-:W-:Y:S01]  /*11c0*/  SHF.L.U32 R12, R24, 0x10, RZ ;  /* 0x00000010180c7819 */ /* 0x000fe200000006ff */
[----:B------:R-:W-:Y:S01]  /*11d0*/  FMUL.FTZ R14, R14, UR7 ;  /* 0x000000070e0e7c20 */ /* 0x000fe20008410000 */
[----:B------:R-:W-:Y:S01]  /*11e0*/  FMUL.FTZ R25, R25, UR7 ;  /* 0x0000000719197c20 */ /* 0x000fe20008410000 */
[----:B------:R-:W-:Y:S01]  /*11f0*/  FADD.FTZ R22, R22, -UR13 ;  /* 0x8000000d16167e21 */ /* 0x000fe20008010000 */
[----:B------:R-:W-:Y:S01]  /*1200*/  FADD.FTZ R29, RZ, R27 ;  /* 0x0000001bff1d7221 */ /* 0x000fe20000010000 */
[----:B------:R-:W-:Y:S01]  /*1210*/  FMUL.FTZ R24, R11, R12 ;  /* 0x0000000c0b187220 */ /* 0x000fe20000410000 */
[----:B------:R-:W-:Y:S01]  /*1220*/  FFMA.FTZ R28, R14, R27, RZ ;  /* 0x0000001b0e1c7223 */ /* 0x000fe200000100ff */
[----:B------:R-:W-:Y:S01]  /*1230*/  FMUL.FTZ R26, R22, UR7 ;  /* 0x00000007161a7c20 */ /* 0x000fe20008410000 */
[----:B------:R-:W-:Y:S01]  /*1240*/  SHF.L.U32 R23, R46, 0x10, RZ ;  /* 0x000000102e177819 */ /* 0x000fe200000006ff */
[----:B------:R-:W-:Y:S01]  /*1250*/  FADD.FTZ R22, R24, R29 ;  /* 0x0000001d18167221 */ /* 0x000fe20000010000 */
[----:B------:R-:W-:Y:S01]  /*1260*/  FFMA.FTZ R27, R25, R24, R28 ;  /* 0x00000018191b7223 */ /* 0x000fe2000001001c */
[----:B------:R-:W-:Y:S01]  /*1270*/  PRMT R24, R47, 0x7632, R24 ;  /* 0x000076322f187816 */ /* 0x000fe20000000018 */
[----:B------:R-:W-:Y:S01]  /*1280*/  FFMA.FTZ R30, R13, R14, RZ ;  /* 0x0000000e0d1e7223 */ /* 0x000fe200000100ff */
[----:B------:R-:W-:Y:S01]  /*1290*/  FADD.FTZ R14, RZ, R13 ;  /* 0x0000000dff0e7221 */ /* 0x000fe20000010000 */
[----:B------:R-:W-:Y:S01]  /*12a0*/  PRMT R28, R46, 0x7632, R28 ;  /* 0x000076322e1c7816 */ /* 0x000fe2000000001c */
[----:B------:R-:W-:Y:S01]  /*12b0*/  FADD.FTZ R29, RZ, R12 ;  /* 0x0000000cff1d7221 */ /* 0x000fe20000010000 */
[----:B------:R-:W-:Y:S01]  /*12c0*/  SHF.L.U32 R24, R24, 0x10, RZ ;  /* 0x0000001018187819 */ /* 0x000fe200000006ff */
[C---:B------:R-:W-:Y:S01]  /*12d0*/  FADD.FTZ R14, R23.reuse, R14 ;  /* 0x0000000e170e7221 */ /* 0x040fe20000010000 */
[----:B------:R-:W-:Y:S01]  /*12e0*/  FFMA.FTZ R13, R23, R26, R30 ;  /* 0x0000001a170d7223 */ /* 0x000fe2000001001e */
[----:B------:R-:W-:Y:S01]  /*12f0*/  FMUL.FTZ R23, R10, R23 ;  /* 0x000000170a177220 */ /* 0x000fe20000410000 */
[----:B------:R-:W-:Y:S01]  /*1300*/  SHF.L.U32 R28, R28, 0x10, RZ ;  /* 0x000000101c1c7819 */ /* 0x000fe200000006ff */
[----:B------:R-:W-:Y:S01]  /*1310*/  FADD.FTZ R24, R24, -UR13 ;  /* 0x8000000d18187e21 */ /* 0x000fe20008010000 */
[----:B------:R-:W-:Y:S01]  /*1320*/  SHF.L.U32 R30, R44, 0x10, RZ ;  /* 0x000000102c1e7819 */ /* 0x000fe200000006ff */
[----:B------:R-:W-:Y:S01]  /*1330*/  FFMA.FTZ R26, R26, R23, R27 ;  /* 0x000000171a1a7223 */ /* 0x000fe2000001001b */
[----:B------:R-:W-:Y:S01]  /*1340*/  FFMA.FTZ R27, R12, R25, RZ ;  /* 0x000000190c1b7223 */ /* 0x000fe200000100ff */
[----:B------:R-:W-:Y:S01]  /*1350*/  FMUL.FTZ R25, R24, UR7 ;  /* 0x0000000718197c20 */ /* 0x000fe20008410000 */
[----:B------:R-:W-:Y:S01]  /*1360*/  FADD.FTZ R24, R28, R29 ;  /* 0x0000001d1c187221 */ /* 0x000fe20000010000 */
[----:B------:R-:W-:Y:S01]  /*1370*/  SHF.L.U32 R29, R45, 0x10, RZ ;  /* 0x000000102d1d7819 */ /* 0x000fe200000006ff */
[----:B------:R-:W-:Y:S01]  /*1380*/  FADD.FTZ R23, R22, R23 ;  /* 0x0000001716177221 */ /* 0x000fe20000010000 */
[----:B------:R-:W-:Y:S01]  /*1390*/  FFMA.FTZ R12, R28, R25, R27 ;  /* 0x000000191c0c7223 */ /* 0x000fe2000001001b */
[----:B------:R-:W-:Y:S01]  /*13a0*/  FMUL.FTZ R28, R11, R28 ;  /* 0x0000001c0b1c7220 */ /* 0x000fe20000410000 */
[----:B------:R-:W-:Y:S01]  /*13b0*/  SHF.L.U32 R21, R21, 0x10, RZ ;  /* 0x0000001015157819 */ /* 0x000fe200000006ff */
[----:B------:R-:W-:Y:S01]  /*13c0*/  FADD.FTZ R29, R29, -UR13 ;  /* 0x8000000d1d1d7e21 */ /* 0x000fe20008010000 */
[----:B------:R-:W-:Y:S01]  /*13d0*/  SHF.L.U32 R27, R43, 0x10, RZ ;  /* 0x000000102b1b7819 */ /* 0x000fe200000006ff */
[--C-:B------:R-:W-:Y:S01]  /*13e0*/  FADD.FTZ R22, R28, R23.reuse ;  /* 0x000000171c167221 */ /* 0x100fe20000010000 */
[----:B------:R-:W-:Y:S01]  /*13f0*/  PRMT R23, R44, 0x7632, R23 ;  /* 0x000076322c177816 */ /* 0x000fe20000000017 */
[----:B------:R-:W-:Y:S01]  /*1400*/  FFMA.FTZ R26, R25, R28, R26 ;  /* 0x0000001c191a7223 */ /* 0x000fe2000001001a */
[----:B------:R-:W-:Y:S01]  /*1410*/  FMUL.FTZ R29, R29, UR7 ;  /* 0x000000071d1d7c20 */ /* 0x000fe20008410000 */
[----:B------:R-:W-:Y:S01]  /*1420*/  FMUL.FTZ R25, R10, R30 ;  /* 0x0000001e0a197220 */ /* 0x000fe20000410000 */
[----:B------:R-:W-:Y:S01]  /*1430*/  FADD.FTZ R21, R21, -UR13 ;  /* 0x8000000d15157e21 */ /* 0x000fe20008010000 */
[----:B------:R-:W-:Y:S01]  /*1440*/  SHF.L.U32 R23, R23, 0x10, RZ ;  /* 0x0000001017177819 */ /* 0x000fe200000006ff */
[----:B------:R-:W-:Y:S01]  /*1450*/  FADD.FTZ R27, R27, -UR13 ;  /* 0x8000000d1b1b7e21 */ /* 0x000fe20008010000 */
[----:B------:R-:W-:Y:S01]  /*1460*/  FFMA.FTZ R26, R29, R25, R26 ;  /* 0x000000191d1a7223 */ /* 0x000fe2000001001a */
[----:B------:R-:W-:Y:S01]  /*1470*/  FMUL.FTZ R21, R21, UR7 ;  /* 0x0000000715157c20 */ /* 0x000fe20008410000 */
[----:B------:R-:W-:Y:S01]  /*1480*/  FADD.FTZ R22, R22, R25 ;  /* 0x0000001916167221 */ /* 0x000fe20000010000 */
[----:B------:R-:W-:Y:S01]  /*1490*/  FMUL.FTZ R25, R11, R23 ;  /* 0x000000170b197220 */ /* 0x000fe20000410000 */
[----:B------:R-:W-:Y:S01]  /*14a0*/  SHF.L.U32 R28, R42, 0x10, RZ ;  /* 0x000000102a1c7819 */ /* 0x000fe200000006ff */
[----:B------:R-:W-:Y:S01]  /*14b0*/  FFMA.FTZ R12, R23, R21, R12 ;  /* 0x00000015170c7223 */ /* 0x000fe2000001000c */
[----:B------:R-:W-:Y:S01]  /*14c0*/  FADD.FTZ R24, R24, R23 ;  /* 0x0000001718187221 */ /* 0x000fe20000010000 */
[----:B------:R-:W-:Y:S01]  /*14d0*/  FADD.FTZ R22, R25, R22 ;  /* 0x0000001619167221 */ /* 0x000fe20000010000 */
[----:B------:R-:W-:Y:S01]  /*14e0*/  FFMA.FTZ R21, R21, R25, R26 ;  /* 0x0000001915157223 */ /* 0x000fe2000001001a */
[----:B------:R-:W-:Y:S01]  /*14f0*/  SHF.L.U32 R23, R20, 0x10, RZ ;  /* 0x0000001014177819 */ /* 0x000fe200000006ff */
[----:B------:R-:W-:Y:S01]  /*1500*/  FMUL.FTZ R25, R10, R28 ;  /* 0x0000001c0a197220 */ /* 0x000fe20000410000 */
[----:B------:R-:W-:Y:S01]  /*1510*/  FMUL.FTZ R26, R27, UR7 ;  /* 0x000000071b1a7c20 */ /* 0x000fe20008410000 */
[----:B------:R-:W-:Y:S01]  /*1520*/  SHF.L.U32 R27, R41, 0x10, RZ ;  /* 0x00000010291b7819 */ /* 0x000fe200000006ff */
[----:B------:R-:W-:Y:S01]  /*1530*/  FADD.FTZ R14, R14, R30 ;  /* 0x0000001e0e0e7221 */ /* 0x000fe20000010000 */
[----:B------:R-:W-:Y:S01]  /*1540*/  FADD.FTZ R20, R22, R25 ;  /* 0x0000001916147221 */ /* 0x000fe20000010000 */
[----:B------:R-:W-:Y:S01]  /*1550*/  FADD.FTZ R22, R23, -UR13 ;  /* 0x8000000d17167e21 */ /* 0x000fe20008010000 */
[----:B------:R-:W-:Y:S01]  /*1560*/  SHF.L.U32 R19, R19, 0x10, RZ ;  /* 0x0000001013137819 */ /* 0x000fe200000006ff */
[----:B------:R-:W-:Y:S01]  /*1570*/  FFMA.FTZ R13, R30, R29, R13 ;  /* 0x0000001d1e0d7223 */ /* 0x000fe2000001000d */
[----:B------:R-:W-:Y:S01]  /*1580*/  FADD.FTZ R27, R27, -UR13 ;  /* 0x8000000d1b1b7e21 */ /* 0x000fe20008010000 */
[----:B------:R-:W-:Y:S01]  /*1590*/  FMUL.FTZ R22, R22, UR7 ;  /* 0x0000000716167c20 */ /* 0x000fe20008410000 */
[----:B------:R-:W-:Y:S01]  /*15a0*/  FFMA.FTZ R21, R26, R25, R21 ;  /* 0x000000191a157223 */ /* 0x000fe20000010015 */
[----:B------:R-:W-:Y:S01]  /*15b0*/  SHF.L.U32 R23, R18, 0x10, RZ ;  /* 0x0000001012177819 */ /* 0x000fe200000006ff */
[----:B------:R-:W-:Y:S01]  /*15c0*/  FADD.FTZ R14, R14, R28 ;  /* 0x0000001c0e0e7221 */ /* 0x000fe20000010000 */
[----:B------:R-:W-:Y:S01]  /*15d0*/  SHF.L.U32 R25, R40, 0x10, RZ ;  /* 0x0000001028197819 */ /* 0x000fe200000006ff */
[----:B------:R-:W-:Y:S01]  /*15e0*/  FFMA.FTZ R13, R28, R26, R13 ;  /* 0x0000001a1c0d7223 */ /* 0x000fe2000001000d */
[----:B------:R-:W-:Y:S01]  /*15f0*/  FMUL.FTZ R18, R27, UR7 ;  /* 0x000000071b127c20 */ /* 0x000fe20008410000 */
[----:B------:R-:W-:Y:S01]  /*1600*/  FADD.FTZ R24, R24, R19 ;  /* 0x0000001318187221 */ /* 0x000fe20000010000 */
[----:B------:R-:W-:Y:S01]  /*1610*/  FFMA.FTZ R12, R19, R22, R12 ;  /* 0x00000016130c7223 */ /* 0x000fe2000001000c */
[----:B------:R-:W-:Y:S01]  /*1620*/  FMUL.FTZ R19, R11, R19 ;  /* 0x000000130b137220 */ /* 0x000fe20000410000 */
[----:B------:R-:W-:Y:S01]  /*1630*/  FADD.FTZ R14, R14, R25 ;  /* 0x000000190e0e7221 */ /* 0x000fe20000010000 */
[----:B------:R-:W-:Y:S01]  /*1640*/  FFMA.FTZ R13, R25, R18, R13 ;  /* 0x00000012190d7223 */ /* 0x000fe2000001000d */
[----:B------:R-:W-:Y:S01]  /*1650*/  FMUL.FTZ R25, R10, R25 ;  /* 0x000000190a197220 */ /* 0x000fe20000410000 */
[----:B------:R-:W-:Y:S01]  /*1660*/  FADD.FTZ R20, R19, R20 ;  /* 0x0000001413147221 */ /* 0x000fe20000010000 */
[----:B------:R-:W-:Y:S01]  /*1670*/  FADD.FTZ R23, R23, -UR13 ;  /* 0x8000000d17177e21 */ /* 0x000fe20008010000 */
[----:B------:R-:W-:Y:S01]  /*1680*/  FFMA.FTZ R21, R22, R19, R21 ;  /* 0x0000001316157223 */ /* 0x000fe20000010015 */
[----:B------:R-:W-:Y:S01]  /*1690*/  SHF.L.U32 R19, R15, 0x10, RZ ;  /* 0x000000100f137819 */ /* 0x000fe200000006ff */
[----:B------:R-:W-:Y:S01]  /*16a0*/  FADD.FTZ R27, R20, R25 ;  /* 0x00000019141b7221 */ /* 0x000fe20000010000 */
[----:B------:R-:W-:Y:S01]  /*16b0*/  FMUL.FTZ R23, R23, UR7 ;  /* 0x0000000717177c20 */ /* 0x000fe20008410000 */
[----:B------:R-:W-:Y:S01]  /*16c0*/  FFMA.FTZ R20, R18, R25, R21 ;  /* 0x0000001912147223 */ /* 0x000fe20000010015 */
[----:B------:R-:W-:Y:S01]  /*16d0*/  SHF.L.U32 R21, R39, 0x10, RZ ;  /* 0x0000001027157819 */ /* 0x000fe200000006ff */
[----:B------:R-:W-:Y:S01]  /*16e0*/  FMUL.FTZ R18, R11, R19 ;  /* 0x000000130b127220 */ /* 0x000fe20000410000 */
[----:B------:R-:W-:Y:S01]  /*16f0*/  FFMA.FTZ R15, R19, R23, R12 ;  /* 0x00000017130f7223 */ /* 0x000fe2000001000c */
[----:B------:R-:W-:Y:S01]  /*1700*/  SHF.L.U32 R17, R17, 0x10, RZ ;  /* 0x0000001011117819 */ /* 0x000fe200000006ff */
[----:B------:R-:W-:Y:S01]  /*1710*/  FADD.FTZ R24, R24, R19 ;  /* 0x0000001318187221 */ /* 0x000fe20000010000 */
[----:B------:R-:W-:Y:S01]  /*1720*/  SHF.L.U32 R12, R38, 0x10, RZ ;  /* 0x00000010260c7819 */ /* 0x000fe200000006ff */
[----:B------:R-:W-:Y:S01]  /*1730*/  FADD.FTZ R21, R21, -UR13 ;  /* 0x8000000d15157e21 */ /* 0x000fe20008010000 */
[----:B------:R-:W-:Y:S01]  /*1740*/  FADD.FTZ R27, R18, R27 ;  /* 0x0000001b121b7221 */ /* 0x000fe20000010000 */
[----:B------:R-:W-:Y:S01]  /*1750*/  FFMA.FTZ R20, R23, R18, R20 ;  /* 0x0000001217147223 */ /* 0x000fe20000010014 */
[----:B------:R-:W-:Y:S01]  /*1760*/  FADD.FTZ R18, R17, -UR13 ;  /* 0x8000000d11127e21 */ /* 0x000fe20008010000 */
[----:B------:R-:W-:Y:S01]  /*1770*/  FMUL.FTZ R22, R10, R12 ;  /* 0x0000000c0a167220 */ /* 0x000fe20000410000 */
[----:B------:R-:W-:Y:S01]  /*1780*/  FMUL.FTZ R17, R21, UR7 ;  /* 0x0000000715117c20 */ /* 0x000fe20008410000 */
[----:B------:R-:W-:Y:S01]  /*1790*/  SHF.L.U32 R16, R16, 0x10, RZ ;  /* 0x0000001010107819 */ /* 0x000fe200000006ff */
[----:B------:R-:W-:Y:S01]  /*17a0*/  FMUL.FTZ R18, R18, UR7 ;  /* 0x0000000712127c20 */ /* 0x000fe20008410000 */
[----:B------:R-:W-:Y:S01]  /*17b0*/  FADD.FTZ R26, R27, R22 ;  /* 0x000000161b1a7221 */ /* 0x000fe20000010000 */
[----:B------:R-:W-:Y:S01]  /*17c0*/  FFMA.FTZ R23, R17, R22, R20 ;  /* 0x0000001611177223 */ /* 0x000fe20000010014 */
[----:B------:R-:W-:Y:S01]  /*17d0*/  SHF.L.U32 R20, R37, 0x10, RZ ;  /* 0x0000001025147819 */ /* 0x000fe200000006ff */
[----:B------:R-:W-:Y:S01]  /*17e0*/  FMUL.FTZ R21, R11, R16 ;  /* 0x000000100b157220 */ /* 0x000fe20000410000 */
[----:B------:R-:W-:Y:S01]  /*17f0*/  SHF.L.U32 R19, R36, 0x10, RZ ;  /* 0x0000001024137819 */ /* 0x000fe200000006ff */
[----:B------:R-:W-:Y:S01]  /*1800*/  FADD.FTZ R24, R24, R16 ;  /* 0x0000001018187221 */ /* 0x000fe20000010000 */
[----:B------:R-:W-:Y:S01]  /*1810*/  SHF.L.U32 R22, R34, 0x10, RZ ;  /* 0x0000001022167819 */ /* 0x000fe200000006ff */
[----:B------:R-:W-:Y:S01]  /*1820*/  FADD.FTZ R20, R20, -UR13 ;  /* 0x8000000d14147e21 */ /* 0x000fe20008010000 */
[----:B------:R-:W-:Y:S01]  /*1830*/  FADD.FTZ R26, R21, R26 ;  /* 0x0000001a151a7221 */ /* 0x000fe20000010000 */
[----:B------:R-:W-:Y:S01]  /*1840*/  FFMA.FTZ R23, R18, R21, R23 ;  /* 0x0000001512177223 */ /* 0x000fe20000010017 */
[----:B------:R-:W-:Y:S01]  /*1850*/  FFMA.FTZ R15, R16, R18, R15 ;  /* 0x00000012100f7223 */ /* 0x000fe2000001000f */
[----:B------:R-:W-:Y:S01]  /*1860*/  FMUL.FTZ R21, R10, R19 ;  /* 0x000000130a157220 */ /* 0x000fe20000410000 */
[----:B------:R-:W-:Y:S01]  /*1870*/  FMUL.FTZ R18, R20, UR7 ;  /* 0x0000000714127c20 */ /* 0x000fe20008410000 */
[----:B------:R-:W-:Y:S01]  /*1880*/  SHF.L.U32 R16, R35, 0x10, RZ ;  /* 0x0000001023107819 */ /* 0x000fe200000006ff */
[----:B------:R-:W-:Y:S01]  /*1890*/  FADD.FTZ R20, R22, -UR13 ;  /* 0x8000000d16147e21 */ /* 0x000fe20008010000 */
[----:B------:R-:W-:Y:S01]  /*18a0*/  SHF.L.U32 R25, R33, 0x10, RZ ;  /* 0x0000001021197819 */ /* 0x000fe200000006ff */
[----:B------:R-:W-:Y:S01]  /*18b0*/  FADD.FTZ R28, R26, R21 ;  /* 0x000000151a1c7221 */ /* 0x000fe20000010000 */
[----:B------:R-:W-:Y:S01]  /*18c0*/  FFMA.FTZ R23, R18, R21, R23 ;  /* 0x0000001512177223 */ /* 0x000fe20000010017 */
[----:B------:R-:W-:Y:S01]  /*18d0*/  FFMA.FTZ R26, R12, R17, R13 ;  /* 0x000000110c1a7223 */ /* 0x000fe2000001000d */
[----:B------:R-:W-:Y:S01]  /*18e0*/  FMUL.FTZ R21, R11, R16 ;  /* 0x000000100b157220 */ /* 0x000fe20000410000 */
[----:B------:R-:W-:Y:S01]  /*18f0*/  FMUL.FTZ R20, R20, UR7 ;  /* 0x0000000714147c20 */ /* 0x000fe20008410000 */
[----:B------:R-:W-:Y:S01]  /*1900*/  SHF.L.U32 R13, R32, 0x10, RZ ;  /* 0x00000010200d7819 */ /* 0x000fe200000006ff */
[----:B------:R-:W-:Y:S01]  /*1910*/  FADD.FTZ R22, R14, R12 ;  /* 0x0000000c0e167221 */ /* 0x000fe20000010000 */
[----:B------:R-:W-:Y:S01]  /*1920*/  FADD.FTZ R14, R25, -UR13 ;  /* 0x8000000d190e7e21 */ /* 0x000fe20008010000 */
[----:B------:R-:W-:Y:S01]  /*1930*/  SHF.L.U32 R17, R6, 0x10, RZ ;  /* 0x0000001006117819 */ /* 0x000fe200000006ff */
[----:B------:R-:W-:Y:S01]  /*1940*/  FADD.FTZ R28, R21, R28 ;  /* 0x0000001c151c7221 */ /* 0x000fe20000010000 */
[----:B------:R-:W-:Y:S01]  /*1950*/  FFMA.FTZ R23, R20, R21, R23 ;  /* 0x0000001514177223 */ /* 0x000fe20000010017 */
[----:B------:R-:W-:Y:S01]  /*1960*/  FMUL.FTZ R21, R10, R13 ;  /* 0x0000000d0a157220 */ /* 0x000fe20000410000 */
[----:B------:R-:W-:Y:S01]  /*1970*/  SHF.L.U32 R12, R7, 0x10, RZ ;  /* 0x00000010070c7819 */ /* 0x000fe200000006ff */
[----:B------:R-:W-:Y:S01]  /*1980*/  FMUL.FTZ R14, R14, UR7 ;  /* 0x000000070e0e7c20 */ /* 0x000fe20008410000 */
[----:B------:R-:W-:Y:S01]  /*1990*/  FADD.FTZ R17, R17, -UR13 ;  /* 0x8000000d11117e21 */ /* 0x000fe20008010000 */
[----:B------:R-:W-:Y:S01]  /*19a0*/  FADD.FTZ R25, R28, R21 ;  /* 0x000000151c197221 */ /* 0x000fe20000010000 */
[----:B------:R-:W-:Y:S01]  /*19b0*/  FFMA.FTZ R26, R19, R18, R26 ;  /* 0x00000012131a7223 */ /* 0x000fe2000001001a */
[----:B------:R-:W-:Y:S01]  /*19c0*/  FFMA.FTZ R28, R14, R21, R23 ;  /* 0x000000150e1c7223 */ /* 0x000fe20000010017 */
[----:B------:R-:W-:Y:S01]  /*19d0*/  FADD.FTZ R22, R22, R19 ;  /* 0x0000001316167221 */ /* 0x000fe20000010000 */
[----:B------:R-:W-:Y:S01]  /*19e0*/  FMUL.FTZ R18, R11, R12 ;  /* 0x0000000c0b127220 */ /* 0x000fe20000410000 */
[----:B------:R-:W-:Y:S01]  /*19f0*/  FMUL.FTZ R21, R17, UR7 ;  /* 0x0000000711157c20 */ /* 0x000fe20008410000 */
[----:B------:R-:W-:Y:S01]  /*1a00*/  FADD.FTZ R19, R24, R16 ;  /* 0x0000001018137221 */ /* 0x000fe20000010000 */
[----:B------:R-:W-:Y:S01]  /*1a10*/  FFMA.FTZ R17, R16, R20, R15 ;  /* 0x0000001410117223 */ /* 0x000fe2000001000f */
[----:B------:R-:W-:Y:S01]  /*1a20*/  FADD.FTZ R15, R18, R25 ;  /* 0x00000019120f7221 */ /* 0x000fe20000010000 */
[----:B------:R-:W-:Y:S01]  /*1a30*/  FFMA.FTZ R23, R21, R18, R28 ;  /* 0x0000001215177223 */ /* 0x000fe2000001001c */
[----:B------:R-:W-:Y:S01]  /*1a40*/  FADD.FTZ R18, R22, R13 ;  /* 0x0000000d16127221 */ /* 0x000fe20000010000 */
[----:B------:R-:W-:Y:S01]  /*1a50*/  FFMA.FTZ R16, R13, R14, R26 ;  /* 0x0000000e0d107223 */ /* 0x000fe2000001001a */
[----:B------:R-:W-:Y:S01]  /*1a60*/  FADD.FTZ R19, R19, R12 ;  /* 0x0000000c13137221 */ /* 0x000fe20000010000 */
[----:B------:R-:W-:Y:S01]  /*1a70*/  FFMA.FTZ R17, R12, R21, R17 ;  /* 0x000000150c117223 */ /* 0x000fe20000010011 */
[----:B------:R-:W-:Y:S06]  /*1a80*/  BRA `(.L_x_44) ;  /* 0x0000001000b07947 */ /* 0x000fec0003800000 */
.L_x_43:
[----:B------:R-:W-:Y:S02]  /*1a90*/  SHF.L.U32 R12, R49, 0x10, RZ ;  /* 0x00000010310c7819 */ /* 0x000fe400000006ff */
[C---:B-----5:R-:W-:Y:S02]  /*1aa0*/  SHF.L.U32 R14, R47.reuse, 0x10, RZ ;  /* 0x000000102f0e7819 */ /* 0x060fe400000006ff */
[----:B------:R-:W-:Y:S01]  /*1ab0*/  PRMT R22, R47, 0x7632, R22 ;  /* 0x000076322f167816 */ /* 0x000fe20000000016 */
[----:B------:R-:W-:Y:S01]  /*1ac0*/  FADD.FTZ R12, R12, -UR13 ;  /* 0x8000000d0c0c7e21 */ /* 0x000fe20008010000 */
[----:B------:R-:W-:Y:S01]  /*1ad0*/  SHF.L.U32 R26, R48, 0x10, RZ ;  /* 0x00000010301a7819 */ /* 0x000fe200000006ff */
[----:B------:R-:W-:Y:S01]  /*1ae0*/  FADD.FTZ R27, R14, -UR13 ;  /* 0x8000000d0e1b7e21 */ /* 0x000fe20008010000 */
[----:B------:R-:W-:Y:S01]  /*1af0*/  SHF.L.U32 R22, R22, 0x10, RZ ;  /* 0x0000001016167819 */ /* 0x000fe200000006ff */
[----:B------:R-:W-:Y:S01]  /*1b00*/  FMUL.FTZ R13, R12, UR7 ;  /* 0x000000070c0d7c20 */ /* 0x000fe20008410000 */
[----:B------:R-:W-:Y:S01]  /*1b10*/  PRMT R12, R49, 0x7632, R12 ;  /* 0x00007632310c7816 */ /* 0x000fe2000000000c */
[----:B------:R-:W-:Y:S01]  /*1b20*/  FMUL.FTZ R27, R27, UR7 ;  /* 0x000000071b1b7c20 */ /* 0x000fe20008410000 */
[----:B------:R-:W-:Y:S01]  /*1b30*/  PRMT R25, R48, 0x7632, R25 ;  /* 0x0000763230197816 */ /* 0x000fe20000000019 */
[--C-:B------:R-:W-:Y:S01]  /*1b40*/  FFMA.FTZ R16, R10, R13, R8.reuse ;  /* 0x0000000d0a107223 */ /* 0x100fe20000010008 */
[----:B------:R-:W-:Y:S01]  /*1b50*/  SHF.L.U32 R12, R12, 0x10, RZ ;  /* 0x000000100c0c7819 */ /* 0x000fe200000006ff */
[----:B------:R-:W-:Y:S01]  /*1b60*/  FFMA.FTZ R15, R10, R27, R8 ;  /* 0x0000001b0a0f7223 */ /* 0x000fe20000010008 */
[----:B------:R-:W-:Y:S01]  /*1b70*/  FADD.FTZ R22, R22, -UR13 ;  /* 0x8000000d16167e21 */ /* 0x000fe20008010000 */
[----:B------:R-:W-:Y:S01]  /*1b80*/  FMUL.FTZ R14, R16, -1.4426950216293334961 ;  /* 0xbfb8aa3b100e7820 */ /* 0x000fe20000410000 */
[----:B------:R-:W-:Y:S01]  /*1b90*/  SHF.L.U32 R23, R46, 0x10, RZ ;  /* 0x000000102e177819 */ /* 0x000fe200000006ff */
[----:B------:R-:W-:Y:S01]  /*1ba0*/  FMUL.FTZ R19, R15, -1.4426950216293334961 ;  /* 0xbfb8aa3b0f137820 */ /* 0x000fe20000410000 */
[----:B------:R-:W-:Y:S01]  /*1bb0*/  FADD.FTZ R12, R12, -UR13 ;  /* 0x8000000d0c0c7e21 */ /* 0x000fe20008010000 */
[----:B------:R-:W-:Y:S01]  /*1bc0*/  FMUL.FTZ R24, R22, UR7 ;  /* 0x0000000716187c20 */ /* 0x000fe20008410000 */
[----:B------:R-:W-:Y:S01]  /*1bd0*/  SHF.L.U32 R25, R25, 0x10, RZ ;  /* 0x0000001019197819 */ /* 0x000fe200000006ff */
[----:B------:R-:W0:Y:S01]  /*1be0*/  MUFU.EX2 R14, R14 ;  /* 0x0000000e000e7308 */ /* 0x000e220000000800 */
[----:B------:R-:W-:Y:S01]  /*1bf0*/  FMUL.FTZ R12, R12, UR7 ;  /* 0x000000070c0c7c20 */ /* 0x000fe20008410000 */
[----:B------:R-:W-:-:S03]  /*1c00*/  FFMA.FTZ R29, R11, R24, R9 ;  /* 0x000000180b1d7223 */ /* 0x000fc60000010009 */
[----:B------:R-:W-:-:S03]  /*1c10*/  FFMA.FTZ R31, R11, R12, R9 ;  /* 0x0000000c0b1f7223 */ /* 0x000fc60000010009 */
[----:B------:R-:W1:Y:S01]  /*1c20*/  MUFU.EX2 R19, R19 ;  /* 0x0000001300137308 */ /* 0x000e620000000800 */
[----:B------:R-:W-:-:S07]  /*1c30*/  FMUL.FTZ R18, R31, -1.4426950216293334961 ;  /* 0xbfb8aa3b1f127820 */ /* 0x000fce0000410000 */
[----:B------:R-:W2:Y:S01]  /*1c40*/  MUFU.EX2 R18, R18 ;  /* 0x0000001200127308 */ /* 0x000ea20000000800 */
[----:B0-----:R-:W-:-:S07]  /*1c50*/  FADD.FTZ R17, R14, 1 ;  /* 0x3f8000000e117421 */ /* 0x001fce0000010000 */
[----:B------:R-:W0:Y:S01]  /*1c60*/  MUFU.RCP R17, R17 ;  /* 0x0000001100117308 */ /* 0x000e220000001000 */
[----:B-1----:R-:W-:-:S07]  /*1c70*/  FADD.FTZ R21, R19, 1 ;  /* 0x3f80000013157421 */ /* 0x002fce0000010000 */
[----:B------:R-:W1:Y:S01]  /*1c80*/  MUFU.RCP R14, R21 ;  /* 0x00000015000e7308 */ /* 0x000e620000001000 */
[----:B--2---:R-:W-:-:S07]  /*1c90*/  FADD.FTZ R20, R18, 1 ;  /* 0x3f80000012147421 */ /* 0x004fce0000010000 */
[----:B------:R2:W3:Y:S01]  /*1ca0*/  MUFU.RCP R18, R20 ;  /* 0x0000001400127308 */ /* 0x0004e20000001000 */
[----:B0-----:R-:W-:Y:S01]  /*1cb0*/  FMUL.FTZ R26, R26, R17 ;  /* 0x000000111a1a7220 */ /* 0x001fe20000410000 */
[----:B------:R-:W-:Y:S01]  /*1cc0*/  FADD.FTZ R19, -R17, 1 ;  /* 0x3f80000011137421 */ /* 0x000fe20000010100 */
[----:B------:R-:W-:-:S03]  /*1cd0*/  SHF.L.U32 R17, R45, 0x10, RZ ;  /* 0x000000102d117819 */ /* 0x000fc600000006ff */
[----:B------:R-:W-:Y:S01]  /*1ce0*/  FFMA.FTZ R19, R16, R19, 1 ;  /* 0x3f80000010137423 */ /* 0x000fe20000010013 */
[----:B------:R-:W-:Y:S01]  /*1cf0*/  PRMT R16, R45, 0x7632, R16 ;  /* 0x000076322d107816 */ /* 0x000fe20000000010 */
[----:B------:R-:W-:Y:S01]  /*1d00*/  FADD.FTZ R17, R17, -UR13 ;  /* 0x8000000d11117e21 */ /* 0x000fe20008010000 */
[----:B-1----:R-:W-:Y:S01]  /*1d10*/  FMUL.FTZ R23, R23, R14 ;  /* 0x0000000e17177220 */ /* 0x002fe20000410000 */
[----:B------:R-:W-:Y:S01]  /*1d20*/  FMUL.FTZ R26, R26, R19 ;  /* 0x000000131a1a7220 */ /* 0x000fe20000410000 */
[----:B------:R-:W-:Y:S01]  /*1d30*/  SHF.L.U32 R22, R16, 0x10, RZ ;  /* 0x0000001010167819 */ /* 0x000fe200000006ff */
[----:B------:R-:W-:Y:S01]  /*1d40*/  FMUL.FTZ R21, R17, UR7 ;  /* 0x0000000711157c20 */ /* 0x000fe20008410000 */
[----:B------:R-:W-:Y:S01]  /*1d50*/  FADD.FTZ R16, -R14, 1 ;  /* 0x3f8000000e107421 */ /* 0x000fe20000010100 */
[----:B------:R-:W-:Y:S01]  /*1d60*/  FMUL.FTZ R17, R29, -1.4426950216293334961 ;  /* 0xbfb8aa3b1d117820 */ /* 0x000fe20000410000 */
[----:B------:R-:W-:Y:S01]  /*1d70*/  SHF.L.U32 R14, R43, 0x10, RZ ;  /* 0x000000102b0e7819 */ /* 0x000fe200000006ff */
[----:B------:R-:W-:Y:S01]  /*1d80*/  FADD.FTZ R22, R22, -UR13 ;  /* 0x8000000d16167e21 */ /* 0x000fe20008010000 */
[----:B--2---:R-:W-:Y:S01]  /*1d90*/  FFMA.FTZ R20, R15, R16, 1 ;  /* 0x3f8000000f147423 */ /* 0x004fe20000010010 */
[----:B------:R-:W-:Y:S01]  /*1da0*/  FFMA.FTZ R15, R10, R21, R8 ;  /* 0x000000150a0f7223 */ /* 0x000fe20000010008 */
[----:B---3--:R-:W-:Y:S01]  /*1db0*/  FMUL.FTZ R25, R25, R18 ;  /* 0x0000001219197220 */ /* 0x008fe20000410000 */
[----:B------:R-:W0:Y:S01]  /*1dc0*/  MUFU.EX2 R17, R17 ;  /* 0x0000001100117308 */ /* 0x000e220000000800 */
[----:B------:R-:W-:Y:S01]  /*1dd0*/  FADD.FTZ R16, -R18, 1 ;  /* 0x3f80000012107421 */ /* 0x000fe20000010100 */
[----:B------:R-:W-:Y:S01]  /*1de0*/  FMUL.FTZ R19, R15, -1.4426950216293334961 ;  /* 0xbfb8aa3b0f137820 */ /* 0x000fe20000410000 */
[----:B------:R-:W-:Y:S01]  /*1df0*/  FMUL.FTZ R18, R22, UR7 ;  /* 0x0000000716127c20 */ /* 0x000fe20008410000 */
[----:B------:R-:W-:Y:S01]  /*1e00*/  FADD.FTZ R14, R14, -UR13 ;  /* 0x8000000d0e0e7e21 */ /* 0x000fe20008010000 */
[----:B------:R-:W-:Y:S01]  /*1e10*/  FFMA.FTZ R31, R31, R16, 1 ;  /* 0x3f8000001f1f7423 */ /* 0x000fe20000010010 */
[----:B------:R-:W-:Y:S01]  /*1e20*/  FMUL.FTZ R20, R23, R20 ;  /* 0x0000001417147220 */ /* 0x000fe20000410000 */
[----:B------:R-:W-:Y:S01]  /*1e30*/  FFMA.FTZ R30, R11, R18, R9 ;  /* 0x000000120b1e7223 */ /* 0x000fe20000010009 */
[----:B------:R-:W1:Y:S01]  /*1e40*/  MUFU.EX2 R19, R19 ;  /* 0x0000001300137308 */ /* 0x000e620000000800 */
[----:B------:R-:W-:Y:S01]  /*1e50*/  PRMT R23, R46, 0x7632, R23 ;  /* 0x000076322e177816 */ /* 0x000fe20000000017 */
[----:B------:R-:W-:Y:S01]  /*1e60*/  FMUL.FTZ R25, R25, R31 ;  /* 0x0000001f19197220 */ /* 0x000fe20000410000 */
[----:B------:R-:W-:-:S02]  /*1e70*/  FMUL.FTZ R16, R30, -1.4426950216293334961 ;  /* 0xbfb8aa3b1e107820 */ /* 0x000fc40000410000 */
[----:B------:R-:W-:Y:S01]  /*1e80*/  SHF.L.U32 R23, R23, 0x10, RZ ;  /* 0x0000001017177819 */ /* 0x000fe200000006ff */
[----:B------:R-:W-:Y:S01]  /*1e90*/  FMUL.FTZ R31, R11, R25 ;  /* 0x000000190b1f7220 */ /* 0x000fe20000410000 */
[----:B0-----:R-:W-:Y:S01]  /*1ea0*/  FADD.FTZ R28, R17, 1 ;  /* 0x3f800000111c7421 */ /* 0x001fe20000010000 */
[----:B------:R-:W-:Y:S01]  /*1eb0*/  FMUL.FTZ R17, R14, UR7 ;  /* 0x000000070e117c20 */ /* 0x000fe20008410000 */
[----:B------:R-:W-:Y:S03]  /*1ec0*/  MUFU.EX2 R16, R16 ;  /* 0x0000001000107308 */ /* 0x000fe60000000800 */
[----:B------:R-:W-:Y:S01]  /*1ed0*/  FFMA.FTZ R14, R10, R17, R8 ;  /* 0x000000110a0e7223 */ /* 0x000fe20000010008 */
[----:B-1----:R-:W-:-:S03]  /*1ee0*/  FADD.FTZ R55, R19, 1 ;  /* 0x3f80000013377421 */ /* 0x002fc60000010000 */
[----:B------:R-:W-:Y:S01]  /*1ef0*/  FMUL.FTZ R22, R14, -1.4426950216293334961 ;  /* 0xbfb8aa3b0e167820 */ /* 0x000fe20000410000 */
[----:B------:R-:W0:Y:S08]  /*1f00*/  MUFU.RCP R28, R28 ;  /* 0x0000001c001c7308 */ /* 0x000e300000001000 */
[----:B------:R1:W2:Y:S08]  /*1f10*/  MUFU.RCP R19, R55 ;  /* 0x0000003700137308 */ /* 0x0002b00000001000 */
[----:B------:R-:W3:Y:S01]  /*1f20*/  MUFU.EX2 R22, R22 ;  /* 0x0000001600167308 */ /* 0x000ee20000000800 */
[----:B0-----:R-:W-:Y:S01]  /*1f30*/  FMUL.FTZ R23, R23, R28 ;  /* 0x0000001c17177220 */ /* 0x001fe20000410000 */
[----:B------:R-:W-:Y:S01]  /*1f40*/  FADD.FTZ R28, -R28, 1 ;  /* 0x3f8000001c1c7421 */ /* 0x000fe20000010100 */
[----:B-1----:R-:W-:-:S03]  /*1f50*/  SHF.L.U32 R55, R44, 0x10, RZ ;  /* 0x000000102c377819 */ /* 0x002fc600000006ff */
[----:B------:R-:W-:Y:S01]  /*1f60*/  FFMA.FTZ R29, R29, R28, 1 ;  /* 0x3f8000001d1d7423 */ /* 0x000fe2000001001c */
[----:B------:R-:W-:Y:S01]  /*1f70*/  FADD.FTZ R28, R16, 1 ;  /* 0x3f800000101c7421 */ /* 0x000fe20000010000 */
[----:B--2---:R-:W-:Y:S01]  /*1f80*/  FADD.FTZ R16, -R19, 1 ;  /* 0x3f80000013107421 */ /* 0x004fe20000010100 */
[----:B------:R-:W-:Y:S01]  /*1f90*/  FMUL.FTZ R55, R55, R19 ;  /* 0x0000001337377220 */ /* 0x000fe20000410000 */
[----:B------:R-:W-:Y:S01]  /*1fa0*/  PRMT R19, R44, 0x7632, R19 ;  /* 0x000076322c137816 */ /* 0x000fe20000000013 */
[----:B------:R-:W-:Y:S01]  /*1fb0*/  FMUL.FTZ R23, R23, R29 ;  /* 0x0000001d17177220 */ /* 0x000fe20000410000 */
[----:B------:R-:W-:Y:S01]  /*1fc0*/  FFMA.FTZ R16, R15, R16, 1 ;  /* 0x3f8000000f107423 */ /* 0x000fe20000010010 */
[----:B------:R-:W0:Y:S01]  /*1fd0*/  MUFU.RCP R28, R28 ;  /* 0x0000001c001c7308 */ /* 0x000e220000001000 */
[----:B------:R-:W-:Y:S01]  /*1fe0*/  SHF.L.U32 R19, R19, 0x10, RZ ;  /* 0x0000001013137819 */ /* 0x000fe200000006ff */
[----:B---3--:R-:W-:Y:S01]  /*1ff0*/  FADD.FTZ R15, R22, 1 ;  /* 0x3f800000160f7421 */ /* 0x008fe20000010000 */
[----:B------:R-:W-:-:S05]  /*2000*/  FMUL.FTZ R22, R55, R16 ;  /* 0x0000001037167220 */ /* 0x000fca0000410000 */
[----:B------:R-:W1:Y:S01]  /*2010*/  MUFU.RCP R15, R15 ;  /* 0x0000000f000f7308 */ /* 0x000e620000001000 */
[----:B0-----:R-:W-:Y:S01]  /*2020*/  FMUL.FTZ R19, R19, R28 ;  /* 0x0000001c13137220 */ /* 0x001fe20000410000 */
[----:B------:R-:W-:Y:S01]  /*2030*/  FADD.FTZ R57, -R28, 1 ;  /* 0x3f8000001c397421 */ /* 0x000fe20000010100 */
[----:B------:R-:W-:-:S03]  /*2040*/  PRMT R28, R43, 0x7632, R28 ;  /* 0x000076322b1c7816 */ /* 0x000fc6000000001c */
[----:B------:R-:W-:Y:S01]  /*2050*/  FFMA.FTZ R30, R30, R57, 1 ;  /* 0x3f8000001e1e7423 */ /* 0x000fe20000010039 */
[----:B------:R-:W-:Y:S01]  /*2060*/  SHF.L.U32 R28, R28, 0x10, RZ ;  /* 0x000000101c1c7819 */ /* 0x000fe200000006ff */
[----:B-1----:R-:W-:Y:S02]  /*2070*/  FADD.FTZ R55, -R15, 1 ;  /* 0x3f8000000f377421 */ /* 0x002fe40000010100 */
[----:B------:R-:W-:Y:S02]  /*2080*/  FMUL.FTZ R19, R19, R30 ;  /* 0x0000001e13137220 */ /* 0x000fe40000410000 */
[----:B------:R-:W-:Y:S01]  /*2090*/  FADD.FTZ R28, R28, -UR13 ;  /* 0x8000000d1c1c7e21 */ /* 0x000fe20008010000 */
[----:B------:R-:W-:Y:S01]  /*20a0*/  FFMA.FTZ R16, R14, R55, 1 ;  /* 0x3f8000000e107423 */ /* 0x000fe20000010037 */
[----:B------:R-:W-:-:S05]  /*20b0*/  SHF.L.U32 R14, R42, 0x10, RZ ;  /* 0x000000102a0e7819 */ /* 0x000fca00000006ff */
[----:B------:R-:W-:Y:S01]  /*20c0*/  FMUL.FTZ R15, R14, R15 ;  /* 0x0000000f0e0f7220 */ /* 0x000fe20000410000 */
[----:B------:R-:W-:-:S03]  /*20d0*/  FMUL.FTZ R14, R28, UR7 ;  /* 0x000000071c0e7c20 */ /* 0x000fc60008410000 */
[----:B------:R-:W-:Y:S01]  /*20e0*/  FMUL.FTZ R15, R15, R16 ;  /* 0x000000100f0f7220 */ /* 0x000fe20000410000 */
[----:B------:R-:W-:-:S04]  /*20f0*/  FFMA.FTZ R16, R11, R14, R9 ;  /* 0x0000000e0b107223 */ /* 0x000fc80000010009 */
[----:B------:R-:W-:-:S04]  /*2100*/  FMUL.FTZ R57, R16, -1.4426950216293334961 ;  /* 0xbfb8aa3b10397820 */ /* 0x000fc80000410000 */
[----:B------:R-:W0:Y:S02]  /*2110*/  MUFU.EX2 R28, R57 ;  /* 0x00000039001c7308 */ /* 0x000e240000000800 */
[----:B0-----:R-:W-:Y:S01]  /*2120*/  FADD.FTZ R29, R28, 1 ;  /* 0x3f8000001c1d7421 */ /* 0x001fe20000010000 */
[----:B------:R-:W-:-:S04]  /*2130*/  FMUL.FTZ R28, R10, R26 ;  /* 0x0000001a0a1c7220 */ /* 0x000fc80000410000 */
[C---:B------:R-:W-:Y:S01]  /*2140*/  FFMA.FTZ R55, R13.reuse, R28, RZ ;  /* 0x0000001c0d377223 */ /* 0x040fe200000100ff */
[----:B------:R-:W0:Y:S01]  /*2150*/  MUFU.RCP R29, R29 ;  /* 0x0000001d001d7308 */ /* 0x000e220000001000 */
[----:B------:R-:W-:Y:S01]  /*2160*/  FADD.FTZ R28, RZ, R28 ;  /* 0x0000001cff1c7221 */ /* 0x000fe20000010000 */
[----:B------:R-:W-:Y:S01]  /*2170*/  FFMA.FTZ R13, R13, R26, RZ ;  /* 0x0000001a0d0d7223 */ /* 0x000fe200000100ff */
[----:B------:R-:W-:Y:S02]  /*2180*/  FFMA.FTZ R30, R12, R31, R55 ;  /* 0x0000001f0c1e7223 */ /* 0x000fe40000010037 */
[----:B------:R-:W-:Y:S01]  /*2190*/  FADD.FTZ R28, R31, R28 ;  /* 0x0000001c1f1c7221 */ /* 0x000fe20000010000 */
[----:B------:R-:W-:-:S04]  /*21a0*/  PRMT R31, R42, 0x7632, R31 ;  /* 0x000076322a1f7816 */ /* 0x000fc8000000001f */
[----:B------:R-:W-:Y:S01]  /*21b0*/  SHF.L.U32 R31, R31, 0x10, RZ ;  /* 0x000000101f1f7819 */ /* 0x000fe200000006ff */
[----:B0-----:R-:W-:-:S04]  /*21c0*/  FADD.FTZ R55, -R29, 1 ;  /* 0x3f8000001d377421 */ /* 0x001fc80000010100 */
[----:B------:R-:W-:Y:S01]  /*21d0*/  FMUL.FTZ R31, R31, R29 ;  /* 0x0000001d1f1f7220 */ /* 0x000fe20000410000 */
[----:B------:R-:W-:Y:S01]  /*21e0*/  FADD.FTZ R29, RZ, R26 ;  /* 0x0000001aff1d7221 */ /* 0x000fe20000010000 */
[-C--:B------:R-:W-:Y:S01]  /*21f0*/  FFMA.FTZ R26, R27, R20.reuse, R13 ;  /* 0x000000141b1a7223 */ /* 0x080fe2000001000d */
[----:B------:R-:W-:Y:S01]  /*2200*/  FFMA.FTZ R16, R16, R55, 1 ;  /* 0x3f80000010107423 */ /* 0x000fe20000010037 */
[----:B------:R-:W-:Y:S01]  /*2210*/  FMUL.FTZ R55, R10, R20 ;  /* 0x000000140a377220 */ /* 0x000fe20000410000 */
[----:B------:R-:W-:Y:S01]  /*2220*/  FADD.FTZ R29, R29, R20 ;  /* 0x000000141d1d7221 */ /* 0x000fe20000010000 */
[----:B------:R-:W-:Y:S01]  /*2230*/  FFMA.FTZ R26, R21, R22, R26 ;  /* 0x00000016151a7223 */ /* 0x000fe2000001001a */
[----:B------:R-:W-:Y:S01]  /*2240*/  FMUL.FTZ R16, R31, R16 ;  /* 0x000000101f107220 */ /* 0x000fe20000410000 */
[----:B------:R-:W-:Y:S01]  /*2250*/  SHF.L.U32 R31, R41, 0x10, RZ ;  /* 0x00000010291f7819 */ /* 0x000fe200000006ff */
[----:B------:R-:W-:Y:S01]  /*2260*/  FADD.FTZ R28, R28, R55 ;  /* 0x000000371c1c7221 */ /* 0x000fe20000010000 */
[----:B------:R-:W-:-:S03]  /*2270*/  FFMA.FTZ R26, R17, R15, R26 ;  /* 0x0000000f111a7223 */ /* 0x000fc6000001001a */
[----:B------:R-:W-:-:S04]  /*2280*/  FADD.FTZ R31, R31, -UR13 ;  /* 0x8000000d1f1f7e21 */ /* 0x000fc80008010000 */
[----:B------:R-:W-:Y:S01]  /*2290*/  FMUL.FTZ R13, R31, UR7 ;  /* 0x000000071f0d7c20 */ /* 0x000fe20008410000 */
[----:B------:R-:W-:Y:S01]  /*22a0*/  FFMA.FTZ R31, R27, R55, R30 ;  /* 0x000000371b1f7223 */ /* 0x000fe2000001001e */
[----:B------:R-:W-:Y:S02]  /*22b0*/  SHF.L.U32 R55, R40, 0x10, RZ ;  /* 0x0000001028377819 */ /* 0x000fe400000006ff */
[----:B------:R-:W-:-:S04]  /*22c0*/  FFMA.FTZ R20, R10, R13, R8 ;  /* 0x0000000d0a147223 */ /* 0x000fc80000010008 */
[----:B------:R-:W-:-:S06]  /*22d0*/  FMUL.FTZ R30, R20, -1.4426950216293334961 ;  /* 0xbfb8aa3b141e7820 */ /* 0x000fcc0000410000 */
[----:B------:R-:W0:Y:S02]  /*22e0*/  MUFU.EX2 R30, R30 ;  /* 0x0000001e001e7308 */ /* 0x000e240000000800 */
[----:B0-----:R-:W-:Y:S01]  /*22f0*/  FADD.FTZ R57, R30, 1 ;  /* 0x3f8000001e397421 */ /* 0x001fe20000010000 */
[----:B------:R-:W-:-:S05]  /*2300*/  FADD.FTZ R30, RZ, R25 ;  /* 0x00000019ff1e7221 */ /* 0x000fca0000010000 */
[----:B------:R-:W0:Y:S01]  /*2310*/  MUFU.RCP R27, R57 ;  /* 0x00000039001b7308 */ /* 0x000e220000001000 */
[----:B------:R-:W-:Y:S01]  /*2320*/  FADD.FTZ R30, R30, R23 ;  /* 0x000000171e1e7221 */ /* 0x000fe20000010000 */
[----:B0-----:R-:W-:Y:S01]  /*2330*/  FMUL.FTZ R55, R55, R27 ;  /* 0x0000001b37377220 */ /* 0x001fe20000410000 */
[----:B------:R-:W-:-:S04]  /*2340*/  FADD.FTZ R27, -R27, 1 ;  /* 0x3f8000001b1b7421 */ /* 0x000fc80000010100 */
[----:B------:R-:W-:Y:S01]  /*2350*/  FFMA.FTZ R20, R20, R27, 1 ;  /* 0x3f80000014147423 */ /* 0x000fe2000001001b */
[----:B------:R-:W-:-:S03]  /*2360*/  FFMA.FTZ R27, R12, R25, RZ ;  /* 0x000000190c1b7223 */ /* 0x000fc600000100ff */
[----:B------:R-:W-:Y:S01]  /*2370*/  FMUL.FTZ R20, R55, R20 ;  /* 0x0000001437147220 */ /* 0x000fe20000410000 */
[----:B------:R-:W-:Y:S01]  /*2380*/  PRMT R55, R41, 0x7632, R55 ;  /* 0x0000763229377816 */ /* 0x000fe20000000037 */
[-C--:B------:R-:W-:Y:S01]  /*2390*/  FFMA.FTZ R27, R24, R23.reuse, R27 ;  /* 0x00000017181b7223 */ /* 0x080fe2000001001b */
[----:B------:R-:W-:Y:S01]  /*23a0*/  FMUL.FTZ R23, R11, R23 ;  /* 0x000000170b177220 */ /* 0x000fe20000410000 */
[----:B------:R-:W-:Y:S01]  /*23b0*/  FFMA.FTZ R26, R13, R20, R26 ;  /* 0x000000140d1a7223 */ /* 0x000fe2000001001a */
[----:B------:R-:W-:Y:S01]  /*23c0*/  SHF.L.U32 R55, R55, 0x10, RZ ;  /* 0x0000001037377819 */ /* 0x000fe200000006ff */
[----:B------:R-:W-:Y:S01]  /*23d0*/  FFMA.FTZ R27, R18, R19, R27 ;  /* 0x00000013121b7223 */ /* 0x000fe2000001001b */
[----:B------:R-:W-:Y:S01]  /*23e0*/  FFMA.FTZ R24, R24, R23, R31 ;  /* 0x0000001718187223 */ /* 0x000fe2000001001f */
[--C-:B------:R-:W-:Y:S01]  /*23f0*/  FADD.FTZ R31, R23, R28.reuse ;  /* 0x0000001c171f7221 */ /* 0x100fe20000010000 */
[----:B------:R-:W-:Y:S01]  /*2400*/  PRMT R28, R40, 0x7632, R28 ;  /* 0x00007632281c7816 */ /* 0x000fe2000000001c */
[----:B------:R-:W-:Y:S01]  /*2410*/  FADD.FTZ R12, R55, -UR13 ;  /* 0x8000000d370c7e21 */ /* 0x000fe20008010000 */
[----:B------:R-:W-:-:S02]  /*2420*/  FFMA.FTZ R27, R14, R16, R27 ;  /* 0x000000100e1b7223 */ /* 0x000fc4000001001b */
[----:B------:R-:W-:Y:S01]  /*2430*/  SHF.L.U32 R28, R28, 0x10, RZ ;  /* 0x000000101c1c7819 */ /* 0x000fe200000006ff */
[----:B------:R-:W-:-:S04]  /*2440*/  FMUL.FTZ R12, R12, UR7 ;  /* 0x000000070c0c7c20 */ /* 0x000fc80008410000 */
[----:B------:R-:W-:-:S04]  /*2450*/  FFMA.FTZ R25, R11, R12, R9 ;  /* 0x0000000c0b197223 */ /* 0x000fc80000010009 */
[----:B------:R-:W-:-:S06]  /*2460*/  FMUL.FTZ R57, R25, -1.4426950216293334961 ;  /* 0xbfb8aa3b19397820 */ /* 0x000fcc0000410000 */
[----:B------:R-:W0:Y:S02]  /*2470*/  MUFU.EX2 R57, R57 ;  /* 0x0000003900397308 */ /* 0x000e240000000800 */
[----:B0-----:R-:W-:-:S06]  /*2480*/  FADD.FTZ R55, R57, 1 ;  /* 0x3f80000039377421 */ /* 0x001fcc0000010000 */
[----:B------:R-:W0:Y:S02]  /*2490*/  MUFU.RCP R55, R55 ;  /* 0x0000003700377308 */ /* 0x000e240000001000 */
[----:B0-----:R-:W-:Y:S01]  /*24a0*/  FMUL.FTZ R23, R28, R55 ;  /* 0x000000371c177220 */ /* 0x001fe20000410000 */
[----:B------:R-:W-:Y:S01]  /*24b0*/  FADD.FTZ R28, -R55, 1 ;  /* 0x3f800000371c7421 */ /* 0x000fe20000010100 */
[----:B------:R-:W-:-:S03]  /*24c0*/  FMUL.FTZ R55, R10, R22 ;  /* 0x000000160a377220 */ /* 0x000fc60000410000 */
[----:B------:R-:W-:Y:S01]  /*24d0*/  FFMA.FTZ R28, R25, R28, 1 ;  /* 0x3f800000191c7423 */ /* 0x000fe2000001001c */
[----:B------:R-:W-:Y:S01]  /*24e0*/  SHF.L.U32 R25, R39, 0x10, RZ ;  /* 0x0000001027197819 */ /* 0x000fe200000006ff */
[----:B------:R-:W-:Y:S02]  /*24f0*/  FADD.FTZ R31, R31, R55 ;  /* 0x000000371f1f7221 */ /* 0x000fe40000010000 */
[----:B------:R-:W-:Y:S01]  /*2500*/  FMUL.FTZ R23, R23, R28 ;  /* 0x0000001c17177220 */ /* 0x000fe20000410000 */
[----:B------:R-:W-:Y:S01]  /*2510*/  FADD.FTZ R28, R29, R22 ;  /* 0x000000161d1c7221 */ /* 0x000fe20000010000 */
[----:B------:R-:W-:Y:S01]  /*2520*/  FADD.FTZ R25, R25, -UR13 ;  /* 0x8000000d19197e21 */ /* 0x000fe20008010000 */
[----:B------:R-:W-:Y:S01]  /*2530*/  FFMA.FTZ R29, R21, R55, R24 ;  /* 0x00000037151d7223 */ /* 0x000fe20000010018 */
[----:B------:R-:W-:Y:S01]  /*2540*/  SHF.L.U32 R55, R38, 0x10, RZ ;  /* 0x0000001026377819 */ /* 0x000fe200000006ff */
[----:B------:R-:W-:Y:S01]  /*2550*/  FFMA.FTZ R27, R12, R23, R27 ;  /* 0x000000170c1b7223 */ /* 0x000fe2000001001b */
[----:B------:R-:W-:-:S04]  /*2560*/  FMUL.FTZ R25, R25, UR7 ;  /* 0x0000000719197c20 */ /* 0x000fc80008410000 */
[----:B------:R-:W-:-:S04]  /*2570*/  FFMA.FTZ R21, R10, R25, R8 ;  /* 0x000000190a157223 */ /* 0x000fc80000010008 */
[----:B------:R-:W-:-:S06]  /*2580*/  FMUL.FTZ R57, R21, -1.4426950216293334961 ;  /* 0xbfb8aa3b15397820 */ /* 0x000fcc0000410000 */
[----:B------:R-:W0:Y:S02]  /*2590*/  MUFU.EX2 R57, R57 ;  /* 0x0000003900397308 */ /* 0x000e240000000800 */
[----:B0-----:R-:W-:-:S06]  /*25a0*/  FADD.FTZ R24, R57, 1 ;  /* 0x3f80000039187421 */ /* 0x001fcc0000010000 */
[----:B------:R-:W0:Y:S02]  /*25b0*/  MUFU.RCP R24, R24 ;  /* 0x0000001800187308 */ /* 0x000e240000001000 */
[----:B0-----:R-:W-:Y:S01]  /*25c0*/  FMUL.FTZ R22, R55, R24 ;  /* 0x0000001837167220 */ /* 0x001fe20000410000 */
[----:B------:R-:W-:-:S04]  /*25d0*/  FADD.FTZ R55, -R24, 1 ;  /* 0x3f80000018377421 */ /* 0x000fc80000010100 */
[----:B------:R-:W-:Y:S01]  /*25e0*/  FFMA.FTZ R55, R21, R55, 1 ;  /* 0x3f80000015377423 */ /* 0x000fe20000010037 */
[----:B------:R-:W-:-:S03]  /*25f0*/  PRMT R21, R39, 0x7632, R21 ;  /* 0x0000763227157816 */ /* 0x000fc60000000015 */
[----:B------:R-:W-:Y:S01]  /*2600*/  FMUL.FTZ R22, R22, R55 ;  /* 0x0000003716167220 */ /* 0x000fe20000410000 */
[----:B------:R-:W-:-:S03]  /*2610*/  SHF.L.U32 R21, R21, 0x10, RZ ;  /* 0x0000001015157819 */ /* 0x000fc600000006ff */
[----:B------:R-:W-:Y:S02]  /*2620*/  FFMA.FTZ R26, R25, R22, R26 ;  /* 0x00000016191a7223 */ /* 0x000fe4000001001a */
[----:B------:R-:W-:Y:S01]  /*2630*/  FADD.FTZ R55, R21, -UR13 ;  /* 0x8000000d15377e21 */ /* 0x000fe20008010000 */
[----:B------:R-:W-:Y:S01]  /*2640*/  FADD.FTZ R21, R30, R19 ;  /* 0x000000131e157221 */ /* 0x000fe20000010000 */
[----:B------:R-:W-:Y:S02]  /*2650*/  FMUL.FTZ R19, R11, R19 ;  /* 0x000000130b137220 */ /* 0x000fe40000410000 */
[----:B------:R-:W-:Y:S02]  /*2660*/  FMUL.FTZ R24, R55, UR7 ;  /* 0x0000000737187c20 */ /* 0x000fe40008410000 */
[----:B------:R-:W-:Y:S01]  /*2670*/  FFMA.FTZ R30, R18, R19, R29 ;  /* 0x00000013121e7223 */ /* 0x000fe2000001001d */
[----:B------:R-:W-:Y:S01]  /*2680*/  FADD.FTZ R31, R19, R31 ;  /* 0x0000001f131f7221 */ /* 0x000fe20000010000 */
[----:B------:R-:W-:Y:S01]  /*2690*/  FFMA.FTZ R18, R11, R24, R9 ;  /* 0x000000180b127223 */ /* 0x000fe20000010009 */
[----:B------:R-:W-:-:S03]  /*26a0*/  PRMT R19, R38, 0x7632, R19 ;  /* 0x0000763226137816 */ /* 0x000fc60000000013 */
[----:B------:R-:W-:Y:S01]  /*26b0*/  FMUL.FTZ R55, R18, -1.4426950216293334961 ;  /* 0xbfb8aa3b12377820 */ /* 0x000fe20000410000 */
[----:B------:R-:W-:-:S05]  /*26c0*/  SHF.L.U32 R19, R19, 0x10, RZ ;  /* 0x0000001013137819 */ /* 0x000fca00000006ff */
[----:B------:R-:W0:Y:S02]  /*26d0*/  MUFU.EX2 R55, R55 ;  /* 0x0000003700377308 */ /* 0x000e240000000800 */
[----:B0-----:R-:W-:Y:S01]  /*26e0*/  FADD.FTZ R29, R55, 1 ;  /* 0x3f800000371d7421 */ /* 0x001fe20000010000 */
[----:B------:R-:W-:-:S04]  /*26f0*/  FMUL.FTZ R55, R10, R15 ;  /* 0x0000000f0a377220 */ /* 0x000fc80000410000 */
[----:B------:R-:W-:Y:S01]  /*2700*/  FADD.FTZ R31, R31, R55 ;  /* 0x000000371f1f7221 */ /* 0x000fe20000010000 */
[----:B------:R-:W0:Y:S02]  /*2710*/  MUFU.RCP R29, R29 ;  /* 0x0000001d001d7308 */ /* 0x000e240000001000 */
[----:B0-----:R-:W-:Y:S01]  /*2720*/  FADD.FTZ R57, -R29, 1 ;  /* 0x3f8000001d397421 */ /* 0x001fe20000010100 */
[----:B------:R-:W-:Y:S01]  /*2730*/  FMUL.FTZ R19, R19, R29 ;  /* 0x0000001d13137220 */ /* 0x000fe20000410000 */
[----:B------:R-:W-:Y:S01]  /*2740*/  FFMA.FTZ R29, R17, R55, R30 ;  /* 0x00000037111d7223 */ /* 0x000fe2000001001e */
[----:B------:R-:W-:Y:S01]  /*2750*/  SHF.L.U32 R55, R36, 0x10, RZ ;  /* 0x0000001024377819 */ /* 0x000fe200000006ff */
[----:B------:R-:W-:-:S04]  /*2760*/  FFMA.FTZ R18, R18, R57, 1 ;  /* 0x3f80000012127423 */ /* 0x000fc80000010039 */
[----:B------:R-:W-:Y:S01]  /*2770*/  FMUL.FTZ R18, R19, R18 ;  /* 0x0000001213127220 */ /* 0x000fe20000410000 */
[----:B------:R-:W-:-:S03]  /*2780*/  SHF.L.U32 R19, R37, 0x10, RZ ;  /* 0x0000001025137819 */ /* 0x000fc600000006ff */
[----:B------:R-:W-:Y:S02]  /*2790*/  FFMA.FTZ R27, R24, R18, R27 ;  /* 0x00000012181b7223 */ /* 0x000fe4000001001b */
[----:B------:R-:W-:Y:S01]  /*27a0*/  FADD.FTZ R57, R19, -UR13 ;  /* 0x8000000d13397e21 */ /* 0x000fe20008010000 */
[----:B------:R-:W-:-:S03]  /*27b0*/  FADD.FTZ R19, R28, R15 ;  /* 0x0000000f1c137221 */ /* 0x000fc60000010000 */
[----:B------:R-:W-:Y:S01]  /*27c0*/  FMUL.FTZ R15, R57, UR7 ;  /* 0x00000007390f7c20 */ /* 0x000fe20008410000 */
[----:B------:R-:W-:-:S03]  /*27d0*/  FADD.FTZ R19, R19, R20 ;  /* 0x0000001413137221 */ /* 0x000fc60000010000 */
[----:B------:R-:W-:-:S04]  /*27e0*/  FFMA.FTZ R17, R10, R15, R8 ;  /* 0x0000000f0a117223 */ /* 0x000fc80000010008 */
[----:B------:R-:W-:-:S06]  /*27f0*/  FMUL.FTZ R30, R17, -1.4426950216293334961 ;  /* 0xbfb8aa3b111e7820 */ /* 0x000fcc0000410000 */
[----:B------:R-:W0:Y:S02]  /*2800*/  MUFU.EX2 R30, R30 ;  /* 0x0000001e001e7308 */ /* 0x000e240000000800 */
[----:B0-----:R-:W-:-:S06]  /*2810*/  FADD.FTZ R57, R30, 1 ;  /* 0x3f8000001e397421 */ /* 0x001fcc0000010000 */
[----:B------:R-:W0:Y:S02]  /*2820*/  MUFU.RCP R28, R57 ;  /* 0x00000039001c7308 */ /* 0x000e240000001000 */
[----:B0-----:R-:W-:Y:S01]  /*2830*/  FMUL.FTZ R55, R55, R28 ;  /* 0x0000001c37377220 */ /* 0x001fe20000410000 */
[----:B------:R-:W-:-:S04]  /*2840*/  FADD.FTZ R28, -R28, 1 ;  /* 0x3f8000001c1c7421 */ /* 0x000fc80000010100 */
[----:B------:R-:W-:-:S04]  /*2850*/  FFMA.FTZ R28, R17, R28, 1 ;  /* 0x3f800000111c7423 */ /* 0x000fc8000001001c */
        /* <DEDUP_REMOVED lines=10> */
[----:B------:R-:W-:-:S03]  /*2900*/  SHF.L.U32 R21, R35, 0x10, RZ ;  /* 0x0000001023157819 */ /* 0x000fc600000006ff */
[----:B------:R-:W-:-:S06]  /*2910*/  FMUL.FTZ R55, R14, -1.4426950216293334961 ;  /* 0xbfb8aa3b0e377820 */ /* 0x000fcc0000410000 */
[----:B------:R-:W0:Y:S02]  /*2920*/  MUFU.EX2 R55, R55 ;  /* 0x0000003700377308 */ /* 0x000e240000000800 */
[----:B0-----:R-:W-:-:S06]  /*2930*/  FADD.FTZ R29, R55, 1 ;  /* 0x3f800000371d7421 */ /* 0x001fcc0000010000 */
[----:B------:R-:W0:Y:S02]  /*2940*/  MUFU.RCP R29, R29 ;  /* 0x0000001d001d7308 */ /* 0x000e240000001000 */
[----:B0-----:R-:W-:Y:S01]  /*2950*/  FADD.FTZ R57, -R29, 1 ;  /* 0x3f8000001d397421 */ /* 0x001fe20000010100 */
[----:B------:R-:W-:Y:S01]  /*2960*/  FMUL.FTZ R21, R21, R29 ;  /* 0x0000001d15157220 */ /* 0x000fe20000410000 */
[----:B------:R-:W-:Y:S02]  /*2970*/  FMUL.FTZ R29, R10, R20 ;  /* 0x000000140a1d7220 */ /* 0x000fe40000410000 */
[----:B------:R-:W-:Y:S02]  /*2980*/  FFMA.FTZ R14, R14, R57, 1 ;  /* 0x3f8000000e0e7423 */ /* 0x000fe40000010039 */
[----:B------:R-:W-:Y:S01]  /*2990*/  FFMA.FTZ R55, R13, R29, R30 ;  /* 0x0000001d0d377223 */ /* 0x000fe2000001001e */
[----:B------:R-:W-:Y:S01]  /*29a0*/  FADD.FTZ R31, R31, R29 ;  /* 0x0000001d1f1f7221 */ /* 0x000fe20000010000 */
[----:B------:R-:W-:Y:S01]  /*29b0*/  FMUL.FTZ R14, R21, R14 ;  /* 0x0000000e150e7220 */ /* 0x000fe20000410000 */
[----:B------:R-:W-:-:S02]  /*29c0*/  SHF.L.U32 R21, R33, 0x10, RZ ;  /* 0x0000001021157819 */ /* 0x000fc400000006ff */
[----:B------:R-:W-:Y:S01]  /*29d0*/  SHF.L.U32 R29, R32, 0x10, RZ ;  /* 0x00000010201d7819 */ /* 0x000fe200000006ff */
[----:B------:R-:W-:Y:S02]  /*29e0*/  FFMA.FTZ R27, R16, R14, R27 ;  /* 0x0000000e101b7223 */ /* 0x000fe4000001001b */
[----:B------:R-:W-:-:S04]  /*29f0*/  FADD.FTZ R21, R21, -UR13 ;  /* 0x8000000d15157e21 */ /* 0x000fc80008010000 */
[----:B------:R-:W-:-:S04]  /*2a00*/  FMUL.FTZ R21, R21, UR7 ;  /* 0x0000000715157c20 */ /* 0x000fc80008410000 */
[----:B------:R-:W-:-:S04]  /*2a10*/  FFMA.FTZ R13, R10, R21, R8 ;  /* 0x000000150a0d7223 */ /* 0x000fc80000010008 */
[----:B------:R-:W-:-:S06]  /*2a20*/  FMUL.FTZ R30, R13, -1.4426950216293334961 ;  /* 0xbfb8aa3b0d1e7820 */ /* 0x000fcc0000410000 */
[----:B------:R-:W0:Y:S02]  /*2a30*/  MUFU.EX2 R30, R30 ;  /* 0x0000001e001e7308 */ /* 0x000e240000000800 */
[----:B0-----:R-:W-:Y:S01]  /*2a40*/  FADD.FTZ R20, R30, 1 ;  /* 0x3f8000001e147421 */ /* 0x001fe20000010000 */
[----:B------:R-:W-:-:S04]  /*2a50*/  FMUL.FTZ R30, R11, R23 ;  /* 0x000000170b1e7220 */ /* 0x000fc80000410000 */
[----:B------:R-:W-:Y:S01]  /*2a60*/  FFMA.FTZ R12, R12, R30, R55 ;  /* 0x0000001e0c0c7223 */ /* 0x000fe20000010037 */
[----:B------:R-:W0:Y:S01]  /*2a70*/  MUFU.RCP R20, R20 ;  /* 0x0000001400147308 */ /* 0x000e220000001000 */
[----:B------:R-:W-:Y:S01]  /*2a80*/  FADD.FTZ R31, R30, R31 ;  /* 0x0000001f1e1f7221 */ /* 0x000fe20000010000 */
[----:B------:R-:W-:Y:S01]  /*2a90*/  SHF.L.U32 R30, R7, 0x10, RZ ;  /* 0x00000010071e7819 */ /* 0x000fe200000006ff */
[----:B0-----:R-:W-:Y:S01]  /*2aa0*/  FADD.FTZ R57, -R20, 1 ;  /* 0x3f80000014397421 */ /* 0x001fe20000010100 */
[----:B------:R-:W-:-:S03]  /*2ab0*/  FMUL.FTZ R29, R29, R20 ;  /* 0x000000141d1d7220 */ /* 0x000fc60000410000 */
[----:B------:R-:W-:-:S04]  /*2ac0*/  FFMA.FTZ R13, R13, R57, 1 ;  /* 0x3f8000000d0d7423 */ /* 0x000fc80000010039 */
[----:B------:R-:W-:Y:S01]  /*2ad0*/  FMUL.FTZ R13, R29, R13 ;  /* 0x0000000d1d0d7220 */ /* 0x000fe20000410000 */
[----:B------:R-:W-:-:S05]  /*2ae0*/  SHF.L.U32 R29, R6, 0x10, RZ ;  /* 0x00000010061d7819 */ /* 0x000fca00000006ff */
        /* <DEDUP_REMOVED lines=13> */
[----:B------:R-:W-:Y:S01]  /*2bc0*/  FADD.FTZ R28, R19, R22 ;  /* 0x00000016131c7221 */ /* 0x000fe20000010000 */
[----:B------:R-:W-:Y:S01]  /*2bd0*/  FFMA.FTZ R12, R25, R55, R12 ;  /* 0x00000037190c7223 */ /* 0x000fe2000001000c */
[----:B------:R-:W-:Y:S01]  /*2be0*/  FADD.FTZ R22, R31, R55 ;  /* 0x000000371f167221 */ /* 0x000fe20000010000 */
[----:B------:R-:W-:Y:S01]  /*2bf0*/  FMUL.FTZ R19, R23, R30 ;  /* 0x0000001e17137220 */ /* 0x000fe20000410000 */
[C---:B------:R-:W-:Y:S01]  /*2c00*/  FMUL.FTZ R23, R11.reuse, R18 ;  /* 0x000000120b177220 */ /* 0x040fe20000410000 */
[----:B------:R-:W-:Y:S01]  /*2c10*/  FMUL.FTZ R25, R11, R14 ;  /* 0x0000000e0b197220 */ /* 0x000fe20000410000 */
[----:B------:R-:W-:Y:S01]  /*2c20*/  FADD.FTZ R28, R28, R17 ;  /* 0x000000111c1c7221 */ /* 0x000fe20000010000 */
[----:B------:R-:W-:Y:S01]  /*2c30*/  FADD.FTZ R14, R29, R14 ;  /* 0x0000000e1d0e7221 */ /* 0x000fe20000010000 */
[----:B------:R-:W-:Y:S01]  /*2c40*/  FFMA.FTZ R12, R24, R23, R12 ;  /* 0x00000017180c7223 */ /* 0x000fe2000001000c */
[----:B------:R-:W-:Y:S01]  /*2c50*/  FADD.FTZ R22, R23, R22 ;  /* 0x0000001617167221 */ /* 0x000fe20000010000 */
[----:B------:R-:W-:Y:S01]  /*2c60*/  FMUL.FTZ R23, R10, R17 ;  /* 0x000000110a177220 */ /* 0x000fe20000410000 */
[----:B------:R-:W-:Y:S01]  /*2c70*/  FMUL.FTZ R17, R11, R19 ;  /* 0x000000130b117220 */ /* 0x000fe20000410000 */
[----:B------:R-:W-:-:S02]  /*2c80*/  FADD.FTZ R18, R28, R13 ;  /* 0x0000000d1c127221 */ /* 0x000fc40000010000 */
[----:B------:R-:W-:Y:S01]  /*2c90*/  FFMA.FTZ R31, R15, R23, R12 ;  /* 0x000000170f1f7223 */ /* 0x000fe2000001000c */
[----:B------:R-:W-:Y:S01]  /*2ca0*/  FADD.FTZ R22, R22, R23 ;  /* 0x0000001716167221 */ /* 0x000fe20000010000 */
[----:B------:R-:W-:Y:S02]  /*2cb0*/  FMUL.FTZ R15, R10, R13 ;  /* 0x0000000d0a0f7220 */ /* 0x000fe40000410000 */
[----:B------:R-:W-:Y:S01]  /*2cc0*/  FFMA.FTZ R12, R16, R25, R31 ;  /* 0x00000019100c7223 */ /* 0x000fe2000001001f */
[----:B------:R-:W-:Y:S01]  /*2cd0*/  FADD.FTZ R22, R25, R22 ;  /* 0x0000001619167221 */ /* 0x000fe20000010000 */
[C---:B------:R-:W-:Y:S02]  /*2ce0*/  FFMA.FTZ R16, R21.reuse, R13, R26 ;  /* 0x0000000d15107223 */ /* 0x040fe4000001001a */
[----:B------:R-:W-:Y:S01]  /*2cf0*/  FFMA.FTZ R23, R21, R15, R12 ;  /* 0x0000000f15177223 */ /* 0x000fe2000001000c */
[----:B------:R-:W-:-:S03]  /*2d00*/  FADD.FTZ R22, R22, R15 ;  /* 0x0000000f16167221 */ /* 0x000fc60000010000 */
[C---:B------:R-:W-:Y:S01]  /*2d10*/  FFMA.FTZ R23, R20.reuse, R17, R23 ;  /* 0x0000001114177223 */ /* 0x040fe20000010017 */
[----:B------:R-:W-:Y:S01]  /*2d20*/  FADD.FTZ R15, R17, R22 ;  /* 0x00000016110f7221 */ /* 0x000fe20000010000 */
[----:B------:R-:W-:Y:S01]  /*2d30*/  FFMA.FTZ R17, R20, R19, R27 ;  /* 0x0000001314117223 */ /* 0x000fe2000001001b */
[----:B------:R-:W-:-:S07]  /*2d40*/  FADD.FTZ R19, R14, R19 ;  /* 0x000000130e137221 */ /* 0x000fce0000010000 */
.L_x_44:
[----:B------:R-:W0:Y:S01]  /*2d50*/  SHFL.DOWN PT, R12, R23, 0x1, 0x1f ;  /* 0x08201f00170c7f89 */ /* 0x000e2200000e0000 */
[C---:B------:R-:W-:Y:S01]  /*2d60*/  ISETP.GT.AND P1, PT, R3.reuse, 0x1e, PT ;  /* 0x0000001e0300780c */ /* 0x040fe20003f24270 */
[----:B------:R-:W1:Y:S01]  /*2d70*/  S2UR UR10, SR_CgaCtaId ;  /* 0x00000000000a79c3 */ /* 0x000e620000008800 */
[----:B------:R-:W-:Y:S01]  /*2d80*/  UMOV UR6, 0x400 ;  /* 0x0000040000067882 */ /* 0x000fe20000000000 */
[----:B------:R-:W2:Y:S01]  /*2d90*/  SHFL.DOWN PT, R13, R15, 0x1, 0x1f ;  /* 0x08201f000f0d7f89 */ /* 0x000ea200000e0000 */
[----:B------:R-:W-:Y:S01]  /*2da0*/  UIADD3 UR5, UPT, UPT, UR6, 0xa0, URZ ;  /* 0x000000a006057890 */ /* 0x000fe2000fffe0ff */
[C---:B------:R-:W-:Y:S01]  /*2db0*/  ISETP.GT.AND P6, PT, R3.reuse, 0xf, PT ;  /* 0x0000000f0300780c */ /* 0x040fe20003fc4270 */
[----:B------:R-:W-:Y:S01]  /*2dc0*/  BSSY.RECONVERGENT B0, `(.L_x_45) ;  /* 0x0000025000007945 */ /* 0x000fe20003800200 */
[----:B------:R-:W-:Y:S02]  /*2dd0*/  ISETP.GT.AND P5, PT, R3, 0x17, PT ;  /* 0x000000170300780c */ /* 0x000fe40003fa4270 */
[----:B------:R-:W-:-:S02]  /*2de0*/  ISETP.NE.AND P2, PT, R2, RZ, PT ;  /* 0x000000ff0200720c */ /* 0x000fc40003f45270 */
[----:B------:R-:W-:Y:S02]  /*2df0*/  ISETP.GE.U32.AND P3, PT, R5, 0x2, PT ;  /* 0x000000020500780c */ /* 0x000fe40003f66070 */
        /* <DEDUP_REMOVED lines=16> */
[----:B------:R-:W-:-:S03]  /*2f00*/  ISETP.GT.U32.AND P1, PT, R2, 0x1f, PT ;  /* 0x0000001f0200780c */ /* 0x000fc60003f24070 */
        /* <DEDUP_REMOVED lines=16> */
.L_x_46:
[----:B------:R-:W-:Y:S05]  /*3010*/  BSYNC.RECONVERGENT B0 ;  /* 0x0000000000007941 */ /* 0x000fea0003800200 */
.L_x_45:
[----:B------:R-:W-:Y:S06]  /*3020*/  BAR.SYNC.DEFER_BLOCKING 0x0 ;  /* 0x0000000000007b1d */ /* 0x000fec0000010000 */
[----:B------:R-:W-:Y:S04]  /*3030*/  BSSY.RECONVERGENT B0, `(.L_x_47) ;  /* 0x0000029000007945 */ /* 0x000fe80003800200 */
[----:B------:R-:W-:Y:S05]  /*3040*/  @P2 BRA `(.L_x_48) ;  /* 0x00000000009c2947 */ /* 0x000fea0003800000 */
[----:B------:R-:W-:-:S09]  /*3050*/  ULEA UR5, UR10, UR6, 0x18 ;  /* 0x000000060a057291 */ /* 0x000fd2000f8ec0ff */
[----:B-1-3--:R-:W1:Y:S04]  /*3060*/  LDS.64 R14, [UR5+0x18] ;  /* 0x00001805ff0e7984 */ /* 0x00ae680008000a00 */
[----:B--2---:R-:W2:Y:S04]  /*3070*/  LDS.128 R20, [UR5+0x20] ;  /* 0x00002005ff147984 */ /* 0x004ea80008000c00 */
[----:B------:R-:W3:Y:S01]  /*3080*/  LDS.128 R24, [UR5+0x30] ;  /* 0x00003005ff187984 */ /* 0x000ee20008000c00 */
[----:B-1----:R-:W-:Y:S01]  /*3090*/  FADD.FTZ R29, R12, R14 ;  /* 0x0000000e0c1d7221 */ /* 0x002fe20000010000 */
[----:B------:R-:W-:-:S02]  /*30a0*/  FADD.FTZ R28, R13, R15 ;  /* 0x0000000f0d1c7221 */ /* 0x000fc40000010000 */
[----:B0-----:R-:W0:Y:S01]  /*30b0*/  LDS.128 R12, [UR5+0x40] ;  /* 0x00004005ff0c7984 */ /* 0x001e220008000c00 */
[----:B--2---:R-:W-:Y:S01]  /*30c0*/  FADD.FTZ R29, R29, R20 ;  /* 0x000000141d1d7221 */ /* 0x004fe20000010000 */
[----:B------:R-:W-:-:S03]  /*30d0*/  FADD.FTZ R20, R28, R21 ;  /* 0x000000151c147221 */ /* 0x000fc60000010000 */
[----:B------:R-:W-:Y:S01]  /*30e0*/  FADD.FTZ R21, R29, R22 ;  /* 0x000000161d157221 */ /* 0x000fe20000010000 */
[----:B------:R-:W-:Y:S01]  /*30f0*/  FADD.FTZ R20, R20, R23 ;  /* 0x0000001714147221 */ /* 0x000fe20000010000 */
[----:B------:R-:W1:Y:S02]  /*3100*/  LDS.128 R28, [UR5+0x50] ;  /* 0x00005005ff1c7984 */ /* 0x000e640008000c00 */
[----:B---3--:R-:W-:Y:S01]  /*3110*/  FADD.FTZ R21, R21, R24 ;  /* 0x0000001815157221 */ /* 0x008fe20000010000 */
[----:B------:R-:W-:-:S03]  /*3120*/  FADD.FTZ R20, R20, R25 ;  /* 0x0000001914147221 */ /* 0x000fc60000010000 */
[----:B------:R-:W-:Y:S01]  /*3130*/  FADD.FTZ R21, R21, R26 ;  /* 0x0000001a15157221 */ /* 0x000fe20000010000 */
[----:B------:R-:W-:-:S03]  /*3140*/  FADD.FTZ R20, R20, R27 ;  /* 0x0000001b14147221 */ /* 0x000fc60000010000 */
[----:B0-----:R-:W-:Y:S01]  /*3150*/  FADD.FTZ R25, R21, R12 ;  /* 0x0000000c15197221 */ /* 0x001fe20000010000 */
[----:B------:R-:W-:Y:S02]  /*3160*/  FADD.FTZ R12, R20, R13 ;  /* 0x0000000d140c7221 */ /* 0x000fe40000010000 */
[----:B------:R-:W0:Y:S01]  /*3170*/  LDS.128 R20, [UR5+0x60] ;  /* 0x00006005ff147984 */ /* 0x000e220008000c00 */
[----:B------:R-:W-:Y:S01]  /*3180*/  FADD.FTZ R25, R25, R14 ;  /* 0x0000000e19197221 */ /* 0x000fe20000010000 */
[----:B------:R-:W-:Y:S02]  /*3190*/  FADD.FTZ R24, R12, R15 ;  /* 0x0000000f0c187221 */ /* 0x000fe40000010000 */
[----:B------:R-:W2:Y:S01]  /*31a0*/  LDS.128 R12, [UR5+0x70] ;  /* 0x00007005ff0c7984 */ /* 0x000ea20008000c00 */
[----:B-1----:R-:W-:Y:S01]  /*31b0*/  FADD.FTZ R25, R25, R28 ;  /* 0x0000001c19197221 */ /* 0x002fe20000010000 */
[----:B------:R-:W-:-:S03]  /*31c0*/  FADD.FTZ R28, R24, R29 ;  /* 0x0000001d181c7221 */ /* 0x000fc60000010000 */
[----:B------:R-:W-:Y:S01]  /*31d0*/  FADD.FTZ R29, R25, R30 ;  /* 0x0000001e191d7221 */ /* 0x000fe20000010000 */
[----:B------:R-:W-:Y:S01]  /*31e0*/  FADD.FTZ R28, R28, R31 ;  /* 0x0000001f1c1c7221 */ /* 0x000fe20000010000 */
[----:B------:R-:W1:Y:S02]  /*31f0*/  LDS.128 R24, [UR5+0x80] ;  /* 0x00008005ff187984 */ /* 0x000e640008000c00 */
[----:B0-----:R-:W-:Y:S01]  /*3200*/  FADD.FTZ R29, R29, R20 ;  /* 0x000000141d1d7221 */ /* 0x001fe20000010000 */
[----:B------:R-:W-:-:S03]  /*3210*/  FADD.FTZ R28, R28, R21 ;  /* 0x000000151c1c7221 */ /* 0x000fc60000010000 */
[----:B------:R-:W-:Y:S01]  /*3220*/  FADD.FTZ R29, R29, R22 ;  /* 0x000000161d1d7221 */ /* 0x000fe20000010000 */
[----:B------:R-:W-:-:S03]  /*3230*/  FADD.FTZ R28, R28, R23 ;  /* 0x000000171c1c7221 */ /* 0x000fc60000010000 */
[----:B--2---:R-:W-:Y:S01]  /*3240*/  FADD.FTZ R29, R29, R12 ;  /* 0x0000000c1d1d7221 */ /* 0x004fe20000010000 */
[----:B------:R-:W-:-:S03]  /*3250*/  FADD.FTZ R28, R28, R13 ;  /* 0x0000000d1c1c7221 */ /* 0x000fc60000010000 */
[----:B------:R-:W-:Y:S01]  /*3260*/  FADD.FTZ R29, R29, R14 ;  /* 0x0000000e1d1d7221 */ /* 0x000fe20000010000 */
[----:B------:R-:W-:-:S03]  /*3270*/  FADD.FTZ R28, R28, R15 ;  /* 0x0000000f1c1c7221 */ /* 0x000fc60000010000 */
[----:B-1----:R-:W-:Y:S01]  /*3280*/  FADD.FTZ R29, R29, R24 ;  /* 0x000000181d1d7221 */ /* 0x002fe20000010000 */
[----:B------:R-:W-:-:S03]  /*3290*/  FADD.FTZ R28, R28, R25 ;  /* 0x000000191c1c7221 */ /* 0x000fc60000010000 */
[----:B------:R-:W-:Y:S01]  /*32a0*/  FADD.FTZ R12, R29, R26 ;  /* 0x0000001a1d0c7221 */ /* 0x000fe20000010000 */
[----:B------:R-:W-:-:S07]  /*32b0*/  FADD.FTZ R13, R28, R27 ;  /* 0x0000001b1c0d7221 */ /* 0x000fce0000010000 */
.L_x_48:
[----:B------:R-:W-:Y:S05]  /*32c0*/  BSYNC.RECONVERGENT B0 ;  /* 0x0000000000007941 */ /* 0x000fea0003800200 */
.L_x_47:
[----:B------:R-:W-:Y:S01]  /*32d0*/  BAR.SYNC.DEFER_BLOCKING 0x0 ;  /* 0x0000000000007b1d */ /* 0x000fe20000010000 */
[----:B------:R-:W-:-:S05]  /*32e0*/  LEA R56, R56, R2, 0x5 ;  /* 0x0000000238387211 */ /* 0x000fca00078e28ff */
[----:B------:R-:W-:Y:S04]  /*32f0*/  BSSY.RECONVERGENT B0, `(.L_x_49) ;  /* 0x000004d000007945 */ /* 0x000fe80003800200 */
[----:B------:R-:W-:Y:S05]  /*3300*/  @P1 BRA `(.L_x_50) ;  /* 0x00000004002c1947 */ /* 0x000fea0003800000 */
[----:B------:R-:W1:Y:S04]  /*3310*/  LDS.128 R28, [R55+0x200] ;  /* 0x00020000371c7984 */ /* 0x000e680000000c00 */
[----:B--2---:R-:W2:Y:S04]  /*3320*/  LDS.128 R20, [R55+0x400] ;  /* 0x0004000037147984 */ /* 0x004ea80000000c00 */
[----:B------:R-:W4:Y:S01]  /*3330*/  LDS.128 R24, [R55+0x600] ;  /* 0x0006000037187984 */ /* 0x000f220000000c00 */
[----:B-1----:R-:W-:Y:S01]  /*3340*/  FADD.FTZ R15, R16, R28 ;  /* 0x0000001c100f7221 */ /* 0x002fe20000010000 */
[----:B---3--:R-:W-:Y:S01]  /*3350*/  FADD.FTZ R14, R17, R29 ;  /* 0x0000001d110e7221 */ /* 0x008fe20000010000 */
[----:B------:R-:W-:Y:S01]  /*3360*/  FADD.FTZ R17, R18, R30 ;  /* 0x0000001e12117221 */ /* 0x000fe20000010000 */
[----:B------:R-:W-:Y:S01]  /*3370*/  FADD.FTZ R16, R19, R31 ;  /* 0x0000001f13107221 */ /* 0x000fe20000010000 */
[----:B--2---:R-:W-:Y:S01]  /*3380*/  FADD.FTZ R15, R15, R20 ;  /* 0x000000140f0f7221 */ /* 0x004fe20000010000 */
[----:B------:R-:W-:Y:S01]  /*3390*/  FADD.FTZ R18, R14, R21 ;  /* 0x000000150e127221 */ /* 0x000fe20000010000 */
[----:B------:R-:W1:Y:S01]  /*33a0*/  LDS.128 R28, [R55+0x800] ;  /* 0x00080000371c7984 */ /* 0x000e620000000c00 */
[----:B------:R-:W-:Y:S01]  /*33b0*/  FADD.FTZ R21, R17, R22 ;  /* 0x0000001611157221 */ /* 0x000fe20000010000 */
[----:B----4-:R-:W-:Y:S01]  /*33c0*/  FADD.FTZ R15, R15, R24 ;  /* 0x000000180f0f7221 */ /* 0x010fe20000010000 */
[----:B------:R-:W-:Y:S01]  /*33d0*/  FADD.FTZ R14, R16, R23 ;  /* 0x00000017100e7221 */ /* 0x000fe20000010000 */
[----:B------:R-:W-:Y:S01]  /*33e0*/  FADD.FTZ R24, R18, R25 ;  /* 0x0000001912187221 */ /* 0x000fe20000010000 */
[----:B------:R-:W-:Y:S01]  /*33f0*/  FADD.FTZ R25, R21, R26 ;  /* 0x0000001a15197221 */ /* 0x000fe20000010000 */
[----:B------:R-:W2:Y:S01]  /*3400*/  LDS.128 R16, [R55+0xa00] ;  /* 0x000a000037107984 */ /* 0x000ea20000000c00 */
[----:B------:R-:W-:-:S03]  /*3410*/  FADD.FTZ R14, R14, R27 ;  /* 0x0000001b0e0e7221 */ /* 0x000fc60000010000 */
        /* <DEDUP_REMOVED lines=9> */
[----:B------:R-:W1:Y:S01]  /*34b0*/  LDS.128 R24, [R55+0xe00] ;  /* 0x000e000037187984 */ /* 0x000e620000000c00 */
[----:B---3--:R-:W-:Y:S01]  /*34c0*/  FADD.FTZ R15, R15, R20 ;  /* 0x000000140f0f7221 */ /* 0x008fe20000010000 */
        /* <DEDUP_REMOVED lines=47> */
.L_x_50:
[----:B------:R-:W-:Y:S05]  /*37c0*/  BSYNC.RECONVERGENT B0 ;  /* 0x0000000000007941 */ /* 0x000fea0003800200 */
.L_x_49:
[----:B------:R-:W-:Y:S04]  /*37d0*/  BSSY.RECONVERGENT B0, `(.L_x_51) ;  /* 0x000001c000007945 */ /* 0x000fe80003800200 */
[----:B------:R-:W-:Y:S05]  /*37e0*/  @P1 BRA `(.L_x_52) ;  /* 0x0000000000681947 */ /* 0x000fea0003800000 */
[----:B-1-3--:R-:W1:Y:S08]  /*37f0*/  LDC.64 R14, c[0x0][0x3f8] ;  /* 0x0000fe00ff0e7b82 */ /* 0x00ae700000000a00 */
[----:B--2---:R-:W2:Y:S01]  /*3800*/  LDC.64 R20, c[0x0][0x3d8] ;  /* 0x0000f600ff147b82 */ /* 0x004ea20000000a00 */
[----:B-1----:R-:W-:Y:S01]  /*3810*/  IMAD.WIDE.U32 R22, R14, 0x3, RZ ;  /* 0x000000030e167825 */ /* 0x002fe200078e00ff */
[----:B------:R-:W-:-:S02]  /*3820*/  LEA R27, R15, R15, 0x1 ;  /* 0x0000000f0f1b7211 */ /* 0x000fc400078e08ff */
[----:B------:R-:W-:Y:S02]  /*3830*/  LEA.HI R25, P1, R15, R14, RZ, 0x1 ;  /* 0x0000000e0f197211 */ /* 0x000fe400078308ff */
[----:B------:R-:W-:Y:S02]  /*3840*/  IADD3 R23, PT, PT, R23, R27, RZ ;  /* 0x0000001b17177210 */ /* 0x000fe40007ffe0ff */
[----:B------:R-:W-:Y:S01]  /*3850*/  IADD3.X R24, PT, PT, RZ, R15, RZ, P1, !PT ;  /* 0x0000000fff187210 */ /* 0x000fe20000ffe4ff */
[----:B--2---:R-:W-:Y:S01]  /*3860*/  IMAD.WIDE R20, R56, 0x4, R20 ;  /* 0x0000000438147825 */ /* 0x004fe200078e0214 */
[----:B------:R-:W-:Y:S02]  /*3870*/  LEA.HI R26, P1, R23, R22, RZ, 0x1 ;  /* 0x00000016171a7211 */ /* 0x000fe400078308ff */
[----:B------:R-:W-:Y:S02]  /*3880*/  SHF.L.U32 R31, R25, 0x1, RZ ;  /* 0x00000001191f7819 */ /* 0x000fe400000006ff */
[----:B------:R-:W-:Y:S01]  /*3890*/  SHF.L.U32 R27, R26, 0x1, RZ ;  /* 0x000000011a1b7819 */ /* 0x000fe200000006ff */
[----:B------:R4:W-:Y:S01]  /*38a0*/  REDG.E.ADD.F32.FTZ.RN.STRONG.GPU desc[UR8][R20.64], R16 ;  /* 0x00000010140079a6 */ /* 0x0009e2000c12f308 */
[----:B------:R-:W-:-:S02]  /*38b0*/  LOP3.LUT R31, R31, 0xfffffffc, RZ, 0xc0, !PT ;  /* 0xfffffffc1f1f7812 */ /* 0x000fc400078ec0ff */
[----:B------:R-:W-:Y:S02]  /*38c0*/  LEA R22, P5, R14, R20, 0x2 ;  /* 0x000000140e167211 */ /* 0x000fe400078a10ff */
[----:B------:R-:W-:Y:S02]  /*38d0*/  IADD3.X R29, PT, PT, RZ, R23, RZ, P1, !PT ;  /* 0x00000017ff1d7210 */ /* 0x000fe40000ffe4ff */
[----:B------:R-:W-:Y:S02]  /*38e0*/  LOP3.LUT R27, R27, 0xfffffffc, RZ, 0xc0, !PT ;  /* 0xfffffffc1b1b7812 */ /* 0x000fe400078ec0ff */
[----:B------:R-:W-:Y:S02]  /*38f0*/  SHF.L.U64.HI R25, R25, 0x1, R24 ;  /* 0x0000000119197819 */ /* 0x000fe40000010218 */
[----:B------:R-:W-:Y:S02]  /*3900*/  IADD3 R24, P1, PT, R20, R31, RZ ;  /* 0x0000001f14187210 */ /* 0x000fe40007f3e0ff */
[----:B------:R-:W-:-:S02]  /*3910*/  LEA.HI.X R23, R14, R21, R15, 0x2, P5 ;  /* 0x000000150e177211 */ /* 0x000fc400028f140f */
[----:B------:R-:W-:Y:S02]  /*3920*/  SHF.L.U64.HI R15, R26, 0x1, R29 ;  /* 0x000000011a0f7819 */ /* 0x000fe4000001021d */
[----:B------:R-:W-:Y:S02]  /*3930*/  IADD3 R14, P5, PT, R20, R27, RZ ;  /* 0x0000001b140e7210 */ /* 0x000fe40007fbe0ff */
[C---:B------:R-:W-:Y:S02]  /*3940*/  IADD3.X R25, PT, PT, R21.reuse, R25, RZ, P1, !PT ;  /* 0x0000001915197210 */ /* 0x040fe40000ffe4ff */
[----:B------:R-:W-:-:S03]  /*3950*/  IADD3.X R15, PT, PT, R21, R15, RZ, P5, !PT ;  /* 0x0000000f150f7210 */ /* 0x000fc60002ffe4ff */
[----:B------:R4:W-:Y:S04]  /*3960*/  REDG.E.ADD.F32.FTZ.RN.STRONG.GPU desc[UR8][R24.64], R17 ;  /* 0x00000011180079a6 */ /* 0x0009e8000c12f308 */
[----:B------:R4:W-:Y:S04]  /*3970*/  REDG.E.ADD.F32.FTZ.RN.STRONG.GPU desc[UR8][R22.64], R18 ;  /* 0x00000012160079a6 */ /* 0x0009e8000c12f308 */
[----:B------:R4:W-:Y:S02]  /*3980*/  REDG.E.ADD.F32.FTZ.RN.STRONG.GPU desc[UR8][R14.64], R19 ;  /* 0x000000130e0079a6 */ /* 0x0009e4000c12f308 */
.L_x_52:
[----:B------:R-:W-:Y:S05]  /*3990*/  BSYNC.RECONVERGENT B0 ;  /* 0x0000000000007941 */ /* 0x000fea0003800200 */
.L_x_51:
[----:B------:R-:W-:Y:S05]  /*39a0*/  @!P3 BRA `(.L_x_53) ;  /* 0x000000080090b947 */ /* 0x000fea0003800000 */
[----:B------:R-:W5:Y:S01]  /*39b0*/  LDC.64 R56, c[0x0][0x3d0] ;  /* 0x0000f400ff387b82 */ /* 0x000f620000000a00 */
[----:B-1--4-:R-:W-:Y:S02]  /*39c0*/  LOP3.LUT R15, R51, 0x1, RZ, 0xc0, !PT ;  /* 0x00000001330f7812 */ /* 0x012fe400078ec0ff */
[----:B------:R-:W-:-:S03]  /*39d0*/  ISETP.GE.U32.AND P3, PT, R5, 0x8, PT ;  /* 0x000000080500780c */ /* 0x000fc60003f66070 */
[----:B------:R-:W-:-:S04]  /*39e0*/  IMAD R17, R15, R4, RZ ;  /* 0x000000040f117224 */ /* 0x000fc800078e02ff */
[----:B---3--:R-:W-:-:S05]  /*39f0*/  IMAD R14, R17, R5, RZ ;  /* 0x00000005110e7224 */ /* 0x008fca00078e02ff */
[----:B------:R-:W-:-:S05]  /*3a00*/  SHF.L.U32 R15, R14, 0x1, RZ ;  /* 0x000000010e0f7819 */ /* 0x000fca00000006ff */
[----:B-----5:R-:W-:Y:S01]  /*3a10*/  IMAD.WIDE R56, R15, 0x4, R56 ;  /* 0x000000040f387825 */ /* 0x020fe200078e0238 */
[----:B------:R-:W-:Y:S06]  /*3a20*/  @P2 BRA `(.L_x_54) ;  /* 0x0000000000502947 */ /* 0x000fec0003800000 */
[----:B------:R-:W1:Y:S01]  /*3a30*/  LDC.64 R14, c[0x0][0x3c8] ;  /* 0x0000f200ff0e7b82 */ /* 0x000e620000000a00 */
[----:B------:R-:W-:Y:S01]  /*3a40*/  LOP3.LUT P1, R18, R51, 0x2, RZ, 0xc0, !PT ;  /* 0x0000000233127812 */ /* 0x000fe2000782c0ff */
[----:B------:R-:W-:Y:S01]  /*3a50*/  IMAD R19, R4, UR11, R0 ;  /* 0x0000000b04137c24 */ /* 0x000fe2000f8e0200 */
[----:B------:R-:W-:Y:S02]  /*3a60*/  IADD3 R17, PT, PT, R17, R0, RZ ;  /* 0x0000000011117210 */ /* 0x000fe40007ffe0ff */
[----:B--2---:R-:W-:-:S04]  /*3a70*/  SEL R21, R5, RZ, !P1 ;  /* 0x000000ff05157207 */ /* 0x004fc80004800000 */
[----:B------:R-:W-:Y:S01]  /*3a80*/  ISETP.NE.AND P1, PT, R21, -0x1, PT ;  /* 0xffffffff1500780c */ /* 0x000fe20003f25270 */
[----:B-1----:R-:W-:-:S04]  /*3a90*/  IMAD.WIDE.U32 R14, R17, 0x4, R14 ;  /* 0x00000004110e7825 */ /* 0x002fc800078e000e */
        /* <DEDUP_REMOVED lines=8> */
.L_x_55:
[----:B-1----:R-:W2:Y:S04]  /*3b20*/  LDG.E.STRONG.GPU R16, desc[UR8][R14.64] ;  /* 0x000000080e107981 */ /* 0x002ea8000c1ef900 */
[----:B--2---:R-:W-:Y:S01]  /*3b30*/  CCTL.IVALL ;  /* 0x00000000ff00798f */ /* 0x004fe20002000000 */
[----:B------:R-:W-:Y:S05]  /*3b40*/  YIELD ;  /* 0x0000000000007946 */ /* 0x000fea0003800000 */
[----:B------:R-:W-:-:S13]  /*3b50*/  ISETP.NE.AND P1, PT, R16, R21, PT ;  /* 0x000000151000720c */ /* 0x000fda0003f25270 */
[----:B------:R-:W-:Y:S05]  /*3b60*/  @P1 BRA `(.L_x_55) ;  /* 0xfffffffc00ec1947 */ /* 0x000fea000383ffff */
.L_x_54:
[----:B------:R-:W-:Y:S05]  /*3b70*/  WARPSYNC.ALL ;  /* 0x0000000000007948 */ /* 0x000fea0003800000 */
[----:B------:R-:W-:Y:S01]  /*3b80*/  BAR.SYNC.DEFER_BLOCKING 0x0 ;  /* 0x0000000000007b1d */ /* 0x000fe20000010000 */
[----:B------:R-:W-:-:S05]  /*3b90*/  HFMA2 R26, -RZ, RZ, 0, 0 ;  /* 0x00000000ff1a7431 */ /* 0x000fca00000001ff */
[----:B------:R-:W-:Y:S05]  /*3ba0*/  @!P3 BRA `(.L_x_56) ;  /* 0x000000040018b947 */ /* 0x000fea0003800000 */
[C-C-:B------:R-:W-:Y:S01]  /*3bb0*/  IMAD R31, R4.reuse, 0x6, R0.reuse ;  /* 0x00000006041f7824 */ /* 0x140fe200078e0200 */
[CC--:B------:R-:W-:Y:S01]  /*3bc0*/  LEA R28, R4.reuse, R0.reuse, 0x2 ;  /* 0x00000000041c7211 */ /* 0x0c0fe200078e10ff */
[C-C-:B------:R-:W-:Y:S01]  /*3bd0*/  IMAD R30, R4.reuse, 0x5, R0.reuse ;  /* 0x00000005041e7824 */ /* 0x140fe200078e0200 */
[C---:B------:R-:W-:Y:S01]  /*3be0*/  LEA R22, R4.reuse, R0, 0x1 ;  /* 0x0000000004167211 */ /* 0x040fe200078e08ff */
[--C-:B------:R-:W-:Y:S01]  /*3bf0*/  IMAD R29, R4, 0x7, R0.reuse ;  /* 0x00000007041d7824 */ /* 0x100fe200078e0200 */
[----:B------:R-:W-:Y:S01]  /*3c00*/  IADD3 R23, PT, PT, R0, R4, RZ ;  /* 0x0000000400177210 */ /* 0x000fe20007ffe0ff */
[----:B------:R-:W-:Y:S01]  /*3c10*/  IMAD R27, R4, 0x3, R0 ;  /* 0x00000003041b7824 */ /* 0x000fe200078e0200 */
[----:B------:R-:W-:Y:S01]  /*3c20*/  MOV R24, RZ ;  /* 0x000000ff00187202 */ /* 0x000fe20000000f00 */
[----:B------:R-:W-:Y:S01]  /*3c30*/  UIADD3 UR5, UPT, UPT, -UR11, URZ, URZ ;  /* 0x000000ff0b057290 */ /* 0x000fe2000fffe1ff */
[----:B------:R-:W-:Y:S02]  /*3c40*/  MOV R25, R0 ;  /* 0x0000000000197202 */ /* 0x000fe40000000f00 */
[----:B------:R-:W-:-:S09]  /*3c50*/  LOP3.LUT R26, R5, 0x7ffffff8, RZ, 0xc0, !PT ;  /* 0x7ffffff8051a7812 */ /* 0x000fd200078ec0ff */
.L_x_57:
[----:B------:R-:W-:Y:S02]  /*3c60*/  ISETP.EQ.OR P1, PT, RZ, UR5, P2 ;  /* 0x00000005ff007c0c */ /* 0x000fe40009722670 */
[C---:B-1----:R-:W-:Y:S02]  /*3c70*/  IADD3 R16, PT, PT, R24.reuse, 0x1, RZ ;  /* 0x0000000118107810 */ /* 0x042fe40007ffe0ff */
[----:B------:R-:W-:Y:S02]  /*3c80*/  IADD3 R18, PT, PT, R24, 0x2, RZ ;  /* 0x0000000218127810 */ /* 0x000fe40007ffe0ff */
[----:B------:R-:W-:Y:S02]  /*3c90*/  ISETP.EQ.OR P5, PT, R16, UR11, P2 ;  /* 0x0000000b10007c0c */ /* 0x000fe400097a2670 */
[----:B------:R-:W-:Y:S02]  /*3ca0*/  ISETP.EQ.OR P6, PT, R18, UR11, P2 ;  /* 0x0000000b12007c0c */ /* 0x000fe400097c2670 */
[----:B------:R-:W-:-:S03]  /*3cb0*/  IADD3 R18, PT, PT, R24, 0x3, RZ ;  /* 0x0000000318127810 */ /* 0x000fc60007ffe0ff */
[----:B------:R-:W-:Y:S01]  /*3cc0*/  @!P1 IMAD.WIDE.U32 R14, R25, 0x8, R56 ;  /* 0x00000008190e9825 */ /* 0x000fe200078e0038 */
[----:B------:R-:W-:-:S05]  /*3cd0*/  ISETP.EQ.OR P3, PT, R18, UR11, P2 ;  /* 0x0000000b12007c0c */ /* 0x000fca0009762670 */
[----:B------:R-:W0:Y:S01]  /*3ce0*/  @!P1 LDG.E.64 R14, desc[UR8][R14.64] ;  /* 0x000000080e0e9981 */ /* 0x000e22000c1e1b00 */
[----:B------:R-:W-:-:S04]  /*3cf0*/  @!P5 IMAD.WIDE.U32 R16, R23, 0x8, R56 ;  /* 0x000000081710d825 */ /* 0x000fc800078e0038 */
[--C-:B------:R-:W-:Y:S02]  /*3d00*/  @!P6 IMAD.WIDE.U32 R18, R22, 0x8, R56.reuse ;  /* 0x000000081612e825 */ /* 0x100fe400078e0038 */
[----:B------:R-:W3:Y:S04]  /*3d10*/  @!P5 LDG.E.64 R16, desc[UR8][R16.64] ;  /* 0x000000081010d981 */ /* 0x000ee8000c1e1b00 */
[----:B------:R-:W4:Y:S01]  /*3d20*/  @!P6 LDG.E.64 R18, desc[UR8][R18.64] ;  /* 0x000000081212e981 */ /* 0x000f22000c1e1b00 */
[----:B--2---:R-:W-:-:S06]  /*3d30*/  @!P3 IMAD.WIDE.U32 R20, R27, 0x8, R56 ;  /* 0x000000081b14b825 */ /* 0x004fcc00078e0038 */
[----:B------:R-:W2:Y:S01]  /*3d40*/  @!P3 LDG.E.64 R20, desc[UR8][R20.64] ;  /* 0x000000081414b981 */ /* 0x000ea2000c1e1b00 */
[----:B0-----:R-:W-:Y:S01]  /*3d50*/  @!P1 FADD.FTZ R12, R12, R14 ;  /* 0x0000000e0c0c9221 */ /* 0x001fe20000010000 */
[----:B------:R-:W-:Y:S01]  /*3d60*/  IADD3 R14, PT, PT, R24, 0x4, RZ ;  /* 0x00000004180e7810 */ /* 0x000fe20007ffe0ff */
[----:B------:R-:W-:-:S03]  /*3d70*/  @!P1 FADD.FTZ R13, R13, R15 ;  /* 0x0000000f0d0d9221 */ /* 0x000fc60000010000 */
[----:B------:R-:W-:Y:S01]  /*3d80*/  ISETP.EQ.OR P1, PT, R14, UR11, P2 ;  /* 0x0000000b0e007c0c */ /* 0x000fe20009722670 */
[----:B---3--:R-:W-:Y:S01]  /*3d90*/  @!P5 FADD.FTZ R12, R12, R16 ;  /* 0x000000100c0cd221 */ /* 0x008fe20000010000 */
[----:B------:R-:W-:Y:S01]  /*3da0*/  @!P5 FADD.FTZ R13, R13, R17 ;  /* 0x000000110d0dd221 */ /* 0x000fe20000010000 */
[----:B------:R-:W-:Y:S02]  /*3db0*/  IADD3 R16, PT, PT, R24, 0x5, RZ ;  /* 0x0000000518107810 */ /* 0x000fe40007ffe0ff */
[----:B----4-:R-:W-:Y:S01]  /*3dc0*/  @!P6 FADD.FTZ R12, R12, R18 ;  /* 0x000000120c0ce221 */ /* 0x010fe20000010000 */
[----:B------:R-:W-:Y:S01]  /*3dd0*/  @!P6 FADD.FTZ R13, R13, R19 ;  /* 0x000000130d0de221 */ /* 0x000fe20000010000 */
[----:B------:R-:W-:Y:S02]  /*3de0*/  ISETP.EQ.OR P6, PT, R16, UR11, P2 ;  /* 0x0000000b10007c0c */ /* 0x000fe400097c2670 */
[----:B------:R-:W-:-:S04]  /*3df0*/  IADD3 R16, PT, PT, R24, 0x6, RZ ;  /* 0x0000000618107810 */ /* 0x000fc80007ffe0ff */
[----:B------:R-:W-:Y:S01]  /*3e00*/  ISETP.EQ.OR P5, PT, R16, UR11, P2 ;  /* 0x0000000b10007c0c */ /* 0x000fe200097a2670 */
[----:B------:R-:W-:Y:S01]  /*3e10*/  @!P1 IMAD.WIDE.U32 R14, R28, 0x8, R56 ;  /* 0x000000081c0e9825 */ /* 0x000fe200078e0038 */
[----:B------:R-:W-:-:S03]  /*3e20*/  IADD3 R16, PT, PT, R24, 0x7, RZ ;  /* 0x0000000718107810 */ /* 0x000fc60007ffe0ff */
[----:B--2---:R-:W-:Y:S01]  /*3e30*/  @!P3 FADD.FTZ R12, R12, R20 ;  /* 0x000000140c0cb221 */ /* 0x004fe20000010000 */
[----:B------:R-:W-:Y:S01]  /*3e40*/  @!P3 FADD.FTZ R13, R13, R21 ;  /* 0x000000150d0db221 */ /* 0x000fe20000010000 */
[----:B------:R-:W-:Y:S01]  /*3e50*/  ISETP.EQ.OR P3, PT, R16, UR11, P2 ;  /* 0x0000000b10007c0c */ /* 0x000fe20009762670 */
[----:B------:R-:W2:Y:S01]  /*3e60*/  @!P1 LDG.E.64 R14, desc[UR8][R14.64] ;  /* 0x000000080e0e9981 */ /* 0x000ea2000c1e1b00 */
[----:B------:R-:W-:-:S04]  /*3e70*/  @!P6 IMAD.WIDE.U32 R16, R30, 0x8, R56 ;  /* 0x000000081e10e825 */ /* 0x000fc800078e0038 */
[--C-:B------:R-:W-:Y:S02]  /*3e80*/  @!P5 IMAD.WIDE.U32 R18, R31, 0x8, R56.reuse ;  /* 0x000000081f12d825 */ /* 0x100fe400078e0038 */
[----:B------:R-:W3:Y:S05]  /*3e90*/  @!P6 LDG.E.64 R16, desc[UR8][R16.64] ;  /* 0x000000081010e981 */ /* 0x000eea000c1e1b00 */
[----:B------:R-:W-:Y:S01]  /*3ea0*/  @!P3 IMAD.WIDE.U32 R20, R29, 0x8, R56 ;  /* 0x000000081d14b825 */ /* 0x000fe200078e0038 */
[----:B------:R-:W4:Y:S05]  /*3eb0*/  @!P5 LDG.E.64 R18, desc[UR8][R18.64] ;  /* 0x000000081212d981 */ /* 0x000f2a000c1e1b00 */
[----:B------:R-:W5:Y:S01]  /*3ec0*/  @!P3 LDG.E.64 R20, desc[UR8][R20.64] ;  /* 0x000000081414b981 */ /* 0x000f62000c1e1b00 */
[----:B------:R-:W-:Y:S01]  /*3ed0*/  IADD3 R24, PT, PT, R24, 0x8, RZ ;  /* 0x0000000818187810 */ /* 0x000fe20007ffe0ff */
[----:B------:R-:W-:Y:S01]  /*3ee0*/  UIADD3 UR5, UPT, UPT, UR5, 0x8, URZ ;  /* 0x0000000805057890 */ /* 0x000fe2000fffe0ff */
[----:B------:R-:W-:-:S02]  /*3ef0*/  LEA R25, R4, R25, 0x3 ;  /* 0x0000001904197211 */ /* 0x000fc400078e18ff */
[C---:B------:R-:W-:Y:S02]  /*3f00*/  LEA R23, R4.reuse, R23, 0x3 ;  /* 0x0000001704177211 */ /* 0x040fe400078e18ff */
[C---:B------:R-:W-:Y:S02]  /*3f10*/  LEA R22, R4.reuse, R22, 0x3 ;  /* 0x0000001604167211 */ /* 0x040fe400078e18ff */
[C---:B------:R-:W-:Y:S02]  /*3f20*/  LEA R27, R4.reuse, R27, 0x3 ;  /* 0x0000001b041b7211 */ /* 0x040fe400078e18ff */
[C---:B------:R-:W-:Y:S02]  /*3f30*/  LEA R28, R4.reuse, R28, 0x3 ;  /* 0x0000001c041c7211 */ /* 0x040fe400078e18ff */
[C---:B------:R-:W-:Y:S02]  /*3f40*/  LEA R30, R4.reuse, R30, 0x3 ;  /* 0x0000001e041e7211 */ /* 0x040fe400078e18ff */
[----:B------:R-:W-:-:S02]  /*3f50*/  LEA R31, R4, R31, 0x3 ;  /* 0x0000001f041f7211 */ /* 0x000fc400078e18ff */
[----:B------:R-:W-:Y:S01]  /*3f60*/  LEA R29, R4, R29, 0x3 ;  /* 0x0000001d041d7211 */ /* 0x000fe200078e18ff */
[----:B--2---:R-:W-:Y:S01]  /*3f70*/  @!P1 FADD.FTZ R12, R12, R14 ;  /* 0x0000000e0c0c9221 */ /* 0x004fe20000010000 */
[----:B------:R-:W-:Y:S01]  /*3f80*/  @!P1 FADD.FTZ R13, R13, R15 ;  /* 0x0000000f0d0d9221 */ /* 0x000fe20000010000 */
[----:B------:R-:W-:Y:S02]  /*3f90*/  ISETP.NE.AND P1, PT, R24, R26, PT ;  /* 0x0000001a1800720c */ /* 0x000fe40003f25270 */
[----:B---3--:R-:W-:Y:S01]  /*3fa0*/  @!P6 FADD.FTZ R12, R12, R16 ;  /* 0x000000100c0ce221 */ /* 0x008fe20000010000 */
[----:B------:R-:W-:-:S03]  /*3fb0*/  @!P6 FADD.FTZ R13, R13, R17 ;  /* 0x000000110d0de221 */ /* 0x000fc60000010000 */
[----:B----4-:R-:W-:Y:S01]  /*3fc0*/  @!P5 FADD.FTZ R12, R12, R18 ;  /* 0x000000120c0cd221 */ /* 0x010fe20000010000 */
[----:B------:R-:W-:-:S03]  /*3fd0*/  @!P5 FADD.FTZ R13, R13, R19 ;  /* 0x000000130d0dd221 */ /* 0x000fc60000010000 */
[----:B-----5:R-:W-:Y:S01]  /*3fe0*/  @!P3 FADD.FTZ R12, R12, R20 ;  /* 0x000000140c0cb221 */ /* 0x020fe20000010000 */
[----:B------:R-:W-:Y:S02]  /*3ff0*/  @!P3 FADD.FTZ R13, R13, R21 ;  /* 0x000000150d0db221 */ /* 0x000fe40000010000 */
[----:B------:R-:W-:Y:S05]  /*4000*/  @P1 BRA `(.L_x_57) ;  /* 0xfffffffc00141947 */ /* 0x000fea000383ffff */
.L_x_56:
[----:B-1----:R-:W-:-:S13]  /*4010*/  LOP3.LUT P1, R14, R5, 0x7, RZ, 0xc0, !PT ;  /* 0x00000007050e7812 */ /* 0x002fda000782c0ff */
[----:B------:R-:W-:Y:S05]  /*4020*/  @!P1 BRA `(.L_x_53) ;  /* 0x0000000000f09947 */ /* 0x000fea0003800000 */
[----:B------:R-:W-:Y:S02]  /*4030*/  IADD3 R14, PT, PT, R14, -0x1, RZ ;  /* 0xffffffff0e0e7810 */ /* 0x000fe40007ffe0ff */
[----:B------:R-:W-:Y:S02]  /*4040*/  LOP3.LUT P1, R20, R5, 0x3, RZ, 0xc0, !PT ;  /* 0x0000000305147812 */ /* 0x000fe4000782c0ff */
[----:B------:R-:W-:-:S13]  /*4050*/  ISETP.GE.U32.AND P3, PT, R14, 0x3, PT ;  /* 0x000000030e00780c */ /* 0x000fda0003f66070 */
[----:B------:R-:W-:Y:S05]  /*4060*/  @!P3 BRA `(.L_x_58) ;  /* 0x000000000070b947 */ /* 0x000fea0003800000 */
[----:B------:R-:W-:-:S13]  /*4070*/  ISETP.EQ.OR P6, PT, R26, UR11, P2 ;  /* 0x0000000b1a007c0c */ /* 0x000fda00097c2670 */
[----:B------:R-:W-:-:S04]  /*4080*/  @!P6 IMAD R15, R26, R4, R0 ;  /* 0x000000041a0fe224 */ /* 0x000fc800078e0200 */
[----:B------:R-:W-:-:S06]  /*4090*/  @!P6 IMAD.WIDE.U32 R14, R15, 0x8, R56 ;  /* 0x000000080f0ee825 */ /* 0x000fcc00078e0038 */
[----:B------:R-:W0:Y:S01]  /*40a0*/  @!P6 LDG.E.64 R14, desc[UR8][R14.64] ;  /* 0x000000080e0ee981 */ /* 0x000e22000c1e1b00 */
[C---:B------:R-:W-:Y:S02]  /*40b0*/  IADD3 R17, PT, PT, R26.reuse, 0x1, RZ ;  /* 0x000000011a117810 */ /* 0x040fe40007ffe0ff */
[C---:B------:R-:W-:Y:S02]  /*40c0*/  IADD3 R19, PT, PT, R26.reuse, 0x2, RZ ;  /* 0x000000021a137810 */ /* 0x040fe40007ffe0ff */
[----:B------:R-:W-:Y:S02]  /*40d0*/  ISETP.EQ.OR P5, PT, R17, UR11, P2 ;  /* 0x0000000b11007c0c */ /* 0x000fe400097a2670 */
[----:B--2---:R-:W-:Y:S02]  /*40e0*/  IADD3 R21, PT, PT, R26, 0x3, RZ ;  /* 0x000000031a157810 */ /* 0x004fe40007ffe0ff */
[----:B------:R-:W-:-:S09]  /*40f0*/  ISETP.EQ.OR P3, PT, R19, UR11, P2 ;  /* 0x0000000b13007c0c */ /* 0x000fd20009762670 */
[----:B------:R-:W-:-:S04]  /*4100*/  @!P5 IMAD R17, R17, R4, R0 ;  /* 0x000000041111d224 */ /* 0x000fc800078e0200 */
[----:B------:R-:W-:Y:S02]  /*4110*/  @!P3 IMAD R19, R19, R4, R0 ;  /* 0x000000041313b224 */ /* 0x000fe400078e0200 */
[----:B0-----:R-:W-:Y:S01]  /*4120*/  @!P6 FADD.FTZ R12, R12, R14 ;  /* 0x0000000e0c0ce221 */ /* 0x001fe20000010000 */
[----:B------:R-:W-:Y:S01]  /*4130*/  @!P6 FADD.FTZ R13, R13, R15 ;  /* 0x0000000f0d0de221 */ /* 0x000fe20000010000 */
[----:B------:R-:W-:Y:S01]  /*4140*/  ISETP.EQ.OR P6, PT, R21, UR11, P2 ;  /* 0x0000000b15007c0c */ /* 0x000fe200097c2670 */
[----:B------:R-:W-:-:S04]  /*4150*/  @!P5 IMAD.WIDE.U32 R14, R17, 0x8, R56 ;  /* 0x00000008110ed825 */ /* 0x000fc800078e0038 */
[----:B------:R-:W-:Y:S02]  /*4160*/  @!P3 IMAD.WIDE.U32 R16, R19, 0x8, R56 ;  /* 0x000000081310b825 */ /* 0x000fe400078e0038 */
[----:B------:R-:W2:Y:S04]  /*4170*/  @!P5 LDG.E.64 R14, desc[UR8][R14.64] ;  /* 0x000000080e0ed981 */ /* 0x000ea8000c1e1b00 */
[----:B------:R-:W3:Y:S02]  /*4180*/  @!P3 LDG.E.64 R16, desc[UR8][R16.64] ;  /* 0x000000081010b981 */ /* 0x000ee4000c1e1b00 */
[----:B------:R-:W-:-:S04]  /*4190*/  @!P6 IMAD R21, R21, R4, R0 ;  /* 0x000000041515e224 */ /* 0x000fc800078e0200 */
[----:B------:R-:W-:-:S06]  /*41a0*/  @!P6 IMAD.WIDE.U32 R18, R21, 0x8, R56 ;  /* 0x000000081512e825 */ /* 0x000fcc00078e0038 */
[----:B------:R-:W4:Y:S01]  /*41b0*/  @!P6 LDG.E.64 R18, desc[UR8][R18.64] ;  /* 0x000000081212e981 */ /* 0x000f22000c1e1b00 */
[----:B------:R-:W-:Y:S01]  /*41c0*/  IADD3 R26, PT, PT, R26, 0x4, RZ ;  /* 0x000000041a1a7810 */ /* 0x000fe20007ffe0ff */
[----:B--2---:R-:W-:Y:S01]  /*41d0*/  @!P5 FADD.FTZ R12, R12, R14 ;  /* 0x0000000e0c0cd221 */ /* 0x004fe20000010000 */
[----:B------:R-:W-:-:S03]  /*41e0*/  @!P5 FADD.FTZ R13, R13, R15 ;  /* 0x0000000f0d0dd221 */ /* 0x000fc60000010000 */
[----:B---3--:R-:W-:Y:S01]  /*41f0*/  @!P3 FADD.FTZ R12, R12, R16 ;  /* 0x000000100c0cb221 */ /* 0x008fe20000010000 */
[----:B------:R-:W-:-:S03]  /*4200*/  @!P3 FADD.FTZ R13, R13, R17 ;  /* 0x000000110d0db221 */ /* 0x000fc60000010000 */
[----:B----4-:R-:W-:Y:S01]  /*4210*/  @!P6 FADD.FTZ R12, R12, R18 ;  /* 0x000000120c0ce221 */ /* 0x010fe20000010000 */
[----:B------:R-:W-:-:S07]  /*4220*/  @!P6 FADD.FTZ R13, R13, R19 ;  /* 0x000000130d0de221 */ /* 0x000fce0000010000 */
.L_x_58:
[----:B------:R-:W-:Y:S05]  /*4230*/  @!P1 BRA `(.L_x_53) ;  /* 0x00000000006c9947 */ /* 0x000fea0003800000 */
[----:B------:R-:W-:Y:S02]  /*4240*/  ISETP.NE.AND P1, PT, R20, 0x1, PT ;  /* 0x000000011400780c */ /* 0x000fe40003f25270 */
[----:B------:R-:W-:-:S11]  /*4250*/  LOP3.LUT R18, R5, 0x1, RZ, 0xc0, !PT ;  /* 0x0000000105127812 */ /* 0x000fd600078ec0ff */
[----:B------:R-:W-:Y:S05]  /*4260*/  @!P1 BRA `(.L_x_59) ;  /* 0x0000000000389947 */ /* 0x000fea0003800000 */
[C---:B------:R-:W-:Y:S02]  /*4270*/  IADD3 R17, PT, PT, R26.reuse, 0x1, RZ ;  /* 0x000000011a117810 */ /* 0x040fe40007ffe0ff */
[----:B------:R-:W-:Y:S02]  /*4280*/  ISETP.EQ.OR P3, PT, R26, UR11, P2 ;  /* 0x0000000b1a007c0c */ /* 0x000fe40009762670 */
[----:B------:R-:W-:-:S11]  /*4290*/  ISETP.EQ.OR P1, PT, R17, UR11, P2 ;  /* 0x0000000b11007c0c */ /* 0x000fd60009722670 */
[-CC-:B------:R-:W-:Y:S02]  /*42a0*/  @!P3 IMAD R15, R26, R4.reuse, R0.reuse ;  /* 0x000000041a0fb224 */ /* 0x180fe400078e0200 */
[----:B------:R-:W-:Y:S02]  /*42b0*/  @!P1 IMAD R17, R17, R4, R0 ;  /* 0x0000000411119224 */ /* 0x000fe400078e0200 */
[----:B------:R-:W-:-:S04]  /*42c0*/  @!P3 IMAD.WIDE.U32 R14, R15, 0x8, R56 ;  /* 0x000000080f0eb825 */ /* 0x000fc800078e0038 */
[----:B------:R-:W-:Y:S02]  /*42d0*/  @!P1 IMAD.WIDE.U32 R16, R17, 0x8, R56 ;  /* 0x0000000811109825 */ /* 0x000fe400078e0038 */
[----:B------:R-:W0:Y:S04]  /*42e0*/  @!P3 LDG.E.64 R14, desc[UR8][R14.64] ;  /* 0x000000080e0eb981 */ /* 0x000e28000c1e1b00 */
[----:B------:R-:W3:Y:S01]  /*42f0*/  @!P1 LDG.E.64 R16, desc[UR8][R16.64] ;  /* 0x0000000810109981 */ /* 0x000ee2000c1e1b00 */
[----:B------:R-:W-:Y:S01]  /*4300*/  IADD3 R26, PT, PT, R26, 0x2, RZ ;  /* 0x000000021a1a7810 */ /* 0x000fe20007ffe0ff */
[----:B0-----:R-:W-:Y:S01]  /*4310*/  @!P3 FADD.FTZ R12, R12, R14 ;  /* 0x0000000e0c0cb221 */ /* 0x001fe20000010000 */
[----:B------:R-:W-:-:S03]  /*4320*/  @!P3 FADD.FTZ R13, R13, R15 ;  /* 0x0000000f0d0db221 */ /* 0x000fc60000010000 */
[----:B---3--:R-:W-:Y:S01]  /*4330*/  @!P1 FADD.FTZ R12, R12, R16 ;  /* 0x000000100c0c9221 */ /* 0x008fe20000010000 */
[----:B------:R-:W-:-:S07]  /*4340*/  @!P1 FADD.FTZ R13, R13, R17 ;  /* 0x000000110d0d9221 */ /* 0x000fce0000010000 */
.L_x_59:
[----:B------:R-:W-:Y:S01]  /*4350*/  ISETP.EQ.OR P1, PT, R26, UR11, P2 ;  /* 0x0000000b1a007c0c */ /* 0x000fe20009722670 */
[----:B------:R-:W-:Y:S03]  /*4360*/  BSSY.RECONVERGENT B0, `(.L_x_53) ;  /* 0x0000008000007945 */ /* 0x000fe60003800200 */
[----:B------:R-:W-:-:S13]  /*4370*/  ISETP.NE.U32.OR P1, PT, R18, 0x1, P1 ;  /* 0x000000011200780c */ /* 0x000fda0000f25470 */
[----:B------:R-:W-:Y:S05]  /*4380*/  @P1 BRA `(.L_x_60) ;  /* 0x0000000000141947 */ /* 0x000fea0003800000 */
[----:B------:R-:W-:-:S04]  /*4390*/  IMAD R15, R4, R26, R0 ;  /* 0x0000001a040f7224 */ /* 0x000fc800078e0200 */
[----:B------:R-:W-:-:S06]  /*43a0*/  IMAD.WIDE.U32 R14, R15, 0x8, R56 ;  /* 0x000000080f0e7825 */ /* 0x000fcc00078e0038 */
[----:B------:R-:W0:Y:S02]  /*43b0*/  LDG.E.64 R14, desc[UR8][R14.64] ;  /* 0x000000080e0e7981 */ /* 0x000e24000c1e1b00 */
[----:B0-----:R-:W-:Y:S01]  /*43c0*/  FADD.FTZ R12, R12, R14 ;  /* 0x0000000e0c0c7221 */ /* 0x001fe20000010000 */
[----:B------:R-:W-:-:S07]  /*43d0*/  FADD.FTZ R13, R13, R15 ;  /* 0x0000000f0d0d7221 */ /* 0x000fce0000010000 */
.L_x_60:
[----:B------:R-:W-:Y:S05]  /*43e0*/  BSYNC.RECONVERGENT B0 ;  /* 0x0000000000007941 */ /* 0x000fea0003800200 */
.L_x_53:
[----:B------:R-:W5:Y:S01]  /*43f0*/  S2UR UR6, SR_CgaCtaId ;  /* 0x00000000000679c3 */ /* 0x000f620000008800 */
[----:B------:R-:W-:Y:S01]  /*4400*/  UMOV UR5, 0x400 ;  /* 0x0000040000057882 */ /* 0x000fe20000000000 */
[----:B------:R-:W0:Y:S01]  /*4410*/  LDCU.64 UR16, c[0x0][0x400] ;  /* 0x00008000ff1077ac */ /* 0x000e220008000a00 */
[----:B----4-:R-:W-:Y:S02]  /*4420*/  SHF.R.U32.HI R17, RZ, 0x5, R2 ;  /* 0x00000005ff117819 */ /* 0x010fe40000011602 */
[C---:B-1----:R-:W-:Y:S02]  /*4430*/  PRMT R15, R49.reuse, 0x7632, R15 ;  /* 0x00007632310f7816 */ /* 0x042fe4000000000f */
[----:B------:R-:W-:Y:S01]  /*4440*/  SHF.L.U32 R49, R49, 0x10, RZ ;  /* 0x0000001031317819 */ /* 0x000fe200000006ff */
[----:B---3--:R-:W1:Y:S01]  /*4450*/  LDC R14, c[0x0][0x41c] ;  /* 0x00010700ff0e7b82 */ /* 0x008e620000000800 */
[----:B------:R-:W-:-:S03]  /*4460*/  SHF.L.U32 R15, R15, 0x10, RZ ;  /* 0x000000100f0f7819 */ /* 0x000fc600000006ff */
[----:B------:R-:W-:Y:S02]  /*4470*/  FADD.FTZ R49, R49, -UR13 ;  /* 0x8000000d31317e21 */ /* 0x000fe40008010000 */
[----:B------:R-:W-:Y:S02]  /*4480*/  FADD.FTZ R15, R15, -UR13 ;  /* 0x8000000d0f0f7e21 */ /* 0x000fe40008010000 */
[----:B------:R-:W-:Y:S02]  /*4490*/  FMUL.FTZ R49, R49, UR7 ;  /* 0x0000000731317c20 */ /* 0x000fe40008410000 */
[----:B------:R-:W-:Y:S01]  /*44a0*/  FMUL.FTZ R26, R15, UR7 ;  /* 0x000000070f1a7c20 */ /* 0x000fe20008410000 */
[----:B-----5:R-:W-:Y:S01]  /*44b0*/  ULEA UR5, UR6, UR5, 0x18 ;  /* 0x0000000506057291 */ /* 0x020fe2000f8ec0ff */
[----:B-1----:R-:W-:-:S08]  /*44c0*/  IMAD R17, R14, UR11, R17 ;  /* 0x0000000b0e117c24 */ /* 0x002fd0000f8e0211 */
[----:B------:R-:W-:Y:S01]  /*44d0*/  @!P2 STS.64 [UR5+0x98], R12 ;  /* 0x0000980cff00a988 */ /* 0x000fe20008000a05 */
[----:B------:R-:W-:Y:S01]  /*44e0*/  BAR.SYNC.DEFER_BLOCKING 0x0 ;  /* 0x0000000000007b1d */ /* 0x000fe20000010000 */
[----:B0-----:R-:W-:Y:S02]  /*44f0*/  ISETP.GE.U32.AND P1, PT, R17, UR16, PT ;  /* 0x0000001011007c0c */ /* 0x001fe4000bf26070 */
[----:B------:R-:W-:-:S04]  /*4500*/  SHF.R.S32.HI R14, RZ, 0x1f, R17 ;  /* 0x0000001fff0e7819 */ /* 0x000fc80000011411 */
[----:B------:R-:W-:Y:S01]  /*4510*/  ISETP.GE.AND.EX P1, PT, R14, UR17, PT, P1 ;  /* 0x000000110e007c0c */ /* 0x000fe2000bf26310 */
[----:B------:R-:W0:Y:S01]  /*4520*/  LDS.64 R12, [UR5+0x98] ;  /* 0x00009805ff0c7984 */ /* 0x000e220008000a00 */
[----:B------:R-:W0:Y:S02]  /*4530*/  LDCU UR5, c[0x0][0x42c] ;  /* 0x00008580ff0577ac */ /* 0x000e240008000800 */
[----:B0-----:R-:W-:Y:S01]  /*4540*/  FMUL.FTZ R16, R12, UR5 ;  /* 0x000000050c107c20 */ /* 0x001fe20008410000 */
[----:B------:R-:W-:Y:S01]  /*4550*/  FMUL.FTZ R19, R13, UR5 ;  /* 0x000000050d137c20 */ /* 0x000fe20008410000 */
[C---:B------:R-:W-:Y:S02]  /*4560*/  PRMT R12, R48.reuse, 0x7632, R12 ;  /* 0x00007632300c7816 */ /* 0x040fe4000000000c */
[----:B------:R-:W-:Y:S01]  /*4570*/  SHF.L.U32 R48, R48, 0x10, RZ ;  /* 0x0000001030307819 */ /* 0x000fe200000006ff */
[----:B------:R-:W-:Y:S01]  /*4580*/  FFMA.FTZ R13, R16, R49, R19 ;  /* 0x00000031100d7223 */ /* 0x000fe20000010013 */
[----:B------:R-:W-:Y:S01]  /*4590*/  SHF.L.U32 R12, R12, 0x10, RZ ;  /* 0x000000100c0c7819 */ /* 0x000fe200000006ff */
[----:B------:R-:W-:Y:S06]  /*45a0*/  @!P4 BRA `(.L_x_61) ;  /* 0x000000000048c947 */ /* 0x000fec0003800000 */
[----:B------:R-:W-:Y:S01]  /*45b0*/  FFMA.FTZ R15, R10, R49, R8 ;  /* 0x000000310a0f7223 */ /* 0x000fe20000010008 */
[----:B------:R-:W-:-:S03]  /*45c0*/  FFMA.FTZ R18, R11, R26, R9 ;  /* 0x0000001a0b127223 */ /* 0x000fc60000010009 */
[----:B------:R-:W-:Y:S01]  /*45d0*/  FMUL.FTZ R20, R15, -1.4426950216293334961 ;  /* 0xbfb8aa3b0f147820 */ /* 0x000fe20000410000 */
[----:B------:R-:W-:-:S05]  /*45e0*/  FMUL.FTZ R22, R18, -1.4426950216293334961 ;  /* 0xbfb8aa3b12167820 */ /* 0x000fca0000410000 */
[----:B------:R-:W2:Y:S08]  /*45f0*/  MUFU.EX2 R20, R20 ;  /* 0x0000001400147308 */ /* 0x000eb00000000800 */
[----:B------:R-:W0:Y:S01]  /*4600*/  MUFU.EX2 R22, R22 ;  /* 0x0000001600167308 */ /* 0x000e220000000800 */
[----:B--2---:R-:W-:-:S07]  /*4610*/  FADD.FTZ R21, R20, 1 ;  /* 0x3f80000014157421 */ /* 0x004fce0000010000 */
[----:B------:R-:W1:Y:S01]  /*4620*/  MUFU.RCP R21, R21 ;  /* 0x0000001500157308 */ /* 0x000e620000001000 */
[----:B0-----:R-:W-:-:S07]  /*4630*/  FADD.FTZ R23, R22, 1 ;  /* 0x3f80000016177421 */ /* 0x001fce0000010000 */
[----:B------:R-:W0:Y:S01]  /*4640*/  MUFU.RCP R23, R23 ;  /* 0x0000001700177308 */ /* 0x000e220000001000 */
[----:B-1----:R-:W-:Y:S01]  /*4650*/  FADD.FTZ R24, -R21, 1 ;  /* 0x3f80000015187421 */ /* 0x002fe20000010100 */
[----:B------:R-:W-:-:S03]  /*4660*/  FMUL.FTZ R48, R48, R21 ;  /* 0x0000001530307220 */ /* 0x000fc60000410000 */
[----:B------:R-:W-:Y:S01]  /*4670*/  FFMA.FTZ R15, R15, R24, 1 ;  /* 0x3f8000000f0f7423 */ /* 0x000fe20000010018 */
[----:B0-----:R-:W-:Y:S01]  /*4680*/  FADD.FTZ R25, -R23, 1 ;  /* 0x3f80000017197421 */ /* 0x001fe20000010100 */
[----:B------:R-:W-:Y:S02]  /*4690*/  FMUL.FTZ R12, R12, R23 ;  /* 0x000000170c0c7220 */ /* 0x000fe40000410000 */
[----:B------:R-:W-:Y:S01]  /*46a0*/  FMUL.FTZ R48, R48, R15 ;  /* 0x0000000f30307220 */ /* 0x000fe20000410000 */
[----:B------:R-:W-:-:S04]  /*46b0*/  FFMA.FTZ R25, R18, R25, 1 ;  /* 0x3f80000012197423 */ /* 0x000fc80000010019 */
[----:B------:R-:W-:-:S07]  /*46c0*/  FMUL.FTZ R12, R12, R25 ;  /* 0x000000190c0c7220 */ /* 0x000fce0000410000 */
.L_x_61:
[----:B------:R-:W-:Y:S01]  /*46d0*/  FFMA.FTZ R20, R16, R26, R19 ;  /* 0x0000001a10147223 */ /* 0x000fe20000010013 */
[----:B------:R-:W-:Y:S01]  /*46e0*/  BSSY.RECONVERGENT B0, `(.L_x_62) ;  /* 0x0000014000007945 */ /* 0x000fe20003800200 */
[----:B------:R-:W-:Y:S01]  /*46f0*/  FFMA.FTZ R48, R10, R48, -R13 ;  /* 0x000000300a307223 */ /* 0x000fe2000001080d */
[C---:B------:R-:W-:Y:S01]  /*4700*/  PRMT R18, R46.reuse, 0x7632, R18 ;  /* 0x000076322e127816 */ /* 0x040fe20000000012 */
[----:B------:R-:W-:Y:S01]  /*4710*/  FFMA.FTZ R20, R11, R12, -R20 ;  /* 0x0000000c0b147223 */ /* 0x000fe20000010814 */
[----:B--2---:R-:W-:Y:S01]  /*4720*/  SHF.L.U32 R21, R46, 0x10, RZ ;  /* 0x000000102e157819 */ /* 0x004fe200000006ff */
[----:B------:R-:W-:Y:S06]  /*4730*/  @P1 BRA `(.L_x_63) ;  /* 0x0000000000381947 */ /* 0x000fec0003800000 */
[----:B------:R-:W0:Y:S01]  /*4740*/  LDCU.64 UR18, c[0x0][0x3f8] ;  /* 0x00007f00ff1277ac */ /* 0x000e220008000a00 */
[----:B------:R-:W-:Y:S01]  /*4750*/  MOV R12, R60 ;  /* 0x0000003c000c7202 */ /* 0x000fe20000000f00 */
[----:B------:R-:W-:Y:S01]  /*4760*/  FMUL.FTZ R23, R48, UR7 ;  /* 0x0000000730177c20 */ /* 0x000fe20008410000 */
[----:B------:R-:W-:Y:S01]  /*4770*/  MOV R13, R59 ;  /* 0x0000003b000d7202 */ /* 0x000fe20000000f00 */
[----:B------:R-:W1:Y:S01]  /*4780*/  LDCU.64 UR14, c[0x0][0x380] ;  /* 0x00007000ff0e77ac */ /* 0x000e620008000a00 */
[----:B------:R-:W-:Y:S01]  /*4790*/  FMUL.FTZ R20, R20, UR7 ;  /* 0x0000000714147c20 */ /* 0x000fe20008410000 */
        /* <DEDUP_REMOVED lines=8> */
.L_x_63:
[----:B------:R-:W-:Y:S05]  /*4820*/  BSYNC.RECONVERGENT B0 ;  /* 0x0000000000007941 */ /* 0x000fea0003800200 */
.L_x_62:
[C---:B0-----:R-:W-:Y:S02]  /*4830*/  PRMT R14, R47.reuse, 0x7632, R14 ;  /* 0x000076322f0e7816 */ /* 0x041fe4000000000e */
[----:B------:R-:W-:Y:S02]  /*4840*/  SHF.L.U32 R47, R47, 0x10, RZ ;  /* 0x000000102f2f7819 */ /* 0x000fe400000006ff */
[----:B------:R-:W-:Y:S02]  /*4850*/  SHF.L.U32 R14, R14, 0x10, RZ ;  /* 0x000000100e0e7819 */ /* 0x000fe400000006ff */
[----:B------:R-:W-:Y:S01]  /*4860*/  IADD3 R15, PT, PT, R17, 0x10, RZ ;  /* 0x00000010110f7810 */ /* 0x000fe20007ffe0ff */
[----:B------:R-:W-:Y:S01]  /*4870*/  FADD.FTZ R47, R47, -UR13 ;  /* 0x8000000d2f2f7e21 */ /* 0x000fe20008010000 */
[----:B------:R-:W-:Y:S01]  /*4880*/  IADD3 R23, PT, PT, R17, 0x20, RZ ;  /* 0x0000002011177810 */ /* 0x000fe20007ffe0ff */
[----:B------:R-:W-:Y:S01]  /*4890*/  FADD.FTZ R14, R14, -UR13 ;  /* 0x8000000d0e0e7e21 */ /* 0x000fe20008010000 */
[----:B------:R-:W-:Y:S01]  /*48a0*/  ISETP.GE.U32.AND P1, PT, R15, UR16, PT ;  /* 0x000000100f007c0c */ /* 0x000fe2000bf26070 */
[----:B------:R-:W-:Y:S01]  /*48b0*/  FMUL.FTZ R47, R47, UR7 ;  /* 0x000000072f2f7c20 */ /* 0x000fe20008410000 */
[----:B------:R-:W-:Y:S01]  /*48c0*/  SHF.R.S32.HI R12, RZ, 0x1f, R15 ;  /* 0x0000001fff0c7819 */ /* 0x000fe2000001140f */
[----:B------:R-:W-:Y:S01]  /*48d0*/  FMUL.FTZ R14, R14, UR7 ;  /* 0x000000070e0e7c20 */ /* 0x000fe20008410000 */
[----:B------:R-:W-:Y:S01]  /*48e0*/  PRMT R13, R45, 0x7632, R13 ;  /* 0x000076322d0d7816 */ /* 0x000fe2000000000d */
[----:B------:R-:W-:Y:S01]  /*48f0*/  FFMA.FTZ R25, R16, R47, R19 ;  /* 0x0000002f10197223 */ /* 0x000fe20000010013 */
[----:B------:R-:W-:-:S02]  /*4900*/  ISETP.GE.U32.AND P2, PT, R23, UR16, PT ;  /* 0x0000001017007c0c */ /* 0x000fc4000bf46070 */
[----:B------:R-:W-:Y:S02]  /*4910*/  ISETP.GE.AND.EX P1, PT, R12, UR17, PT, P1 ;  /* 0x000000110c007c0c */ /* 0x000fe4000bf26310 */
[----:B------:R-:W-:Y:S02]  /*4920*/  SHF.L.U32 R45, R45, 0x10, RZ ;  /* 0x000000102d2d7819 */ /* 0x000fe400000006ff */
[----:B------:R-:W-:Y:S01]  /*4930*/  SHF.L.U32 R20, R18, 0x10, RZ ;  /* 0x0000001012147819 */ /* 0x000fe200000006ff */
[----:B------:R-:W-:Y:S08]  /*4940*/  @!P4 BRA `(.L_x_64) ;  /* 0x000000000048c947 */ /* 0x000ff00003800000 */
        /* <DEDUP_REMOVED lines=18> */
.L_x_64:
[----:B------:R-:W-:Y:S01]  /*4a70*/  FFMA.FTZ R14, R16, R14, R19 ;  /* 0x0000000e100e7223 */ /* 0x000fe20000010013 */
[----:B------:R-:W-:Y:S01]  /*4a80*/  BSSY.RECONVERGENT B0, `(.L_x_65) ;  /* 0x0000015000007945 */ /* 0x000fe20003800200 */
[----:B------:R-:W-:Y:S01]  /*4a90*/  FFMA.FTZ R25, R10, R21, -R25 ;  /* 0x000000150a197223 */ /* 0x000fe20000010819 */
[----:B------:R-:W-:Y:S01]  /*4aa0*/  SHF.L.U32 R21, R13, 0x10, RZ ;  /* 0x000000100d157819 */ /* 0x000fe200000006ff */
[----:B------:R-:W-:Y:S01]  /*4ab0*/  FADD.FTZ R45, R45, -UR13 ;  /* 0x8000000d2d2d7e21 */ /* 0x000fe20008010000 */
[----:B------:R-:W-:Y:S01]  /*4ac0*/  SHF.R.S32.HI R18, RZ, 0x1f, R23 ;  /* 0x0000001fff127819 */ /* 0x000fe20000011417 */
[----:B------:R-:W-:Y:S01]  /*4ad0*/  FFMA.FTZ R20, R11, R20, -R14 ;  /* 0x000000140b147223 */ /* 0x000fe2000001080e */
[----:B------:R-:W-:Y:S06]  /*4ae0*/  @P1 BRA `(.L_x_66) ;  /* 0x0000000000381947 */ /* 0x000fec0003800000 */
[----:B------:R-:W0:Y:S01]  /*4af0*/  LDCU.64 UR14, c[0x0][0x3f8] ;  /* 0x00007f00ff0e77ac */ /* 0x000e220008000a00 */
[----:B------:R-:W-:Y:S01]  /*4b00*/  MOV R13, R59 ;  /* 0x0000003b000d7202 */ /* 0x000fe20000000f00 */
[----:B------:R-:W-:Y:S01]  /*4b10*/  FMUL.FTZ R25, R25, UR7 ;  /* 0x0000000719197c20 */ /* 0x000fe20008410000 */
[----:B------:R-:W-:Y:S01]  /*4b20*/  FMUL.FTZ R20, R20, UR7 ;  /* 0x0000000714147c20 */ /* 0x000fe20008410000 */
[----:B------:R-:W1:Y:S01]  /*4b30*/  LDCU.64 UR18, c[0x0][0x380] ;  /* 0x00007000ff1277ac */ /* 0x000e620008000a00 */
[----:B0-----:R-:W-:Y:S01]  /*4b40*/  IMAD R14, R12, UR14, RZ ;  /* 0x0000000e0c0e7c24 */ /* 0x001fe2000f8e02ff */
[----:B------:R-:W-:-:S05]  /*4b50*/  MOV R12, R60 ;  /* 0x0000003c000c7202 */ /* 0x000fca0000000f00 */
[----:B------:R-:W-:-:S04]  /*4b60*/  IMAD.WIDE.U32 R12, R15, UR14, R12 ;  /* 0x0000000e0f0c7c25 */ /* 0x000fc8000f8e000c */
[----:B------:R-:W-:Y:S01]  /*4b70*/  IMAD R15, R15, UR15, R14 ;  /* 0x0000000f0f0f7c24 */ /* 0x000fe2000f8e020e */
[----:B-1----:R-:W-:-:S04]  /*4b80*/  LEA R14, P1, R12, UR18, 0x1 ;  /* 0x000000120c0e7c11 */ /* 0x002fc8000f8208ff */
[----:B------:R-:W-:Y:S02]  /*4b90*/  IADD3 R15, PT, PT, R13, R15, RZ ;  /* 0x0000000f0d0f7210 */ /* 0x000fe40007ffe0ff */
[----:B------:R-:W-:Y:S02]  /*4ba0*/  F2FP.BF16.F32.PACK_AB R13, R20, R25 ;  /* 0x00000019140d723e */ /* 0x000fe400000010ff */
[----:B------:R-:W-:-:S05]  /*4bb0*/  LEA.HI.X R15, R12, UR19, R15, 0x1, P1 ;  /* 0x000000130c0f7c11 */ /* 0x000fca00088f0c0f */
[----:B------:R0:W-:Y:S02]  /*4bc0*/  STG.E desc[UR8][R14.64], R13 ;  /* 0x0000000d0e007986 */ /* 0x0001e4000c101908 */
.L_x_66:
[----:B------:R-:W-:Y:S05]  /*4bd0*/  BSYNC.RECONVERGENT B0 ;  /* 0x0000000000007941 */ /* 0x000fea0003800200 */
.L_x_65:
[----:B------:R-:W-:Y:S01]  /*4be0*/  PRMT R12, R44, 0x7632, R12 ;  /* 0x000076322c0c7816 */ /* 0x000fe2000000000c */
[----:B------:R-:W-:Y:S01]  /*4bf0*/  FMUL.FTZ R45, R45, UR7 ;  /* 0x000000072d2d7c20 */ /* 0x000fe20008410000 */
[----:B------:R-:W-:Y:S01]  /*4c00*/  FADD.FTZ R21, R21, -UR13 ;  /* 0x8000000d15157e21 */ /* 0x000fe20008010000 */
[----:B------:R-:W-:Y:S02]  /*4c10*/  ISETP.GE.AND.EX P2, PT, R18, UR17, PT, P2 ;  /* 0x0000001112007c0c */ /* 0x000fe4000bf46320 */
[----:B0-----:R-:W-:Y:S01]  /*4c20*/  SHF.L.U32 R13, R44, 0x10, RZ ;  /* 0x000000102c0d7819 */ /* 0x001fe200000006ff */
[----:B------:R-:W-:Y:S01]  /*4c30*/  FFMA.FTZ R29, R16, R45, R19 ;  /* 0x0000002d101d7223 */ /* 0x000fe20000010013 */
[----:B------:R-:W-:Y:S01]  /*4c40*/  SHF.L.U32 R12, R12, 0x10, RZ ;  /* 0x000000100c0c7819 */ /* 0x000fe200000006ff */
[----:B------:R-:W-:Y:S01]  /*4c50*/  FMUL.FTZ R28, R21, UR7 ;  /* 0x00000007151c7c20 */ /* 0x000fe20008410000 */
[----:B------:R-:W-:Y:S07]  /*4c60*/  @!P4 BRA `(.L_x_67) ;  /* 0x000000000048c947 */ /* 0x000fee0003800000 */
        /* <DEDUP_REMOVED lines=18> */
.L_x_67:
[C---:B------:R-:W-:Y:S01]  /*4d90*/  PRMT R20, R43.reuse, 0x7632, R20 ;  /* 0x000076322b147816 */ /* 0x040fe20000000014 */
[----:B------:R-:W-:Y:S01]  /*4da0*/  FFMA.FTZ R14, R16, R28, R19 ;  /* 0x0000001c100e7223 */ /* 0x000fe20000010013 */
[----:B------:R-:W-:Y:S01]  /*4db0*/  BSSY.RECONVERGENT B0, `(.L_x_68) ;  /* 0x0000014000007945 */ /* 0x000fe20003800200 */
[----:B------:R-:W-:Y:S01]  /*4dc0*/  FFMA.FTZ R29, R10, R13, -R29 ;  /* 0x0000000d0a1d7223 */ /* 0x000fe2000001081d */
[----:B------:R-:W-:Y:S01]  /*4dd0*/  SHF.L.U32 R43, R43, 0x10, RZ ;  /* 0x000000102b2b7819 */ /* 0x000fe200000006ff */
[----:B------:R-:W-:Y:S01]  /*4de0*/  FFMA.FTZ R14, R11, R12, -R14 ;  /* 0x0000000c0b0e7223 */ /* 0x000fe2000001080e */
[----:B------:R-:W-:Y:S01]  /*4df0*/  SHF.L.U32 R20, R20, 0x10, RZ ;  /* 0x0000001014147819 */ /* 0x000fe200000006ff */
[----:B------:R-:W-:Y:S06]  /*4e00*/  @P2 BRA `(.L_x_69) ;  /* 0x0000000000382947 */ /* 0x000fec0003800000 */
[----:B------:R-:W0:Y:S01]  /*4e10*/  LDCU.64 UR14, c[0x0][0x3f8] ;  /* 0x00007f00ff0e77ac */ /* 0x000e220008000a00 */
[----:B------:R-:W-:Y:S01]  /*4e20*/  MOV R12, R60 ;  /* 0x0000003c000c7202 */ /* 0x000fe20000000f00 */
[----:B------:R-:W-:Y:S01]  /*4e30*/  FMUL.FTZ R29, R29, UR7 ;  /* 0x000000071d1d7c20 */ /* 0x000fe20008410000 */
[----:B------:R-:W-:Y:S01]  /*4e40*/  MOV R13, R59 ;  /* 0x0000003b000d7202 */ /* 0x000fe20000000f00 */
[----:B------:R-:W1:Y:S01]  /*4e50*/  LDCU.64 UR18, c[0x0][0x380] ;  /* 0x00007000ff1277ac */ /* 0x000e620008000a00 */
[----:B0-----:R-:W-:Y:S02]  /*4e60*/  IMAD R18, R18, UR14, RZ ;  /* 0x0000000e12127c24 */ /* 0x001fe4000f8e02ff */
[----:B------:R-:W-:-:S04]  /*4e70*/  IMAD.WIDE.U32 R12, R23, UR14, R12 ;  /* 0x0000000e170c7c25 */ /* 0x000fc8000f8e000c */
[----:B------:R-:W-:Y:S02]  /*4e80*/  IMAD R23, R23, UR15, R18 ;  /* 0x0000000f17177c24 */ /* 0x000fe4000f8e0212 */
[----:B------:R-:W-:Y:S01]  /*4e90*/  FMUL.FTZ R18, R14, UR7 ;  /* 0x000000070e127c20 */ /* 0x000fe20008410000 */
[----:B-1----:R-:W-:Y:S02]  /*4ea0*/  LEA R14, P1, R12, UR18, 0x1 ;  /* 0x000000120c0e7c11 */ /* 0x002fe4000f8208ff */
[----:B------:R-:W-:Y:S02]  /*4eb0*/  IADD3 R23, PT, PT, R13, R23, RZ ;  /* 0x000000170d177210 */ /* 0x000fe40007ffe0ff */
[----:B------:R-:W-:Y:S02]  /*4ec0*/  F2FP.BF16.F32.PACK_AB R13, R18, R29 ;  /* 0x0000001d120d723e */ /* 0x000fe400000010ff */
[----:B------:R-:W-:-:S05]  /*4ed0*/  LEA.HI.X R15, R12, UR19, R23, 0x1, P1 ;  /* 0x000000130c0f7c11 */ /* 0x000fca00088f0c17 */
[----:B------:R0:W-:Y:S02]  /*4ee0*/  STG.E desc[UR8][R14.64], R13 ;  /* 0x0000000d0e007986 */ /* 0x0001e4000c101908 */
.L_x_69:
[----:B------:R-:W-:Y:S05]  /*4ef0*/  BSYNC.RECONVERGENT B0 ;  /* 0x0000000000007941 */ /* 0x000fea0003800200 */
.L_x_68:
[----:B------:R-:W-:Y:S01]  /*4f00*/  PRMT R12, R42, 0x7632, R12 ;  /* 0x000076322a0c7816 */ /* 0x000fe2000000000c */
[----:B------:R-:W-:Y:S01]  /*4f10*/  FADD.FTZ R43, R43, -UR13 ;  /* 0x8000000d2b2b7e21 */ /* 0x000fe20008010000 */
[----:B------:R-:W-:Y:S01]  /*4f20*/  FADD.FTZ R20, R20, -UR13 ;  /* 0x8000000d14147e21 */ /* 0x000fe20008010000 */
[----:B------:R-:W-:Y:S02]  /*4f30*/  PRMT R18, R41, 0x7632, R18 ;  /* 0x0000763229127816 */ /* 0x000fe40000000012 */
[----:B0-----:R-:W-:Y:S01]  /*4f40*/  SHF.L.U32 R13, R42, 0x10, RZ ;  /* 0x000000102a0d7819 */ /* 0x001fe200000006ff */
[----:B------:R-:W-:Y:S01]  /*4f50*/  FMUL.FTZ R43, R43, UR7 ;  /* 0x000000072b2b7c20 */ /* 0x000fe20008410000 */
[----:B------:R-:W-:Y:S01]  /*4f60*/  SHF.L.U32 R41, R41, 0x10, RZ ;  /* 0x0000001029297819 */ /* 0x000fe200000006ff */
[----:B------:R-:W-:Y:S01]  /*4f70*/  FMUL.FTZ R28, R20, UR7 ;  /* 0x00000007141c7c20 */ /* 0x000fe20008410000 */
[----:B------:R-:W-:Y:S01]  /*4f80*/  SHF.L.U32 R12, R12, 0x10, RZ ;  /* 0x000000100c0c7819 */ /* 0x000fe200000006ff */
[----:B------:R-:W-:Y:S06]  /*4f90*/  @!P4 BRA `(.L_x_70) ;  /* 0x000000000048c947 */ /* 0x000fec0003800000 */
        /* <DEDUP_REMOVED lines=18> */
.L_x_70:
[----:B------:R-:W-:Y:S04]  /*50c0*/  BSSY.RECONVERGENT B0, `(.L_x_71) ;  /* 0x0000015000007945 */ /* 0x000fe80003800200 */
[----:B------:R-:W-:Y:S05]  /*50d0*/  @P0 BRA `(.L_x_72) ;  /* 0x00000000004c0947 */ /* 0x000fea0003800000 */
[----:B------:R-:W0:Y:S01]  /*50e0*/  LDCU.64 UR14, c[0x0][0x3f8] ;  /* 0x00007f00ff0e77ac */ /* 0x000e220008000a00 */
[C-C-:B------:R-:W-:Y:S01]  /*50f0*/  FFMA.FTZ R15, R16.reuse, R43, R19.reuse ;  /* 0x0000002b100f7223 */ /* 0x140fe20000010013 */
[----:B------:R-:W-:Y:S01]  /*5100*/  FFMA.FTZ R14, R16, R28, R19 ;  /* 0x0000001c100e7223 */ /* 0x000fe20000010013 */
[----:B------:R-:W-:Y:S01]  /*5110*/  SHF.R.S32.HI R21, RZ, 0x1f, R54 ;  /* 0x0000001fff157819 */ /* 0x000fe20000011436 */
[----:B------:R-:W1:Y:S01]  /*5120*/  LDCU.64 UR18, c[0x0][0x380] ;  /* 0x00007000ff1277ac */ /* 0x000e620008000a00 */
[----:B------:R-:W-:Y:S01]  /*5130*/  FFMA.FTZ R15, R10, R13, -R15 ;  /* 0x0000000d0a0f7223 */ /* 0x000fe2000001080f */
[----:B------:R-:W-:Y:S01]  /*5140*/  FFMA.FTZ R14, R11, R12, -R14 ;  /* 0x0000000c0b0e7223 */ /* 0x000fe2000001080e */
[----:B------:R-:W-:Y:S02]  /*5150*/  MOV R12, R60 ;  /* 0x0000003c000c7202 */ /* 0x000fe40000000f00 */
[----:B------:R-:W-:Y:S01]  /*5160*/  MOV R13, R59 ;  /* 0x0000003b000d7202 */ /* 0x000fe20000000f00 */
[----:B------:R-:W-:Y:S01]  /*5170*/  FMUL.FTZ R20, R14, UR7 ;  /* 0x000000070e147c20 */ /* 0x000fe20008410000 */
[----:B0-----:R-:W-:-:S02]  /*5180*/  IMAD R21, R21, UR14, RZ ;  /* 0x0000000e15157c24 */ /* 0x001fc4000f8e02ff */
        /* <DEDUP_REMOVED lines=8> */
.L_x_72:
[----:B------:R-:W-:Y:S05]  /*5210*/  BSYNC.RECONVERGENT B0 ;  /* 0x0000000000007941 */ /* 0x000fea0003800200 */
.L_x_71:
[----:B0-----:R-:W-:Y:S01]  /*5220*/  PRMT R14, R39, 0x7632, R14 ;  /* 0x00007632270e7816 */ /* 0x001fe2000000000e */
[----:B------:R-:W-:Y:S01]  /*5230*/  UISETP.NE.AND UP0, UPT, UR12, URZ, UPT ;  /* 0x000000ff0c00728c */ /* 0x000fe2000bf05270 */
[----:B------:R-:W-:Y:S01]  /*5240*/  SHF.L.U32 R13, R6, 0x10, RZ ;  /* 0x00000010060d7819 */ /* 0x000fe200000006ff */
[----:B------:R-:W-:Y:S01]  /*5250*/  FADD.FTZ R41, R41, -UR13 ;  /* 0x8000000d29297e21 */ /* 0x000fe20008010000 */
[----:B------:R-:W-:Y:S02]  /*5260*/  SHF.L.U32 R39, R39, 0x10, RZ ;  /* 0x0000001027277819 */ /* 0x000fe400000006ff */
[----:B------:R-:W-:Y:S01]  /*5270*/  SHF.L.U32 R37, R37, 0x10, RZ ;  /* 0x0000001025257819 */ /* 0x000fe200000006ff */
[----:B------:R-:W-:Y:S01]  /*5280*/  FMUL.FTZ R41, R41, UR7 ;  /* 0x0000000729297c20 */ /* 0x000fe20008410000 */
[----:B------:R-:W-:Y:S01]  /*5290*/  SHF.L.U32 R34, R34, 0x10, RZ ;  /* 0x0000001022227819 */ /* 0x000fe200000006ff */
[----:B------:R-:W-:Y:S01]  /*52a0*/  FADD.FTZ R27, R39, -UR13 ;  /* 0x8000000d271b7e21 */ /* 0x000fe20008010000 */
[----:B------:R-:W-:Y:S01]  /*52b0*/  SHF.L.U32 R33, R33, 0x10, RZ ;  /* 0x0000001021217819 */ /* 0x000fe200000006ff */
[----:B------:R-:W-:Y:S01]  /*52c0*/  FADD.FTZ R21, R37, -UR13 ;  /* 0x8000000d25157e21 */ /* 0x000fe20008010000 */
[----:B------:R-:W-:Y:S01]  /*52d0*/  SHF.L.U32 R18, R18, 0x10, RZ ;  /* 0x0000001012127819 */ /* 0x000fe200000006ff */
[----:B------:R-:W-:Y:S01]  /*52e0*/  FADD.FTZ R22, R34, -UR13 ;  /* 0x8000000d22167e21 */ /* 0x000fe20008010000 */
[----:B------:R-:W-:Y:S01]  /*52f0*/  SHF.L.U32 R6, R14, 0x10, RZ ;  /* 0x000000100e067819 */ /* 0x000fe200000006ff */
[----:B------:R-:W-:Y:S01]  /*5300*/  FADD.FTZ R14, R13, -UR13 ;  /* 0x8000000d0d0e7e21 */ /* 0x000fe20008010000 */
[----:B------:R-:W-:Y:S01]  /*5310*/  FADD.FTZ R33, R33, -UR13 ;  /* 0x8000000d21217e21 */ /* 0x000fe20008010000 */
[----:B------:R-:W-:Y:S01]  /*5320*/  FADD.FTZ R13, R18, -UR13 ;  /* 0x8000000d120d7e21 */ /* 0x000fe20008010000 */
[C---:B------:R-:W-:Y:S01]  /*5330*/  IADD3 R26, PT, PT, R17.reuse, 0x50, RZ ;  /* 0x00000050111a7810 */ /* 0x040fe20007ffe0ff */
[----:B------:R-:W-:Y:S01]  /*5340*/  FADD.FTZ R30, R6, -UR13 ;  /* 0x8000000d061e7e21 */ /* 0x000fe20008010000 */
[----:B------:R-:W-:Y:S01]  /*5350*/  IADD3 R20, PT, PT, R17, 0x60, RZ ;  /* 0x0000006011147810 */ /* 0x000fe20007ffe0ff */
[----:B------:R-:W-:Y:S01]  /*5360*/  FMUL.FTZ R27, R27, UR7 ;  /* 0x000000071b1b7c20 */ /* 0x000fe20008410000 */
[----:B------:R-:W-:Y:S01]  /*5370*/  FMUL.FTZ R21, R21, UR7 ;  /* 0x0000000715157c20 */ /* 0x000fe20008410000 */
[----:B------:R-:W-:Y:S01]  /*5380*/  FMUL.FTZ R22, R22, UR7 ;  /* 0x0000000716167c20 */ /* 0x000fe20008410000 */
[----:B------:R-:W-:Y:S01]  /*5390*/  FMUL.FTZ R6, R33, UR7 ;  /* 0x0000000721067c20 */ /* 0x000fe20008410000 */
[----:B------:R-:W-:Y:S01]  /*53a0*/  FMUL.FTZ R42, R13, UR7 ;  /* 0x000000070d2a7c20 */ /* 0x000fe20008410000 */
[----:B------:R-:W-:Y:S01]  /*53b0*/  FMUL.FTZ R30, R30, UR7 ;  /* 0x000000071e1e7c20 */ /* 0x000fe20008410000 */
[----:B------:R-:W-:Y:S01]  /*53c0*/  PRMT R15, R40, 0x7632, R15 ;  /* 0x00007632280f7816 */ /* 0x000fe2000000000f */
[----:B------:R-:W-:Y:S01]  /*53d0*/  FMUL.FTZ R18, R14, UR7 ;  /* 0x000000070e127c20 */ /* 0x000fe20008410000 */
[----:B------:R-:W-:Y:S01]  /*53e0*/  SHF.R.S32.HI R12, RZ, 0x1f, R53 ;  /* 0x0000001fff0c7819 */ /* 0x000fe20000011435 */
[C-C-:B------:R-:W-:Y:S01]  /*53f0*/  FFMA.FTZ R13, R16.reuse, R41, R19.reuse ;  /* 0x00000029100d7223 */ /* 0x140fe20000010013 */
[----:B------:R-:W-:Y:S01]  /*5400*/  ISETP.GE.U32.AND P1, PT, R53, UR16, PT ;  /* 0x0000001035007c0c */ /* 0x000fe2000bf26070 */
[--C-:B------:R-:W-:Y:S01]  /*5410*/  FFMA.FTZ R14, R16, R42, R19.reuse ;  /* 0x0000002a100e7223 */ /* 0x100fe20000010013 */
[----:B------:R-:W-:Y:S01]  /*5420*/  ISETP.GE.U32.AND P2, PT, R26, UR16, PT ;  /* 0x000000101a007c0c */ /* 0x000fe2000bf46070 */
[--C-:B------:R-:W-:Y:S01]  /*5430*/  FFMA.FTZ R29, R16, R27, R19.reuse ;  /* 0x0000001b101d7223 */ /* 0x100fe20000010013 */
[----:B------:R-:W-:Y:S01]  /*5440*/  ISETP.GE.U32.AND P3, PT, R20, UR16, PT ;  /* 0x0000001014007c0c */ /* 0x000fe2000bf66070 */
[C-C-:B------:R-:W-:Y:S01]  /*5450*/  FFMA.FTZ R34, R16.reuse, R30, R19.reuse ;  /* 0x0000001e10227223 */ /* 0x140fe20000010013 */
[----:B------:R-:W-:Y:S01]  /*5460*/  SHF.R.S32.HI R28, RZ, 0x1f, R26 ;  /* 0x0000001fff1c7819 */ /* 0x000fe2000001141a */
[C-C-:B------:R-:W-:Y:S01]  /*5470*/  FFMA.FTZ R25, R16.reuse, R21, R19.reuse ;  /* 0x0000001510197223 */ /* 0x140fe20000010013 */
[----:B------:R-:W-:Y:S01]  /*5480*/  SHF.R.S32.HI R23, RZ, 0x1f, R20 ;  /* 0x0000001fff177819 */ /* 0x000fe20000011414 */
[C-C-:B------:R-:W-:Y:S01]  /*5490*/  FFMA.FTZ R24, R16.reuse, R22, R19.reuse ;  /* 0x0000001610187223 */ /* 0x140fe20000010013 */
[--C-:B------:R-:W-:Y:S01]  /*54a0*/  FFMA.FTZ R17, R16, R6, R19.reuse ;  /* 0x0000000610117223 */ /* 0x100fe20000010013 */
[----:B------:R-:W-:Y:S01]  /*54b0*/  ISETP.GE.U32.AND P0, PT, R52, UR16, PT ;  /* 0x0000001034007c0c */ /* 0x000fe2000bf06070 */
[----:B------:R-:W-:Y:S01]  /*54c0*/  FFMA.FTZ R16, R16, R18, R19 ;  /* 0x0000001210107223 */ /* 0x000fe20000010013 */
[----:B------:R-:W-:-:S02]  /*54d0*/  ISETP.GE.AND.EX P1, PT, R12, UR17, PT, P1 ;  /* 0x000000110c007c0c */ /* 0x000fc4000bf26310 */
[----:B------:R-:W-:Y:S02]  /*54e0*/  ISETP.GE.AND.EX P2, PT, R28, UR17, PT, P2 ;  /* 0x000000111c007c0c */ /* 0x000fe4000bf46320 */
[----:B------:R-:W-:Y:S02]  /*54f0*/  ISETP.GE.AND.EX P3, PT, R23, UR17, PT, P3 ;  /* 0x0000001117007c0c */ /* 0x000fe4000bf66330 */
[----:B------:R-:W-:Y:S02]  /*5500*/  SHF.L.U32 R40, R40, 0x10, RZ ;  /* 0x0000001028287819 */ /* 0x000fe400000006ff */
[----:B------:R-:W-:Y:S01]  /*5510*/  SHF.L.U32 R15, R15, 0x10, RZ ;  /* 0x000000100f0f7819 */ /* 0x000fe200000006ff */
[----:B------:R-:W-:Y:S08]  /*5520*/  BRA.U !UP0, `(.L_x_73) ;  /* 0x0000000108487547 */ /* 0x000ff0000b800000 */
        /* <DEDUP_REMOVED lines=18> */
.L_x_73:
[----:B------:R-:W-:Y:S01]  /*5650*/  BSSY.RECONVERGENT B0, `(.L_x_74) ;  /* 0x0000013000007945 */ /* 0x000fe20003800200 */
[----:B------:R-:W-:Y:S01]  /*5660*/  FFMA.FTZ R40, R10, R40, -R13 ;  /* 0x000000280a287223 */ /* 0x000fe2000001080d */
[----:B------:R-:W-:Y:S01]  /*5670*/  PRMT R31, R38, 0x7632, R31 ;  /* 0x00007632261f7816 */ /* 0x000fe2000000001f */
[----:B------:R-:W-:Y:S01]  /*5680*/  FFMA.FTZ R14, R11, R15, -R14 ;  /* 0x0000000f0b0e7223 */ /* 0x000fe2000001080e */
[----:B------:R-:W-:Y:S06]  /*5690*/  @P1 BRA `(.L_x_75) ;  /* 0x0000000000381947 */ /* 0x000fec0003800000 */
[----:B------:R-:W0:Y:S01]  /*56a0*/  LDCU.64 UR14, c[0x0][0x3f8] ;  /* 0x00007f00ff0e77ac */ /* 0x000e220008000a00 */
[----:B------:R-:W-:Y:S01]  /*56b0*/  MOV R13, R59 ;  /* 0x0000003b000d7202 */ /* 0x000fe20000000f00 */
[----:B------:R-:W-:Y:S01]  /*56c0*/  FMUL.FTZ R40, R40, UR7 ;  /* 0x0000000728287c20 */ /* 0x000fe20008410000 */
[----:B------:R-:W-:Y:S01]  /*56d0*/  FMUL.FTZ R19, R14, UR7 ;  /* 0x000000070e137c20 */ /* 0x000fe20008410000 */
[----:B------:R-:W1:Y:S04]  /*56e0*/  LDCU.64 UR18, c[0x0][0x380] ;  /* 0x00007000ff1277ac */ /* 0x000e680008000a00 */
[----:B------:R-:W-:Y:S01]  /*56f0*/  F2FP.BF16.F32.PACK_AB R19, R19, R40 ;  /* 0x000000281313723e */ /* 0x000fe200000010ff */
[----:B0-----:R-:W-:Y:S01]  /*5700*/  IMAD R42, R12, UR14, RZ ;  /* 0x0000000e0c2a7c24 */ /* 0x001fe2000f8e02ff */
[----:B------:R-:W-:-:S03]  /*5710*/  MOV R12, R60 ;  /* 0x0000003c000c7202 */ /* 0x000fc60000000f00 */
[C---:B------:R-:W-:Y:S02]  /*5720*/  IMAD R15, R53.reuse, UR15, R42 ;  /* 0x0000000f350f7c24 */ /* 0x040fe4000f8e022a */
[----:B------:R-:W-:-:S03]  /*5730*/  IMAD.WIDE.U32 R12, R53, UR14, R12 ;  /* 0x0000000e350c7c25 */ /* 0x000fc6000f8e000c */
[----:B-1----:R-:W-:Y:S02]  /*5740*/  LEA R14, P1, R12, UR18, 0x1 ;  /* 0x000000120c0e7c11 */ /* 0x002fe4000f8208ff */
[----:B------:R-:W-:-:S04]  /*5750*/  IADD3 R15, PT, PT, R13, R15, RZ ;  /* 0x0000000f0d0f7210 */ /* 0x000fc80007ffe0ff */
[----:B------:R-:W-:-:S05]  /*5760*/  LEA.HI.X R15, R12, UR19, R15, 0x1, P1 ;  /* 0x000000130c0f7c11 */ /* 0x000fca00088f0c0f */
[----:B------:R0:W-:Y:S02]  /*5770*/  STG.E desc[UR8][R14.64], R19 ;  /* 0x000000130e007986 */ /* 0x0001e4000c101908 */
.L_x_75:
[----:B------:R-:W-:Y:S05]  /*5780*/  BSYNC.RECONVERGENT B0 ;  /* 0x0000000000007941 */ /* 0x000fea0003800200 */
.L_x_74:
        /* <DEDUP_REMOVED lines=21> */
.L_x_76:
[----:B------:R-:W-:Y:S01]  /*58e0*/  BSSY.RECONVERGENT B0, `(.L_x_77) ;  /* 0x0000012000007945 */ /* 0x000fe20003800200 */
[----:B------:R-:W-:Y:S01]  /*58f0*/  FFMA.FTZ R29, R10, R38, -R29 ;  /* 0x000000260a1d7223 */ /* 0x000fe2000001081d */
[----:B0-----:R-:W-:Y:S02]  /*5900*/  FFMA.FTZ R19, R11, R12, -R34 ;  /* 0x0000000c0b137223 */ /* 0x001fe40000010822 */
[----:B------:R-:W-:Y:S05]  /*5910*/  @P2 BRA `(.L_x_78) ;  /* 0x0000000000382947 */ /* 0x000fea0003800000 */
        /* <DEDUP_REMOVED lines=9> */
[C---:B-1----:R-:W-:Y:S02]  /*59b0*/  LEA R14, P1, R12.reuse, UR18, 0x1 ;  /* 0x000000120c0e7c11 */ /* 0x042fe4000f8208ff */
[----:B------:R-:W-:Y:S02]  /*59c0*/  IADD3 R15, PT, PT, R13, R15, RZ ;  /* 0x0000000f0d0f7210 */ /* 0x000fe40007ffe0ff */
[----:B------:R-:W-:Y:S02]  /*59d0*/  F2FP.BF16.F32.PACK_AB R19, R19, R26 ;  /* 0x0000001a1313723e */ /* 0x000fe400000010ff */
[----:B------:R-:W-:-:S05]  /*59e0*/  LEA.HI.X R15, R12, UR19, R15, 0x1, P1 ;  /* 0x000000130c0f7c11 */ /* 0x000fca00088f0c0f */
[----:B------:R0:W-:Y:S02]  /*59f0*/  STG.E desc[UR8][R14.64], R19 ;  /* 0x000000130e007986 */ /* 0x0001e4000c101908 */
.L_x_78:
[----:B------:R-:W-:Y:S05]  /*5a00*/  BSYNC.RECONVERGENT B0 ;  /* 0x0000000000007941 */ /* 0x000fea0003800200 */
.L_x_77:
[----:B------:R-:W-:Y:S02]  /*5a10*/  SHF.L.U32 R36, R36, 0x10, RZ ;  /* 0x0000001024247819 */ /* 0x000fe400000006ff */
[----:B------:R-:W-:Y:S01]  /*5a20*/  SHF.L.U32 R35, R35, 0x10, RZ ;  /* 0x0000001023237819 */ /* 0x000fe200000006ff */
[----:B------:R-:W-:Y:S06]  /*5a30*/  BRA.U !UP0, `(.L_x_79) ;  /* 0x0000000108487547 */ /* 0x000fec000b800000 */
[----:B------:R-:W-:Y:S01]  /*5a40*/  FFMA.FTZ R21, R10, R21, R8 ;  /* 0x000000150a157223 */ /* 0x000fe20000010008 */
[----:B------:R-:W-:-:S03]  /*5a50*/  FFMA.FTZ R22, R11, R22, R9 ;  /* 0x000000160b167223 */ /* 0x000fc60000010009 */
[----:B------:R-:W-:Y:S01]  /*5a60*/  FMUL.FTZ R12, R21, -1.4426950216293334961 ;  /* 0xbfb8aa3b150c7820 */ /* 0x000fe20000410000 */
[----:B0-----:R-:W-:-:S05]  /*5a70*/  FMUL.FTZ R14, R22, -1.4426950216293334961 ;  /* 0xbfb8aa3b160e7820 */ /* 0x001fca0000410000 */
        /* <DEDUP_REMOVED lines=14> */
.L_x_79:
        /* <DEDUP_REMOVED lines=18> */
.L_x_81:
[----:B------:R-:W-:Y:S05]  /*5c80*/  BSYNC.RECONVERGENT B0 ;  /* 0x0000000000007941 */ /* 0x000fea0003800200 */
.L_x_80:
[----:B------:R-:W-:Y:S02]  /*5c90*/  SHF.L.U32 R32, R32, 0x10, RZ ;  /* 0x0000001020207819 */ /* 0x000fe400000006ff */
[----:B------:R-:W-:Y:S02]  /*5ca0*/  SHF.R.S32.HI R21, RZ, 0x1f, R52 ;  /* 0x0000001fff157819 */ /* 0x000fe40000011434 */
[----:B------:R-:W-:Y:S01]  /*5cb0*/  SHF.L.U32 R7, R7, 0x10, RZ ;  /* 0x0000001007077819 */ /* 0x000fe200000006ff */
        /* <DEDUP_REMOVED lines=19> */
.L_x_82:
[----:B------:R-:W-:Y:S01]  /*5df0*/  ISETP.GE.AND.EX P0, PT, R21, UR17, PT, P0 ;  /* 0x0000001115007c0c */ /* 0x000fe2000bf06300 */
[----:B------:R-:W-:Y:S01]  /*5e00*/  FFMA.FTZ R17, R10, R32, -R17 ;  /* 0x000000200a117223 */ /* 0x000fe20000010811 */
[----:B------:R-:W-:Y:S01]  /*5e10*/  FFMA.FTZ R16, R11, R7, -R16 ;  /* 0x000000070b107223 */ /* 0x000fe20000010810 */
[----:B------:R-:W-:Y:S02]  /*5e20*/  BSSY.RECONVERGENT B0, `(.L_x_83) ;  /* 0x000000f000007945 */ /* 0x000fe40003800200 */
[----:B------:R-:W-:Y:S01]  /*5e30*/  FMUL.FTZ R9, R17, UR7 ;  /* 0x0000000711097c20 */ /* 0x000fe20008410000 */
[----:B------:R-:W-:-:S07]  /*5e40*/  FMUL.FTZ R16, R16, UR7 ;  /* 0x0000000710107c20 */ /* 0x000fce0008410000 */
[----:B------:R-:W-:Y:S05]  /*5e50*/  @P0 BRA `(.L_x_84) ;  /* 0x00000000002c0947 */ /* 0x000fea0003800000 */
[----:B------:R-:W1:Y:S01]  /*5e60*/  LDCU.64 UR6, c[0x0][0x3f8] ;  /* 0x00007f00ff0677ac */ /* 0x000e620008000a00 */
[----:B------:R-:W-:Y:S02]  /*5e70*/  MOV R58, R60 ;  /* 0x0000003c003a7202 */ /* 0x000fe40000000f00 */
[----:B------:R-:W-:Y:S01]  /*5e80*/  F2FP.BF16.F32.PACK_AB R9, R16, R9 ;  /* 0x000000091009723e */ /* 0x000fe200000010ff */
[----:B------:R-:W2:Y:S01]  /*5e90*/  LDCU.64 UR14, c[0x0][0x380] ;  /* 0x00007000ff0e77ac */ /* 0x000ea20008000a00 */
[----:B-1----:R-:W-:Y:S02]  /*5ea0*/  IMAD R7, R21, UR6, RZ ;  /* 0x0000000615077c24 */ /* 0x002fe4000f8e02ff */
[----:B------:R-:W-:-:S04]  /*5eb0*/  IMAD.WIDE.U32 R58, R52, UR6, R58 ;  /* 0x00000006343a7c25 */ /* 0x000fc8000f8e003a */
[----:B------:R-:W-:Y:S01]  /*5ec0*/  IMAD R7, R52, UR7, R7 ;  /* 0x0000000734077c24 */ /* 0x000fe2000f8e0207 */
[----:B--2---:R-:W-:-:S04]  /*5ed0*/  LEA R6, P0, R58, UR14, 0x1 ;  /* 0x0000000e3a067c11 */ /* 0x004fc8000f8008ff */
[----:B------:R-:W-:-:S04]  /*5ee0*/  IADD3 R7, PT, PT, R59, R7, RZ ;  /* 0x000000073b077210 */ /* 0x000fc80007ffe0ff */
[----:B------:R-:W-:-:S05]  /*5ef0*/  LEA.HI.X R7, R58, UR15, R7, 0x1, P0 ;  /* 0x0000000f3a077c11 */ /* 0x000fca00080f0c07 */
[----:B------:R1:W-:Y:S02]  /*5f00*/  STG.E desc[UR8][R6.64], R9 ;  /* 0x0000000906007986 */ /* 0x0003e4000c101908 */
.L_x_84:
[----:B------:R-:W-:Y:S05]  /*5f10*/  BSYNC.RECONVERGENT B0 ;  /* 0x0000000000007941 */ /* 0x000fea0003800200 */
.L_x_83:
[----:B------:R-:W-:Y:S02]  /*5f20*/  IADD3 R50, PT, PT, R4, R50, RZ ;  /* 0x0000003204327210 */ /* 0x000fe40007ffe0ff */
[----:B------:R-:W-:Y:S02]  /*5f30*/  IADD3 R51, PT, PT, R51, 0x1, RZ ;  /* 0x0000000133337810 */ /* 0x000fe40007ffe0ff */
[----:B------:R-:W-:-:S13]  /*5f40*/  ISETP.GE.AND P0, PT, R50, UR4, PT ;  /* 0x0000000432007c0c */ /* 0x000fda000bf06270 */
[----:B------:R-:W-:Y:S05]  /*5f50*/  @!P0 BRA `(.L_x_85) ;  /* 0xffffffa000808947 */ /* 0x000fea000383ffff */
.L_x_42:
[----:B-1----:R-:W1:Y:S01]  /*5f60*/  LDC R6, c[0x0][0x370] ;  /* 0x0000dc00ff067b82 */ /* 0x002e620000000800 */
[----:B------:R-:W-:Y:S01]  /*5f70*/  ISETP.NE.AND P2, PT, R2, RZ, PT ;  /* 0x000000ff0200720c */ /* 0x000fe20003f45270 */
[----:B------:R-:W-:Y:S06]  /*5f80*/  BSSY.RECONVERGENT B0, `(.L_x_86) ;  /* 0x0000011000007945 */ /* 0x000fec0003800200 */
[----:B------:R-:W2:Y:S08]  /*5f90*/  LDC R7, c[0x0][0x374] ;  /* 0x0000dd00ff077b82 */ /* 0x000eb00000000800 */
[----:B------:R-:W3:Y:S01]  /*5fa0*/  LDC.64 R4, c[0x0][0x3c8] ;  /* 0x0000f200ff047b82 */ /* 0x000ee20000000a00 */
[----:B-1----:R-:W-:-:S02]  /*5fb0*/  ISETP.NE.AND P1, PT, R6, 0x1, PT ;  /* 0x000000010600780c */ /* 0x002fc40003f25270 */
[----:B------:R-:W-:Y:S02]  /*5fc0*/  IADD3 R8, PT, PT, R6, -0x1, RZ ;  /* 0xffffffff06087810 */ /* 0x000fe40007ffe0ff */
[----:B--2---:R-:W-:-:S04]  /*5fd0*/  IADD3 R3, PT, PT, R7, -0x1, RZ ;  /* 0xffffffff07037810 */ /* 0x004fc80007ffe0ff */
[----:B------:R-:W-:Y:S02]  /*5fe0*/  ISETP.NE.AND P0, PT, R0, R3, PT ;  /* 0x000000030000720c */ /* 0x000fe40003f05270 */
[----:B------:R-:W-:Y:S02]  /*5ff0*/  SHF.L.U32 R0, R7, 0x1, RZ ;  /* 0x0000000107007819 */ /* 0x000fe400000006ff */
[----:B------:R-:W-:Y:S02]  /*6000*/  ISETP.NE.OR P0, PT, R8, UR11, P0 ;  /* 0x0000000b08007c0c */ /* 0x000fe40008705670 */
[----:B------:R-:W-:-:S05]  /*6010*/  SEL R3, R0, RZ, P1 ;  /* 0x000000ff00037207 */ /* 0x000fca0000800000 */
[----:B---3--:R-:W-:Y:S01]  /*6020*/  IMAD.WIDE.U32 R4, R3, 0x4, R4 ;  /* 0x0000000403047825 */ /* 0x008fe200078e0004 */
[----:B------:R-:W-:Y:S06]  /*6030*/  @P2 BRA `(.L_x_87) ;  /* 0x0000000000142947 */ /* 0x000fec0003800000 */
[----:B------:R-:W-:Y:S01]  /*6040*/  HFMA2 R3, -RZ, RZ, 0, 5.9604644775390625e-08 ;  /* 0x00000001ff037431 */ /* 0x000fe200000001ff */
[----:B------:R-:W-:Y:S06]  /*6050*/  MEMBAR.ALL.GPU ;  /* 0x0000000000007992 */ /* 0x000fec000000a000 */
[----:B------:R-:W-:-:S00]  /*6060*/  ERRBAR ;  /* 0x00000000000079ab */ /* 0x000fc00000000000 */
[----:B------:R-:W-:Y:S06]  /*6070*/  CGAERRBAR ;  /* 0x00000000000075ab */ /* 0x000fec0000000000 */
[----:B------:R1:W-:Y:S02]  /*6080*/  REDG.E.ADD.S32.STRONG.GPU desc[UR8][R4.64], R3 ;  /* 0x000000030400798e */ /* 0x0003e4000c12e308 */
.L_x_87:
[----:B------:R-:W-:Y:S05]  /*6090*/  BSYNC.RECONVERGENT B0 ;  /* 0x0000000000007941 */ /* 0x000fea0003800200 */
.L_x_86:
[----:B------:R-:W-:Y:S05]  /*60a0*/  @P0 EXIT ;  /* 0x000000000000094d */ /* 0x000fea0003800000 */
[----:B------:R-:W-:Y:S05]  /*60b0*/  @P2 BRA `(.L_x_88) ;  /* 0x0000000000202947 */ /* 0x000fea0003800000 */
[----:B------:R-:W-:-:S05]  /*60c0*/  IMAD R0, R6, R7, RZ ;  /* 0x0000000706007224 */ /* 0x000fca00078e02ff */
[----:B------:R-:W-:-:S13]  /*60d0*/  ISETP.NE.AND P0, PT, R0, -0x1, PT ;  /* 0xffffffff0000780c */ /* 0x000fda0003f05270 */
[----:B------:R-:W-:Y:S05]  /*60e0*/  @!P0 BRA `(.L_x_88) ;  /* 0x0000000000148947 */ /* 0x000fea0003800000 */
.L_x_89:
[----:B-1----:R-:W2:Y:S04]  /*60f0*/  LDG.E.STRONG.GPU R3, desc[UR8][R4.64] ;  /* 0x0000000804037981 */ /* 0x002ea8000c1ef900 */
[----:B--2---:R-:W-:Y:S01]  /*6100*/  CCTL.IVALL ;  /* 0x00000000ff00798f */ /* 0x004fe20002000000 */
[----:B------:R-:W-:Y:S05]  /*6110*/  YIELD ;  /* 0x0000000000007946 */ /* 0x000fea0003800000 */
[----:B------:R-:W-:-:S13]  /*6120*/  ISETP.NE.AND P0, PT, R3, R0, PT ;  /* 0x000000000300720c */ /* 0x000fda0003f05270 */
[----:B------:R-:W-:Y:S05]  /*6130*/  @P0 BRA `(.L_x_89) ;  /* 0xfffffffc00ec0947 */ /* 0x000fea000383ffff */
.L_x_88:
[----:B------:R-:W-:Y:S05]  /*6140*/  WARPSYNC.ALL ;  /* 0x0000000000007948 */ /* 0x000fea0003800000 */
[----:B------:R-:W1:Y:S08]  /*6150*/  LDC.64 R6, c[0x0][0x3f8] ;  /* 0x0000fe00ff067b82 */ /* 0x000e700000000a00 */
[----:B------:R-:W-:Y:S01]  /*6160*/  BAR.SYNC.DEFER_BLOCKING 0x0 ;  /* 0x0000000000007b1d */ /* 0x000fe20000010000 */
[----:B-1----:R-:W-:-:S04]  /*6170*/  LEA.HI R3, P0, R7, R6, RZ, 0x1 ;  /* 0x0000000607037211 */ /* 0x002fc800078108ff */
[----:B------:R-:W-:-:S04]  /*6180*/  IADD3.X R0, PT, PT, RZ, R7, RZ, P0, !PT ;  /* 0x00000007ff007210 */ /* 0x000fc800007fe4ff */
[--C-:B------:R-:W-:Y:S02]  /*6190*/  SHF.R.S64 R3, R3, 0x1, R0.reuse ;  /* 0x0000000103037819 */ /* 0x100fe40000001000 */
[----:B------:R-:W-:Y:S02]  /*61a0*/  SHF.R.S32.HI R0, RZ, 0x1, R0 ;  /* 0x00000001ff007819 */ /* 0x000fe40000011400 */
[----:B------:R-:W-:-:S04]  /*61b0*/  ISETP.GT.U32.AND P0, PT, R3, R2, PT ;  /* 0x000000020300720c */ /* 0x000fc80003f04070 */
[----:B------:R-:W-:-:S13]  /*61c0*/  ISETP.GT.AND.EX P0, PT, R0, RZ, PT, P0 ;  /* 0x000000ff0000720c */ /* 0x000fda0003f04300 */
[----:B------:R-:W-:Y:S05]  /*61d0*/  @!P0 EXIT ;  /* 0x000000000000894d */ /* 0x000fea0003800000 */
[----:B------:R-:W-:Y:S01]  /*61e0*/  IADD3 R8, P1, PT, R2, 0x200, RZ ;  /* 0x0000020002087810 */ /* 0x000fe20007f3e0ff */
[----:B------:R-:W-:Y:S01]  /*61f0*/  BSSY.RECONVERGENT B0, `(.L_x_90) ;  /* 0x000004e000007945 */ /* 0x000fe20003800200 */
[----:B0-----:R-:W-:Y:S02]  /*6200*/  MOV R19, RZ ;  /* 0x000000ff00137202 */ /* 0x001fe40000000f00 */
[----:B------:R-:W-:Y:S02]  /*6210*/  ISETP.GT.U32.AND P0, PT, R3, R8, PT ;  /* 0x000000080300720c */ /* 0x000fe40003f04070 */
[----:B------:R-:W-:Y:S02]  /*6220*/  IADD3.X R9, PT, PT, RZ, R19, RZ, P1, !PT ;  /* 0x00000013ff097210 */ /* 0x000fe40000ffe4ff */
[----:B------:R-:W-:Y:S02]  /*6230*/  LOP3.LUT R4, RZ, R2, RZ, 0x33, !PT ;  /* 0x00000002ff047212 */ /* 0x000fe400078e33ff */
[----:B------:R-:W-:-:S02]  /*6240*/  ISETP.GT.AND.EX P0, PT, R0, R9, PT, P0 ;  /* 0x000000090000720c */ /* 0x000fc40003f04300 */
[----:B------:R-:W-:Y:S02]  /*6250*/  LEA R11, R7, R7, 0x1 ;  /* 0x00000007070b7211 */ /* 0x000fe400078e08ff */
[----:B------:R-:W-:Y:S02]  /*6260*/  SEL R5, R3, R8, P0 ;  /* 0x0000000803057207 */ /* 0x000fe40000000000 */
[----:B------:R-:W-:Y:S02]  /*6270*/  LOP3.LUT R8, RZ, R19, RZ, 0x33, !PT ;  /* 0x00000013ff087212 */ /* 0x000fe400078e33ff */
[----:B------:R-:W-:Y:S01]  /*6280*/  IADD3 R18, P1, PT, R4, R5, RZ ;  /* 0x0000000504127210 */ /* 0x000fe20007f3e0ff */
[----:B------:R-:W-:Y:S01]  /*6290*/  IMAD.WIDE.U32 R4, R6, 0x3, RZ ;  /* 0x0000000306047825 */ /* 0x000fe200078e00ff */
[----:B------:R-:W-:Y:S02]  /*62a0*/  SEL R9, R0, R9, P0 ;  /* 0x0000000900097207 */ /* 0x000fe40000000000 */
[----:B------:R-:W-:-:S02]  /*62b0*/  LOP3.LUT R10, R18, 0x600, RZ, 0xc0, !PT ;  /* 0x00000600120a7812 */ /* 0x000fc400078ec0ff */
[----:B------:R-:W-:Y:S02]  /*62c0*/  IADD3.X R9, PT, PT, R8, R9, RZ, P1, !PT ;  /* 0x0000000908097210 */ /* 0x000fe40000ffe4ff */
[----:B------:R-:W-:Y:S02]  /*62d0*/  ISETP.NE.U32.AND P1, PT, R10, 0x600, PT ;  /* 0x000006000a00780c */ /* 0x000fe40003f25070 */
[----:B------:R-:W-:Y:S02]  /*62e0*/  IADD3 R11, PT, PT, R5, R11, RZ ;  /* 0x0000000b050b7210 */ /* 0x000fe40007ffe0ff */
[----:B------:R-:W-:Y:S02]  /*62f0*/  ISETP.NE.AND.EX P1, PT, RZ, RZ, PT, P1 ;  /* 0x000000ffff00720c */ /* 0x000fe40003f25310 */
[----:B------:R-:W-:Y:S02]  /*6300*/  LEA.HI R30, P2, R11, R4, RZ, 0x1 ;  /* 0x000000040b1e7211 */ /* 0x000fe400078508ff */
[----:B------:R-:W-:-:S02]  /*6310*/  ISETP.GE.U32.AND P0, PT, R18, 0x600, PT ;  /* 0x000006001200780c */ /* 0x000fc40003f06070 */
[----:B------:R-:W-:Y:S02]  /*6320*/  IADD3.X R11, PT, PT, RZ, R11, RZ, P2, !PT ;  /* 0x0000000bff0b7210 */ /* 0x000fe400017fe4ff */
[----:B------:R-:W-:Y:S02]  /*6330*/  ISETP.GE.U32.AND.EX P0, PT, R9, RZ, PT, P0 ;  /* 0x000000ff0900720c */ /* 0x000fe40003f06100 */
[--C-:B------:R-:W-:Y:S02]  /*6340*/  SHF.R.S64 R30, R30, 0x1, R11.reuse ;  /* 0x000000011e1e7819 */ /* 0x100fe4000000100b */
[----:B------:R-:W-:Y:S01]  /*6350*/  SHF.R.S32.HI R35, RZ, 0x1, R11 ;  /* 0x00000001ff237819 */ /* 0x000fe2000001140b */
[----:B------:R-:W-:Y:S08]  /*6360*/  @!P1 BRA `(.L_x_91) ;  /* 0x0000000000d89947 */ /* 0x000ff00003800000 */
[----:B------:R-:W0:Y:S01]  /*6370*/  LDCU.64 UR4, c[0x0][0x3d8] ;  /* 0x00007b00ff0477ac */ /* 0x000e220008000a00 */
[----:B------:R-:W-:Y:S02]  /*6380*/  SHF.R.U64 R18, R18, 0x9, R9 ;  /* 0x0000000912127819 */ /* 0x000fe40000001209 */
[----:B------:R-:W-:Y:S01]  /*6390*/  SHF.L.U32 R23, R2, 0x3, RZ ;  /* 0x0000000302177819 */ /* 0x000fe200000006ff */
[----:B------:R-:W1:Y:S01]  /*63a0*/  LDCU.64 UR6, c[0x0][0x390] ;  /* 0x00007200ff0677ac */ /* 0x000e620008000a00 */
[----:B------:R-:W-:Y:S02]  /*63b0*/  IADD3 R18, PT, PT, R18, 0x1, RZ ;  /* 0x0000000112127810 */ /* 0x000fe40007ffe0ff */
[----:B------:R-:W-:Y:S01]  /*63c0*/  SHF.L.U64.HI R24, R2, 0x3, R19 ;  /* 0x0000000302187819 */ /* 0x000fe20000010213 */
[----:B------:R-:W2:Y:S01]  /*63d0*/  LDCU.64 UR10, c[0x0][0x388] ;  /* 0x00007100ff0a77ac */ /* 0x000ea20008000a00 */
[C---:B------:R-:W-:Y:S02]  /*63e0*/  SHF.L.U32 R5, R18.reuse, 0x9, RZ ;  /* 0x0000000912057819 */ /* 0x040fe400000006ff */
[----:B------:R-:W-:-:S02]  /*63f0*/  LOP3.LUT R18, R18, 0x3, RZ, 0xc0, !PT ;  /* 0x0000000312127812 */ /* 0x000fc400078ec0ff */
[----:B------:R-:W-:Y:S02]  /*6400*/  LOP3.LUT R5, R5, 0x600, RZ, 0xc0, !PT ;  /* 0x0000060005057812 */ /* 0x000fe400078ec0ff */
[----:B------:R-:W-:Y:S02]  /*6410*/  SHF.L.U32 R31, R7, 0x2, RZ ;  /* 0x00000002071f7819 */ /* 0x000fe400000006ff */
[----:B------:R-:W-:Y:S02]  /*6420*/  IADD3 R18, P3, PT, RZ, -R18, RZ ;  /* 0x80000012ff127210 */ /* 0x000fe40007f7e0ff */
[----:B0-----:R-:W-:Y:S02]  /*6430*/  LEA R27, P1, R2, UR4, 0x2 ;  /* 0x00000004021b7c11 */ /* 0x001fe4000f8210ff */
[----:B------:R-:W-:Y:S02]  /*6440*/  SHF.L.U64.HI R33, R3, 0x2, R0 ;  /* 0x0000000203217819 */ /* 0x000fe40000010200 */
[----:B-1----:R-:W-:-:S02]  /*6450*/  IADD3 R25, P2, PT, R23, UR6, RZ ;  /* 0x0000000617197c10 */ /* 0x002fc4000ff5e0ff */
[----:B------:R-:W-:Y:S02]  /*6460*/  LEA.HI.X R28, R2, UR5, R19, 0x2, P1 ;  /* 0x00000005021c7c11 */ /* 0x000fe400088f1413 */
[----:B------:R-:W-:Y:S02]  /*6470*/  IADD3.X R26, PT, PT, R24, UR7, RZ, P2, !PT ;  /* 0x00000007181a7c10 */ /* 0x000fe400097fe4ff */
[----:B------:R-:W-:Y:S01]  /*6480*/  IADD3 R2, P2, PT, R5, R2, RZ ;  /* 0x0000000205027210 */ /* 0x000fe20007f5e0ff */
[----:B------:R-:W-:Y:S01]  /*6490*/  IMAD.WIDE.U32 R4, R6, 0x4, RZ ;  /* 0x0000000406047825 */ /* 0x000fe200078e00ff */
[----:B--2---:R-:W-:Y:S02]  /*64a0*/  IADD3 R23, P1, PT, R23, UR10, RZ ;  /* 0x0000000a17177c10 */ /* 0x004fe4000ff3e0ff */
[----:B------:R-:W-:Y:S02]  /*64b0*/  SHF.L.U64.HI R29, R30, 0x2, R35 ;  /* 0x000000021e1d7819 */ /* 0x000fe40000010223 */
[----:B------:R-:W-:-:S02]  /*64c0*/  IADD3.X R24, PT, PT, R24, UR11, RZ, P1, !PT ;  /* 0x0000000b18187c10 */ /* 0x000fc40008ffe4ff */
[----:B------:R-:W-:Y:S02]  /*64d0*/  IADD3 R31, PT, PT, R5, R31, RZ ;  /* 0x0000001f051f7210 */ /* 0x000fe40007ffe0ff */
[----:B------:R-:W-:Y:S02]  /*64e0*/  IADD3.X R22, PT, PT, RZ, -0x1, RZ, P3, !PT ;  /* 0xffffffffff167810 */ /* 0x000fe40001ffe4ff */
[----:B------:R-:W-:-:S07]  /*64f0*/  IADD3.X R19, PT, PT, RZ, R19, RZ, P2, !PT ;  /* 0x00000013ff137210 */ /* 0x000fce00017fe4ff */
.L_x_92:
        /* <DEDUP_REMOVED lines=29> */
.L_x_91:
[----:B------:R-:W-:Y:S05]  /*66d0*/  BSYNC.RECONVERGENT B0 ;  /* 0x0000000000007941 */ /* 0x000fea0003800200 */
.L_x_90:
[----:B------:R-:W-:Y:S05]  /*66e0*/  @!P0 EXIT ;  /* 0x000000000000894d */ /* 0x000fea0003800000 */
[C---:B------:R-:W-:Y:S01]  /*66f0*/  SHF.L.U64.HI R4, R6.reuse, 0x2, R7 ;  /* 0x0000000206047819 */ /* 0x040fe20000010207 */
[----:B------:R-:W1:Y:S01]  /*6700*/  LDCU.64 UR4, c[0x0][0x3d8] ;  /* 0x00007b00ff0477ac */ /* 0x000e620008000a00 */
[----:B------:R-:W-:Y:S02]  /*6710*/  SHF.L.U32 R7, R6, 0x2, RZ ;  /* 0x0000000206077819 */ /* 0x000fe400000006ff */
[C---:B0-----:R-:W-:Y:S01]  /*6720*/  SHF.L.U64.HI R8, R30.reuse, 0x2, R35 ;  /* 0x000000021e087819 */ /* 0x041fe20000010223 */
[----:B------:R-:W0:Y:S01]  /*6730*/  LDCU.64 UR6, c[0x0][0x388] ;  /* 0x00007100ff0677ac */ /* 0x000e220008000a00 */
[----:B------:R-:W-:Y:S02]  /*6740*/  SHF.L.U32 R9, R30, 0x2, RZ ;  /* 0x000000021e097819 */ /* 0x000fe400000006ff */
[C---:B------:R-:W-:Y:S01]  /*6750*/  SHF.L.U64.HI R5, R3.reuse, 0x2, R0 ;  /* 0x0000000203057819 */ /* 0x040fe20000010200 */
[----:B------:R-:W2:Y:S01]  /*6760*/  LDCU.64 UR10, c[0x0][0x390] ;  /* 0x00007200ff0a77ac */ /* 0x000ea20008000a00 */
[----:B------:R-:W-:-:S07]  /*6770*/  SHF.L.U32 R6, R3, 0x2, RZ ;  /* 0x0000000203067819 */ /* 0x000fce00000006ff */
.L_x_93:
[C---:B---3--:R-:W-:Y:S02]  /*6780*/  SHF.L.U32 R21, R2.reuse, 0x2, RZ ;  /* 0x0000000202157819 */ /* 0x048fe400000006ff */
[----:B------:R-:W-:Y:S02]  /*6790*/  SHF.L.U64.HI R23, R2, 0x2, R19 ;  /* 0x0000000202177819 */ /* 0x000fe40000010213 */
[----:B-1----:R-:W-:-:S04]  /*67a0*/  IADD3 R10, P0, PT, R21, UR4, RZ ;  /* 0x00000004150a7c10 */ /* 0x002fc8000ff1e0ff */
[----:B------:R-:W-:Y:S02]  /*67b0*/  IADD3.X R11, PT, PT, R23, UR5, RZ, P0, !PT ;  /* 0x00000005170b7c10 */ /* 0x000fe400087fe4ff */
[C---:B------:R-:W-:Y:S02]  /*67c0*/  IADD3 R12, P0, PT, R10.reuse, R6, RZ ;  /* 0x000000060a0c7210 */ /* 0x040fe40007f1e0ff */
[C---:B------:R-:W-:Y:S01]  /*67d0*/  IADD3 R16, P1, PT, R10.reuse, R9, RZ ;  /* 0x000000090a107210 */ /* 0x040fe20007f3e0ff */
[----:B------:R1:W3:Y:S01]  /*67e0*/  LDG.E R24, desc[UR8][R10.64] ;  /* 0x000000080a187981 */ /* 0x0002e2000c1e1900 */
[C---:B------:R-:W-:Y:S02]  /*67f0*/  IADD3.X R13, PT, PT, R11.reuse, R5, RZ, P0, !PT ;  /* 0x000000050b0d7210 */ /* 0x040fe400007fe4ff */
[----:B------:R-:W-:Y:S02]  /*6800*/  IADD3 R14, P0, PT, R10, R7, RZ ;  /* 0x000000070a0e7210 */ /* 0x000fe40007f1e0ff */
[C---:B------:R-:W-:Y:S01]  /*6810*/  IADD3.X R17, PT, PT, R11.reuse, R8, RZ, P1, !PT ;  /* 0x000000080b117210 */ /* 0x040fe20000ffe4ff */
[----:B------:R4:W3:Y:S01]  /*6820*/  LDG.E R25, desc[UR8][R12.64] ;  /* 0x000000080c197981 */ /* 0x0008e2000c1e1900 */
[----:B------:R-:W-:-:S03]  /*6830*/  IADD3.X R15, PT, PT, R11, R4, RZ, P0, !PT ;  /* 0x000000040b0f7210 */ /* 0x000fc600007fe4ff */
[----:B------:R-:W5:Y:S04]  /*6840*/  LDG.E R27, desc[UR8][R16.64] ;  /* 0x00000008101b7981 */ /* 0x000f68000c1e1900 */
[----:B------:R4:W5:Y:S01]  /*6850*/  LDG.E R26, desc[UR8][R14.64] ;  /* 0x000000080e1a7981 */ /* 0x000962000c1e1900 */
[C---:B------:R-:W-:Y:S02]  /*6860*/  SHF.L.U32 R18, R2.reuse, 0x3, RZ ;  /* 0x0000000302127819 */ /* 0x040fe400000006ff */
[----:B------:R-:W-:Y:S02]  /*6870*/  SHF.L.U64.HI R19, R2, 0x3, R19 ;  /* 0x0000000302137819 */ /* 0x000fe40000010213 */
[----:B------:R-:W-:Y:S02]  /*6880*/  LOP3.LUT R22, R18, 0xfffffff8, RZ, 0xc0, !PT ;  /* 0xfffffff812167812 */ /* 0x000fe400078ec0ff */
[----:B------:R-:W-:-:S02]  /*6890*/  LOP3.LUT R21, R21, 0xfffffffc, RZ, 0xc0, !PT ;  /* 0xfffffffc15157812 */ /* 0x000fc400078ec0ff */
[----:B-1----:R-:W-:Y:S02]  /*68a0*/  LOP3.LUT R11, R19, 0x3, RZ, 0xc0, !PT ;  /* 0x00000003130b7812 */ /* 0x002fe400078ec0ff */
[C---:B0-----:R-:W-:Y:S02]  /*68b0*/  IADD3 R20, P0, PT, R22.reuse, UR6, RZ ;  /* 0x0000000616147c10 */ /* 0x041fe4000ff1e0ff */
[----:B------:R-:W-:Y:S02]  /*68c0*/  LOP3.LUT R10, R23, 0x3, RZ, 0xc0, !PT ;  /* 0x00000003170a7812 */ /* 0x000fe400078ec0ff */
[----:B--2---:R-:W-:Y:S02]  /*68d0*/  IADD3 R22, P1, PT, R22, UR10, RZ ;  /* 0x0000000a16167c10 */ /* 0x004fe4000ff3e0ff */
[----:B----4-:R-:W-:Y:S02]  /*68e0*/  IADD3 R12, P2, PT, R21, UR4, RZ ;  /* 0x00000004150c7c10 */ /* 0x010fe4000ff5e0ff */
[----:B------:R-:W-:-:S02]  /*68f0*/  IADD3.X R21, PT, PT, R11, UR7, RZ, P0, !PT ;  /* 0x000000070b157c10 */ /* 0x000fc400087fe4ff */
[----:B------:R-:W-:Y:S02]  /*6900*/  IADD3.X R23, PT, PT, R11, UR11, RZ, P1, !PT ;  /* 0x0000000b0b177c10 */ /* 0x000fe40008ffe4ff */
[----:B------:R-:W-:Y:S02]  /*6910*/  IADD3.X R13, PT, PT, R10, UR5, RZ, P2, !PT ;  /* 0x000000050a0d7c10 */ /* 0x000fe400097fe4ff */
[C---:B------:R-:W-:Y:S02]  /*6920*/  IADD3 R14, P0, PT, R12.reuse, R6, RZ ;  /* 0x000000060c0e7210 */ /* 0x040fe40007f1e0ff */
[C---:B------:R-:W-:Y:S02]  /*6930*/  IADD3 R16, P1, PT, R12.reuse, R7, RZ ;  /* 0x000000070c107210 */ /* 0x040fe40007f3e0ff */
[----:B------:R-:W-:Y:S02]  /*6940*/  IADD3 R10, P2, PT, R12, R9, RZ ;  /* 0x000000090c0a7210 */ /* 0x000fe40007f5e0ff */
[----:B------:R-:W-:-:S02]  /*6950*/  IADD3.X R15, PT, PT, R13, R5, RZ, P0, !PT ;  /* 0x000000050d0f7210 */ /* 0x000fc400007fe4ff */
[C---:B------:R-:W-:Y:S02]  /*6960*/  IADD3.X R17, PT, PT, R13.reuse, R4, RZ, P1, !PT ;  /* 0x000000040d117210 */ /* 0x040fe40000ffe4ff */
[----:B------:R-:W-:Y:S01]  /*6970*/  IADD3.X R11, PT, PT, R13, R8, RZ, P2, !PT ;  /* 0x000000080d0b7210 */ /* 0x000fe200017fe4ff */
[----:B---3--:R0:W-:Y:S04]  /*6980*/  STG.E.64 desc[UR8][R20.64], R24 ;  /* 0x0000001814007986 */ /* 0x0081e8000c101b08 */
        /* <DEDUP_REMOVED lines=15> */
[----:B-1----:R-:W3:Y:S04]  /*6a80*/  LDG.E R26, desc[UR8][R12.64+0x1000] ;  /* 0x001000080c1a7981 */ /* 0x002ee8000c1e1900 */
[----:B------:R-:W3:Y:S04]  /*6a90*/  LDG.E R27, desc[UR8][R14.64+0x1000] ;  /* 0x001000080e1b7981 */ /* 0x000ee8000c1e1900 */
[----:B------:R-:W4:Y:S04]  /*6aa0*/  LDG.E R32, desc[UR8][R16.64+0x1000] ;  /* 0x0010000810207981 */ /* 0x000f28000c1e1900 */
        /* <DEDUP_REMOVED lines=11> */
[----:B------:R-:W4:Y:S04]  /*6b60*/  LDG.E R28, desc[UR8][R12.64+0x1800] ;  /* 0x001800080c1c7981 */ /* 0x000f28000c1e1900 */
[----:B------:R-:W4:Y:S04]  /*6b70*/  LDG.E R29, desc[UR8][R14.64+0x1800] ;  /* 0x001800080e1d7981 */ /* 0x000f28000c1e1900 */
[----:B--2---:R-:W2:Y:S04]  /*6b80*/  LDG.E R30, desc[UR8][R16.64+0x1800] ;  /* 0x00180008101e7981 */ /* 0x004ea8000c1e1900 */
[----:B------:R-:W2:Y:S01]  /*6b90*/  LDG.E R31, desc[UR8][R10.64+0x1800] ;  /* 0x001800080a1f7981 */ /* 0x000ea2000c1e1900 */
[----:B------:R-:W-:-:S04]  /*6ba0*/  IADD3 R18, P0, PT, R18, 0x3000, RZ ;  /* 0x0000300012127810 */ /* 0x000fc80007f1e0ff */
[----:B------:R-:W-:Y:S02]  /*6bb0*/  IADD3.X R19, PT, PT, RZ, R19, RZ, P0, !PT ;  /* 0x00000013ff137210 */ /* 0x000fe400007fe4ff */
[----:B------:R-:W-:Y:S02]  /*6bc0*/  LOP3.LUT R18, R18, 0xfffffff8, RZ, 0xc0, !PT ;  /* 0xfffffff812127812 */ /* 0x000fe400078ec0ff */
[----:B------:R-:W-:Y:S02]  /*6bd0*/  LOP3.LUT R19, R19, 0x3, RZ, 0xc0, !PT ;  /* 0x0000000313137812 */ /* 0x000fe400078ec0ff */
[C---:B------:R-:W-:Y:S02]  /*6be0*/  IADD3 R24, P0, PT, R18.reuse, UR6, RZ ;  /* 0x0000000612187c10 */ /* 0x040fe4000ff1e0ff */
[----:B0-----:R-:W-:Y:S02]  /*6bf0*/  IADD3 R22, P1, PT, R18, UR10, RZ ;  /* 0x0000000a12167c10 */ /* 0x001fe4000ff3e0ff */
[----:B------:R-:W-:-:S02]  /*6c00*/  IADD3.X R25, PT, PT, R19, UR7, RZ, P0, !PT ;  /* 0x0000000713197c10 */ /* 0x000fc400087fe4ff */
[----:B------:R-:W-:Y:S02]  /*6c10*/  IADD3.X R23, PT, PT, R19, UR11, RZ, P1, !PT ;  /* 0x0000000b13177c10 */ /* 0x000fe40008ffe4ff */
[----:B------:R-:W-:-:S04]  /*6c20*/  IADD3 R2, PT, PT, R2, 0x800, RZ ;  /* 0x0000080002027810 */ /* 0x000fc80007ffe0ff */
[----:B------:R-:W-:-:S04]  /*6c30*/  ISETP.GT.U32.AND P0, PT, R3, R2, PT ;  /* 0x000000020300720c */ /* 0x000fc80003f04070 */
[----:B------:R-:W-:Y:S01]  /*6c40*/  ISETP.GT.AND.EX P0, PT, R0, RZ, PT, P0 ;  /* 0x000000ff0000720c */ /* 0x000fe20003f04300 */
[----:B------:R-:W-:Y:S01]  /*6c50*/  HFMA2 R19, -RZ, RZ, 0, 0 ;  /* 0x00000000ff137431 */ /* 0x000fe200000001ff */
[----:B----4-:R3:W-:Y:S04]  /*6c60*/  STG.E.64 desc[UR8][R24.64], R28 ;  /* 0x0000001c18007986 */ /* 0x0107e8000c101b08 */
[----:B--2---:R3:W-:Y:S07]  /*6c70*/  STG.E.64 desc[UR8][R22.64], R30 ;  /* 0x0000001e16007986 */ /* 0x0047ee000c101b08 */
[----:B------:R-:W-:Y:S05]  /*6c80*/  @P0 BRA `(.L_x_93) ;  /* 0xfffffff800bc0947 */ /* 0x000fea000383ffff */
[----:B------:R-:W-:Y:S05]  /*6c90*/  EXIT ;  /* 0x000000000000794d */ /* 0x000fea0003800000 */
.L_x_94:
        /* <DEDUP_REMOVED lines=14> */
.L_x_4497:


//--------------------- .text._Z35group_norm_nhwc_bwd_one_pass_kernelI11Bf16IOFp32WLi256ELi64ELi512EEv26Group_norm_nhwc_bwd_params --------------------------
	.section	.text._Z35group_norm_nhwc_bwd_one_pass_kernelI11Bf16IOFp32WLi256ELi64ELi512EEv26Group_norm_nhwc_bwd_params,"ax",@progbits
	.align	128
        .global         _Z35group_norm_nhwc_bwd_one_pass_kernelI11Bf16IOFp32WLi256ELi64ELi512EEv26Group_norm_nhwc_bwd_params
        .type           _Z35group_norm_nhwc_bwd_one_pass_kernelI11Bf16IOFp32WLi256ELi64ELi512EEv26Group_norm_nhwc_bwd_params,@function
        .size           _Z35group_norm_nhwc_bwd_one_pass_kernelI11Bf16IOFp32WLi256ELi64ELi512EEv26Group_norm_nhwc_bwd_params,(.L_x_4498 - _Z35group_norm_nhwc_bwd_one_pass_kernelI11Bf16IOFp32WLi256ELi64ELi512EEv26Group_norm_nhwc_bwd_params)
        .other          _Z35group_norm_nhwc_bwd_one_pass_kernelI11Bf16IOFp32WLi256ELi64ELi512EEv26Group_norm_nhwc_bwd_params,@"STO_CUDA_ENTRY STV_DEFAULT"
_Z35group_norm_nhwc_bwd_one_pass_kernelI11Bf16IOFp32WLi256ELi64ELi512EEv26Group_norm_nhwc_bwd_params:
.text._Z35group_norm_nhwc_bwd_one_pass_kernelI11Bf16IOFp32WLi256ELi64ELi512EEv26Group_norm_nhwc_bwd_params:
        /* <DEDUP_REMOVED lines=11> */
.L_x_162:
[----:B-1----:R-:W1:Y:S01]  /*00b0*/  LDC R8, c[0x0][0x410] ;  /* 0x00010400ff087b82 */ /* 0x002e620000000800 */
[----:B--2---:R-:W2:Y:S01]  /*00c0*/  S2R R2, SR_TID.X ;  /* 0x0000000000027919 */ /* 0x004ea20000002100 */
[----:B---3--:R-:W3:Y:S01]  /*00d0*/  LDCU UR4, c[0x0][0x41c] ;  /* 0x00008380ff0477ac */ /* 0x008ee20008000800 */
[----:B------:R-:W-:Y:S02]  /*00e0*/  ISETP.GE.AND P3, PT, R81, RZ, PT ;  /* 0x000000ff5100720c */ /* 0x000fe40003f66270 */
[----:B------:R-:W-:Y:S01]  /*00f0*/  CS2R R78, SRZ ;  /* 0x00000000004e7805 */ /* 0x000fe2000001ff00 */
[----:B------:R-:W4:Y:S01]  /*0100*/  LDCU.128 UR8, c[0x0][0x400] ;  /* 0x00008000ff0877ac */ /* 0x000f220008000c00 */
[----:B------:R-:W-:Y:S02]  /*0110*/  CS2R R76, SRZ ;  /* 0x00000000004c7805 */ /* 0x000fe4000001ff00 */
[----:B------:R-:W-:Y:S02]  /*0120*/  CS2R R74, SRZ ;  /* 0x00000000004a7805 */ /* 0x000fe4000001ff00 */
[----:B------:R-:W-:-:S02]  /*0130*/  CS2R R72, SRZ ;  /* 0x0000000000487805 */ /* 0x000fc4000001ff00 */
[----:B------:R-:W-:Y:S01]  /*0140*/  CS2R R70, SRZ ;  /* 0x0000000000467805 */ /* 0x000fe2000001ff00 */
[----:B------:R-:W0:Y:S01]  /*0150*/  LDC.64 R62, c[0x0][0x3a8] ;  /* 0x0000ea00ff3e7b82 */ /* 0x000e220000000a00 */
[----:B-1----:R-:W-:-:S04]  /*0160*/  IABS R7, R8 ;  /* 0x0000000800077213 */ /* 0x002fc80000000000 */
[----:B------:R-:W1:Y:S01]  /*0170*/  I2F.RP R6, R7 ;  /* 0x0000000700067306 */ /* 0x000e620000209400 */
[----:B--2---:R-:W-:Y:S02]  /*0180*/  SHF.R.U32.HI R13, RZ, 0x5, R2 ;  /* 0x00000005ff0d7819 */ /* 0x004fe40000011602 */
[----:B------:R-:W-:-:S04]  /*0190*/  SHF.L.U32 R24, R2, 0x1, RZ ;  /* 0x0000000102187819 */ /* 0x000fc800000006ff */
[----:B------:R-:W-:Y:S01]  /*01a0*/  LOP3.LUT R24, R24, 0x3e, RZ, 0xc0, !PT ;  /* 0x0000003e18187812 */ /* 0x000fe200078ec0ff */
[----:B-1----:R-:W1:Y:S02]  /*01b0*/  MUFU.RCP R6, R6 ;  /* 0x0000000600067308 */ /* 0x002e640000001000 */
[----:B-1----:R-:W-:Y:S02]  /*01c0*/  IADD3 R4, PT, PT, R6, 0xffffffe, RZ ;  /* 0x0ffffffe06047810 */ /* 0x002fe40007ffe0ff */
[----:B------:R-:W-:-:S04]  /*01d0*/  IABS R6, R81 ;  /* 0x0000005100067213 */ /* 0x000fc80000000000 */
[----:B------:R1:W2:Y:S02]  /*01e0*/  F2I.FTZ.U32.TRUNC.NTZ R5, R4 ;  /* 0x0000000400057305 */ /* 0x0002a4000021f000 */
[----:B-1----:R-:W-:Y:S02]  /*01f0*/  MOV R4, RZ ;  /* 0x000000ff00047202 */ /* 0x002fe40000000f00 */
[----:B--2---:R-:W-:-:S05]  /*0200*/  IADD3 R0, PT, PT, RZ, -R5, RZ ;  /* 0x80000005ff007210 */ /* 0x004fca0007ffe0ff */
[----:B------:R-:W-:Y:S02]  /*0210*/  IMAD R9, R0, R7, RZ ;  /* 0x0000000700097224 */ /* 0x000fe400078e02ff */
[----:B------:R-:W3:Y:S02]  /*0220*/  S2R R0, SR_CTAID.X ;  /* 0x0000000000007919 */ /* 0x000ee40000002500 */
[----:B------:R-:W-:-:S06]  /*0230*/  IMAD.HI.U32 R5, R5, R9, R4 ;  /* 0x0000000905057227 */ /* 0x000fcc00078e0004 */
[----:B------:R-:W-:-:S05]  /*0240*/  IMAD.HI.U32 R5, R5, R6, RZ ;  /* 0x0000000605057227 */ /* 0x000fca00078e00ff */
[----:B------:R-:W-:-:S05]  /*0250*/  IADD3 R4, PT, PT, -R5, RZ, RZ ;  /* 0x000000ff05047210 */ /* 0x000fca0007ffe1ff */
[----:B------:R-:W-:Y:S01]  /*0260*/  IMAD R4, R7, R4, R6 ;  /* 0x0000000407047224 */ /* 0x000fe200078e0206 */
[----:B------:R-:W-:-:S04]  /*0270*/  LOP3.LUT R6, R81, R8, RZ, 0x3c, !PT ;  /* 0x0000000851067212 */ /* 0x000fc800078e3cff */
[----:B------:R-:W-:Y:S02]  /*0280*/  ISETP.GT.U32.AND P4, PT, R7, R4, PT ;  /* 0x000000040700720c */ /* 0x000fe40003f84070 */
[----:B------:R-:W-:Y:S01]  /*0290*/  ISETP.GE.AND P0, PT, R6, RZ, PT ;  /* 0x000000ff0600720c */ /* 0x000fe20003f06270 */
[----:B---3--:R-:W-:Y:S01]  /*02a0*/  IMAD R13, R0, UR4, R13 ;  /* 0x00000004000d7c24 */ /* 0x008fe2000f8e020d */
[----:B------:R-:W-:Y:S02]  /*02b0*/  CS2R R66, SRZ ;  /* 0x0000000000427805 */ /* 0x000fe4000001ff00 */
[----:B------:R-:W-:Y:S01]  /*02c0*/  CS2R R68, SRZ ;  /* 0x0000000000447805 */ /* 0x000fe2000001ff00 */
[----:B------:R-:W1:Y:S06]  /*02d0*/  LDCU.U8 UR4, c[0x0][0x414] ;  /* 0x00008280ff0477ac */ /* 0x000e6c0008000000 */
[----:B------:R-:W-:-:S02]  /*02e0*/  @!P4 IADD3 R4, PT, PT, R4, -R7, RZ ;  /* 0x800000070404c210 */ /* 0x000fc40007ffe0ff */
[----:B----4-:R-:W-:Y:S02]  /*02f0*/  ISETP.GE.U32.AND P1, PT, R13, UR8, PT ;  /* 0x000000080d007c0c */ /* 0x010fe4000bf26070 */
[----:B------:R-:W-:Y:S02]  /*0300*/  SHF.R.S32.HI R9, RZ, 0x1f, R13 ;  /* 0x0000001fff097819 */ /* 0x000fe4000001140d */
[----:B------:R-:W-:Y:S02]  /*0310*/  ISETP.GE.U32.AND P2, PT, R4, R7, PT ;  /* 0x000000070400720c */ /* 0x000fe40003f46070 */
[----:B------:R-:W-:Y:S02]  /*0320*/  ISETP.GE.AND.EX P1, PT, R9, UR9, PT, P1 ;  /* 0x0000000909007c0c */ /* 0x000fe4000bf26310 */
[----:B------:R-:W-:Y:S02]  /*0330*/  @!P4 IADD3 R5, PT, PT, R5, 0x1, RZ ;  /* 0x000000010505c810 */ /* 0x000fe40007ffe0ff */
[----:B------:R-:W-:-:S02]  /*0340*/  ISETP.GT.U32.AND P5, PT, R7, R4, PT ;  /* 0x000000040700720c */ /* 0x000fc40003fa4070 */
[----:B------:R-:W-:Y:S02]  /*0350*/  IADD3 R11, PT, PT, R13, 0x10, RZ ;  /* 0x000000100d0b7810 */ /* 0x000fe40007ffe0ff */
[----:B------:R-:W-:Y:S02]  /*0360*/  IADD3 R7, PT, PT, R4, -R7, RZ ;  /* 0x8000000704077210 */ /* 0x000fe40007ffe0ff */
[----:B------:R-:W-:Y:S02]  /*0370*/  SHF.R.S32.HI R17, RZ, 0x1f, R11 ;  /* 0x0000001fff117819 */ /* 0x000fe4000001140b */
[----:B------:R-:W-:Y:S01]  /*0380*/  @P2 IADD3 R5, PT, PT, R5, 0x1, RZ ;  /* 0x0000000105052810 */ /* 0x000fe20007ffe0ff */
[----:B------:R-:W2:Y:S01]  /*0390*/  @!P1 LDC.64 R14, c[0x0][0x3f8] ;  /* 0x0000fe00ff0e9b82 */ /* 0x000ea20000000a00 */
[----:B------:R-:W-:Y:S02]  /*03a0*/  ISETP.GE.U32.AND P2, PT, R11, UR8, PT ;  /* 0x000000080b007c0c */ /* 0x000fe4000bf46070 */
[----:B------:R-:W-:-:S02]  /*03b0*/  SEL R4, R7, R4, !P5 ;  /* 0x0000000407047207 */ /* 0x000fc40006800000 */
[----:B------:R-:W-:Y:S02]  /*03c0*/  ISETP.GE.AND.EX P2, PT, R17, UR9, PT, P2 ;  /* 0x0000000911007c0c */ /* 0x000fe4000bf46320 */
[----:B------:R-:W-:Y:S01]  /*03d0*/  ISETP.NE.AND P4, PT, R8, RZ, PT ;  /* 0x000000ff0800720c */ /* 0x000fe20003f85270 */
[----:B------:R-:W3:Y:S01]  /*03e0*/  @!P1 LDC.64 R22, c[0x0][0x3a0] ;  /* 0x0000e800ff169b82 */ /* 0x000ee20000000a00 */
[----:B------:R-:W-:Y:S02]  /*03f0*/  LOP3.LUT R7, RZ, R8, RZ, 0x33, !PT ;  /* 0x00000008ff077212 */ /* 0x000fe400078e33ff */
[----:B------:R-:W-:Y:S02]  /*0400*/  @!P3 IADD3 R4, PT, PT, -R4, RZ, RZ ;  /* 0x000000ff0404b210 */ /* 0x000fe40007ffe1ff */
[----:B------:R-:W-:Y:S02]  /*0410*/  @!P0 IADD3 R5, PT, PT, -R5, RZ, RZ ;  /* 0x000000ff05058210 */ /* 0x000fe40007ffe1ff */
[C---:B------:R-:W-:Y:S01]  /*0420*/  SEL R115, R7.reuse, R4, !P4 ;  /* 0x0000000407737207 */ /* 0x040fe20006000000 */
[----:B------:R-:W4:Y:S01]  /*0430*/  @!P1 LDC.64 R26, c[0x0][0x398] ;  /* 0x0000e600ff1a9b82 */ /* 0x000f220000000a00 */
[----:B------:R-:W-:-:S02]  /*0440*/  SEL R5, R7, R5, !P4 ;  /* 0x0000000507057207 */ /* 0x000fc40006000000 */
[----:B------:R-:W-:Y:S02]  /*0450*/  SHF.L.U32 R7, R115, 0x6, RZ ;  /* 0x0000000673077819 */ /* 0x000fe400000006ff */
[----:B------:R-:W-:Y:S02]  /*0460*/  SHF.R.S32.HI R4, RZ, 0x1f, R5 ;  /* 0x0000001fff047819 */ /* 0x000fe40000011405 */
[----:B------:R-:W-:Y:S01]  /*0470*/  SHF.R.S32.HI R119, RZ, 0x1f, R7 ;  /* 0x0000001fff777819 */ /* 0x000fe20000011407 */
[----:B------:R-:W0:Y:S01]  /*0480*/  @!P2 LDC.64 R18, c[0x0][0x3f8] ;  /* 0x0000fe00ff12ab82 */ /* 0x000e220000000a00 */
[----:B------:R-:W-:Y:S01]  /*0490*/  LOP3.LUT R118, R7, R24, RZ, 0xfc, !PT ;  /* 0x0000001807767212 */ /* 0x000fe200078efcff */
[----:B------:R-:W-:-:S04]  /*04a0*/  IMAD R4, R4, UR10, RZ ;  /* 0x0000000a04047c24 */ /* 0x000fc8000f8e02ff */
[C---:B------:R-:W-:Y:S02]  /*04b0*/  IMAD.WIDE.U32 R118, R5.reuse, UR10, R118 ;  /* 0x0000000a05767c25 */ /* 0x040fe4000f8e0076 */
[----:B------:R-:W1:Y:S02]  /*04c0*/  @!P2 LDC.64 R28, c[0x0][0x3a0] ;  /* 0x0000e800ff1cab82 */ /* 0x000e640000000a00 */
[----:B------:R-:W-:Y:S01]  /*04d0*/  IMAD R5, R5, UR11, R4 ;  /* 0x0000000b05057c24 */ /* 0x000fe2000f8e0204 */
[----:B------:R-:W-:Y:S01]  /*04e0*/  @!P1 MOV R120, R118 ;  /* 0x0000007600789202 */ /* 0x000fe20000000f00 */
[----:B--2---:R-:W-:-:S03]  /*04f0*/  @!P1 IMAD R4, R9, R14, RZ ;  /* 0x0000000e09049224 */ /* 0x004fc600078e02ff */
[----:B------:R-:W-:Y:S01]  /*0500*/  IADD3 R121, PT, PT, R119, R5, RZ ;  /* 0x0000000577797210 */ /* 0x000fe20007ffe0ff */
[C---:B------:R-:W-:Y:S01]  /*0510*/  @!P1 IMAD R7, R13.reuse, R15, R4 ;  /* 0x0000000f0d079224 */ /* 0x040fe200078e0204 */
[C---:B------:R-:W-:Y:S01]  /*0520*/  IADD3 R15, PT, PT, R13.reuse, 0x20, RZ ;  /* 0x000000200d0f7810 */ /* 0x040fe20007ffe0ff */
[----:B------:R-:W2:Y:S01]  /*0530*/  @!P2 LDC.64 R30, c[0x0][0x398] ;  /* 0x0000e600ff1eab82 */ /* 0x000ea20000000a00 */
[----:B------:R-:W-:Y:S01]  /*0540*/  @!P2 MOV R9, R121 ;  /* 0x000000790009a202 */ /* 0x000fe20000000f00 */
[----:B------:R-:W-:Y:S01]  /*0550*/  @!P1 IMAD.WIDE.U32 R4, R13, R14, R120 ;  /* 0x0000000e0d049225 */ /* 0x000fe200078e0078 */
[----:B------:R-:W-:Y:S02]  /*0560*/  ISETP.GE.U32.AND P3, PT, R15, UR8, PT ;  /* 0x000000080f007c0c */ /* 0x000fe4000bf66070 */
[----:B------:R-:W-:Y:S01]  /*0570*/  SHF.R.S32.HI R21, RZ, 0x1f, R15 ;  /* 0x0000001fff157819 */ /* 0x000fe2000001140f */
[----:B0-----:R-:W-:Y:S01]  /*0580*/  @!P2 IMAD R8, R17, R18, RZ ;  /* 0x000000121108a224 */ /* 0x001fe200078e02ff */
[----:B------:R-:W-:-:S02]  /*0590*/  IADD3 R17, PT, PT, R13, 0x30, RZ ;  /* 0x000000300d117810 */ /* 0x000fc40007ffe0ff */
[----:B------:R-:W-:Y:S01]  /*05a0*/  ISETP.GE.AND.EX P3, PT, R21, UR9, PT, P3 ;  /* 0x0000000915007c0c */ /* 0x000fe2000bf66330 */
[----:B------:R-:W-:Y:S01]  /*05b0*/  @!P2 IMAD R19, R11, R19, R8 ;  /* 0x000000130b13a224 */ /* 0x000fe200078e0208 */
[----:B------:R-:W-:Y:S02]  /*05c0*/  @!P2 MOV R8, R118 ;  /* 0x000000760008a202 */ /* 0x000fe40000000f00 */
[----:B------:R-:W-:Y:S02]  /*05d0*/  ISETP.GE.U32.AND P0, PT, R17, UR8, PT ;  /* 0x0000000811007c0c */ /* 0x000fe4000bf06070 */
[----:B------:R-:W-:Y:S01]  /*05e0*/  @!P1 IADD3 R5, PT, PT, R5, R7, RZ ;  /* 0x0000000705059210 */ /* 0x000fe20007ffe0ff */
[----:B------:R-:W-:Y:S01]  /*05f0*/  @!P2 IMAD.WIDE.U32 R8, R11, R18, R8 ;  /* 0x000000120b08a225 */ /* 0x000fe200078e0008 */
[----:B------:R-:W-:Y:S02]  /*0600*/  SHF.R.S32.HI R11, RZ, 0x1f, R17 ;  /* 0x0000001fff0b7819 */ /* 0x000fe40000011411 */
[----:B------:R-:W-:-:S02]  /*0610*/  @!P1 SHF.L.U32 R7, R4, 0x1, RZ ;  /* 0x0000000104079819 */ /* 0x000fc400000006ff */
[----:B------:R-:W-:Y:S01]  /*0620*/  ISETP.GE.AND.EX P0, PT, R11, UR9, PT, P0 ;  /* 0x000000090b007c0c */ /* 0x000fe2000bf06300 */
[----:B------:R-:W0:Y:S01]  /*0630*/  @!P3 LDC.64 R32, c[0x0][0x3f8] ;  /* 0x0000fe00ff20bb82 */ /* 0x000e220000000a00 */
[----:B------:R-:W-:Y:S02]  /*0640*/  @!P1 SHF.L.U64.HI R10, R4, 0x1, R5 ;  /* 0x00000001040a9819 */ /* 0x000fe40000010205 */
[C---:B---3--:R-:W-:Y:S02]  /*0650*/  @!P1 IADD3 R4, P4, PT, R7.reuse, R22, RZ ;  /* 0x0000001607049210 */ /* 0x048fe40007f9e0ff */
[----:B----4-:R-:W-:Y:S02]  /*0660*/  @!P1 IADD3 R6, P5, PT, R7, R26, RZ ;  /* 0x0000001a07069210 */ /* 0x010fe40007fbe0ff */
[----:B------:R-:W-:Y:S01]  /*0670*/  @!P2 IADD3 R9, PT, PT, R9, R19, RZ ;  /* 0x000000130909a210 */ /* 0x000fe20007ffe0ff */
[----:B------:R-:W3:Y:S01]  /*0680*/  @!P3 LDC.64 R34, c[0x0][0x398] ;  /* 0x0000e600ff22bb82 */ /* 0x000ee20000000a00 */
[----:B------:R-:W-:-:S02]  /*0690*/  @!P2 SHF.L.U32 R25, R8, 0x1, RZ ;  /* 0x000000010819a819 */ /* 0x000fc400000006ff */
[C---:B------:R-:W-:Y:S02]  /*06a0*/  @!P1 IADD3.X R5, PT, PT, R10.reuse, R23, RZ, P4, !PT ;  /* 0x000000170a059210 */ /* 0x040fe400027fe4ff */
[----:B------:R-:W-:Y:S02]  /*06b0*/  @!P1 IADD3.X R7, PT, PT, R10, R27, RZ, P5, !PT ;  /* 0x0000001b0a079210 */ /* 0x000fe40002ffe4ff */
[----:B------:R-:W-:Y:S01]  /*06c0*/  @!P2 SHF.L.U64.HI R10, R8, 0x1, R9 ;  /* 0x00000001080aa819 */ /* 0x000fe20000010209 */
[----:B------:R-:W4:Y:S01]  /*06d0*/  @!P0 LDC.64 R36, c[0x0][0x3f8] ;  /* 0x0000fe00ff248b82 */ /* 0x000f220000000a00 */
[----:B-1----:R-:W-:Y:S01]  /*06e0*/  @!P2 IADD3 R8, P4, PT, R25, R28, RZ ;  /* 0x0000001c1908a210 */ /* 0x002fe20007f9e0ff */
[----:B------:R0:W3:Y:S01]  /*06f0*/  @!P1 LDG.E R78, desc[UR6][R6.64] ;  /* 0x00000006064e9981 */ /* 0x0000e2000c1e1900 */
[----:B------:R-:W-:Y:S02]  /*0700*/  IADD3 R19, PT, PT, R13, 0x40, RZ ;  /* 0x000000400d137810 */ /* 0x000fe40007ffe0ff */
[----:B------:R-:W-:Y:S01]  /*0710*/  @!P2 IADD3.X R9, PT, PT, R10, R29, RZ, P4, !PT ;  /* 0x0000001d0a09a210 */ /* 0x000fe200027fe4ff */
[----:B------:R2:W3:Y:S02]  /*0720*/  @!P1 LDG.E R79, desc[UR6][R4.64] ;  /* 0x00000006044f9981 */ /* 0x0004e4000c1e1900 */
[----:B------:R-:W1:Y:S01]  /*0730*/  @!P3 LDC.64 R28, c[0x0][0x3a0] ;  /* 0x0000e800ff1cbb82 */ /* 0x000e620000000a00 */
[----:B------:R-:W-:Y:S01]  /*0740*/  ISETP.GE.U32.AND P4, PT, R19, UR8, PT ;  /* 0x0000000813007c0c */ /* 0x000fe2000bf86070 */
[----:B------:R4:W3:Y:S01]  /*0750*/  @!P2 LDG.E R77, desc[UR6][R8.64] ;  /* 0x00000006084da981 */ /* 0x0008e2000c1e1900 */
[----:B------:R-:W-:Y:S01]  /*0760*/  SHF.R.S32.HI R23, RZ, 0x1f, R19 ;  /* 0x0000001fff177819 */ /* 0x000fe20000011413 */
[----:B0-----:R-:W-:-:S03]  /*0770*/  @!P3 IMAD R6, R21, R32, RZ ;  /* 0x000000201506b224 */ /* 0x001fc600078e02ff */
[----:B------:R-:W-:Y:S01]  /*0780*/  ISETP.GE.AND.EX P4, PT, R23, UR9, PT, P4 ;  /* 0x0000000917007c0c */ /* 0x000fe2000bf86340 */
[----:B------:R-:W-:Y:S01]  /*0790*/  @!P3 IMAD R27, R15, R33, R6 ;  /* 0x000000210f1bb224 */ /* 0x000fe200078e0206 */
[----:B------:R-:W-:Y:S02]  /*07a0*/  @!P3 MOV R6, R118 ;  /* 0x000000760006b202 */ /* 0x000fe40000000f00 */
[----:B------:R-:W-:Y:S02]  /*07b0*/  @!P3 MOV R7, R121 ;  /* 0x000000790007b202 */ /* 0x000fe40000000f00 */
[----:B--2---:R-:W-:Y:S02]  /*07c0*/  @!P2 IADD3 R4, P1, PT, R25, R30, RZ ;  /* 0x0000001e1904a210 */ /* 0x004fe40007f3e0ff */
[----:B------:R-:W-:Y:S01]  /*07d0*/  IADD3 R21, PT, PT, R13, 0x50, RZ ;  /* 0x000000500d157810 */ /* 0x000fe20007ffe0ff */
[----:B------:R-:W-:Y:S02]  /*07e0*/  @!P3 IMAD.WIDE.U32 R6, R15, R32, R6 ;  /* 0x000000200f06b225 */ /* 0x000fe400078e0006 */
[----:B------:R-:W0:Y:S01]  /*07f0*/  @!P0 LDC.64 R32, c[0x0][0x398] ;  /* 0x0000e600ff208b82 */ /* 0x000e220000000a00 */
[----:B------:R-:W-:-:S02]  /*0800*/  @!P2 IADD3.X R5, PT, PT, R10, R31, RZ, P1, !PT ;  /* 0x0000001f0a05a210 */ /* 0x000fc40000ffe4ff */
[----:B------:R-:W-:Y:S02]  /*0810*/  ISETP.GE.U32.AND P1, PT, R21, UR8, PT ;  /* 0x0000000815007c0c */ /* 0x000fe4000bf26070 */
[----:B------:R-:W-:Y:S01]  /*0820*/  SHF.R.S32.HI R25, RZ, 0x1f, R21 ;  /* 0x0000001fff197819 */ /* 0x000fe20000011415 */
[----:B----4-:R-:W-:Y:S01]  /*0830*/  @!P0 IMAD R8, R11, R36, RZ ;  /* 0x000000240b088224 */ /* 0x010fe200078e02ff */
[----:B------:R-:W-:Y:S01]  /*0840*/  @!P3 IADD3 R7, PT, PT, R7, R27, RZ ;  /* 0x0000001b0707b210 */ /* 0x000fe20007ffe0ff */
[----:B------:R-:W2:Y:S01]  /*0850*/  @!P0 LDC.64 R30, c[0x0][0x3a0] ;  /* 0x0000e800ff1e8b82 */ /* 0x000ea20000000a00 */
[----:B------:R-:W-:Y:S01]  /*0860*/  @!P3 SHF.L.U32 R9, R6, 0x1, RZ ;  /* 0x000000010609b819 */ /* 0x000fe200000006ff */
[----:B------:R2:W4:Y:S01]  /*0870*/  @!P2 LDG.E R76, desc[UR6][R4.64] ;  /* 0x00000006044ca981 */ /* 0x000522000c1e1900 */
[----:B------:R-:W-:-:S05]  /*0880*/  ISETP.GE.AND.EX P1, PT, R25, UR9, PT, P1 ;  /* 0x0000000919007c0c */ /* 0x000fca000bf26310 */
[----:B------:R-:W2:Y:S01]  /*0890*/  @!P4 LDC.64 R38, c[0x0][0x3f8] ;  /* 0x0000fe00ff26cb82 */ /* 0x000ea20000000a00 */
[----:B------:R-:W-:Y:S02]  /*08a0*/  @!P3 SHF.L.U64.HI R12, R6, 0x1, R7 ;  /* 0x00000001060cb819 */ /* 0x000fe40000010207 */
[----:B-1----:R-:W-:Y:S02]  /*08b0*/  @!P3 IADD3 R6, P2, PT, R9, R28, RZ ;  /* 0x0000001c0906b210 */ /* 0x002fe40007f5e0ff */
[----:B------:R-:W-:Y:S02]  /*08c0*/  @!P0 MOV R10, R118 ;  /* 0x00000076000a8202 */ /* 0x000fe40000000f00 */
[----:B------:R-:W-:Y:S01]  /*08d0*/  @!P0 MOV R11, R121 ;  /* 0x00000079000b8202 */ /* 0x000fe20000000f00 */
[----:B------:R-:W-:Y:S01]  /*08e0*/  @!P0 IMAD R15, R17, R37, R8 ;  /* 0x00000025110f8224 */ /* 0x000fe200078e0208 */
[----:B------:R-:W-:Y:S01]  /*08f0*/  @!P3 IADD3.X R7, PT, PT, R12, R29, RZ, P2, !PT ;  /* 0x0000001d0c07b210 */ /* 0x000fe200017fe4ff */
[----:B------:R-:W1:Y:S01]  /*0900*/  @!P4 LDC.64 R26, c[0x0][0x3a0] ;  /* 0x0000e800ff1acb82 */ /* 0x000e620000000a00 */
[----:B---3--:R-:W-:Y:S01]  /*0910*/  @!P3 IADD3 R8, P2, PT, R9, R34, RZ ;  /* 0x000000220908b210 */ /* 0x008fe20007f5e0ff */
[----:B------:R-:W-:-:S02]  /*0920*/  @!P0 IMAD.WIDE.U32 R10, R17, R36, R10 ;  /* 0x00000024110a8225 */ /* 0x000fc400078e000a */
[----:B------:R3:W4:Y:S01]  /*0930*/  @!P3 LDG.E R75, desc[UR6][R6.64] ;  /* 0x00000006064bb981 */ /* 0x000722000c1e1900 */
[----:B------:R-:W-:Y:S02]  /*0940*/  @!P3 IADD3.X R9, PT, PT, R12, R35, RZ, P2, !PT ;  /* 0x000000230c09b210 */ /* 0x000fe400017fe4ff */
[----:B------:R-:W-:Y:S01]  /*0950*/  @!P0 IADD3 R15, PT, PT, R11, R15, RZ ;  /* 0x0000000f0b0f8210 */ /* 0x000fe20007ffe0ff */
[----:B------:R-:W1:Y:S01]  /*0960*/  @!P1 LDC.64 R36, c[0x0][0x3f8] ;  /* 0x0000fe00ff249b82 */ /* 0x000e620000000a00 */
[C---:B------:R-:W-:Y:S01]  /*0970*/  @!P0 SHF.L.U32 R11, R10.reuse, 0x1, RZ ;  /* 0x000000010a0b8819 */ /* 0x040fe200000006ff */
[----:B------:R1:W4:Y:S01]  /*0980*/  @!P3 LDG.E R74, desc[UR6][R8.64] ;  /* 0x00000006084ab981 */ /* 0x000322000c1e1900 */
[----:B------:R-:W-:Y:S02]  /*0990*/  @!P0 SHF.L.U64.HI R12, R10, 0x1, R15 ;  /* 0x000000010a0c8819 */ /* 0x000fe4000001020f */
[----:B0-----:R-:W-:Y:S02]  /*09a0*/  @!P0 IADD3 R10, P3, PT, R11, R32, RZ ;  /* 0x000000200b0a8210 */ /* 0x001fe40007f7e0ff */
[----:B------:R-:W-:Y:S01]  /*09b0*/  IADD3 R17, PT, PT, R13, 0x60, RZ ;  /* 0x000000600d117810 */ /* 0x000fe20007ffe0ff */
[----:B--2---:R-:W-:Y:S01]  /*09c0*/  @!P4 IMAD R14, R23, R38, RZ ;  /* 0x00000026170ec224 */ /* 0x004fe200078e02ff */
[----:B------:R-:W-:Y:S01]  /*09d0*/  @!P0 IADD3 R4, P2, PT, R11, R30, RZ ;  /* 0x0000001e0b048210 */ /* 0x000fe20007f5e0ff */
[----:B------:R-:W0:Y:S01]  /*09e0*/  @!P4 LDC.64 R28, c[0x0][0x398] ;  /* 0x0000e600ff1ccb82 */ /* 0x000e220000000a00 */
[----:B------:R-:W-:-:S02]  /*09f0*/  @!P0 IADD3.X R11, PT, PT, R12, R33, RZ, P3, !PT ;  /* 0x000000210c0b8210 */ /* 0x000fc40001ffe4ff */
[----:B------:R-:W-:Y:S02]  /*0a00*/  ISETP.GE.U32.AND P3, PT, R17, UR8, PT ;  /* 0x0000000811007c0c */ /* 0x000fe4000bf66070 */
[----:B------:R-:W-:Y:S02]  /*0a10*/  SHF.R.S32.HI R23, RZ, 0x1f, R17 ;  /* 0x0000001fff177819 */ /* 0x000fe40000011411 */
[----:B---3--:R-:W-:Y:S02]  /*0a20*/  @!P4 MOV R6, R118 ;  /* 0x000000760006c202 */ /* 0x008fe40000000f00 */
[----:B------:R-:W-:Y:S01]  /*0a30*/  @!P4 MOV R7, R121 ;  /* 0x000000790007c202 */ /* 0x000fe20000000f00 */
[----:B------:R-:W-:Y:S01]  /*0a40*/  @!P4 IMAD R15, R19, R39, R14 ;  /* 0x00000027130fc224 */ /* 0x000fe200078e020e */
[----:B------:R-:W-:Y:S01]  /*0a50*/  ISETP.GE.AND.EX P3, PT, R23, UR9, PT, P3 ;  /* 0x0000000917007c0c */ /* 0x000fe2000bf66330 */
[----:B------:R-:W2:Y:S01]  /*0a60*/  @!P1 LDC.64 R32, c[0x0][0x398] ;  /* 0x0000e600ff209b82 */ /* 0x000ea20000000a00 */
[----:B------:R-:W-:Y:S01]  /*0a70*/  @!P0 IADD3.X R5, PT, PT, R12, R31, RZ, P2, !PT ;  /* 0x0000001f0c058210 */ /* 0x000fe200017fe4ff */
[----:B------:R-:W-:Y:S01]  /*0a80*/  @!P4 IMAD.WIDE.U32 R6, R19, R38, R6 ;  /* 0x000000261306c225 */ /* 0x000fe200078e0006 */
[----:B------:R-:W-:Y:S01]  /*0a90*/  IADD3 R19, PT, PT, R13, 0x70, RZ ;  /* 0x000000700d137810 */ /* 0x000fe20007ffe0ff */
[----:B------:R-:W3:Y:S04]  /*0aa0*/  @!P0 LDG.E R72, desc[UR6][R10.64] ;  /* 0x000000060a488981 */ /* 0x000ee8000c1e1900 */
[----:B------:R-:W2:Y:S01]  /*0ab0*/  @!P1 LDC.64 R30, c[0x0][0x3a0] ;  /* 0x0000e800ff1e9b82 */ /* 0x000ea20000000a00 */
[----:B-1----:R-:W-:Y:S01]  /*0ac0*/  @!P1 IMAD R8, R25, R36, RZ ;  /* 0x0000002419089224 */ /* 0x002fe200078e02ff */
[----:B------:R-:W-:Y:S01]  /*0ad0*/  ISETP.GE.U32.AND P2, PT, R19, UR8, PT ;  /* 0x0000000813007c0c */ /* 0x000fe2000bf46070 */
[----:B------:R1:W3:Y:S01]  /*0ae0*/  @!P0 LDG.E R73, desc[UR6][R4.64] ;  /* 0x0000000604498981 */ /* 0x0002e2000c1e1900 */
[----:B------:R-:W-:-:S04]  /*0af0*/  SHF.R.S32.HI R25, RZ, 0x1f, R19 ;  /* 0x0000001fff197819 */ /* 0x000fc80000011413 */
[----:B------:R-:W2:Y:S01]  /*0b00*/  @!P3 LDC.64 R34, c[0x0][0x3f8] ;  /* 0x0000fe00ff22bb82 */ /* 0x000ea20000000a00 */
[----:B------:R-:W-:Y:S02]  /*0b10*/  ISETP.GE.AND.EX P2, PT, R25, UR9, PT, P2 ;  /* 0x0000000919007c0c */ /* 0x000fe4000bf46320 */
[----:B-1----:R-:W-:Y:S02]  /*0b20*/  @!P1 MOV R4, R118 ;  /* 0x0000007600049202 */ /* 0x002fe40000000f00 */
[----:B------:R-:W-:Y:S02]  /*0b30*/  @!P1 MOV R5, R121 ;  /* 0x0000007900059202 */ /* 0x000fe40000000f00 */
[----:B------:R-:W-:Y:S01]  /*0b40*/  @!P4 IADD3 R7, PT, PT, R7, R15, RZ ;  /* 0x0000000f0707c210 */ /* 0x000fe20007ffe0ff */
[C---:B------:R-:W-:Y:S01]  /*0b50*/  @!P1 IMAD R15, R21.reuse, R37, R8 ;  /* 0x00000025150f9224 */ /* 0x040fe200078e0208 */
[C---:B------:R-:W-:Y:S01]  /*0b60*/  @!P4 SHF.L.U32 R9, R6.reuse, 0x1, RZ ;  /* 0x000000010609c819 */ /* 0x040fe200000006ff */
[----:B------:R-:W-:Y:S01]  /*0b70*/  @!P1 IMAD.WIDE.U32 R4, R21, R36, R4 ;  /* 0x0000002415049225 */ /* 0x000fe200078e0004 */
[----:B------:R-:W-:-:S03]  /*0b80*/  @!P4 SHF.L.U64.HI R12, R6, 0x1, R7 ;  /* 0x00000001060cc819 */ /* 0x000fc60000010207 */
[----:B------:R-:W1:Y:S01]  /*0b90*/  @!P2 LDC.64 R36, c[0x0][0x3f8] ;  /* 0x0000fe00ff24ab82 */ /* 0x000e620000000a00 */
[C---:B------:R-:W-:Y:S02]  /*0ba0*/  @!P4 IADD3 R6, P5, PT, R9.reuse, R26, RZ ;  /* 0x0000001a0906c210 */ /* 0x040fe40007fbe0ff */
[----:B0-----:R-:W-:Y:S02]  /*0bb0*/  @!P4 IADD3 R8, P0, PT, R9, R28, RZ ;  /* 0x0000001c0908c210 */ /* 0x001fe40007f1e0ff */
[----:B------:R-:W-:Y:S02]  /*0bc0*/  @!P1 IADD3 R15, PT, PT, R5, R15, RZ ;  /* 0x0000000f050f9210 */ /* 0x000fe40007ffe0ff */
[----:B------:R-:W-:Y:S01]  /*0bd0*/  @!P1 SHF.L.U32 R5, R4, 0x1, RZ ;  /* 0x0000000104059819 */ /* 0x000fe200000006ff */
[----:B------:R-:W0:Y:S01]  /*0be0*/  @!P2 LDC.64 R38, c[0x0][0x398] ;  /* 0x0000e600ff26ab82 */ /* 0x000e220000000a00 */
[C---:B------:R-:W-:Y:S02]  /*0bf0*/  @!P4 IADD3.X R7, PT, PT, R12.reuse, R27, RZ, P5, !PT ;  /* 0x0000001b0c07c210 */ /* 0x040fe40002ffe4ff */
[----:B------:R-:W-:-:S02]  /*0c00*/  @!P4 IADD3.X R9, PT, PT, R12, R29, RZ, P0, !PT ;  /* 0x0000001d0c09c210 */ /* 0x000fc400007fe4ff */
[----:B------:R-:W-:Y:S01]  /*0c10*/  @!P1 SHF.L.U64.HI R12, R4, 0x1, R15 ;  /* 0x00000001040c9819 */ /* 0x000fe2000001020f */
[----:B------:R2:W3:Y:S01]  /*0c20*/  @!P4 LDG.E R71, desc[UR6][R6.64] ;  /* 0x000000060647c981 */ /* 0x0004e2000c1e1900 */
[----:B------:R-:W-:Y:S02]  /*0c30*/  IADD3 R21, PT, PT, R13, 0x80, RZ ;  /* 0x000000800d157810 */ /* 0x000fe40007ffe0ff */
[----:B--2---:R-:W-:Y:S01]  /*0c40*/  @!P1 IADD3 R14, P0, PT, R5, R30, RZ ;  /* 0x0000001e050e9210 */ /* 0x004fe20007f1e0ff */
[----:B------:R2:W3:Y:S01]  /*0c50*/  @!P4 LDG.E R70, desc[UR6][R8.64] ;  /* 0x000000060846c981 */ /* 0x0004e2000c1e1900 */
[----:B------:R-:W-:Y:S02]  /*0c60*/  ISETP.GE.U32.AND P5, PT, R21, UR8, PT ;  /* 0x0000000815007c0c */ /* 0x000fe4000bfa6070 */
[----:B------:R-:W-:Y:S02]  /*0c70*/  @!P1 IADD3.X R15, PT, PT, R12, R31, RZ, P0, !PT ;  /* 0x0000001f0c0f9210 */ /* 0x000fe400007fe4ff */
[----:B------:R-:W-:Y:S01]  /*0c80*/  SHF.R.S32.HI R27, RZ, 0x1f, R21 ;  /* 0x0000001fff1b7819 */ /* 0x000fe20000011415 */
[----:B------:R-:W-:Y:S01]  /*0c90*/  @!P3 IMAD R6, R23, R34, RZ ;  /* 0x000000221706b224 */ /* 0x000fe200078e02ff */
[----:B------:R-:W-:Y:S01]  /*0ca0*/  @!P1 IADD3 R10, P0, PT, R5, R32, RZ ;  /* 0x00000020050a9210 */ /* 0x000fe20007f1e0ff */
[----:B------:R-:W0:Y:S01]  /*0cb0*/  @!P3 LDC.64 R30, c[0x0][0x3a0] ;  /* 0x0000e800ff1ebb82 */ /* 0x000e220000000a00 */
[----:B------:R-:W-:-:S02]  /*0cc0*/  IADD3 R23, PT, PT, R13, 0x90, RZ ;  /* 0x000000900d177810 */ /* 0x000fc40007ffe0ff */
[----:B------:R-:W-:Y:S01]  /*0cd0*/  ISETP.GE.AND.EX P5, PT, R27, UR9, PT, P5 ;  /* 0x000000091b007c0c */ /* 0x000fe2000bfa6350 */
[----:B--2---:R-:W-:Y:S01]  /*0ce0*/  @!P3 IMAD R9, R17, R35, R6 ;  /* 0x000000231109b224 */ /* 0x004fe200078e0206 */
[----:B------:R-:W-:Y:S02]  /*0cf0*/  @!P1 IADD3.X R11, PT, PT, R12, R33, RZ, P0, !PT ;  /* 0x000000210c0b9210 */ /* 0x000fe400007fe4ff */
[----:B------:R-:W-:Y:S01]  /*0d00*/  ISETP.GE.U32.AND P0, PT, R23, UR8, PT ;  /* 0x0000000817007c0c */ /* 0x000fe2000bf06070 */
[----:B------:R-:W2:Y:S01]  /*0d10*/  @!P3 LDC.64 R32, c[0x0][0x398] ;  /* 0x0000e600ff20bb82 */ /* 0x000ea20000000a00 */
[----:B------:R-:W-:Y:S02]  /*0d20*/  SHF.R.S32.HI R29, RZ, 0x1f, R23 ;  /* 0x0000001fff1d7819 */ /* 0x000fe40000011417 */
[----:B------:R-:W-:Y:S02]  /*0d30*/  @!P3 MOV R6, R118 ;  /* 0x000000760006b202 */ /* 0x000fe40000000f00 */
[----:B------:R-:W-:-:S02]  /*0d40*/  @!P3 MOV R7, R121 ;  /* 0x000000790007b202 */ /* 0x000fc40000000f00 */
[----:B------:R-:W-:Y:S01]  /*0d50*/  ISETP.GE.AND.EX P0, PT, R29, UR9, PT, P0 ;  /* 0x000000091d007c0c */ /* 0x000fe2000bf06300 */
[----:B------:R-:W2:Y:S01]  /*0d60*/  @!P5 LDC.64 R40, c[0x0][0x3f8] ;  /* 0x0000fe00ff28db82 */ /* 0x000ea20000000a00 */
[----:B------:R-:W-:Y:S01]  /*0d70*/  @!P3 IMAD.WIDE.U32 R6, R17, R34, R6 ;  /* 0x000000221106b225 */ /* 0x000fe200078e0006 */
[----:B------:R-:W-:Y:S02]  /*0d80*/  @!P2 MOV R16, R118 ;  /* 0x000000760010a202 */ /* 0x000fe40000000f00 */
[----:B------:R-:W-:Y:S01]  /*0d90*/  @!P2 MOV R17, R121 ;  /* 0x000000790011a202 */ /* 0x000fe20000000f00 */
[-C--:B-1----:R-:W-:Y:S01]  /*0da0*/  @!P2 IMAD R8, R25, R36.reuse, RZ ;  /* 0x000000241908a224 */ /* 0x082fe200078e02ff */
[----:B------:R-:W-:Y:S02]  /*0db0*/  @!P3 IADD3 R7, PT, PT, R7, R9, RZ ;  /* 0x000000090707b210 */ /* 0x000fe40007ffe0ff */
[----:B------:R-:W1:Y:S01]  /*0dc0*/  @!P2 LDC.64 R34, c[0x0][0x3a0] ;  /* 0x0000e800ff22ab82 */ /* 0x000e620000000a00 */
[----:B------:R-:W-:Y:S01]  /*0dd0*/  MOV R4, RZ ;  /* 0x000000ff00047202 */ /* 0x000fe20000000f00 */
[----:B------:R-:W-:Y:S01]  /*0de0*/  @!P2 IMAD.WIDE.U32 R16, R19, R36, R16 ;  /* 0x000000241310a225 */ /* 0x000fe200078e0010 */
[----:B------:R-:W-:-:S02]  /*0df0*/  @!P3 SHF.L.U64.HI R12, R6, 0x1, R7 ;  /* 0x00000001060cb819 */ /* 0x000fc40000010207 */
[----:B------:R-:W-:Y:S01]  /*0e00*/  MOV R5, RZ ;  /* 0x000000ff00057202 */ /* 0x000fe20000000f00 */
[----:B------:R-:W-:Y:S01]  /*0e10*/  @!P2 IMAD R7, R19, R37, R8 ;  /* 0x000000251307a224 */ /* 0x000fe200078e0208 */
[----:B------:R0:W3:Y:S01]  /*0e20*/  @!P1 LDG.E R4, desc[UR6][R14.64] ;  /* 0x000000060e049981 */ /* 0x0000e2000c1e1900 */
[----:B------:R-:W1:Y:S03]  /*0e30*/  @!P0 LDC.64 R36, c[0x0][0x3f8] ;  /* 0x0000fe00ff248b82 */ /* 0x000e660000000a00 */
[----:B------:R1:W3:Y:S01]  /*0e40*/  @!P1 LDG.E R5, desc[UR6][R10.64] ;  /* 0x000000060a059981 */ /* 0x0002e2000c1e1900 */
[----:B0-----:R-:W-:-:S04]  /*0e50*/  @!P3 SHF.L.U32 R15, R6, 0x1, RZ ;  /* 0x00000001060fb819 */ /* 0x001fc800000006ff */
[----:B------:R-:W-:Y:S02]  /*0e60*/  @!P3 IADD3 R8, P1, PT, R15, R30, RZ ;  /* 0x0000001e0f08b210 */ /* 0x000fe40007f3e0ff */
[----:B------:R-:W-:Y:S02]  /*0e70*/  @!P2 IADD3 R7, PT, PT, R17, R7, RZ ;  /* 0x000000071107a210 */ /* 0x000fe40007ffe0ff */
[----:B------:R-:W-:Y:S02]  /*0e80*/  @!P3 IADD3.X R9, PT, PT, R12, R31, RZ, P1, !PT ;  /* 0x0000001f0c09b210 */ /* 0x000fe40000ffe4ff */
[----:B--2---:R-:W-:Y:S01]  /*0e90*/  @!P3 IADD3 R14, P1, PT, R15, R32, RZ ;  /* 0x000000200f0eb210 */ /* 0x004fe20007f3e0ff */
[----:B------:R-:W0:Y:S01]  /*0ea0*/  @!P5 LDC.64 R30, c[0x0][0x3a0] ;  /* 0x0000e800ff1edb82 */ /* 0x000e220000000a00 */
[----:B------:R-:W-:Y:S02]  /*0eb0*/  @!P2 SHF.L.U32 R17, R16, 0x1, RZ ;  /* 0x000000011011a819 */ /* 0x000fe400000006ff */
[----:B------:R-:W-:-:S02]  /*0ec0*/  @!P3 IADD3.X R15, PT, PT, R12, R33, RZ, P1, !PT ;  /* 0x000000210c0fb210 */ /* 0x000fc40000ffe4ff */
[----:B------:R-:W-:Y:S01]  /*0ed0*/  @!P2 SHF.L.U64.HI R12, R16, 0x1, R7 ;  /* 0x00000001100ca819 */ /* 0x000fe20000010207 */
[----:B------:R-:W-:Y:S01]  /*0ee0*/  @!P5 IMAD R16, R27, R40, RZ ;  /* 0x000000281b10d224 */ /* 0x000fe200078e02ff */
[----:B------:R-:W-:Y:S02]  /*0ef0*/  @!P5 MOV R18, R118 ;  /* 0x000000760012d202 */ /* 0x000fe40000000f00 */
[----:B------:R-:W-:Y:S02]  /*0f00*/  @!P5 MOV R19, R121 ;  /* 0x000000790013d202 */ /* 0x000fe40000000f00 */
[----:B------:R-:W-:Y:S01]  /*0f10*/  MOV R6, RZ ;  /* 0x000000ff00067202 */ /* 0x000fe20000000f00 */
[----:B------:R-:W-:Y:S01]  /*0f20*/  @!P5 IMAD R25, R21, R41, R16 ;  /* 0x000000291519d224 */ /* 0x000fe200078e0210 */
[----:B-1----:R-:W-:Y:S01]  /*0f30*/  @!P2 IADD3 R10, P1, PT, R17, R34, RZ ;  /* 0x00000022110aa210 */ /* 0x002fe20007f3e0ff */
[----:B------:R-:W-:-:S04]  /*0f40*/  @!P5 IMAD.WIDE.U32 R18, R21, R40, R18 ;  /* 0x000000281512d225 */ /* 0x000fc800078e0012 */
[----:B------:R-:W-:Y:S01]  /*0f50*/  @!P0 IMAD R20, R29, R36, RZ ;  /* 0x000000241d148224 */ /* 0x000fe200078e02ff */
[----:B------:R1:W2:Y:S01]  /*0f60*/  @!P3 LDG.E R6, desc[UR6][R8.64] ;  /* 0x000000060806b981 */ /* 0x0002a2000c1e1900 */
[----:B------:R-:W-:Y:S01]  /*0f70*/  @!P2 IADD3.X R11, PT, PT, R12, R35, RZ, P1, !PT ;  /* 0x000000230c0ba210 */ /* 0x000fe20000ffe4ff */
[----:B------:R-:W0:Y:S01]  /*0f80*/  @!P5 LDC.64 R26, c[0x0][0x398] ;  /* 0x0000e600ff1adb82 */ /* 0x000e220000000a00 */
[----:B------:R-:W-:Y:S02]  /*0f90*/  @!P0 MOV R21, R121 ;  /* 0x0000007900158202 */ /* 0x000fe40000000f00 */
[----:B------:R-:W-:Y:S02]  /*0fa0*/  @!P2 IADD3 R16, P1, PT, R17, R38, RZ ;  /* 0x000000261110a210 */ /* 0x000fe40007f3e0ff */
[----:B-1----:R-:W-:Y:S01]  /*0fb0*/  @!P5 IADD3 R9, PT, PT, R19, R25, RZ ;  /* 0x000000191309d210 */ /* 0x002fe20007ffe0ff */
[----:B------:R-:W-:Y:S01]  /*0fc0*/  @!P0 IMAD R25, R23, R37, R20 ;  /* 0x0000002517198224 */ /* 0x000fe200078e0214 */
[----:B------:R-:W-:Y:S01]  /*0fd0*/  @!P0 MOV R20, R118 ;  /* 0x0000007600148202 */ /* 0x000fe20000000f00 */
[----:B------:R-:W1:Y:S01]  /*0fe0*/  @!P0 LDC.64 R28, c[0x0][0x3a0] ;  /* 0x0000e800ff1c8b82 */ /* 0x000e620000000a00 */
[----:B------:R-:W-:-:S02]  /*0ff0*/  IADD3 R33, PT, PT, R13, 0xa0, RZ ;  /* 0x000000a00d217810 */ /* 0x000fc40007ffe0ff */
[----:B------:R-:W-:Y:S01]  /*1000*/  @!P2 IADD3.X R17, PT, PT, R12, R39, RZ, P1, !PT ;  /* 0x000000270c11a210 */ /* 0x000fe20000ffe4ff */
[----:B------:R-:W-:Y:S01]  /*1010*/  @!P0 IMAD.WIDE.U32 R20, R23, R36, R20 ;  /* 0x0000002417148225 */ /* 0x000fe200078e0014 */
[----:B------:R-:W-:Y:S02]  /*1020*/  ISETP.GE.U32.AND P1, PT, R33, UR8, PT ;  /* 0x0000000821007c0c */ /* 0x000fe4000bf26070 */
[----:B------:R-:W-:Y:S01]  /*1030*/  SHF.R.S32.HI R23, RZ, 0x1f, R33 ;  /* 0x0000001fff177819 */ /* 0x000fe20000011421 */
[----:B------:R-:W1:Y:S03]  /*1040*/  @!P0 LDC.64 R38, c[0x0][0x398] ;  /* 0x0000e600ff268b82 */ /* 0x000e660000000a00 */
[----:B------:R-:W-:Y:S02]  /*1050*/  ISETP.GE.AND.EX P1, PT, R23, UR9, PT, P1 ;  /* 0x0000000917007c0c */ /* 0x000fe4000bf26310 */
[----:B------:R-:W-:-:S02]  /*1060*/  @!P5 SHF.L.U64.HI R12, R18, 0x1, R9 ;  /* 0x00000001120cd819 */ /* 0x000fc40000010209 */
[----:B------:R-:W-:Y:S02]  /*1070*/  MOV R7, RZ ;  /* 0x000000ff00077202 */ /* 0x000fe40000000f00 */
[----:B------:R-:W-:Y:S02]  /*1080*/  MOV R9, RZ ;  /* 0x000000ff00097202 */ /* 0x000fe40000000f00 */
[----:B------:R-:W-:Y:S02]  /*1090*/  IADD3 R35, PT, PT, R13, 0xb0, RZ ;  /* 0x000000b00d237810 */ /* 0x000fe40007ffe0ff */
[----:B------:R-:W-:Y:S01]  /*10a0*/  @!P5 SHF.L.U32 R19, R18, 0x1, RZ ;  /* 0x000000011213d819 */ /* 0x000fe200000006ff */
[----:B------:R0:W2:Y:S01]  /*10b0*/  @!P3 LDG.E R7, desc[UR6][R14.64] ;  /* 0x000000060e07b981 */ /* 0x0000a2000c1e1900 */
[----:B------:R-:W-:Y:S01]  /*10c0*/  MOV R8, RZ ;  /* 0x000000ff00087202 */ /* 0x000fe20000000f00 */
[----:B------:R-:W4:Y:S01]  /*10d0*/  @!P1 LDC.64 R48, c[0x0][0x3a0] ;  /* 0x0000e800ff309b82 */ /* 0x000f220000000a00 */
[----:B------:R-:W-:Y:S01]  /*10e0*/  ISETP.GE.U32.AND P4, PT, R35, UR8, PT ;  /* 0x0000000823007c0c */ /* 0x000fe2000bf86070 */
[----:B------:R0:W2:Y:S01]  /*10f0*/  @!P2 LDG.E R9, desc[UR6][R16.64] ;  /* 0x000000061009a981 */ /* 0x0000a2000c1e1900 */
[----:B------:R-:W-:-:S03]  /*1100*/  SHF.R.S32.HI R37, RZ, 0x1f, R35 ;  /* 0x0000001fff257819 */ /* 0x000fc60000011423 */
[----:B------:R0:W2:Y:S02]  /*1110*/  @!P2 LDG.E R8, desc[UR6][R10.64] ;  /* 0x000000060a08a981 */ /* 0x0000a4000c1e1900 */
[----:B0-----:R-:W-:Y:S02]  /*1120*/  @!P5 IADD3 R14, P3, PT, R19, R30, RZ ;  /* 0x0000001e130ed210 */ /* 0x001fe40007f7e0ff */
[----:B------:R-:W-:Y:S01]  /*1130*/  ISETP.GE.AND.EX P4, PT, R37, UR9, PT, P4 ;  /* 0x0000000925007c0c */ /* 0x000fe2000bf86340 */
[----:B------:R-:W0:Y:S01]  /*1140*/  @!P1 LDC.64 R16, c[0x0][0x3f8] ;  /* 0x0000fe00ff109b82 */ /* 0x000e220000000a00 */
[----:B------:R-:W-:Y:S02]  /*1150*/  @!P5 IADD3.X R15, PT, PT, R12, R31, RZ, P3, !PT ;  /* 0x0000001f0c0fd210 */ /* 0x000fe40001ffe4ff */
[----:B------:R-:W-:Y:S02]  /*1160*/  @!P0 SHF.L.U32 R31, R20, 0x1, RZ ;  /* 0x00000001141f8819 */ /* 0x000fe400000006ff */
[----:B------:R-:W-:-:S02]  /*1170*/  @!P0 IADD3 R11, PT, PT, R21, R25, RZ ;  /* 0x00000019150b8210 */ /* 0x000fc40007ffe0ff */
[----:B------:R-:W-:Y:S02]  /*1180*/  @!P5 IADD3 R18, P2, PT, R19, R26, RZ ;  /* 0x0000001a1312d210 */ /* 0x000fe40007f5e0ff */
[----:B------:R-:W-:Y:S02]  /*1190*/  @!P0 SHF.L.U64.HI R20, R20, 0x1, R11 ;  /* 0x0000000114148819 */ /* 0x000fe4000001020b */
[----:B-1----:R-:W-:Y:S01]  /*11a0*/  @!P0 IADD3 R30, P3, PT, R31, R38, RZ ;  /* 0x000000261f1e8210 */ /* 0x002fe20007f7e0ff */
[----:B------:R-:W1:Y:S01]  /*11b0*/  @!P4 LDC.64 R50, c[0x0][0x3f8] ;  /* 0x0000fe00ff32cb82 */ /* 0x000e620000000a00 */
[----:B------:R-:W-:Y:S02]  /*11c0*/  IADD3 R43, PT, PT, R13, 0xc0, RZ ;  /* 0x000000c00d2b7810 */ /* 0x000fe40007ffe0ff */
[----:B------:R-:W-:Y:S02]  /*11d0*/  @!P5 IADD3.X R19, PT, PT, R12, R27, RZ, P2, !PT ;  /* 0x0000001b0c13d210 */ /* 0x000fe400017fe4ff */
[----:B------:R-:W-:-:S02]  /*11e0*/  @!P0 IADD3 R26, P2, PT, R31, R28, RZ ;  /* 0x0000001c1f1a8210 */ /* 0x000fc40007f5e0ff */
[----:B------:R-:W-:Y:S02]  /*11f0*/  @!P0 IADD3.X R31, PT, PT, R20, R39, RZ, P3, !PT ;  /* 0x00000027141f8210 */ /* 0x000fe40001ffe4ff */
[----:B------:R-:W-:Y:S02]  /*1200*/  ISETP.GE.U32.AND P3, PT, R43, UR8, PT ;  /* 0x000000082b007c0c */ /* 0x000fe4000bf66070 */
[----:B------:R-:W-:Y:S02]  /*1210*/  SHF.R.S32.HI R41, RZ, 0x1f, R43 ;  /* 0x0000001fff297819 */ /* 0x000fe4000001142b */
[----:B------:R-:W-:Y:S02]  /*1220*/  MOV R10, RZ ;  /* 0x000000ff000a7202 */ /* 0x000fe40000000f00 */
[----:B------:R-:W-:Y:S02]  /*1230*/  ISETP.GE.AND.EX P3, PT, R41, UR9, PT, P3 ;  /* 0x0000000929007c0c */ /* 0x000fe4000bf66330 */
[----:B------:R-:W-:-:S02]  /*1240*/  MOV R11, RZ ;  /* 0x000000ff000b7202 */ /* 0x000fc40000000f00 */
[----:B------:R0:W2:Y:S01]  /*1250*/  @!P5 LDG.E R10, desc[UR6][R14.64] ;  /* 0x000000060e0ad981 */ /* 0x0000a2000c1e1900 */
[----:B------:R-:W-:Y:S02]  /*1260*/  IADD3 R45, PT, PT, R13, 0xd0, RZ ;  /* 0x000000d00d2d7810 */ /* 0x000fe40007ffe0ff */
[----:B------:R-:W-:Y:S01]  /*1270*/  @!P0 IADD3.X R27, PT, PT, R20, R29, RZ, P2, !PT ;  /* 0x0000001d141b8210 */ /* 0x000fe200017fe4ff */
[----:B------:R0:W2:Y:S01]  /*1280*/  @!P5 LDG.E R11, desc[UR6][R18.64] ;  /* 0x00000006120bd981 */ /* 0x0000a2000c1e1900 */
[----:B------:R-:W-:Y:S01]  /*1290*/  ISETP.GE.U32.AND P2, PT, R45, UR8, PT ;  /* 0x000000082d007c0c */ /* 0x000fe2000bf46070 */
[----:B0-----:R-:W-:Y:S01]  /*12a0*/  @!P1 IMAD R14, R23, R16, RZ ;  /* 0x00000010170e9224 */ /* 0x001fe200078e02ff */
[----:B------:R-:W-:Y:S01]  /*12b0*/  SHF.R.S32.HI R47, RZ, 0x1f, R45 ;  /* 0x0000001fff2f7819 */ /* 0x000fe2000001142d */
[----:B------:R-:W0:Y:S01]  /*12c0*/  @!P1 LDC.64 R22, c[0x0][0x398] ;  /* 0x0000e600ff169b82 */ /* 0x000e220000000a00 */
[----:B------:R-:W-:Y:S01]  /*12d0*/  @!P1 MOV R15, R121 ;  /* 0x00000079000f9202 */ /* 0x000fe20000000f00 */
[----:B------:R-:W-:Y:S01]  /*12e0*/  @!P1 IMAD R19, R33, R17, R14 ;  /* 0x0000001121139224 */ /* 0x000fe200078e020e */
[----:B------:R-:W-:-:S02]  /*12f0*/  @!P1 MOV R14, R118 ;  /* 0x00000076000e9202 */ /* 0x000fc40000000f00 */
[C---:B------:R-:W-:Y:S02]  /*1300*/  IADD3 R28, PT, PT, R13.reuse, 0xe0, RZ ;  /* 0x000000e00d1c7810 */ /* 0x040fe40007ffe0ff */
[----:B------:R-:W-:Y:S01]  /*1310*/  IADD3 R25, PT, PT, R13, 0xf0, RZ ;  /* 0x000000f00d197810 */ /* 0x000fe20007ffe0ff */
[----:B------:R-:W0:Y:S01]  /*1320*/  @!P3 LDC.64 R20, c[0x0][0x3f8] ;  /* 0x0000fe00ff14bb82 */ /* 0x000e220000000a00 */
[----:B------:R-:W-:Y:S02]  /*1330*/  ISETP.GE.AND.EX P2, PT, R47, UR9, PT, P2 ;  /* 0x000000092f007c0c */ /* 0x000fe4000bf46320 */
[----:B------:R-:W-:Y:S01]  /*1340*/  CS2R R12, SRZ ;  /* 0x00000000000c7805 */ /* 0x000fe2000001ff00 */
[----:B------:R-:W-:-:S04]  /*1350*/  @!P1 IMAD.WIDE.U32 R14, R33, R16, R14 ;  /* 0x00000010210e9225 */ /* 0x000fc800078e000e */
[----:B------:R-:W0:Y:S01]  /*1360*/  LDC.64 R32, c[0x0][0x3b8] ;  /* 0x0000ee00ff207b82 */ /* 0x000e220000000a00 */
[----:B------:R4:W2:Y:S01]  /*1370*/  @!P0 LDG.E R12, desc[UR6][R26.64] ;  /* 0x000000061a0c8981 */ /* 0x0008a2000c1e1900 */
[----:B------:R-:W-:Y:S01]  /*1380*/  @!P1 IADD3 R19, PT, PT, R15, R19, RZ ;  /* 0x000000130f139210 */ /* 0x000fe20007ffe0ff */
[----:B-1----:R-:W-:Y:S01]  /*1390*/  @!P4 IMAD R18, R37, R50, RZ ;  /* 0x000000322512c224 */ /* 0x002fe200078e02ff */
[C---:B------:R-:W-:Y:S01]  /*13a0*/  @!P1 SHF.L.U32 R15, R14.reuse, 0x1, RZ ;  /* 0x000000010e0f9819 */ /* 0x040fe200000006ff */
[----:B------:R1:W2:Y:S03]  /*13b0*/  @!P0 LDG.E R13, desc[UR6][R30.64] ;  /* 0x000000061e0d8981 */ /* 0x0002a6000c1e1900 */
[----:B------:R-:W0:Y:S01]  /*13c0*/  @!P4 LDC.64 R16, c[0x0][0x3a0] ;  /* 0x0000e800ff10cb82 */ /* 0x000e220000000a00 */
[----:B----4-:R-:W-:Y:S02]  /*13d0*/  @!P4 MOV R26, R118 ;  /* 0x00000076001ac202 */ /* 0x010fe40000000f00 */
[----:B------:R-:W-:Y:S01]  /*13e0*/  @!P4 MOV R27, R121 ;  /* 0x00000079001bc202 */ /* 0x000fe20000000f00 */
[----:B------:R-:W-:Y:S01]  /*13f0*/  @!P4 IMAD R37, R35, R51, R18 ;  /* 0x000000332325c224 */ /* 0x000fe200078e0212 */
[----:B------:R-:W-:-:S03]  /*1400*/  @!P1 SHF.L.U64.HI R38, R14, 0x1, R19 ;  /* 0x000000010e269819 */ /* 0x000fc60000010213 */
[----:B-1----:R-:W1:Y:S01]  /*1410*/  @!P4 LDC.64 R30, c[0x0][0x398] ;  /* 0x0000e600ff1ecb82 */ /* 0x002e620000000a00 */
[----:B------:R-:W-:Y:S01]  /*1420*/  @!P1 IADD3 R34, P0, PT, R15, R48, RZ ;  /* 0x000000300f229210 */ /* 0x000fe20007f1e0ff */
[----:B------:R-:W-:-:S03]  /*1430*/  @!P4 IMAD.WIDE.U32 R26, R35, R50, R26 ;  /* 0x00000032231ac225 */ /* 0x000fc600078e001a */
[----:B------:R-:W-:-:S03]  /*1440*/  @!P1 IADD3.X R35, PT, PT, R38, R49, RZ, P0, !PT ;  /* 0x0000003126239210 */ /* 0x000fc600007fe4ff */
[----:B------:R-:W4:Y:S01]  /*1450*/  @!P2 LDC.64 R18, c[0x0][0x3f8] ;  /* 0x0000fe00ff12ab82 */ /* 0x000f220000000a00 */
[----:B0-----:R-:W-:Y:S02]  /*1460*/  @!P1 IADD3 R36, P0, PT, R15, R22, RZ ;  /* 0x000000160f249210 */ /* 0x001fe40007f1e0ff */
[----:B------:R-:W-:Y:S02]  /*1470*/  @!P4 IADD3 R15, PT, PT, R27, R37, RZ ;  /* 0x000000251b0fc210 */ /* 0x000fe40007ffe0ff */
[----:B------:R-:W-:Y:S02]  /*1480*/  MOV R14, RZ ;  /* 0x000000ff000e7202 */ /* 0x000fe40000000f00 */
[----:B------:R-:W-:Y:S01]  /*1490*/  @!P1 IADD3.X R37, PT, PT, R38, R23, RZ, P0, !PT ;  /* 0x0000001726259210 */ /* 0x000fe200007fe4ff */
[----:B------:R-:W-:Y:S01]  /*14a0*/  @!P3 IMAD R22, R41, R20, RZ ;  /* 0x000000142916b224 */ /* 0x000fe200078e02ff */
[C---:B------:R-:W-:Y:S02]  /*14b0*/  @!P4 SHF.L.U32 R49, R26.reuse, 0x1, RZ ;  /* 0x000000011a31c819 */ /* 0x040fe400000006ff */
[----:B------:R-:W-:Y:S01]  /*14c0*/  @!P4 SHF.L.U64.HI R38, R26, 0x1, R15 ;  /* 0x000000011a26c819 */ /* 0x000fe2000001020f */
[----:B------:R0:W2:Y:S01]  /*14d0*/  @!P1 LDG.E R14, desc[UR6][R34.64] ;  /* 0x00000006220e9981 */ /* 0x0000a2000c1e1900 */
[----:B------:R-:W4:Y:S01]  /*14e0*/  @!P3 LDC.64 R26, c[0x0][0x3a0] ;  /* 0x0000e800ff1abb82 */ /* 0x000f220000000a00 */
[----:B------:R-:W-:Y:S01]  /*14f0*/  ISETP.GE.U32.AND P6, PT, R28, UR8, PT ;  /* 0x000000081c007c0c */ /* 0x000fe2000bfc6070 */
[----:B------:R-:W-:Y:S01]  /*1500*/  @!P3 IMAD R51, R43, R21, R22 ;  /* 0x000000152b33b224 */ /* 0x000fe200078e0216 */
[----:B------:R-:W-:Y:S01]  /*1510*/  SHF.R.S32.HI R39, RZ, 0x1f, R28 ;  /* 0x0000001fff277819 */ /* 0x000fe2000001141c */
[----:B------:R-:W-:Y:S01]  /*1520*/  IMAD.WIDE R22, R81, 0x8, R32 ;  /* 0x0000000851167825 */ /* 0x000fe200078e0220 */
[----:B------:R-:W-:-:S02]  /*1530*/  @!P3 MOV R32, R118 ;  /* 0x000000760020b202 */ /* 0x000fc40000000f00 */
[----:B------:R-:W-:Y:S01]  /*1540*/  @!P3 MOV R33, R121 ;  /* 0x000000790021b202 */ /* 0x000fe20000000f00 */
[----:B0-----:R-:W0:Y:S01]  /*1550*/  @!P3 LDC.64 R34, c[0x0][0x398] ;  /* 0x0000e600ff22bb82 */ /* 0x001e220000000a00 */
[----:B------:R-:W-:Y:S01]  /*1560*/  ISETP.GE.AND.EX P6, PT, R39, UR9, PT, P6 ;  /* 0x0000000927007c0c */ /* 0x000fe2000bfc6360 */
[----:B------:R-:W2:Y:S01]  /*1570*/  LDG.E.64 R22, desc[UR6][R22.64] ;  /* 0x0000000616167981 */ /* 0x000ea2000c1e1b00 */
[----:B------:R-:W-:Y:S02]  /*1580*/  @!P4 IADD3 R40, P0, PT, R49, R16, RZ ;  /* 0x000000103128c210 */ /* 0x000fe40007f1e0ff */
[----:B------:R-:W-:Y:S01]  /*1590*/  MOV R15, RZ ;  /* 0x000000ff000f7202 */ /* 0x000fe20000000f00 */
[----:B------:R-:W-:Y:S01]  /*15a0*/  @!P3 IMAD.WIDE.U32 R32, R43, R20, R32 ;  /* 0x000000142b20b225 */ /* 0x000fe200078e0020 */
[----:B------:R-:W-:Y:S01]  /*15b0*/  @!P4 IADD3.X R41, PT, PT, R38, R17, RZ, P0, !PT ;  /* 0x000000112629c210 */ /* 0x000fe200007fe4ff */
[----:B------:R-:W0:Y:S01]  /*15c0*/  @!P2 LDC.64 R20, c[0x0][0x3a0] ;  /* 0x0000e800ff14ab82 */ /* 0x000e220000000a00 */
[----:B-1----:R-:W-:Y:S01]  /*15d0*/  @!P4 IADD3 R42, P0, PT, R49, R30, RZ ;  /* 0x0000001e312ac210 */ /* 0x002fe20007f1e0ff */
[----:B----4-:R-:W-:Y:S01]  /*15e0*/  @!P2 IMAD R30, R47, R18, RZ ;  /* 0x000000122f1ea224 */ /* 0x010fe200078e02ff */
[----:B------:R-:W-:Y:S01]  /*15f0*/  ISETP.GE.U32.AND P5, PT, R25, UR8, PT ;  /* 0x0000000819007c0c */ /* 0x000fe2000bfa6070 */
[----:B------:R1:W4:Y:S01]  /*1600*/  @!P1 LDG.E R15, desc[UR6][R36.64] ;  /* 0x00000006240f9981 */ /* 0x000322000c1e1900 */
[----:B------:R-:W-:-:S02]  /*1610*/  SHF.R.S32.HI R29, RZ, 0x1f, R25 ;  /* 0x0000001fff1d7819 */ /* 0x000fc40000011419 */
[----:B------:R-:W-:Y:S02]  /*1620*/  @!P3 IADD3 R17, PT, PT, R33, R51, RZ ;  /* 0x000000332111b210 */ /* 0x000fe40007ffe0ff */
[----:B------:R-:W-:Y:S01]  /*1630*/  MOV R16, RZ ;  /* 0x000000ff00107202 */ /* 0x000fe20000000f00 */
[----:B------:R-:W-:Y:S01]  /*1640*/  @!P2 IMAD R19, R45, R19, R30 ;  /* 0x000000132d13a224 */ /* 0x000fe200078e021e */
[----:B------:R-:W-:Y:S02]  /*1650*/  ISETP.GE.AND.EX P5, PT, R29, UR9, PT, P5 ;  /* 0x000000091d007c0c */ /* 0x000fe4000bfa6350 */
[----:B-1----:R-:W-:Y:S02]  /*1660*/  @!P2 MOV R36, R118 ;  /* 0x000000760024a202 */ /* 0x002fe40000000f00 */
[----:B------:R1:W4:Y:S01]  /*1670*/  @!P4 LDG.E R16, desc[UR6][R40.64] ;  /* 0x000000062810c981 */ /* 0x000322000c1e1900 */
[----:B------:R-:W-:Y:S02]  /*1680*/  @!P2 MOV R37, R121 ;  /* 0x000000790025a202 */ /* 0x000fe40000000f00 */
[----:B------:R-:W-:-:S02]  /*1690*/  @!P4 IADD3.X R43, PT, PT, R38, R31, RZ, P0, !PT ;  /* 0x0000001f262bc210 */ /* 0x000fc400007fe4ff */
[C---:B------:R-:W-:Y:S01]  /*16a0*/  @!P3 SHF.L.U32 R47, R32.reuse, 0x1, RZ ;  /* 0x00000001202fb819 */ /* 0x040fe200000006ff */
[----:B------:R-:W3:Y:S01]  /*16b0*/  @!P6 LDC.64 R30, c[0x0][0x3f8] ;  /* 0x0000fe00ff1eeb82 */ /* 0x000ee20000000a00 */
[----:B------:R-:W-:Y:S01]  /*16c0*/  @!P3 SHF.L.U64.HI R38, R32, 0x1, R17 ;  /* 0x000000012026b819 */ /* 0x000fe20000010211 */
[----:B------:R-:W-:Y:S01]  /*16d0*/  @!P2 IMAD.WIDE.U32 R36, R45, R18, R36 ;  /* 0x000000122d24a225 */ /* 0x000fe200078e0024 */
[----:B-1----:R-:W-:-:S05]  /*16e0*/  @!P3 IADD3 R40, P0, PT, R47, R26, RZ ;  /* 0x0000001a2f28b210 */ /* 0x002fca0007f1e0ff */
[----:B------:R-:W1:Y:S01]  /*16f0*/  @!P2 LDC.64 R32, c[0x0][0x398] ;  /* 0x0000e600ff20ab82 */ /* 0x000e620000000a00 */
[----:B------:R-:W-:Y:S02]  /*1700*/  @!P2 IADD3 R19, PT, PT, R37, R19, RZ ;  /* 0x000000132513a210 */ /* 0x000fe40007ffe0ff */
[----:B------:R-:W-:Y:S02]  /*1710*/  @!P3 IADD3.X R41, PT, PT, R38, R27, RZ, P0, !PT ;  /* 0x0000001b2629b210 */ /* 0x000fe400007fe4ff */
[----:B0-----:R-:W-:Y:S02]  /*1720*/  @!P3 IADD3 R44, P0, PT, R47, R34, RZ ;  /* 0x000000222f2cb210 */ /* 0x001fe40007f1e0ff */
[C---:B------:R-:W-:Y:S01]  /*1730*/  @!P2 SHF.L.U32 R49, R36.reuse, 0x1, RZ ;  /* 0x000000012431a819 */ /* 0x040fe200000006ff */
[----:B------:R-:W0:Y:S01]  /*1740*/  @!P6 LDC.64 R26, c[0x0][0x398] ;  /* 0x0000e600ff1aeb82 */ /* 0x000e220000000a00 */
[----:B------:R-:W-:Y:S02]  /*1750*/  @!P2 SHF.L.U64.HI R48, R36, 0x1, R19 ;  /* 0x000000012430a819 */ /* 0x000fe40000010213 */
[----:B------:R-:W-:-:S05]  /*1760*/  @!P3 IADD3.X R45, PT, PT, R38, R35, RZ, P0, !PT ;  /* 0x00000023262db210 */ /* 0x000fca00007fe4ff */
[----:B------:R-:W0:Y:S01]  /*1770*/  @!P5 LDC.64 R36, c[0x0][0x3f8] ;  /* 0x0000fe00ff24db82 */ /* 0x000e220000000a00 */
[----:B------:R-:W-:Y:S02]  /*1780*/  MOV R18, RZ ;  /* 0x000000ff00127202 */ /* 0x000fe40000000f00 */
[----:B------:R-:W-:Y:S02]  /*1790*/  @!P2 IADD3 R46, P0, PT, R49, R20, RZ ;  /* 0x00000014312ea210 */ /* 0x000fe40007f1e0ff */
[----:B------:R-:W-:Y:S02]  /*17a0*/  MOV R17, RZ ;  /* 0x000000ff00117202 */ /* 0x000fe40000000f00 */
[----:B------:R1:W4:Y:S01]  /*17b0*/  @!P3 LDG.E R18, desc[UR6][R40.64] ;  /* 0x000000062812b981 */ /* 0x000322000c1e1900 */
[----:B------:R-:W0:Y:S01]  /*17c0*/  @!P6 LDC.64 R34, c[0x0][0x3a0] ;  /* 0x0000e800ff22eb82 */ /* 0x000e220000000a00 */
[----:B------:R-:W-:Y:S01]  /*17d0*/  @!P2 IADD3.X R47, PT, PT, R48, R21, RZ, P0, !PT ;  /* 0x00000015302fa210 */ /* 0x000fe200007fe4ff */
[----:B---3--:R-:W-:Y:S01]  /*17e0*/  @!P6 IMAD R21, R39, R30, RZ ;  /* 0x0000001e2715e224 */ /* 0x008fe200078e02ff */
[----:B-1----:R-:W-:Y:S01]  /*17f0*/  @!P2 IADD3 R38, P0, PT, R49, R32, RZ ;  /* 0x000000203126a210 */ /* 0x002fe20007f1e0ff */
[----:B------:R1:W3:Y:S01]  /*1800*/  @!P4 LDG.E R17, desc[UR6][R42.64] ;  /* 0x000000062a11c981 */ /* 0x0002e2000c1e1900 */
[----:B------:R-:W-:-:S02]  /*1810*/  @!P6 MOV R40, R118 ;  /* 0x000000760028e202 */ /* 0x000fc40000000f00 */
[----:B------:R-:W-:Y:S02]  /*1820*/  @!P6 MOV R41, R121 ;  /* 0x000000790029e202 */ /* 0x000fe40000000f00 */
[----:B------:R-:W-:Y:S01]  /*1830*/  @!P2 IADD3.X R39, PT, PT, R48, R33, RZ, P0, !PT ;  /* 0x000000213027a210 */ /* 0x000fe200007fe4ff */
[C---:B-1----:R-:W-:Y:S01]  /*1840*/  @!P6 IMAD R43, R28.reuse, R31, R21 ;  /* 0x0000001f1c2be224 */ /* 0x042fe200078e0215 */
[----:B------:R-:W1:Y:S01]  /*1850*/  @!P5 LDC.64 R32, c[0x0][0x3a0] ;  /* 0x0000e800ff20db82 */ /* 0x000e620000000a00 */
[----:B------:R-:W-:Y:S01]  /*1860*/  @!P6 IMAD.WIDE.U32 R40, R28, R30, R40 ;  /* 0x0000001e1c28e225 */ /* 0x000fe200078e0028 */
[----:B------:R-:W-:Y:S02]  /*1870*/  MOV R20, RZ ;  /* 0x000000ff00147202 */ /* 0x000fe40000000f00 */
[----:B------:R-:W-:-:S04]  /*1880*/  MOV R21, RZ ;  /* 0x000000ff00157202 */ /* 0x000fc80000000f00 */
[----:B------:R-:W1:Y:S01]  /*1890*/  @!P5 LDC.64 R30, c[0x0][0x398] ;  /* 0x0000e600ff1edb82 */ /* 0x000e620000000a00 */
[----:B------:R-:W-:Y:S01]  /*18a0*/  @!P6 IADD3 R43, PT, PT, R41, R43, RZ ;  /* 0x0000002b292be210 */ /* 0x000fe20007ffe0ff */
[----:B0-----:R-:W-:Y:S01]  /*18b0*/  @!P5 IMAD R28, R29, R36, RZ ;  /* 0x000000241d1cd224 */ /* 0x001fe200078e02ff */
[----:B------:R-:W-:Y:S01]  /*18c0*/  @!P6 SHF.L.U32 R41, R40, 0x1, RZ ;  /* 0x000000012829e819 */ /* 0x000fe200000006ff */
[----:B------:R-:W3:Y:S01]  /*18d0*/  @!P2 LDG.E R20, desc[UR6][R46.64] ;  /* 0x000000062e14a981 */ /* 0x000ee2000c1e1900 */
[----:B------:R-:W-:Y:S02]  /*18e0*/  @!P5 MOV R29, R121 ;  /* 0x00000079001dd202 */ /* 0x000fe40000000f00 */
[C---:B------:R-:W-:Y:S01]  /*18f0*/  @!P6 IADD3 R34, P1, PT, R41.reuse, R34, RZ ;  /* 0x000000222922e210 */ /* 0x040fe20007f3e0ff */
[----:B------:R-:W3:Y:S01]  /*1900*/  @!P2 LDG.E R21, desc[UR6][R38.64] ;  /* 0x000000062615a981 */ /* 0x000ee2000c1e1900 */
[----:B------:R-:W-:Y:S01]  /*1910*/  @!P6 IADD3 R26, P2, PT, R41, R26, RZ ;  /* 0x0000001a291ae210 */ /* 0x000fe20007f5e0ff */
[----:B------:R-:W-:Y:S01]  /*1920*/  @!P5 IMAD R41, R25, R37, R28 ;  /* 0x000000251929d224 */ /* 0x000fe200078e021c */
[----:B------:R-:W-:-:S02]  /*1930*/  @!P5 MOV R28, R118 ;  /* 0x00000076001cd202 */ /* 0x000fc40000000f00 */
[----:B------:R-:W-:-:S03]  /*1940*/  @!P6 SHF.L.U64.HI R40, R40, 0x1, R43 ;  /* 0x000000012828e819 */ /* 0x000fc6000001022b */
[----:B------:R-:W-:Y:S01]  /*1950*/  @!P5 IMAD.WIDE.U32 R36, R25, R36, R28 ;  /* 0x000000241924d225 */ /* 0x000fe200078e001c */
[----:B------:R-:W-:-:S04]  /*1960*/  @!P6 IADD3.X R35, PT, PT, R40, R35, RZ, P1, !PT ;  /* 0x000000232823e210 */ /* 0x000fc80000ffe4ff */
[----:B------:R-:W-:Y:S01]  /*1970*/  @!P5 IADD3 R37, PT, PT, R37, R41, RZ ;  /* 0x000000292525d210 */ /* 0x000fe20007ffe0ff */
[----:B------:R0:W3:Y:S01]  /*1980*/  @!P6 LDG.E R66, desc[UR6][R34.64] ;  /* 0x000000062242e981 */ /* 0x0000e2000c1e1900 */
[----:B------:R-:W-:Y:S02]  /*1990*/  @!P5 SHF.L.U32 R25, R36, 0x1, RZ ;  /* 0x000000012419d819 */ /* 0x000fe400000006ff */
[----:B------:R-:W-:Y:S02]  /*19a0*/  @!P6 IADD3.X R27, PT, PT, R40, R27, RZ, P2, !PT ;  /* 0x0000001b281be210 */ /* 0x000fe400017fe4ff */
[----:B------:R-:W-:Y:S02]  /*19b0*/  @!P5 SHF.L.U64.HI R36, R36, 0x1, R37 ;  /* 0x000000012424d819 */ /* 0x000fe40000010225 */
[C---:B-1----:R-:W-:Y:S01]  /*19c0*/  @!P5 IADD3 R32, P1, PT, R25.reuse, R32, RZ ;  /* 0x000000201920d210 */ /* 0x042fe20007f3e0ff */
[----:B------:R1:W3:Y:S01]  /*19d0*/  @!P6 LDG.E R67, desc[UR6][R26.64] ;  /* 0x000000061a43e981 */ /* 0x0002e2000c1e1900 */
[----:B------:R-:W-:-:S02]  /*19e0*/  @!P5 IADD3 R30, P2, PT, R25, R30, RZ ;  /* 0x0000001e191ed210 */ /* 0x000fc40007f5e0ff */
[----:B0-----:R-:W-:Y:S02]  /*19f0*/  LEA R35, R115, R24, 0x6 ;  /* 0x0000001873237211 */ /* 0x001fe400078e30ff */
[----:B------:R-:W-:Y:S02]  /*1a00*/  MOV R19, RZ ;  /* 0x000000ff00137202 */ /* 0x000fe40000000f00 */
[C---:B------:R-:W-:Y:S02]  /*1a10*/  @!P5 IADD3.X R33, PT, PT, R36.reuse, R33, RZ, P1, !PT ;  /* 0x000000212421d210 */ /* 0x040fe40000ffe4ff */
[----:B------:R-:W-:Y:S01]  /*1a20*/  @!P5 IADD3.X R31, PT, PT, R36, R31, RZ, P2, !PT ;  /* 0x0000001f241fd210 */ /* 0x000fe200017fe4ff */
[----:B------:R-:W-:Y:S01]  /*1a30*/  IMAD.WIDE R62, R35, 0x4, R62 ;  /* 0x00000004233e7825 */ /* 0x000fe200078e023e */
[----:B------:R-:W3:Y:S04]  /*1a40*/  @!P3 LDG.E R19, desc[UR6][R44.64] ;  /* 0x000000062c13b981 */ /* 0x000ee8000c1e1900 */
[----:B------:R-:W3:Y:S04]  /*1a50*/  @!P5 LDG.E R68, desc[UR6][R32.64] ;  /* 0x000000062044d981 */ /* 0x000ee8000c1e1900 */
[----:B------:R-:W3:Y:S04]  /*1a60*/  @!P5 LDG.E R69, desc[UR6][R30.64] ;  /* 0x000000061e45d981 */ /* 0x000ee8000c1e1900 */
[----:B------:R-:W5:Y:S01]  /*1a70*/  LDG.E.64 R62, desc[UR6][R62.64] ;  /* 0x000000063e3e7981 */ /* 0x000f62000c1e1b00 */
[----:B------:R-:W-:-:S13]  /*1a80*/  ISETP.NE.AND P0, PT, RZ, UR4, PT ;  /* 0x00000004ff007c0c */ /* 0x000fda000bf05270 */
[----:B------:R-:W0:Y:S01]  /*1a90*/  @P0 LDC.64 R28, c[0x0][0x3b0] ;  /* 0x0000ec00ff1c0b82 */ /* 0x000e220000000a00 */
[----:B------:R-:W-:Y:S01]  /*1aa0*/  CS2R R60, SRZ ;  /* 0x00000000003c7805 */ /* 0x000fe2000001ff00 */
[----:B0-----:R-:W-:-:S05]  /*1ab0*/  @P0 IMAD.WIDE R24, R35, 0x4, R28 ;  /* 0x0000000423180825 */ /* 0x001fca00078e021c */
[----:B------:R0:W5:Y:S01]  /*1ac0*/  @P0 LDG.E.64 R60, desc[UR6][R24.64] ;  /* 0x00000006183c0981 */ /* 0x000162000c1e1b00 */
[----:B------:R-:W-:Y:S01]  /*1ad0*/  MOV R114, 0x3f800000 ;  /* 0x3f80000000727802 */ /* 0x000fe20000000f00 */
[----:B------:R-:W-:Y:S01]  /*1ae0*/  UISETP.NE.AND UP0, UPT, UR4, URZ, UPT ;  /* 0x000000ff0400728c */ /* 0x000fe2000bf05270 */
[----:B------:R-:W-:Y:S02]  /*1af0*/  PRMT R112, R79, 0x7632, R112 ;  /* 0x000076324f707816 */ /* 0x000fe40000000070 */
[----:B------:R-:W-:Y:S02]  /*1b00*/  PRMT R113, R78, 0x7632, R113 ;  /* 0x000076324e717816 */ /* 0x000fe40000000071 */
[----:B------:R-:W-:Y:S02]  /*1b10*/  PRMT R110, R77, 0x7632, R110 ;  /* 0x000076324d6e7816 */ /* 0x000fe4000000006e */
[----:B------:R-:W-:Y:S02]  /*1b20*/  PRMT R111, R76, 0x7632, R111 ;  /* 0x000076324c6f7816 */ /* 0x000fe4000000006f */
[----:B------:R-:W-:-:S02]  /*1b30*/  PRMT R108, R75, 0x7632, R108 ;  /* 0x000076324b6c7816 */ /* 0x000fc4000000006c */
[----:B------:R-:W-:Y:S02]  /*1b40*/  PRMT R109, R74, 0x7632, R109 ;  /* 0x000076324a6d7816 */ /* 0x000fe4000000006d */
[----:B------:R-:W-:Y:S02]  /*1b50*/  PRMT R106, R73, 0x7632, R106 ;  /* 0x00007632496a7816 */ /* 0x000fe4000000006a */
[----:B------:R-:W-:Y:S02]  /*1b60*/  PRMT R107, R72, 0x7632, R107 ;  /* 0x00007632486b7816 */ /* 0x000fe4000000006b */
[----:B------:R-:W-:Y:S02]  /*1b70*/  PRMT R104, R71, 0x7632, R104 ;  /* 0x0000763247687816 */ /* 0x000fe40000000068 */
[----:B------:R-:W-:Y:S02]  /*1b80*/  PRMT R105, R70, 0x7632, R105 ;  /* 0x0000763246697816 */ /* 0x000fe40000000069 */
[----:B------:R-:W-:-:S02]  /*1b90*/  PRMT R102, R4, 0x7632, R102 ;  /* 0x0000763204667816 */ /* 0x000fc40000000066 */
[----:B------:R-:W-:Y:S02]  /*1ba0*/  PRMT R103, R5, 0x7632, R103 ;  /* 0x0000763205677816 */ /* 0x000fe40000000067 */
[----:B--2---:R-:W-:Y:S02]  /*1bb0*/  PRMT R100, R6, 0x7632, R100 ;  /* 0x0000763206647816 */ /* 0x004fe40000000064 */
[----:B------:R-:W-:Y:S02]  /*1bc0*/  PRMT R101, R7, 0x7632, R101 ;  /* 0x0000763207657816 */ /* 0x000fe40000000065 */
[----:B------:R-:W-:Y:S02]  /*1bd0*/  PRMT R98, R8, 0x7632, R98 ;  /* 0x0000763208627816 */ /* 0x000fe40000000062 */
[----:B------:R-:W-:Y:S02]  /*1be0*/  PRMT R99, R9, 0x7632, R99 ;  /* 0x0000763209637816 */ /* 0x000fe40000000063 */
[----:B------:R-:W-:-:S02]  /*1bf0*/  PRMT R96, R10, 0x7632, R96 ;  /* 0x000076320a607816 */ /* 0x000fc40000000060 */
[----:B------:R-:W-:Y:S01]  /*1c00*/  PRMT R97, R11, 0x7632, R97 ;  /* 0x000076320b617816 */ /* 0x000fe20000000061 */
[----:B-1----:R-:W-:-:S05]  /*1c10*/  FFMA.FTZ R26, -R22, R22, R23 ;  /* 0x00000016161a7223 */ /* 0x002fca0000010117 */
[----:B------:R-:W-:-:S13]  /*1c20*/  FSETP.GTU.FTZ.AND P0, PT, R26, RZ, PT ;  /* 0x000000ff1a00720b */ /* 0x000fda0003f1c000 */
[----:B------:R-:W1:Y:S01]  /*1c30*/  @P0 LDC R23, c[0x0][0x3c0] ;  /* 0x0000f000ff170b82 */ /* 0x000e620000000800 */
[----:B------:R-:W-:Y:S02]  /*1c40*/  PRMT R94, R12, 0x7632, R94 ;  /* 0x000076320c5e7816 */ /* 0x000fe4000000005e */
[----:B------:R-:W-:Y:S02]  /*1c50*/  PRMT R95, R13, 0x7632, R95 ;  /* 0x000076320d5f7816 */ /* 0x000fe4000000005f */
[----:B------:R-:W-:Y:S02]  /*1c60*/  PRMT R92, R14, 0x7632, R92 ;  /* 0x000076320e5c7816 */ /* 0x000fe4000000005c */
[----:B----4-:R-:W-:Y:S01]  /*1c70*/  PRMT R93, R15, 0x7632, R93 ;  /* 0x000076320f5d7816 */ /* 0x010fe2000000005d */
[----:B-1----:R-:W-:-:S04]  /*1c80*/  @P0 FADD.FTZ R23, R26, R23 ;  /* 0x000000171a170221 */ /* 0x002fc80000010000 */
[----:B------:R0:W1:Y:S01]  /*1c90*/  @P0 MUFU.RSQ R114, R23 ;  /* 0x0000001700720308 */ /* 0x0000620000001400 */
[----:B------:R-:W-:Y:S02]  /*1ca0*/  PRMT R90, R16, 0x7632, R90 ;  /* 0x00007632105a7816 */ /* 0x000fe4000000005a */
[----:B------:R-:W-:Y:S02]  /*1cb0*/  PRMT R88, R18, 0x7632, R88 ;  /* 0x0000763212587816 */ /* 0x000fe40000000058 */
[----:B---3--:R-:W-:Y:S02]  /*1cc0*/  PRMT R91, R17, 0x7632, R91 ;  /* 0x00007632115b7816 */ /* 0x008fe4000000005b */
[----:B------:R-:W-:Y:S02]  /*1cd0*/  PRMT R86, R20, 0x7632, R86 ;  /* 0x0000763214567816 */ /* 0x000fe40000000056 */
[----:B------:R-:W-:Y:S02]  /*1ce0*/  PRMT R87, R21, 0x7632, R87 ;  /* 0x0000763215577816 */ /* 0x000fe40000000057 */
[----:B------:R-:W-:-:S02]  /*1cf0*/  PRMT R84, R66, 0x7632, R84 ;  /* 0x0000763242547816 */ /* 0x000fc40000000054 */
[----:B------:R-:W-:Y:S02]  /*1d00*/  PRMT R85, R67, 0x7632, R85 ;  /* 0x0000763243557816 */ /* 0x000fe40000000055 */
[----:B------:R-:W-:Y:S02]  /*1d10*/  PRMT R89, R19, 0x7632, R89 ;  /* 0x0000763213597816 */ /* 0x000fe40000000059 */
[----:B------:R-:W-:Y:S02]  /*1d20*/  PRMT R82, R68, 0x7632, R82 ;  /* 0x0000763244527816 */ /* 0x000fe40000000052 */
[----:B------:R-:W-:Y:S01]  /*1d30*/  PRMT R83, R69, 0x7632, R83 ;  /* 0x0000763245537816 */ /* 0x000fe20000000053 */
[----:B01----:R-:W-:Y:S06]  /*1d40*/  BRA.U UP0, `(.L_x_96) ;  /* 0x0000001100847547 */ /* 0x003fec000b800000 */
[----:B------:R-:W-:Y:S02]  /*1d50*/  SHF.L.U32 R25, R79, 0x10, RZ ;  /* 0x000000104f197819 */ /* 0x000fe400000006ff */
[----:B------:R-:W-:Y:S02]  /*1d60*/  SHF.L.U32 R29, R77, 0x10, RZ ;  /* 0x000000104d1d7819 */ /* 0x000fe400000006ff */
[----:B------:R-:W-:Y:S01]  /*1d70*/  SHF.L.U32 R27, R112, 0x10, RZ ;  /* 0x00000010701b7819 */ /* 0x000fe200000006ff */
[----:B------:R-:W-:Y:S01]  /*1d80*/  FADD.FTZ R25, -R22, R25 ;  /* 0x0000001916197221 */ /* 0x000fe20000010100 */
[----:B------:R-:W-:Y:S01]  /*1d90*/  SHF.L.U32 R23, R78, 0x10, RZ ;  /* 0x000000104e177819 */ /* 0x000fe200000006ff */
[C---:B------:R-:W-:Y:S01]  /*1da0*/  FADD.FTZ R33, -R22.reuse, R29 ;  /* 0x0000001d16217221 */ /* 0x040fe20000010100 */
[----:B------:R-:W-:Y:S01]  /*1db0*/  SHF.L.U32 R24, R113, 0x10, RZ ;  /* 0x0000001071187819 */ /* 0x000fe200000006ff */
[----:B------:R-:W-:Y:S01]  /*1dc0*/  FADD.FTZ R27, -R22, R27 ;  /* 0x0000001b161b7221 */ /* 0x000fe20000010100 */
[----:B------:R-:W-:Y:S01]  /*1dd0*/  FMUL.FTZ R26, R25, R114 ;  /* 0x00000072191a7220 */ /* 0x000fe20000410000 */
[----:B-----5:R-:W-:Y:S01]  /*1de0*/  FMUL.FTZ R29, R62, R23 ;  /* 0x000000173e1d7220 */ /* 0x020fe20000410000 */
[----:B------:R-:W-:Y:S01]  /*1df0*/  SHF.L.U32 R31, R76, 0x10, RZ ;  /* 0x000000104c1f7819 */ /* 0x000fe200000006ff */
[----:B------:R-:W-:Y:S01]  /*1e00*/  FMUL.FTZ R28, R63, R24 ;  /* 0x000000183f1c7220 */ /* 0x000fe20000410000 */
[----:B------:R-:W-:Y:S01]  /*1e10*/  FMUL.FTZ R27, R27, R114 ;  /* 0x000000721b1b7220 */ /* 0x000fe20000410000 */
[----:B------:R-:W-:Y:S01]  /*1e20*/  FADD.FTZ R25, RZ, R29 ;  /* 0x0000001dff197221 */ /* 0x000fe20000010000 */
[----:B------:R-:W-:Y:S01]  /*1e30*/  FFMA.FTZ R30, R26, R29, RZ ;  /* 0x0000001d1a1e7223 */ /* 0x000fe200000100ff */
[----:B------:R-:W-:Y:S01]  /*1e40*/  FFMA.FTZ R26, R23, R26, RZ ;  /* 0x0000001a171a7223 */ /* 0x000fe200000100ff */
[----:B------:R-:W-:Y:S01]  /*1e50*/  FADD.FTZ R32, RZ, R23 ;  /* 0x00000017ff207221 */ /* 0x000fe20000010000 */
[----:B------:R-:W-:Y:S01]  /*1e60*/  FADD.FTZ R25, R28, R25 ;  /* 0x000000191c197221 */ /* 0x000fe20000010000 */
[----:B------:R-:W-:Y:S01]  /*1e70*/  FFMA.FTZ R30, R27, R28, R30 ;  /* 0x0000001c1b1e7223 */ /* 0x000fe2000001001e */
[----:B------:R-:W-:Y:S01]  /*1e80*/  FMUL.FTZ R33, R33, R114 ;  /* 0x0000007221217220 */ /* 0x000fe20000410000 */
[----:B------:R-:W-:Y:S01]  /*1e90*/  FMUL.FTZ R28, R62, R31 ;  /* 0x0000001f3e1c7220 */ /* 0x000fe20000410000 */
[----:B------:R-:W-:Y:S01]  /*1ea0*/  SHF.L.U32 R23, R110, 0x10, RZ ;  /* 0x000000106e177819 */ /* 0x000fe200000006ff */
[C---:B------:R-:W-:Y:S01]  /*1eb0*/  FADD.FTZ R32, R31.reuse, R32 ;  /* 0x000000201f207221 */ /* 0x040fe20000010000 */
[----:B------:R-:W-:Y:S01]  /*1ec0*/  FFMA.FTZ R31, R31, R33, R26 ;  /* 0x000000211f1f7223 */ /* 0x000fe2000001001a */
[----:B------:R-:W-:Y:S01]  /*1ed0*/  FFMA.FTZ R30, R33, R28, R30 ;  /* 0x0000001c211e7223 */ /* 0x000fe2000001001e */
[----:B------:R-:W-:Y:S01]  /*1ee0*/  SHF.L.U32 R33, R75, 0x10, RZ ;  /* 0x000000104b217819 */ /* 0x000fe200000006ff */
[----:B------:R-:W-:Y:S01]  /*1ef0*/  FADD.FTZ R23, -R22, R23 ;  /* 0x0000001716177221 */ /* 0x000fe20000010100 */
[----:B------:R-:W-:Y:S01]  /*1f00*/  FADD.FTZ R29, R25, R28 ;  /* 0x0000001c191d7221 */ /* 0x000fe20000010000 */
[----:B------:R-:W-:Y:S01]  /*1f10*/  SHF.L.U32 R26, R111, 0x10, RZ ;  /* 0x000000106f1a7819 */ /* 0x000fe200000006ff */
[----:B------:R-:W-:Y:S01]  /*1f20*/  FFMA.FTZ R27, R24, R27, RZ ;  /* 0x0000001b181b7223 */ /* 0x000fe200000100ff */
[----:B------:R-:W-:Y:S01]  /*1f30*/  FADD.FTZ R25, RZ, R24 ;  /* 0x00000018ff197221 */ /* 0x000fe20000010000 */
[-C--:B------:R-:W-:Y:S01]  /*1f40*/  FMUL.FTZ R23, R23, R114.reuse ;  /* 0x0000007217177220 */ /* 0x080fe20000410000 */
[----:B------:R-:W-:Y:S01]  /*1f50*/  FADD.FTZ R35, -R22, R33 ;  /* 0x0000002116237221 */ /* 0x000fe20000010100 */
[----:B------:R-:W-:Y:S01]  /*1f60*/  SHF.L.U32 R28, R74, 0x10, RZ ;  /* 0x000000104a1c7819 */ /* 0x000fe200000006ff */
[----:B------:R-:W-:Y:S01]  /*1f70*/  FADD.FTZ R25, R26, R25 ;  /* 0x000000191a197221 */ /* 0x000fe20000010000 */
[----:B------:R-:W-:Y:S01]  /*1f80*/  SHF.L.U32 R33, R108, 0x10, RZ ;  /* 0x000000106c217819 */ /* 0x000fe200000006ff */
[----:B------:R-:W-:Y:S01]  /*1f90*/  FFMA.FTZ R27, R26, R23, R27 ;  /* 0x000000171a1b7223 */ /* 0x000fe2000001001b */
[----:B------:R-:W-:Y:S01]  /*1fa0*/  FMUL.FTZ R35, R35, R114 ;  /* 0x0000007223237220 */ /* 0x000fe20000410000 */
[----:B------:R-:W-:Y:S01]  /*1fb0*/  FMUL.FTZ R26, R63, R26 ;  /* 0x0000001a3f1a7220 */ /* 0x000fe20000410000 */
[----:B------:R-:W-:Y:S01]  /*1fc0*/  FADD.FTZ R32, R32, R28 ;  /* 0x0000001c20207221 */ /* 0x000fe20000010000 */
[----:B------:R-:W-:Y:S01]  /*1fd0*/  FADD.FTZ R33, -R22, R33 ;  /* 0x0000002116217221 */ /* 0x000fe20000010100 */
[----:B------:R-:W-:Y:S01]  /*1fe0*/  FFMA.FTZ R31, R28, R35, R31 ;  /* 0x000000231c1f7223 */ /* 0x000fe2000001001f */
[----:B------:R-:W-:Y:S01]  /*1ff0*/  FFMA.FTZ R30, R23, R26, R30 ;  /* 0x0000001a171e7223 */ /* 0x000fe2000001001e */
[----:B------:R-:W-:Y:S01]  /*2000*/  FMUL.FTZ R28, R62, R28 ;  /* 0x0000001c3e1c7220 */ /* 0x000fe20000410000 */
[----:B------:R-:W-:Y:S01]  /*2010*/  SHF.L.U32 R23, R73, 0x10, RZ ;  /* 0x0000001049177819 */ /* 0x000fe200000006ff */
[----:B------:R-:W-:Y:S01]  /*2020*/  FMUL.FTZ R33, R33, R114 ;  /* 0x0000007221217220 */ /* 0x000fe20000410000 */
[----:B------:R-:W-:Y:S01]  /*2030*/  SHF.L.U32 R24, R109, 0x10, RZ ;  /* 0x000000106d187819 */ /* 0x000fe200000006ff */
[----:B------:R-:W-:Y:S01]  /*2040*/  FADD.FTZ R29, R26, R29 ;  /* 0x0000001d1a1d7221 */ /* 0x000fe20000010000 */
[----:B------:R-:W-:Y:S01]  /*2050*/  FFMA.FTZ R30, R35, R28, R30 ;  /* 0x0000001c231e7223 */ /* 0x000fe2000001001e */
[----:B------:R-:W-:Y:S01]  /*2060*/  SHF.L.U32 R35, R106, 0x10, RZ ;  /* 0x000000106a237819 */ /* 0x000fe200000006ff */
[----:B------:R-:W-:Y:S01]  /*2070*/  FADD.FTZ R23, -R22, R23 ;  /* 0x0000001716177221 */ /* 0x000fe20000010100 */
[----:B------:R-:W-:Y:S01]  /*2080*/  FMUL.FTZ R26, R63, R24 ;  /* 0x000000183f1a7220 */ /* 0x000fe20000410000 */
[----:B------:R-:W-:Y:S01]  /*2090*/  FADD.FTZ R25, R25, R24 ;  /* 0x0000001819197221 */ /* 0x000fe20000010000 */
[----:B------:R-:W-:Y:S01]  /*20a0*/  FFMA.FTZ R27, R24, R33, R27 ;  /* 0x00000021181b7223 */ /* 0x000fe2000001001b */
[----:B------:R-:W-:Y:S01]  /*20b0*/  FADD.FTZ R29, R29, R28 ;  /* 0x0000001c1d1d7221 */ /* 0x000fe20000010000 */
[----:B------:R-:W-:Y:S01]  /*20c0*/  SHF.L.U32 R24, R72, 0x10, RZ ;  /* 0x0000001048187819 */ /* 0x000fe200000006ff */
[----:B------:R-:W-:Y:S01]  /*20d0*/  FMUL.FTZ R23, R23, R114 ;  /* 0x0000007217177220 */ /* 0x000fe20000410000 */
[----:B------:R-:W-:Y:S01]  /*20e0*/  FADD.FTZ R35, -R22, R35 ;  /* 0x0000002316237221 */ /* 0x000fe20000010100 */
[----:B------:R-:W-:Y:S01]  /*20f0*/  FADD.FTZ R29, R26, R29 ;  /* 0x0000001d1a1d7221 */ /* 0x000fe20000010000 */
[----:B------:R-:W-:Y:S01]  /*2100*/  FFMA.FTZ R30, R33, R26, R30 ;  /* 0x0000001a211e7223 */ /* 0x000fe2000001001e */
        /* <DEDUP_REMOVED lines=12> */
[----:B------:R-:W-:Y:S01]  /*21d0*/  FADD.FTZ R29, R29, R24 ;  /* 0x000000181d1d7221 */ /* 0x000fe20000010000 */
[----:B------:R-:W-:Y:S01]  /*21e0*/  SHF.L.U32 R24, R70, 0x10, RZ ;  /* 0x0000001046187819 */ /* 0x000fe200000006ff */
[----:B------:R-:W-:Y:S01]  /*21f0*/  FMUL.FTZ R33, R33, R114 ;  /* 0x0000007221217220 */ /* 0x000fe20000410000 */
[----:B------:R-:W-:Y:S01]  /*2200*/  FFMA.FTZ R30, R35, R26, R30 ;  /* 0x0000001a231e7223 */ /* 0x000fe2000001001e */
[----:B------:R-:W-:Y:S01]  /*2210*/  SHF.L.U32 R35, R4, 0x10, RZ ;  /* 0x0000001004237819 */ /* 0x000fe200000006ff */
[----:B------:R-:W-:Y:S01]  /*2220*/  FADD.FTZ R23, -R22, R23 ;  /* 0x0000001716177221 */ /* 0x000fe20000010100 */
[----:B------:R-:W-:Y:S01]  /*2230*/  FADD.FTZ R29, R26, R29 ;  /* 0x0000001d1a1d7221 */ /* 0x000fe20000010000 */
[----:B------:R-:W-:Y:S01]  /*2240*/  FMUL.FTZ R26, R62, R24 ;  /* 0x000000183e1a7220 */ /* 0x000fe20000410000 */
[----:B------:R-:W-:Y:S01]  /*2250*/  FADD.FTZ R32, R32, R24 ;  /* 0x0000001820207221 */ /* 0x000fe20000010000 */
[----:B------:R-:W-:Y:S01]  /*2260*/  FFMA.FTZ R31, R24, R33, R31 ;  /* 0x00000021181f7223 */ /* 0x000fe2000001001f */
        /* <DEDUP_REMOVED lines=142> */
[----:B------:R-:W-:Y:S01]  /*2b50*/  FFMA.FTZ R31, R24, R23, R31 ;  /* 0x00000017181f7223 */ /* 0x000fe2000001001f */
[----:B------:R-:W-:Y:S01]  /*2b60*/  SHF.L.U32 R33, R20, 0x10, RZ ;  /* 0x0000001014217819 */ /* 0x000fe200000006ff */
[----:B------:R-:W-:Y:S01]  /*2b70*/  FMUL.FTZ R35, R35, R114 ;  /* 0x0000007223237220 */ /* 0x000fe20000410000 */
[----:B------:R-:W-:Y:S01]  /*2b80*/  FMUL.FTZ R24, R62, R24 ;  /* 0x000000183e187220 */ /* 0x000fe20000410000 */
[----:B------:R-:W-:Y:S01]  /*2b90*/  FADD.FTZ R25, R25, R26 ;  /* 0x0000001a19197221 */ /* 0x000fe20000010000 */
[----:B------:R-:W-:Y:S01]  /*2ba0*/  SHF.L.U32 R28, R67, 0x10, RZ ;  /* 0x00000010431c7819 */ /* 0x000fe200000006ff */
[----:B------:R-:W-:Y:S01]  /*2bb0*/  FFMA.FTZ R27, R26, R35, R27 ;  /* 0x000000231a1b7223 */ /* 0x000fe2000001001b */
[----:B------:R-:W-:Y:S01]  /*2bc0*/  FADD.FTZ R29, R29, R24 ;  /* 0x000000181d1d7221 */ /* 0x000fe20000010000 */
[----:B------:R-:W-:Y:S01]  /*2bd0*/  FFMA.FTZ R30, R23, R24, R30 ;  /* 0x00000018171e7223 */ /* 0x000fe2000001001e */
[----:B------:R-:W-:Y:S01]  /*2be0*/  FMUL.FTZ R26, R63, R26 ;  /* 0x0000001a3f1a7220 */ /* 0x000fe20000410000 */
[----:B------:R-:W-:Y:S01]  /*2bf0*/  FADD.FTZ R33, -R22, R33 ;  /* 0x0000002116217221 */ /* 0x000fe20000010100 */
[----:B------:R-:W-:Y:S01]  /*2c00*/  SHF.L.U32 R24, R21, 0x10, RZ ;  /* 0x0000001015187819 */ /* 0x000fe200000006ff */
[----:B------:R-:W-:Y:S01]  /*2c10*/  FMUL.FTZ R34, R62, R28 ;  /* 0x0000001c3e227220 */ /* 0x000fe20000410000 */
[----:B------:R-:W-:Y:S01]  /*2c20*/  FADD.FTZ R29, R26, R29 ;  /* 0x0000001d1a1d7221 */ /* 0x000fe20000010000 */
[----:B------:R-:W-:Y:S01]  /*2c30*/  FFMA.FTZ R30, R35, R26, R30 ;  /* 0x0000001a231e7223 */ /* 0x000fe2000001001e */
[----:B------:R-:W-:Y:S01]  /*2c40*/  FMUL.FTZ R33, R33, R114 ;  /* 0x0000007221217220 */ /* 0x000fe20000410000 */
[----:B------:R-:W-:Y:S01]  /*2c50*/  SHF.L.U32 R23, R86, 0x10, RZ ;  /* 0x0000001056177819 */ /* 0x000fe200000006ff */
[----:B------:R-:W-:Y:S01]  /*2c60*/  FMUL.FTZ R26, R62, R24 ;  /* 0x000000183e1a7220 */ /* 0x000fe20000410000 */
[----:B------:R-:W-:Y:S01]  /*2c70*/  FADD.FTZ R32, R32, R24 ;  /* 0x0000001820207221 */ /* 0x000fe20000010000 */
[----:B------:R-:W-:Y:S01]  /*2c80*/  FFMA.FTZ R31, R24, R33, R31 ;  /* 0x00000021181f7223 */ /* 0x000fe2000001001f */
[----:B------:R-:W-:Y:S01]  /*2c90*/  SHF.L.U32 R24, R87, 0x10, RZ ;  /* 0x0000001057187819 */ /* 0x000fe200000006ff */
[----:B------:R-:W-:Y:S01]  /*2ca0*/  FFMA.FTZ R30, R33, R26, R30 ;  /* 0x0000001a211e7223 */ /* 0x000fe2000001001e */
[----:B------:R-:W-:Y:S01]  /*2cb0*/  FADD.FTZ R23, -R22, R23 ;  /* 0x0000001716177221 */ /* 0x000fe20000010100 */
[----:B------:R-:W-:Y:S01]  /*2cc0*/  SHF.L.U32 R33, R66, 0x10, RZ ;  /* 0x0000001042217819 */ /* 0x000fe200000006ff */
[----:B------:R-:W-:Y:S01]  /*2cd0*/  FADD.FTZ R29, R29, R26 ;  /* 0x0000001a1d1d7221 */ /* 0x000fe20000010000 */
[----:B------:R-:W-:Y:S01]  /*2ce0*/  FMUL.FTZ R26, R63, R24 ;  /* 0x000000183f1a7220 */ /* 0x000fe20000410000 */
[----:B------:R-:W-:Y:S01]  /*2cf0*/  FMUL.FTZ R23, R23, R114 ;  /* 0x0000007217177220 */ /* 0x000fe20000410000 */
[----:B------:R-:W-:Y:S01]  /*2d00*/  SHF.L.U32 R35, R84, 0x10, RZ ;  /* 0x0000001054237819 */ /* 0x000fe200000006ff */
[----:B------:R-:W-:Y:S01]  /*2d10*/  FADD.FTZ R33, -R22, R33 ;  /* 0x0000002116217221 */ /* 0x000fe20000010100 */
[----:B------:R-:W-:Y:S01]  /*2d20*/  FADD.FTZ R29, R26, R29 ;  /* 0x0000001d1a1d7221 */ /* 0x000fe20000010000 */
[----:B------:R-:W-:Y:S01]  /*2d30*/  FFMA.FTZ R30, R23, R26, R30 ;  /* 0x0000001a171e7223 */ /* 0x000fe2000001001e */
[----:B------:R-:W-:Y:S01]  /*2d40*/  SHF.L.U32 R26, R85, 0x10, RZ ;  /* 0x00000010551a7819 */ /* 0x000fe200000006ff */
[----:B------:R-:W-:Y:S01]  /*2d50*/  FMUL.FTZ R33, R33, R114 ;  /* 0x0000007221217220 */ /* 0x000fe20000410000 */
[----:B------:R-:W-:Y:S01]  /*2d60*/  FADD.FTZ R35, -R22, R35 ;  /* 0x0000002316237221 */ /* 0x000fe20000010100 */
[----:B------:R-:W-:Y:S01]  /*2d70*/  SHF.L.U32 R37, R68, 0x10, RZ ;  /* 0x0000001044257819 */ /* 0x000fe200000006ff */
[----:B------:R-:W-:Y:S01]  /*2d80*/  FADD.FTZ R29, R29, R34 ;  /* 0x000000221d1d7221 */ /* 0x000fe20000010000 */
[----:B------:R-:W-:Y:S01]  /*2d90*/  FFMA.FTZ R34, R33, R34, R30 ;  /* 0x0000002221227223 */ /* 0x000fe2000001001e */
[----:B------:R-:W-:Y:S01]  /*2da0*/  FMUL.FTZ R30, R63, R26 ;  /* 0x0000001a3f1e7220 */ /* 0x000fe20000410000 */
[----:B------:R-:W-:Y:S01]  /*2db0*/  FMUL.FTZ R35, R35, R114 ;  /* 0x0000007223237220 */ /* 0x000fe20000410000 */
[----:B------:R-:W-:Y:S01]  /*2dc0*/  FFMA.FTZ R27, R24, R23, R27 ;  /* 0x00000017181b7223 */ /* 0x000fe2000001001b */
        /* <DEDUP_REMOVED lines=11> */
[----:B------:R-:W-:Y:S01]  /*2e80*/  FFMA.FTZ R31, R28, R33, R31 ;  /* 0x000000211c1f7223 */ /* 0x000fe2000001001f */
[----:B------:R-:W-:Y:S01]  /*2e90*/  FADD.FTZ R29, R29, R30 ;  /* 0x0000001e1d1d7221 */ /* 0x000fe20000010000 */
[----:B------:R-:W-:Y:S01]  /*2ea0*/  FMUL.FTZ R28, R63, R24 ;  /* 0x000000183f1c7220 */ /* 0x000fe20000410000 */
[----:B------:R-:W-:Y:S01]  /*2eb0*/  FFMA.FTZ R34, R37, R30, R34 ;  /* 0x0000001e25227223 */ /* 0x000fe20000010022 */
        /* <DEDUP_REMOVED lines=10> */
.L_x_96:
[----:B------:R-:W-:Y:S02]  /*2f60*/  SHF.L.U32 R25, R112, 0x10, RZ ;  /* 0x0000001070197819 */ /* 0x000fe400000006ff */
[----:B------:R-:W-:Y:S02]  /*2f70*/  SHF.L.U32 R27, R77, 0x10, RZ ;  /* 0x000000104d1b7819 */ /* 0x000fe400000006ff */
[----:B------:R-:W-:Y:S01]  /*2f80*/  SHF.L.U32 R23, R79, 0x10, RZ ;  /* 0x000000104f177819 */ /* 0x000fe200000006ff */
[----:B------:R-:W-:Y:S01]  /*2f90*/  FADD.FTZ R25, -R22, R25 ;  /* 0x0000001916197221 */ /* 0x000fe20000010100 */
[----:B------:R-:W-:Y:S01]  /*2fa0*/  SHF.L.U32 R29, R110, 0x10, RZ ;  /* 0x000000106e1d7819 */ /* 0x000fe200000006ff */
[C---:B------:R-:W-:Y:S01]  /*2fb0*/  FADD.FTZ R27, -R22.reuse, R27 ;  /* 0x0000001b161b7221 */ /* 0x040fe20000010100 */
[----:B------:R-:W-:Y:S01]  /*2fc0*/  SHF.L.U32 R35, R75, 0x10, RZ ;  /* 0x000000104b237819 */ /* 0x000fe200000006ff */
[-C--:B------:R-:W-:Y:S01]  /*2fd0*/  FMUL.FTZ R24, R25, R114.reuse ;  /* 0x0000007219187220 */ /* 0x080fe20000410000 */
[C---:B------:R-:W-:Y:S01]  /*2fe0*/  FADD.FTZ R23, -R22.reuse, R23 ;  /* 0x0000001716177221 */ /* 0x040fe20000010100 */
[----:B------:R-:W-:Y:S01]  /*2ff0*/  FMUL.FTZ R117, R27, R114 ;  /* 0x000000721b757220 */ /* 0x000fe20000410000 */
[C---:B------:R-:W-:Y:S01]  /*3000*/  FADD.FTZ R31, -R22.reuse, R29 ;  /* 0x0000001d161f7221 */ /* 0x040fe20000010100 */
[----:B-----5:R-:W-:Y:S01]  /*3010*/  FFMA.FTZ R33, R63, R24, R61 ;  /* 0x000000183f217223 */ /* 0x020fe2000001003d */
[-C--:B------:R-:W-:Y:S01]  /*3020*/  FMUL.FTZ R23, R23, R114.reuse ;  /* 0x0000007217177220 */ /* 0x080fe20000410000 */
[----:B------:R-:W-:Y:S01]  /*3030*/  FADD.FTZ R35, -R22, R35 ;  /* 0x0000002316237221 */ /* 0x000fe20000010100 */
[-C--:B------:R-:W-:Y:S01]  /*3040*/  FMUL.FTZ R50, R31, R114.reuse ;  /* 0x000000721f327220 */ /* 0x080fe20000410000 */
[----:B------:R-:W-:Y:S01]  /*3050*/  FMUL.FTZ R27, R33, -1.4426950216293334961 ;  /* 0xbfb8aa3b211b7820 */ /* 0x000fe20000410000 */
[--C-:B------:R-:W-:Y:S01]  /*3060*/  FFMA.FTZ R45, R62, R23, R60.reuse ;  /* 0x000000173e2d7223 */ /* 0x100fe2000001003c */
[----:B------:R-:W-:Y:S01]  /*3070*/  SHF.L.U32 R31, R108, 0x10, RZ ;  /* 0x000000106c1f7819 */ /* 0x000fe200000006ff */
[----:B------:R-:W-:Y:S01]  /*3080*/  FMUL.FTZ R53, R35, R114 ;  /* 0x0000007223357220 */ /* 0x000fe20000410000 */
[----:B------:R0:W1:Y:S01]  /*3090*/  MUFU.EX2 R29, R27 ;  /* 0x0000001b001d7308 */ /* 0x0000620000000800 */
[----:B------:R-:W-:Y:S01]  /*30a0*/  FMUL.FTZ R25, R45, -1.4426950216293334961 ;  /* 0xbfb8aa3b2d197820 */ /* 0x000fe20000410000 */
[----:B------:R-:W-:Y:S01]  /*30b0*/  FFMA.FTZ R40, R63, R50, R61 ;  /* 0x000000323f287223 */ /* 0x000fe2000001003d */
[----:B------:R-:W-:Y:S01]  /*30c0*/  FADD.FTZ R31, -R22, R31 ;  /* 0x0000001f161f7221 */ /* 0x000fe20000010100 */
[C-C-:B------:R-:W-:Y:S01]  /*30d0*/  FFMA.FTZ R39, R62.reuse, R53, R60.reuse ;  /* 0x000000353e277223 */ /* 0x140fe2000001003c */
[----:B------:R-:W-:Y:S01]  /*30e0*/  FFMA.FTZ R41, R62, R117, R60 ;  /* 0x000000753e297223 */ /* 0x000fe2000001003c */
[----:B------:R-:W-:Y:S01]  /*30f0*/  SHF.L.U32 R35, R73, 0x10, RZ ;  /* 0x0000001049237819 */ /* 0x000fe200000006ff */
[----:B------:R-:W-:Y:S01]  /*3100*/  FMUL.FTZ R54, R31, R114 ;  /* 0x000000721f367220 */ /* 0x000fe20000410000 */
[----:B------:R2:W3:Y:S01]  /*3110*/  MUFU.EX2 R26, R25 ;  /* 0x00000019001a7308 */ /* 0x0004e20000000800 */
[----:B------:R-:W-:Y:S01]  /*3120*/  FMUL.FTZ R31, R39, -1.4426950216293334961 ;  /* 0xbfb8aa3b271f7820 */ /* 0x000fe20000410000 */
[----:B------:R-:W-:Y:S01]  /*3130*/  FMUL.FTZ R28, R41, -1.4426950216293334961 ;  /* 0xbfb8aa3b291c7820 */ /* 0x000fe20000410000 */
[----:B0-----:R-:W-:Y:S01]  /*3140*/  SHF.L.U32 R27, R106, 0x10, RZ ;  /* 0x000000106a1b7819 */ /* 0x001fe200000006ff */
[----:B------:R-:W-:Y:S01]  /*3150*/  FADD.FTZ R35, -R22, R35 ;  /* 0x0000002316237221 */ /* 0x000fe20000010100 */
[----:B------:R-:W-:Y:S01]  /*3160*/  FFMA.FTZ R38, R63, R54, R61 ;  /* 0x000000363f267223 */ /* 0x000fe2000001003d */
[----:B------:R-:W-:-:S02]  /*3170*/  SHF.L.U32 R122, R113, 0x10, RZ ;  /* 0x00000010717a7819 */ /* 0x000fc400000006ff */
[----:B------:R1:W-:Y:S01]  /*3180*/  MUFU.EX2 R34, R31 ;  /* 0x0000001f00227308 */ /* 0x0003e20000000800 */
[----:B--2---:R-:W-:Y:S01]  /*3190*/  FMUL.FTZ R25, R40, -1.4426950216293334961 ;  /* 0xbfb8aa3b28197820 */ /* 0x004fe20000410000 */
[-C--:B------:R-:W-:Y:S01]  /*31a0*/  FMUL.FTZ R55, R35, R114.reuse ;  /* 0x0000007223377220 */ /* 0x080fe20000410000 */
[----:B------:R-:W-:Y:S01]  /*31b0*/  FMUL.FTZ R35, R38, -1.4426950216293334961 ;  /* 0xbfb8aa3b26237820 */ /* 0x000fe20000410000 */
[----:B------:R-:W-:Y:S01]  /*31c0*/  FADD.FTZ R27, -R22, R27 ;  /* 0x0000001b161b7221 */ /* 0x000fe20000010100 */
[----:B------:R-:W-:Y:S01]  /*31d0*/  SHF.L.U32 R43, R71, 0x10, RZ ;  /* 0x00000010472b7819 */ /* 0x000fe200000006ff */
[----:B------:R-:W-:Y:S01]  /*31e0*/  FFMA.FTZ R116, R62, R55, R60 ;  /* 0x000000373e747223 */ /* 0x000fe2000001003c */
[----:B------:R-:W-:Y:S01]  /*31f0*/  SHF.L.U32 R37, R78, 0x10, RZ ;  /* 0x000000104e257819 */ /* 0x000fe200000006ff */
[----:B------:R0:W2:Y:S01]  /*3200*/  MUFU.EX2 R32, R25 ;  /* 0x0000001900207308 */ /* 0x0000a20000000800 */
[----:B-1----:R-:W-:Y:S01]  /*3210*/  FADD.FTZ R31, R29, 1 ;  /* 0x3f8000001d1f7421 */ /* 0x002fe20000010000 */
[----:B------:R-:W-:Y:S01]  /*3220*/  FMUL.FTZ R48, R27, R114 ;  /* 0x000000721b307220 */ /* 0x000fe20000410000 */
[----:B---3--:R-:W-:Y:S01]  /*3230*/  FADD.FTZ R26, R26, 1 ;  /* 0x3f8000001a1a7421 */ /* 0x008fe20000010000 */
[----:B------:R-:W-:-:S02]  /*3240*/  SHF.L.U32 R49, R104, 0x10, RZ ;  /* 0x0000001068317819 */ /* 0x000fc400000006ff */
[----:B------:R-:W-:Y:S01]  /*3250*/  FFMA.FTZ R27, R63, R48, R61 ;  /* 0x000000303f1b7223 */ /* 0x000fe2000001003d */
[----:B------:R-:W-:Y:S01]  /*3260*/  SHF.L.U32 R47, R74, 0x10, RZ ;  /* 0x000000104a2f7819 */ /* 0x000fe200000006ff */
[----:B------:R1:W3:Y:S01]  /*3270*/  MUFU.EX2 R30, R28 ;  /* 0x0000001c001e7308 */ /* 0x0002e20000000800 */
[----:B------:R-:W-:Y:S01]  /*3280*/  FADD.FTZ R49, -R22, R49 ;  /* 0x0000003116317221 */ /* 0x000fe20000010100 */
[----:B0-----:R-:W-:Y:S01]  /*3290*/  FMUL.FTZ R25, R27, -1.4426950216293334961 ;  /* 0xbfb8aa3b1b197820 */ /* 0x001fe20000410000 */
[----:B------:R-:W-:Y:S02]  /*32a0*/  SHF.L.U32 R57, R109, 0x10, RZ ;  /* 0x000000106d397819 */ /* 0x000fe400000006ff */
[----:B------:R-:W-:Y:S02]  /*32b0*/  SHF.L.U32 R44, R72, 0x10, RZ ;  /* 0x00000010482c7819 */ /* 0x000fe400000006ff */
[----:B------:R-:W-:Y:S01]  /*32c0*/  SHF.L.U32 R46, R107, 0x10, RZ ;  /* 0x000000106b2e7819 */ /* 0x000fe200000006ff */
[----:B------:R-:W0:Y:S01]  /*32d0*/  MUFU.RCP R31, R31 ;  /* 0x0000001f001f7308 */ /* 0x000e220000001000 */
[----:B--2---:R-:W-:Y:S01]  /*32e0*/  FADD.FTZ R29, R32, 1 ;  /* 0x3f800000201d7421 */ /* 0x004fe20000010000 */
[----:B-1----:R-:W-:Y:S01]  /*32f0*/  FMUL.FTZ R28, R116, -1.4426950216293334961 ;  /* 0xbfb8aa3b741c7820 */ /* 0x002fe20000410000 */
[----:B------:R-:W-:Y:S01]  /*3300*/  FADD.FTZ R32, R34, 1 ;  /* 0x3f80000022207421 */ /* 0x000fe20000010000 */
[----:B------:R-:W-:-:S02]  /*3310*/  SHF.L.U32 R124, R99, 0x10, RZ ;  /* 0x00000010637c7819 */ /* 0x000fc400000006ff */
[----:B------:R-:W-:Y:S02]  /*3320*/  SHF.L.U32 R125, R11, 0x10, RZ ;  /* 0x000000100b7d7819 */ /* 0x000fe400000006ff */
[----:B------:R-:W1:Y:S01]  /*3330*/  MUFU.EX2 R35, R35 ;  /* 0x0000002300237308 */ /* 0x000e620000000800 */
[----:B---3--:R-:W-:-:S07]  /*3340*/  FADD.FTZ R30, R30, 1 ;  /* 0x3f8000001e1e7421 */ /* 0x008fce0000010000 */
[----:B------:R-:W2:Y:S01]  /*3350*/  MUFU.RCP R26, R26 ;  /* 0x0000001a001a7308 */ /* 0x000ea20000001000 */
[----:B0-----:R-:W-:Y:S01]  /*3360*/  FADD.FTZ R34, -R31, 1 ;  /* 0x3f8000001f227421 */ /* 0x001fe20000010100 */
[----:B------:R-:W-:Y:S01]  /*3370*/  FMUL.FTZ R122, R122, R31 ;  /* 0x0000001f7a7a7220 */ /* 0x000fe20000410000 */
[----:B------:R-:W-:Y:S02]  /*3380*/  FADD.FTZ R31, -R22, R43 ;  /* 0x0000002b161f7221 */ /* 0x000fe40000010100 */
[----:B------:R-:W-:Y:S01]  /*3390*/  FFMA.FTZ R33, R33, R34, 1 ;  /* 0x3f80000021217423 */ /* 0x000fe20000010022 */
[----:B------:R-:W-:Y:S01]  /*33a0*/  SHF.L.U32 R34, R111, 0x10, RZ ;  /* 0x000000106f227819 */ /* 0x000fe200000006ff */
[----:B------:R-:W-:Y:S01]  /*33b0*/  FMUL.FTZ R31, R31, R114 ;  /* 0x000000721f1f7220 */ /* 0x000fe20000410000 */
[----:B------:R-:W0:Y:S01]  /*33c0*/  MUFU.RCP R29, R29 ;  /* 0x0000001d001d7308 */ /* 0x000e220000001000 */
[----:B-1----:R-:W-:Y:S01]  /*33d0*/  FADD.FTZ R36, R35, 1 ;  /* 0x3f80000023247421 */ /* 0x002fe20000010000 */
[----:B------:R-:W-:Y:S01]  /*33e0*/  FMUL.FTZ R122, R122, R33 ;  /* 0x000000217a7a7220 */ /* 0x000fe20000410000 */
[----:B------:R-:W-:-:S04]  /*33f0*/  FFMA.FTZ R35, R62, R31, R60 ;  /* 0x0000001f3e237223 */ /* 0x000fc8000001003c */
[----:B------:R-:W-:Y:S01]  /*3400*/  FMUL.FTZ R42, R35, -1.4426950216293334961 ;  /* 0xbfb8aa3b232a7820 */ /* 0x000fe20000410000 */
[----:B------:R-:W1:Y:S01]  /*3410*/  MUFU.RCP R30, R30 ;  /* 0x0000001e001e7308 */ /* 0x000e620000001000 */
[----:B--2---:R-:W-:Y:S01]  /*3420*/  FMUL.FTZ R64, R37, R26 ;  /* 0x0000001a25407220 */ /* 0x004fe20000410000 */
[----:B------:R-:W-:Y:S01]  /*3430*/  FADD.FTZ R26, -R26, 1 ;  /* 0x3f8000001a1a7421 */ /* 0x000fe20000010100 */
[----:B------:R-:W-:-:S03]  /*3440*/  SHF.L.U32 R37, R76, 0x10, RZ ;  /* 0x000000104c257819 */ /* 0x000fc600000006ff */
[----:B------:R-:W-:Y:S02]  /*3450*/  FFMA.FTZ R45, R45, R26, 1 ;  /* 0x3f8000002d2d7423 */ /* 0x000fe4000001001a */
[----:B------:R-:W2:Y:S01]  /*3460*/  MUFU.EX2 R28, R28 ;  /* 0x0000001c001c7308 */ /* 0x000ea20000000800 */
[----:B0-----:R-:W-:Y:S01]  /*3470*/  FMUL.FTZ R59, R34, R29 ;  /* 0x0000001d223b7220 */ /* 0x001fe20000410000 */
[----:B------:R-:W-:Y:S01]  /*3480*/  FADD.FTZ R29, -R29, 1 ;  /* 0x3f8000001d1d7421 */ /* 0x000fe20000010100 */
[----:B------:R-:W-:Y:S01]  /*3490*/  FMUL.FTZ R34, R49, R114 ;  /* 0x0000007231227220 */ /* 0x000fe20000410000 */
[----:B------:R-:W-:Y:S01]  /*34a0*/  FMUL.FTZ R64, R64, R45 ;  /* 0x0000002d40407220 */ /* 0x000fe20000410000 */
[----:B------:R-:W-:Y:S01]  /*34b0*/  SHF.L.U32 R45, R6, 0x10, RZ ;  /* 0x00000010062d7819 */ /* 0x000fe200000006ff */
[----:B------:R-:W-:Y:S01]  /*34c0*/  FFMA.FTZ R40, R40, R29, 1 ;  /* 0x3f80000028287423 */ /* 0x000fe2000001001d */
[----:B------:R-:W-:Y:S01]  /*34d0*/  SHF.L.U32 R29, R4, 0x10, RZ ;  /* 0x00000010041d7819 */ /* 0x000fe200000006ff */
[----:B------:R-:W0:Y:S01]  /*34e0*/  MUFU.EX2 R25, R25 ;  /* 0x0000001900197308 */ /* 0x000e220000000800 */
[----:B-1----:R-:W-:Y:S01]  /*34f0*/  FMUL.FTZ R52, R37, R30 ;  /* 0x0000001e25347220 */ /* 0x002fe20000410000 */
[----:B------:R-:W-:Y:S01]  /*3500*/  FADD.FTZ R30, -R30, 1 ;  /* 0x3f8000001e1e7421 */ /* 0x000fe20000010100 */
[C---:B------:R-:W-:Y:S01]  /*3510*/  FADD.FTZ R45, -R22.reuse, R45 ;  /* 0x0000002d162d7221 */ /* 0x040fe20000010100 */
[----:B------:R-:W-:Y:S01]  /*3520*/  FADD.FTZ R29, -R22, R29 ;  /* 0x0000001d161d7221 */ /* 0x000fe20000010100 */
[----:B------:R-:W-:Y:S01]  /*3530*/  FMUL.FTZ R59, R59, R40 ;  /* 0x000000283b3b7220 */ /* 0x000fe20000410000 */
[----:B------:R-:W-:-:S02]  /*3540*/  FFMA.FTZ R41, R41, R30, 1 ;  /* 0x3f80000029297423 */ /* 0x000fc4000001001e */
[----:B------:R-:W1:Y:S01]  /*3550*/  MUFU.RCP R32, R32 ;  /* 0x0000002000207308 */ /* 0x000e620000001000 */
[----:B--2---:R-:W-:Y:S01]  /*3560*/  FADD.FTZ R28, R28, 1 ;  /* 0x3f8000001c1c7421 */ /* 0x004fe20000010000 */
[----:B------:R-:W-:Y:S01]  /*3570*/  FMUL.FTZ R29, R29, R114 ;  /* 0x000000721d1d7220 */ /* 0x000fe20000410000 */
[----:B------:R-:W-:-:S05]  /*3580*/  FMUL.FTZ R52, R52, R41 ;  /* 0x0000002934347220 */ /* 0x000fca0000410000 */
[----:B------:R-:W2:Y:S01]  /*3590*/  MUFU.EX2 R42, R42 ;  /* 0x0000002a002a7308 */ /* 0x000ea20000000800 */
[----:B0-----:R-:W-:Y:S01]  /*35a0*/  FADD.FTZ R37, R25, 1 ;  /* 0x3f80000019257421 */ /* 0x001fe20000010000 */
[----:B------:R-:W-:-:S06]  /*35b0*/  FFMA.FTZ R25, R63, R34, R61 ;  /* 0x000000223f197223 */ /* 0x000fcc000001003d */
[----:B------:R0:W3:Y:S01]  /*35c0*/  MUFU.RCP R26, R36 ;  /* 0x00000024001a7308 */ /* 0x0000e20000001000 */
[----:B-1----:R-:W-:Y:S01]  /*35d0*/  FMUL.FTZ R56, R47, R32 ;  /* 0x000000202f387220 */ /* 0x002fe20000410000 */
[----:B------:R-:W-:Y:S01]  /*35e0*/  SHF.L.U32 R47, R102, 0x10, RZ ;  /* 0x00000010662f7819 */ /* 0x000fe200000006ff */
[----:B------:R-:W-:-:S04]  /*35f0*/  FADD.FTZ R32, -R32, 1 ;  /* 0x3f80000020207421 */ /* 0x000fc80000010100 */
[----:B------:R-:W-:Y:S01]  /*3600*/  FADD.FTZ R51, -R22, R47 ;  /* 0x0000002f16337221 */ /* 0x000fe20000010100 */
[----:B------:R1:W4:Y:S01]  /*3610*/  MUFU.RCP R43, R28 ;  /* 0x0000001c002b7308 */ /* 0x0003220000001000 */
[----:B0-----:R-:W-:Y:S01]  /*3620*/  FMUL.FTZ R36, R25, -1.4426950216293334961 ;  /* 0xbfb8aa3b19247820 */ /* 0x001fe20000410000 */
[----:B--2---:R-:W-:Y:S01]  /*3630*/  FADD.FTZ R42, R42, 1 ;  /* 0x3f8000002a2a7421 */ /* 0x004fe20000010000 */
[----:B------:R-:W-:Y:S01]  /*3640*/  FMUL.FTZ R30, R51, R114 ;  /* 0x00000072331e7220 */ /* 0x000fe20000410000 */
[----:B------:R-:W-:-:S03]  /*3650*/  FFMA.FTZ R39, R39, R32, 1 ;  /* 0x3f80000027277423 */ /* 0x000fc60000010020 */
[----:B------:R-:W-:Y:S01]  /*3660*/  FFMA.FTZ R32, R63, R30, R61 ;  /* 0x0000001e3f207223 */ /* 0x000fe2000001003d */
[----:B------:R-:W0:Y:S01]  /*3670*/  MUFU.RCP R37, R37 ;  /* 0x0000002500257308 */ /* 0x000e220000001000 */
[----:B-1----:R-:W-:Y:S01]  /*3680*/  FFMA.FTZ R28, R62, R29, R60 ;  /* 0x0000001d3e1c7223 */ /* 0x002fe2000001003c */
[----:B---3--:R-:W-:Y:S01]  /*3690*/  FMUL.FTZ R57, R57, R26 ;  /* 0x0000001a39397220 */ /* 0x008fe20000410000 */
[----:B------:R-:W-:Y:S01]  /*36a0*/  FADD.FTZ R47, -R26, 1 ;  /* 0x3f8000001a2f7421 */ /* 0x000fe20000010100 */
[----:B------:R-:W-:Y:S01]  /*36b0*/  FMUL.FTZ R33, R32, -1.4426950216293334961 ;  /* 0xbfb8aa3b20217820 */ /* 0x000fe20000410000 */
[----:B------:R-:W-:Y:S01]  /*36c0*/  FMUL.FTZ R26, R28, -1.4426950216293334961 ;  /* 0xbfb8aa3b1c1a7820 */ /* 0x000fe20000410000 */
[----:B------:R-:W-:Y:S01]  /*36d0*/  FMUL.FTZ R56, R56, R39 ;  /* 0x0000002738387220 */ /* 0x000fe20000410000 */
[----:B------:R-:W-:Y:S01]  /*36e0*/  FFMA.FTZ R38, R38, R47, 1 ;  /* 0x3f80000026267423 */ /* 0x000fe2000001002f */
[----:B------:R-:W1:Y:S01]  /*36f0*/  MUFU.EX2 R36, R36 ;  /* 0x0000002400247308 */ /* 0x000e620000000800 */
[----:B----4-:R-:W-:Y:S01]  /*3700*/  FADD.FTZ R49, -R43, 1 ;  /* 0x3f8000002b317421 */ /* 0x010fe20000010100 */
[----:B------:R-:W-:Y:S01]  /*3710*/  FMUL.FTZ R43, R44, R43 ;  /* 0x0000002b2c2b7220 */ /* 0x000fe20000410000 */
[----:B------:R-:W-:Y:S01]  /*3720*/  FMUL.FTZ R57, R57, R38 ;  /* 0x0000002639397220 */ /* 0x000fe20000410000 */
[----:B------:R-:W-:Y:S01]  /*3730*/  SHF.L.U32 R47, R8, 0x10, RZ ;  /* 0x00000010082f7819 */ /* 0x000fe200000006ff */
[----:B------:R-:W-:-:S03]  /*3740*/  FFMA.FTZ R116, R116, R49, 1 ;  /* 0x3f80000074747423 */ /* 0x000fc60000010031 */
[----:B------:R-:W2:Y:S01]  /*3750*/  MUFU.RCP R41, R42 ;  /* 0x0000002a00297308 */ /* 0x000ea20000001000 */
[----:B0-----:R-:W-:Y:S01]  /*3760*/  FADD.FTZ R44, -R37, 1 ;  /* 0x3f800000252c7421 */ /* 0x001fe20000010100 */
[----:B------:R-:W-:Y:S01]  /*3770*/  FMUL.FTZ R46, R46, R37 ;  /* 0x000000252e2e7220 */ /* 0x000fe20000410000 */
[----:B------:R-:W-:Y:S02]  /*3780*/  FMUL.FTZ R116, R43, R116 ;  /* 0x000000742b747220 */ /* 0x000fe40000410000 */
[----:B------:R-:W-:Y:S01]  /*3790*/  FFMA.FTZ R49, R27, R44, 1 ;  /* 0x3f8000001b317423 */ /* 0x000fe2000001002c */
[----:B------:R-:W-:Y:S01]  /*37a0*/  FMUL.FTZ R27, R45, R114 ;  /* 0x000000722d1b7220 */ /* 0x000fe20000410000 */
[----:B------:R-:W-:Y:S01]  /*37b0*/  SHF.L.U32 R45, R100, 0x10, RZ ;  /* 0x00000010642d7819 */ /* 0x000fe200000006ff */
[----:B------:R-:W0:Y:S01]  /*37c0*/  MUFU.EX2 R26, R26 ;  /* 0x0000001a001a7308 */ /* 0x000e220000000800 */
[----:B-1----:R-:W-:Y:S01]  /*37d0*/  FADD.FTZ R37, R36, 1 ;  /* 0x3f80000024257421 */ /* 0x002fe20000010000 */
[----:B------:R-:W-:Y:S01]  /*37e0*/  FFMA.FTZ R40, R62, R27, R60 ;  /* 0x0000001b3e287223 */ /* 0x000fe2000001003c */
[----:B------:R-:W-:Y:S01]  /*37f0*/  FMUL.FTZ R49, R46, R49 ;  /* 0x000000312e317220 */ /* 0x000fe20000410000 */
[----:B------:R-:W-:Y:S01]  /*3800*/  FADD.FTZ R45, -R22, R45 ;  /* 0x0000002d162d7221 */ /* 0x000fe20000010100 */
[----:B------:R-:W-:Y:S01]  /*3810*/  SHF.L.U32 R46, R70, 0x10, RZ ;  /* 0x00000010462e7819 */ /* 0x000fe200000006ff */
[----:B------:R-:W-:-:S02]  /*3820*/  FMUL.FTZ R39, R40, -1.4426950216293334961 ;  /* 0xbfb8aa3b28277820 */ /* 0x000fc40000410000 */
[----:B------:R-:W1:Y:S01]  /*3830*/  MUFU.RCP R42, R37 ;  /* 0x00000025002a7308 */ /* 0x000e620000001000 */
[----:B--2---:R-:W-:Y:S01]  /*3840*/  FADD.FTZ R38, -R41, 1 ;  /* 0x3f80000029267421 */ /* 0x004fe20000010100 */
[----:B------:R-:W-:-:S03]  /*3850*/  FMUL.FTZ R44, R45, R114 ;  /* 0x000000722d2c7220 */ /* 0x000fc60000410000 */
[----:B------:R-:W-:Y:S01]  /*3860*/  FFMA.FTZ R45, R35, R38, 1 ;  /* 0x3f800000232d7423 */ /* 0x000fe20000010026 */
[----:B------:R-:W-:Y:S01]  /*3870*/  FFMA.FTZ R36, R63, R44, R61 ;  /* 0x0000002c3f247223 */ /* 0x000fe2000001003d */
[----:B------:R-:W-:Y:S01]  /*3880*/  FADD.FTZ R35, -R22, R47 ;  /* 0x0000002f16237221 */ /* 0x000fe20000010100 */
[----:B------:R-:W2:Y:S01]  /*3890*/  MUFU.EX2 R33, R33 ;  /* 0x0000002100217308 */ /* 0x000ea20000000800 */
[----:B0-----:R-:W-:Y:S01]  /*38a0*/  FADD.FTZ R51, R26, 1 ;  /* 0x3f8000001a337421 */ /* 0x001fe20000010000 */
[----:B------:R-:W-:Y:S01]  /*38b0*/  FMUL.FTZ R26, R46, R41 ;  /* 0x000000292e1a7220 */ /* 0x000fe20000410000 */
[----:B------:R-:W-:Y:S01]  /*38c0*/  FMUL.FTZ R43, R36, -1.4426950216293334961 ;  /* 0xbfb8aa3b242b7820 */ /* 0x000fe20000410000 */
[----:B------:R-:W-:-:S04]  /*38d0*/  FMUL.FTZ R35, R35, R114 ;  /* 0x0000007223237220 */ /* 0x000fc80000410000 */
[----:B------:R-:W0:Y:S01]  /*38e0*/  MUFU.EX2 R39, R39 ;  /* 0x0000002700277308 */ /* 0x000e220000000800 */
[----:B-1----:R-:W-:Y:S01]  /*38f0*/  FADD.FTZ R46, -R42, 1 ;  /* 0x3f8000002a2e7421 */ /* 0x002fe20000010100 */
[----:B------:R-:W-:-:S03]  /*3900*/  FFMA.FTZ R37, R62, R35, R60 ;  /* 0x000000233e257223 */ /* 0x000fc6000001003c */
[----:B------:R-:W-:Y:S01]  /*3910*/  FFMA.FTZ R47, R25, R46, 1 ;  /* 0x3f800000192f7423 */ /* 0x000fe2000001002e */
[----:B------:R-:W-:Y:S01]  /*3920*/  FMUL.FTZ R46, R37, -1.4426950216293334961 ;  /* 0xbfb8aa3b252e7820 */ /* 0x000fe20000410000 */
[----:B------:R-:W-:Y:S01]  /*3930*/  SHF.L.U32 R25, R105, 0x10, RZ ;  /* 0x0000001069197819 */ /* 0x000fe200000006ff */
[----:B------:R-:W1:Y:S01]  /*3940*/  MUFU.RCP R41, R51 ;  /* 0x0000003300297308 */ /* 0x000e620000001000 */
[----:B--2---:R-:W-:-:S03]  /*3950*/  FADD.FTZ R33, R33, 1 ;  /* 0x3f80000021217421 */ /* 0x004fc60000010000 */
[----:B------:R-:W-:Y:S01]  /*3960*/  FMUL.FTZ R42, R25, R42 ;  /* 0x0000002a192a7220 */ /* 0x000fe20000410000 */
[----:B------:R-:W-:-:S03]  /*3970*/  FMUL.FTZ R25, R26, R45 ;  /* 0x0000002d1a197220 */ /* 0x000fc60000410000 */
[----:B------:R-:W2:Y:S01]  /*3980*/  MUFU.EX2 R38, R43 ;  /* 0x0000002b00267308 */ /* 0x000ea20000000800 */
[----:B0-----:R-:W-:Y:S01]  /*3990*/  FADD.FTZ R39, R39, 1 ;  /* 0x3f80000027277421 */ /* 0x001fe20000010000 */
[----:B------:R-:W-:-:S06]  /*39a0*/  FMUL.FTZ R26, R42, R47 ;  /* 0x0000002f2a1a7220 */ /* 0x000fcc0000410000 */
[----:B------:R-:W0:Y:S01]  /*39b0*/  MUFU.RCP R33, R33 ;  /* 0x0000002100217308 */ /* 0x000e220000001000 */
[----:B-1----:R-:W-:-:S04]  /*39c0*/  FADD.FTZ R45, -R41, 1 ;  /* 0x3f800000292d7421 */ /* 0x002fc80000010100 */
[----:B------:R-:W-:-:S03]  /*39d0*/  FFMA.FTZ R42, R28, R45, 1 ;  /* 0x3f8000001c2a7423 */ /* 0x000fc6000001002d */
[----:B------:R1:W3:Y:S01]  /*39e0*/  MUFU.EX2 R43, R46 ;  /* 0x0000002e002b7308 */ /* 0x0002e20000000800 */
[----:B--2---:R-:W-:Y:S01]  /*39f0*/  FADD.FTZ R28, R38, 1 ;  /* 0x3f800000261c7421 */ /* 0x004fe20000010000 */
[----:B------:R-:W-:-:S05]  /*3a00*/  SHF.L.U32 R38, R5, 0x10, RZ ;  /* 0x0000001005267819 */ /* 0x000fca00000006ff */
[----:B------:R-:W-:Y:S01]  /*3a10*/  FMUL.FTZ R47, R38, R41 ;  /* 0x00000029262f7220 */ /* 0x000fe20000410000 */
[----:B------:R-:W2:Y:S01]  /*3a20*/  MUFU.RCP R39, R39 ;  /* 0x0000002700277308 */ /* 0x000ea20000001000 */
[----:B0-----:R-:W-:Y:S01]  /*3a30*/  FADD.FTZ R41, -R33, 1 ;  /* 0x3f80000021297421 */ /* 0x001fe20000010100 */
[----:B-1----:R-:W-:Y:S01]  /*3a40*/  SHF.L.U32 R46, R103, 0x10, RZ ;  /* 0x00000010672e7819 */ /* 0x002fe200000006ff */
[----:B------:R-:W-:Y:S01]  /*3a50*/  FMUL.FTZ R47, R47, R42 ;  /* 0x0000002a2f2f7220 */ /* 0x000fe20000410000 */
[----:B------:R-:W-:Y:S01]  /*3a60*/  SHF.L.U32 R42, R7, 0x10, RZ ;  /* 0x00000010072a7819 */ /* 0x000fe200000006ff */
[----:B------:R-:W-:Y:S02]  /*3a70*/  FFMA.FTZ R38, R32, R41, 1 ;  /* 0x3f80000020267423 */ /* 0x000fe40000010029 */
[----:B------:R-:W-:Y:S01]  /*3a80*/  FMUL.FTZ R33, R46, R33 ;  /* 0x000000212e217220 */ /* 0x000fe20000410000 */
[----:B------:R-:W0:Y:S01]  /*3a90*/  MUFU.RCP R28, R28 ;  /* 0x0000001c001c7308 */ /* 0x000e220000001000 */
[----:B---3--:R-:W-:-:S07]  /*3aa0*/  FADD.FTZ R45, R43, 1 ;  /* 0x3f8000002b2d7421 */ /* 0x008fce0000010000 */
[----:B------:R-:W1:Y:S01]  /*3ab0*/  MUFU.RCP R32, R45 ;  /* 0x0000002d00207308 */ /* 0x000e620000001000 */
[----:B--2---:R-:W-:-:S04]  /*3ac0*/  FADD.FTZ R43, -R39, 1 ;  /* 0x3f800000272b7421 */ /* 0x004fc80000010100 */
[----:B------:R-:W-:Y:S01]  /*3ad0*/  FFMA.FTZ R43, R40, R43, 1 ;  /* 0x3f800000282b7423 */ /* 0x000fe2000001002b */
[----:B------:R-:W-:Y:S01]  /*3ae0*/  FMUL.FTZ R40, R42, R39 ;  /* 0x000000272a287220 */ /* 0x000fe20000410000 */
[----:B------:R-:W-:Y:S01]  /*3af0*/  SHF.L.U32 R39, R101, 0x10, RZ ;  /* 0x0000001065277819 */ /* 0x000fe200000006ff */
[----:B0-----:R-:W-:Y:S02]  /*3b00*/  FADD.FTZ R41, -R28, 1 ;  /* 0x3f8000001c297421 */ /* 0x001fe40000010100 */
[----:B------:R-:W-:Y:S02]  /*3b10*/  FMUL.FTZ R43, R40, R43 ;  /* 0x0000002b282b7220 */ /* 0x000fe40000410000 */
[----:B------:R-:W-:Y:S01]  /*3b20*/  FMUL.FTZ R39, R39, R28 ;  /* 0x0000001c27277220 */ /* 0x000fe20000410000 */
[----:B------:R-:W-:Y:S01]  /*3b30*/  FMUL.FTZ R28, R33, R38 ;  /* 0x00000026211c7220 */ /* 0x000fe20000410000 */
[----:B------:R-:W-:Y:S01]  /*3b40*/  FFMA.FTZ R36, R36, R41, 1 ;  /* 0x3f80000024247423 */ /* 0x000fe20000010029 */
[----:B------:R-:W-:Y:S01]  /*3b50*/  SHF.L.U32 R41, R98, 0x10, RZ ;  /* 0x0000001062297819 */ /* 0x000fe200000006ff */
[----:B-1----:R-:W-:Y:S01]  /*3b60*/  FADD.FTZ R38, -R32, 1 ;  /* 0x3f80000020267421 */ /* 0x002fe20000010100 */
[----:B------:R-:W-:-:S03]  /*3b70*/  SHF.L.U32 R33, R9, 0x10, RZ ;  /* 0x0000001009217819 */ /* 0x000fc600000006ff */
[----:B------:R-:W-:Y:S01]  /*3b80*/  FADD.FTZ R41, -R22, R41 ;  /* 0x0000002916297221 */ /* 0x000fe20000010100 */
[----:B------:R-:W-:Y:S01]  /*3b90*/  FFMA.FTZ R42, R37, R38, 1 ;  /* 0x3f800000252a7423 */ /* 0x000fe20000010026 */
[----:B------:R-:W-:Y:S01]  /*3ba0*/  SHF.L.U32 R37, R10, 0x10, RZ ;  /* 0x000000100a257819 */ /* 0x000fe200000006ff */
[----:B------:R-:W-:Y:S01]  /*3bb0*/  FMUL.FTZ R33, R33, R32 ;  /* 0x0000002021217220 */ /* 0x000fe20000410000 */
[----:B------:R-:W-:Y:S01]  /*3bc0*/  FMUL.FTZ R46, R41, R114 ;  /* 0x00000072292e7220 */ /* 0x000fe20000410000 */
[----:B------:R-:W-:Y:S01]  /*3bd0*/  FMUL.FTZ R32, R39, R36 ;  /* 0x0000002427207220 */ /* 0x000fe20000410000 */
[----:B------:R-:W-:Y:S01]  /*3be0*/  SHF.L.U32 R41, R12, 0x10, RZ ;  /* 0x000000100c297819 */ /* 0x000fe200000006ff */
[----:B------:R-:W-:Y:S01]  /*3bf0*/  FADD.FTZ R45, -R22, R37 ;  /* 0x00000025162d7221 */ /* 0x000fe20000010100 */
[----:B------:R-:W-:Y:S01]  /*3c00*/  FFMA.FTZ R38, R63, R46, R61 ;  /* 0x0000002e3f267223 */ /* 0x000fe2000001003d */
[----:B------:R-:W-:Y:S01]  /*3c10*/  SHF.L.U32 R37, R96, 0x10, RZ ;  /* 0x0000001060257819 */ /* 0x000fe200000006ff */
[----:B------:R-:W-:Y:S01]  /*3c20*/  FMUL.FTZ R33, R33, R42 ;  /* 0x0000002a21217220 */ /* 0x000fe20000410000 */
[----:B------:R-:W-:Y:S01]  /*3c30*/  FMUL.FTZ R45, R45, R114 ;  /* 0x000000722d2d7220 */ /* 0x000fe20000410000 */
[----:B------:R-:W-:Y:S01]  /*3c40*/  FMUL.FTZ R36, R38, -1.4426950216293334961 ;  /* 0xbfb8aa3b26247820 */ /* 0x000fe20000410000 */
[C---:B------:R-:W-:Y:S01]  /*3c50*/  FADD.FTZ R41, -R22.reuse, R41 ;  /* 0x0000002916297221 */ /* 0x040fe20000010100 */
[----:B------:R-:W-:Y:S01]  /*3c60*/  FADD.FTZ R37, -R22, R37 ;  /* 0x0000002516257221 */ /* 0x000fe20000010100 */
[----:B------:R-:W-:-:S02]  /*3c70*/  FFMA.FTZ R39, R62, R45, R60 ;  /* 0x0000002d3e277223 */ /* 0x000fc4000001003c */
[-C--:B------:R-:W-:Y:S01]  /*3c80*/  FMUL.FTZ R41, R41, R114.reuse ;  /* 0x0000007229297220 */ /* 0x080fe20000410000 */
[----:B------:R-:W0:Y:S01]  /*3c90*/  MUFU.EX2 R36, R36 ;  /* 0x0000002400247308 */ /* 0x000e220000000800 */
[----:B------:R-:W-:Y:S01]  /*3ca0*/  FMUL.FTZ R65, R39, -1.4426950216293334961 ;  /* 0xbfb8aa3b27417820 */ /* 0x000fe20000410000 */
[----:B------:R-:W-:-:S04]  /*3cb0*/  FMUL.FTZ R42, R37, R114 ;  /* 0x00000072252a7220 */ /* 0x000fc80000410000 */
[----:B------:R-:W-:Y:S02]  /*3cc0*/  FFMA.FTZ R40, R63, R42, R61 ;  /* 0x0000002a3f287223 */ /* 0x000fe4000001003d */
[----:B------:R-:W1:Y:S02]  /*3cd0*/  MUFU.EX2 R65, R65 ;  /* 0x0000004100417308 */ /* 0x000e640000000800 */
[----:B------:R-:W-:-:S06]  /*3ce0*/  FMUL.FTZ R51, R40, -1.4426950216293334961 ;  /* 0xbfb8aa3b28337820 */ /* 0x000fcc0000410000 */
[----:B------:R-:W2:Y:S01]  /*3cf0*/  MUFU.EX2 R51, R51 ;  /* 0x0000003300337308 */ /* 0x000ea20000000800 */
[----:B0-----:R-:W-:Y:S01]  /*3d00*/  FADD.FTZ R37, R36, 1 ;  /* 0x3f80000024257421 */ /* 0x001fe20000010000 */
[----:B------:R-:W-:-:S06]  /*3d10*/  FFMA.FTZ R36, R62, R41, R60 ;  /* 0x000000293e247223 */ /* 0x000fcc000001003c */
[----:B------:R-:W0:Y:S01]  /*3d20*/  MUFU.RCP R37, R37 ;  /* 0x0000002500257308 */ /* 0x000e220000001000 */
[----:B-1----:R-:W-:Y:S01]  /*3d30*/  FADD.FTZ R58, R65, 1 ;  /* 0x3f800000413a7421 */ /* 0x002fe20000010000 */
[----:B------:R-:W-:-:S06]  /*3d40*/  FMUL.FTZ R65, R36, -1.4426950216293334961 ;  /* 0xbfb8aa3b24417820 */ /* 0x000fcc0000410000 */
[----:B------:R-:W1:Y:S01]  /*3d50*/  MUFU.RCP R58, R58 ;  /* 0x0000003a003a7308 */ /* 0x000e620000001000 */
[----:B--2---:R-:W-:-:S07]  /*3d60*/  FADD.FTZ R123, R51, 1 ;  /* 0x3f800000337b7421 */ /* 0x004fce0000010000 */
[----:B------:R-:W2:Y:S01]  /*3d70*/  MUFU.EX2 R65, R65 ;  /* 0x0000004100417308 */ /* 0x000ea20000000800 */
[----:B0-----:R-:W-:Y:S01]  /*3d80*/  FADD.FTZ R51, -R37, 1 ;  /* 0x3f80000025337421 */ /* 0x001fe20000010100 */
[----:B------:R-:W-:-:S03]  /*3d90*/  FMUL.FTZ R37, R124, R37 ;  /* 0x000000257c257220 */ /* 0x000fc60000410000 */
[----:B------:R-:W-:-:S03]  /*3da0*/  FFMA.FTZ R38, R38, R51, 1 ;  /* 0x3f80000026267423 */ /* 0x000fc60000010033 */
[----:B------:R0:W3:Y:S01]  /*3db0*/  MUFU.RCP R51, R123 ;  /* 0x0000007b00337308 */ /* 0x0000e20000001000 */
[----:B-1----:R-:W-:Y:S01]  /*3dc0*/  FADD.FTZ R124, -R58, 1 ;  /* 0x3f8000003a7c7421 */ /* 0x002fe20000010100 */
[----:B------:R-:W-:Y:S01]  /*3dd0*/  FMUL.FTZ R58, R125, R58 ;  /* 0x0000003a7d3a7220 */ /* 0x000fe20000410000 */
[----:B------:R-:W-:Y:S02]  /*3de0*/  FMUL.FTZ R38, R37, R38 ;  /* 0x0000002625267220 */ /* 0x000fe40000410000 */
[----:B------:R-:W-:Y:S01]  /*3df0*/  FFMA.FTZ R39, R39, R124, 1 ;  /* 0x3f80000027277423 */ /* 0x000fe2000001007c */
[----:B--2---:R-:W-:Y:S01]  /*3e00*/  FADD.FTZ R124, R65, 1 ;  /* 0x3f800000417c7421 */ /* 0x004fe20000010000 */
[----:B0-----:R-:W-:Y:S02]  /*3e10*/  SHF.L.U32 R123, R97, 0x10, RZ ;  /* 0x00000010617b7819 */ /* 0x001fe400000006ff */
[----:B------:R-:W-:Y:S01]  /*3e20*/  FMUL.FTZ R39, R58, R39 ;  /* 0x000000273a277220 */ /* 0x000fe20000410000 */
[----:B------:R0:W1:Y:S01]  /*3e30*/  MUFU.RCP R65, R124 ;  /* 0x0000007c00417308 */ /* 0x0000620000001000 */
[----:B---3--:R-:W-:Y:S01]  /*3e40*/  FADD.FTZ R125, -R51, 1 ;  /* 0x3f800000337d7421 */ /* 0x008fe20000010100 */
[----:B------:R-:W-:Y:S01]  /*3e50*/  FMUL.FTZ R123, R123, R51 ;  /* 0x000000337b7b7220 */ /* 0x000fe20000410000 */
[----:B------:R-:W-:-:S02]  /*3e60*/  SHF.L.U32 R51, R13, 0x10, RZ ;  /* 0x000000100d337819 */ /* 0x000fc400000006ff */
[----:B------:R-:W-:Y:S01]  /*3e70*/  FFMA.FTZ R40, R40, R125, 1 ;  /* 0x3f80000028287423 */ /* 0x000fe2000001007d */
[----:B0-----:R-:W-:Y:S02]  /*3e80*/  FFMA.FTZ R124, R23, R64, RZ ;  /* 0x00000040177c7223 */ /* 0x001fe400000100ff */
[----:B-1----:R-:W-:Y:S01]  /*3e90*/  FMUL.FTZ R51, R51, R65 ;  /* 0x0000004133337220 */ /* 0x002fe20000410000 */
[----:B------:R-:W-:-:S04]  /*3ea0*/  FADD.FTZ R65, -R65, 1 ;  /* 0x3f80000041417421 */ /* 0x000fc80000010100 */
[----:B------:R-:W-:Y:S01]  /*3eb0*/  FFMA.FTZ R65, R36, R65, 1 ;  /* 0x3f80000024417423 */ /* 0x000fe20000010041 */
[----:B------:R-:W-:Y:S01]  /*3ec0*/  FMUL.FTZ R36, R123, R40 ;  /* 0x000000287b247220 */ /* 0x000fe20000410000 */
[----:B------:R-:W-:Y:S01]  /*3ed0*/  FMUL.FTZ R40, R62, R64 ;  /* 0x000000403e287220 */ /* 0x000fe20000410000 */
[----:B------:R-:W-:Y:S01]  /*3ee0*/  FADD.FTZ R123, RZ, R64 ;  /* 0x00000040ff7b7221 */ /* 0x000fe20000010000 */
[----:B------:R-:W-:Y:S01]  /*3ef0*/  FMUL.FTZ R37, R51, R65 ;  /* 0x0000004133257220 */ /* 0x000fe20000410000 */
[----:B------:R-:W-:Y:S01]  /*3f00*/  SHF.L.U32 R51, R94, 0x10, RZ ;  /* 0x000000105e337819 */ /* 0x000fe200000006ff */
[----:B------:R-:W-:Y:S01]  /*3f10*/  FFMA.FTZ R125, R23, R40, RZ ;  /* 0x00000028177d7223 */ /* 0x000fe200000100ff */
[----:B------:R-:W-:Y:S01]  /*3f20*/  FADD.FTZ R58, RZ, R40 ;  /* 0x00000028ff3a7221 */ /* 0x000fe20000010000 */
[----:B------:R-:W-:Y:S01]  /*3f30*/  FMUL.FTZ R65, R63, R122 ;  /* 0x0000007a3f417220 */ /* 0x000fe20000410000 */
[----:B------:R-:W-:Y:S01]  /*3f40*/  FFMA.FTZ R64, R117, R52, R124 ;  /* 0x0000003475407223 */ /* 0x000fe2000001007c */
[----:B------:R-:W-:Y:S01]  /*3f50*/  FADD.FTZ R51, -R22, R51 ;  /* 0x0000003316337221 */ /* 0x000fe20000010100 */
[----:B------:R-:W-:Y:S01]  /*3f60*/  FADD.FTZ R123, R123, R52 ;  /* 0x000000347b7b7221 */ /* 0x000fe20000010000 */
[----:B------:R-:W-:Y:S01]  /*3f70*/  FFMA.FTZ R125, R24, R65, R125 ;  /* 0x00000041187d7223 */ /* 0x000fe2000001007d */
[----:B------:R-:W-:Y:S01]  /*3f80*/  FADD.FTZ R65, R65, R58 ;  /* 0x0000003a41417221 */ /* 0x000fe20000010000 */
[----:B------:R-:W-:Y:S01]  /*3f90*/  FMUL.FTZ R40, R51, R114 ;  /* 0x0000007233287220 */ /* 0x000fe20000410000 */
[----:B------:R-:W-:Y:S01]  /*3fa0*/  SHF.L.U32 R23, R95, 0x10, RZ ;  /* 0x000000105f177819 */ /* 0x000fe200000006ff */
[----:B------:R-:W-:Y:S01]  /*3fb0*/  FMUL.FTZ R52, R62, R52 ;  /* 0x000000343e347220 */ /* 0x000fe20000410000 */
[----:B------:R-:W-:Y:S01]  /*3fc0*/  FADD.FTZ R123, R123, R56 ;  /* 0x000000387b7b7221 */ /* 0x000fe20000010000 */
[----:B------:R-:W-:Y:S01]  /*3fd0*/  FFMA.FTZ R51, R63, R40, R61 ;  /* 0x000000283f337223 */ /* 0x000fe2000001003d */
[----:B------:R-:W-:Y:S01]  /*3fe0*/  FFMA.FTZ R64, R53, R56, R64 ;  /* 0x0000003835407223 */ /* 0x000fe20000010040 */
[----:B------:R-:W-:Y:S01]  /*3ff0*/  FFMA.FTZ R117, R117, R52, R125 ;  /* 0x0000003475757223 */ /* 0x000fe2000001007d */
[----:B------:R-:W-:Y:S01]  /*4000*/  FADD.FTZ R65, R65, R52 ;  /* 0x0000003441417221 */ /* 0x000fe20000010000 */
[----:B------:R-:W-:Y:S01]  /*4010*/  FMUL.FTZ R58, R51, -1.4426950216293334961 ;  /* 0xbfb8aa3b333a7820 */ /* 0x000fe20000410000 */
[----:B------:R-:W-:Y:S01]  /*4020*/  FFMA.FTZ R125, R24, R122, RZ ;  /* 0x0000007a187d7223 */ /* 0x000fe200000100ff */
[----:B------:R-:W-:Y:S01]  /*4030*/  FADD.FTZ R122, RZ, R122 ;  /* 0x0000007aff7a7221 */ /* 0x000fe20000010000 */
[-C--:B------:R-:W-:Y:S01]  /*4040*/  FMUL.FTZ R24, R63, R59.reuse ;  /* 0x0000003b3f187220 */ /* 0x080fe20000410000 */
[----:B------:R-:W-:Y:S01]  /*4050*/  FMUL.FTZ R56, R62, R56 ;  /* 0x000000383e387220 */ /* 0x000fe20000410000 */
[----:B------:R-:W-:Y:S01]  /*4060*/  FFMA.FTZ R125, R50, R59, R125 ;  /* 0x0000003b327d7223 */ /* 0x000fe2000001007d */
[----:B------:R-:W0:Y:S01]  /*4070*/  MUFU.EX2 R58, R58 ;  /* 0x0000003a003a7308 */ /* 0x000e220000000800 */
[----:B------:R-:W-:Y:S01]  /*4080*/  FADD.FTZ R122, R122, R59 ;  /* 0x0000003b7a7a7221 */ /* 0x000fe20000010000 */
[----:B------:R-:W-:Y:S01]  /*4090*/  FFMA.FTZ R59, R50, R24, R117 ;  /* 0x00000018323b7223 */ /* 0x000fe20000010075 */
[----:B------:R-:W-:Y:S01]  /*40a0*/  SHF.L.U32 R117, R15, 0x10, RZ ;  /* 0x000000100f757819 */ /* 0x000fe200000006ff */
[----:B------:R-:W-:Y:S01]  /*40b0*/  FADD.FTZ R65, R24, R65 ;  /* 0x0000004118417221 */ /* 0x000fe20000010000 */
[----:B------:R-:W-:Y:S01]  /*40c0*/  FADD.FTZ R122, R122, R57 ;  /* 0x000000397a7a7221 */ /* 0x000fe20000010000 */
[-C--:B------:R-:W-:Y:S01]  /*40d0*/  FFMA.FTZ R125, R54, R57.reuse, R125 ;  /* 0x00000039367d7223 */ /* 0x080fe2000001007d */
[----:B------:R-:W-:Y:S01]  /*40e0*/  FMUL.FTZ R57, R63, R57 ;  /* 0x000000393f397220 */ /* 0x000fe20000410000 */
[----:B------:R-:W-:Y:S01]  /*40f0*/  FADD.FTZ R65, R65, R56 ;  /* 0x0000003841417221 */ /* 0x000fe20000010000 */
[----:B------:R-:W-:Y:S01]  /*4100*/  FFMA.FTZ R64, R55, R116, R64 ;  /* 0x0000007437407223 */ /* 0x000fe20000010040 */
[----:B------:R-:W-:-:S02]  /*4110*/  FFMA.FTZ R125, R48, R49, R125 ;  /* 0x00000031307d7223 */ /* 0x000fc4000001007d */
[----:B------:R-:W-:Y:S01]  /*4120*/  FADD.FTZ R65, R57, R65 ;  /* 0x0000004139417221 */ /* 0x000fe20000010000 */
[----:B------:R-:W-:Y:S01]  /*4130*/  FFMA.FTZ R64, R31, R25, R64 ;  /* 0x000000191f407223 */ /* 0x000fe20000010040 */
[----:B------:R-:W-:Y:S01]  /*4140*/  FFMA.FTZ R125, R34, R26, R125 ;  /* 0x0000001a227d7223 */ /* 0x000fe2000001007d */
[----:B0-----:R-:W-:Y:S02]  /*4150*/  FADD.FTZ R58, R58, 1 ;  /* 0x3f8000003a3a7421 */ /* 0x001fe40000010000 */
[----:B------:R-:W-:Y:S01]  /*4160*/  FFMA.FTZ R64, R29, R47, R64 ;  /* 0x0000002f1d407223 */ /* 0x000fe20000010040 */
[----:B------:R-:W-:-:S03]  /*4170*/  FFMA.FTZ R125, R30, R28, R125 ;  /* 0x0000001c1e7d7223 */ /* 0x000fc6000001007d */
[----:B------:R-:W-:Y:S01]  /*4180*/  FFMA.FTZ R64, R27, R43, R64 ;  /* 0x0000002b1b407223 */ /* 0x000fe20000010040 */
[----:B------:R-:W0:Y:S01]  /*4190*/  MUFU.RCP R58, R58 ;  /* 0x0000003a003a7308 */ /* 0x000e220000001000 */
[----:B------:R-:W-:Y:S02]  /*41a0*/  FFMA.FTZ R125, R44, R32, R125 ;  /* 0x000000202c7d7223 */ /* 0x000fe4000001007d */
[----:B------:R-:W-:Y:S02]  /*41b0*/  FFMA.FTZ R64, R35, R33, R64 ;  /* 0x0000002123407223 */ /* 0x000fe40000010040 */
[----:B------:R-:W-:Y:S02]  /*41c0*/  FFMA.FTZ R125, R46, R38, R125 ;  /* 0x000000262e7d7223 */ /* 0x000fe4000001007d */
[----:B------:R-:W-:Y:S02]  /*41d0*/  FFMA.FTZ R64, R45, R39, R64 ;  /* 0x000000272d407223 */ /* 0x000fe40000010040 */
[----:B------:R-:W-:-:S02]  /*41e0*/  FFMA.FTZ R125, R42, R36, R125 ;  /* 0x000000242a7d7223 */ /* 0x000fc4000001007d */
[----:B------:R-:W-:Y:S01]  /*41f0*/  FFMA.FTZ R64, R41, R37, R64 ;  /* 0x0000002529407223 */ /* 0x000fe20000010040 */
[----:B0-----:R-:W-:Y:S01]  /*4200*/  FADD.FTZ R124, -R58, 1 ;  /* 0x3f8000003a7c7421 */ /* 0x001fe20000010100 */
[----:B------:R-:W-:-:S03]  /*4210*/  FMUL.FTZ R23, R23, R58 ;  /* 0x0000003a17177220 */ /* 0x000fc60000410000 */
[----:B------:R-:W-:Y:S01]  /*4220*/  FFMA.FTZ R124, R51, R124, 1 ;  /* 0x3f800000337c7423 */ /* 0x000fe2000001007c */
[----:B------:R-:W-:-:S03]  /*4230*/  SHF.L.U32 R51, R14, 0x10, RZ ;  /* 0x000000100e337819 */ /* 0x000fc600000006ff */
[----:B------:R-:W-:Y:S02]  /*4240*/  FMUL.FTZ R23, R23, R124 ;  /* 0x0000007c17177220 */ /* 0x000fe40000410000 */
[----:B------:R-:W-:Y:S02]  /*4250*/  FADD.FTZ R51, -R22, R51 ;  /* 0x0000003316337221 */ /* 0x000fe40000010100 */
[----:B------:R-:W-:Y:S02]  /*4260*/  FFMA.FTZ R125, R40, R23, R125 ;  /* 0x00000017287d7223 */ /* 0x000fe4000001007d */
[----:B------:R-:W-:-:S04]  /*4270*/  FMUL.FTZ R51, R51, R114 ;  /* 0x0000007233337220 */ /* 0x000fc80000410000 */
[----:B------:R-:W-:-:S04]  /*4280*/  FFMA.FTZ R52, R62, R51, R60 ;  /* 0x000000333e347223 */ /* 0x000fc8000001003c */
[----:B------:R-:W-:-:S06]  /*4290*/  FMUL.FTZ R124, R52, -1.4426950216293334961 ;  /* 0xbfb8aa3b347c7820 */ /* 0x000fcc0000410000 */
[----:B------:R-:W0:Y:S02]  /*42a0*/  MUFU.EX2 R124, R124 ;  /* 0x0000007c007c7308 */ /* 0x000e240000000800 */
[----:B0-----:R-:W-:Y:S01]  /*42b0*/  FADD.FTZ R58, R124, 1 ;  /* 0x3f8000007c3a7421 */ /* 0x001fe20000010000 */
[----:B------:R-:W-:Y:S01]  /*42c0*/  FFMA.FTZ R124, R53, R56, R59 ;  /* 0x00000038357c7223 */ /* 0x000fe2000001003b */
[----:B------:R-:W-:-:S04]  /*42d0*/  SHF.L.U32 R53, R93, 0x10, RZ ;  /* 0x000000105d357819 */ /* 0x000fc800000006ff */
[----:B------:R-:W0:Y:S02]  /*42e0*/  MUFU.RCP R58, R58 ;  /* 0x0000003a003a7308 */ /* 0x000e240000001000 */
[----:B0-----:R-:W-:Y:S01]  /*42f0*/  FMUL.FTZ R50, R117, R58 ;  /* 0x0000003a75327220 */ /* 0x001fe20000410000 */
[----:B------:R-:W-:-:S04]  /*4300*/  FADD.FTZ R117, -R58, 1 ;  /* 0x3f8000003a757421 */ /* 0x000fc80000010100 */
        /* <DEDUP_REMOVED lines=25> */
[----:B------:R-:W-:-:S05]  /*44a0*/  SHF.L.U32 R59, R90, 0x10, RZ ;  /* 0x000000105a3b7819 */ /* 0x000fca00000006ff */
[----:B------:R-:W0:Y:S01]  /*44b0*/  MUFU.RCP R58, R58 ;  /* 0x0000003a003a7308 */ /* 0x000e220000001000 */
[----:B------:R-:W-:Y:S01]  /*44c0*/  FADD.FTZ R59, -R22, R59 ;  /* 0x0000003b163b7221 */ /* 0x000fe20000010100 */
[----:B0-----:R-:W-:Y:S01]  /*44d0*/  FADD.FTZ R124, -R58, 1 ;  /* 0x3f8000003a7c7421 */ /* 0x001fe20000010100 */
[----:B------:R-:W-:Y:S01]  /*44e0*/  FMUL.FTZ R54, R54, R58 ;  /* 0x0000003a36367220 */ /* 0x000fe20000410000 */
[----:B------:R-:W-:Y:S01]  /*44f0*/  FADD.FTZ R58, R123, R116 ;  /* 0x000000747b3a7221 */ /* 0x000fe20000010000 */
[----:B------:R-:W-:Y:S01]  /*4500*/  FMUL.FTZ R116, R62, R116 ;  /* 0x000000743e747220 */ /* 0x000fe20000410000 */
[----:B------:R-:W-:Y:S01]  /*4510*/  FFMA.FTZ R124, R56, R124, 1 ;  /* 0x3f800000387c7423 */ /* 0x000fe2000001007c */
[----:B------:R-:W-:Y:S01]  /*4520*/  FMUL.FTZ R56, R59, R114 ;  /* 0x000000723b387220 */ /* 0x000fe20000410000 */
[----:B------:R-:W-:Y:S01]  /*4530*/  FADD.FTZ R58, R58, R25 ;  /* 0x000000193a3a7221 */ /* 0x000fe20000010000 */
[----:B------:R-:W-:Y:S01]  /*4540*/  FFMA.FTZ R55, R55, R116, R117 ;  /* 0x0000007437377223 */ /* 0x000fe20000010075 */
[----:B------:R-:W-:Y:S01]  /*4550*/  FMUL.FTZ R54, R54, R124 ;  /* 0x0000007c36367220 */ /* 0x000fe20000410000 */
[----:B------:R-:W-:Y:S01]  /*4560*/  FFMA.FTZ R57, R63, R56, R61 ;  /* 0x000000383f397223 */ /* 0x000fe2000001003d */
[----:B------:R-:W-:Y:S01]  /*4570*/  SHF.L.U32 R117, R91, 0x10, RZ ;  /* 0x000000105b757819 */ /* 0x000fe200000006ff */
[----:B------:R-:W-:Y:S01]  /*4580*/  FADD.FTZ R65, R65, R116 ;  /* 0x0000007441417221 */ /* 0x000fe20000010000 */
[----:B------:R-:W-:Y:S01]  /*4590*/  FMUL.FTZ R25, R62, R25 ;  /* 0x000000193e197220 */ /* 0x000fe20000410000 */
[----:B------:R-:W-:Y:S01]  /*45a0*/  FMUL.FTZ R124, R57, -1.4426950216293334961 ;  /* 0xbfb8aa3b397c7820 */ /* 0x000fe20000410000 */
[----:B------:R-:W-:Y:S01]  /*45b0*/  FADD.FTZ R58, R58, R47 ;  /* 0x0000002f3a3a7221 */ /* 0x000fe20000010000 */
[----:B------:R-:W-:Y:S01]  /*45c0*/  FMUL.FTZ R47, R62, R47 ;  /* 0x0000002f3e2f7220 */ /* 0x000fe20000410000 */
[----:B------:R-:W-:-:S02]  /*45d0*/  FFMA.FTZ R64, R53, R54, R64 ;  /* 0x0000003635407223 */ /* 0x000fc40000010040 */
[----:B------:R-:W-:Y:S01]  /*45e0*/  FADD.FTZ R58, R58, R43 ;  /* 0x0000002b3a3a7221 */ /* 0x000fe20000010000 */
[----:B------:R-:W0:Y:S01]  /*45f0*/  MUFU.EX2 R124, R124 ;  /* 0x0000007c007c7308 */ /* 0x000e220000000800 */
[----:B------:R-:W-:Y:S02]  /*4600*/  FMUL.FTZ R43, R62, R43 ;  /* 0x0000002b3e2b7220 */ /* 0x000fe40000410000 */
[----:B------:R-:W-:Y:S01]  /*4610*/  FADD.FTZ R58, R58, R33 ;  /* 0x000000213a3a7221 */ /* 0x000fe20000010000 */
[----:B------:R-:W-:-:S03]  /*4620*/  FMUL.FTZ R33, R62, R33 ;  /* 0x000000213e217220 */ /* 0x000fc60000410000 */
[----:B------:R-:W-:Y:S01]  /*4630*/  FADD.FTZ R58, R58, R39 ;  /* 0x000000273a3a7221 */ /* 0x000fe20000010000 */
[----:B------:R-:W-:Y:S01]  /*4640*/  FMUL.FTZ R39, R62, R39 ;  /* 0x000000273e277220 */ /* 0x000fe20000410000 */
[----:B0-----:R-:W-:-:S06]  /*4650*/  FADD.FTZ R59, R124, 1 ;  /* 0x3f8000007c3b7421 */ /* 0x001fcc0000010000 */
        /* <DEDUP_REMOVED lines=8> */
[----:B------:R-:W-:Y:S01]  /*46e0*/  FMUL.FTZ R59, R123, R114 ;  /* 0x000000727b3b7220 */ /* 0x000fe20000410000 */
[----:B------:R-:W-:Y:S01]  /*46f0*/  FADD.FTZ R123, R122, R49 ;  /* 0x000000317a7b7221 */ /* 0x000fe20000010000 */
[----:B------:R-:W-:Y:S01]  /*4700*/  FMUL.FTZ R122, R63, R49 ;  /* 0x000000313f7a7220 */ /* 0x000fe20000410000 */
[----:B------:R-:W-:Y:S01]  /*4710*/  SHF.L.U32 R49, R19, 0x10, RZ ;  /* 0x0000001013317819 */ /* 0x000fe200000006ff */
[----:B------:R-:W-:Y:S01]  /*4720*/  FFMA.FTZ R116, R62, R59, R60 ;  /* 0x0000003b3e747223 */ /* 0x000fe2000001003c */
[----:B------:R-:W-:Y:S01]  /*4730*/  FADD.FTZ R123, R123, R26 ;  /* 0x0000001a7b7b7221 */ /* 0x000fe20000010000 */
[----:B------:R-:W-:Y:S01]  /*4740*/  FFMA.FTZ R48, R48, R122, R55 ;  /* 0x0000007a30307223 */ /* 0x000fe20000010037 */
[----:B------:R-:W-:Y:S01]  /*4750*/  FADD.FTZ R122, R122, R65 ;  /* 0x000000417a7a7221 */ /* 0x000fe20000010000 */
[----:B------:R-:W-:Y:S01]  /*4760*/  FMUL.FTZ R124, R116, -1.4426950216293334961 ;  /* 0xbfb8aa3b747c7820 */ /* 0x000fe20000410000 */
[----:B------:R-:W-:Y:S01]  /*4770*/  FMUL.FTZ R26, R63, R26 ;  /* 0x0000001a3f1a7220 */ /* 0x000fe20000410000 */
[----:B------:R-:W-:Y:S01]  /*4780*/  FFMA.FTZ R31, R31, R25, R48 ;  /* 0x000000191f1f7223 */ /* 0x000fe20000010030 */
[----:B------:R-:W-:Y:S01]  /*4790*/  SHF.L.U32 R48, R89, 0x10, RZ ;  /* 0x0000001059307819 */ /* 0x000fe200000006ff */
[----:B------:R-:W-:Y:S01]  /*47a0*/  FADD.FTZ R122, R122, R25 ;  /* 0x000000197a7a7221 */ /* 0x000fe20000010000 */
[----:B------:R-:W-:Y:S01]  /*47b0*/  FADD.FTZ R123, R123, R28 ;  /* 0x0000001c7b7b7221 */ /* 0x000fe20000010000 */
[----:B------:R-:W0:Y:S01]  /*47c0*/  MUFU.EX2 R124, R124 ;  /* 0x0000007c007c7308 */ /* 0x000e220000000800 */
[----:B------:R-:W-:Y:S01]  /*47d0*/  FFMA.FTZ R34, R34, R26, R31 ;  /* 0x0000001a22227223 */ /* 0x000fe2000001001f */
[----:B------:R-:W-:Y:S01]  /*47e0*/  FADD.FTZ R122, R26, R122 ;  /* 0x0000007a1a7a7221 */ /* 0x000fe20000010000 */
[----:B------:R-:W-:Y:S01]  /*47f0*/  FMUL.FTZ R28, R63, R28 ;  /* 0x0000001c3f1c7220 */ /* 0x000fe20000410000 */
[----:B------:R-:W-:Y:S01]  /*4800*/  FADD.FTZ R123, R123, R32 ;  /* 0x000000207b7b7221 */ /* 0x000fe20000010000 */
[----:B------:R-:W-:Y:S01]  /*4810*/  FFMA.FTZ R29, R29, R47, R34 ;  /* 0x0000002f1d1d7223 */ /* 0x000fe20000010022 */
[----:B------:R-:W-:Y:S01]  /*4820*/  FADD.FTZ R122, R122, R47 ;  /* 0x0000002f7a7a7221 */ /* 0x000fe20000010000 */
[----:B------:R-:W-:Y:S01]  /*4830*/  FMUL.FTZ R32, R63, R32 ;  /* 0x000000203f207220 */ /* 0x000fe20000410000 */
[----:B------:R-:W-:Y:S01]  /*4840*/  FADD.FTZ R123, R123, R38 ;  /* 0x000000267b7b7221 */ /* 0x000fe20000010000 */
[----:B------:R-:W-:Y:S01]  /*4850*/  FFMA.FTZ R30, R30, R28, R29 ;  /* 0x0000001c1e1e7223 */ /* 0x000fe2000001001d */
[----:B------:R-:W-:Y:S01]  /*4860*/  SHF.L.U32 R29, R67, 0x10, RZ ;  /* 0x00000010431d7819 */ /* 0x000fe200000006ff */
[----:B------:R-:W-:Y:S01]  /*4870*/  FADD.FTZ R122, R28, R122 ;  /* 0x0000007a1c7a7221 */ /* 0x000fe20000010000 */
[----:B------:R-:W-:Y:S01]  /*4880*/  FMUL.FTZ R38, R63, R38 ;  /* 0x000000263f267220 */ /* 0x000fe20000410000 */
[----:B------:R-:W-:-:S02]  /*4890*/  FFMA.FTZ R27, R27, R43, R30 ;  /* 0x0000002b1b1b7223 */ /* 0x000fc4000001001e */
[----:B------:R-:W-:Y:S01]  /*48a0*/  FADD.FTZ R122, R122, R43 ;  /* 0x0000002b7a7a7221 */ /* 0x000fe20000010000 */
[----:B0-----:R-:W-:Y:S01]  /*48b0*/  FADD.FTZ R117, R124, 1 ;  /* 0x3f8000007c757421 */ /* 0x001fe20000010000 */
[----:B------:R-:W-:Y:S01]  /*48c0*/  FFMA.FTZ R44, R44, R32, R27 ;  /* 0x000000202c2c7223 */ /* 0x000fe2000001001b */
[----:B------:R-:W-:Y:S01]  /*48d0*/  SHF.L.U32 R27, R69, 0x10, RZ ;  /* 0x00000010451b7819 */ /* 0x000fe200000006ff */
[----:B------:R-:W-:Y:S02]  /*48e0*/  FADD.FTZ R122, R32, R122 ;  /* 0x0000007a207a7221 */ /* 0x000fe40000010000 */
[----:B------:R-:W-:Y:S01]  /*48f0*/  FFMA.FTZ R35, R35, R33, R44 ;  /* 0x0000002123237223 */ /* 0x000fe2000001002c */
[----:B------:R-:W0:Y:S01]  /*4900*/  MUFU.RCP R117, R117 ;  /* 0x0000007500757308 */ /* 0x000e220000001000 */
[----:B------:R-:W-:Y:S01]  /*4910*/  FADD.FTZ R33, R122, R33 ;  /* 0x000000217a217221 */ /* 0x000fe20000010000 */
[----:B------:R-:W-:Y:S01]  /*4920*/  SHF.L.U32 R44, R83, 0x10, RZ ;  /* 0x00000010532c7819 */ /* 0x000fe200000006ff */
[----:B------:R-:W-:Y:S01]  /*4930*/  FFMA.FTZ R46, R46, R38, R35 ;  /* 0x000000262e2e7223 */ /* 0x000fe20000010023 */
[----:B------:R-:W-:Y:S01]  /*4940*/  FMUL.FTZ R35, R63, R36 ;  /* 0x000000243f237220 */ /* 0x000fe20000410000 */
[----:B------:R-:W-:Y:S01]  /*4950*/  FADD.FTZ R33, R38, R33 ;  /* 0x0000002126217221 */ /* 0x000fe20000010000 */
[----:B------:R-:W-:Y:S01]  /*4960*/  FADD.FTZ R38, R123, R36 ;  /* 0x000000247b267221 */ /* 0x000fe20000010000 */
[----:B------:R-:W-:-:S02]  /*4970*/  FFMA.FTZ R46, R45, R39, R46 ;  /* 0x000000272d2e7223 */ /* 0x000fc4000001002e */
[----:B------:R-:W-:Y:S01]  /*4980*/  FADD.FTZ R36, R33, R39 ;  /* 0x0000002721247221 */ /* 0x000fe20000010000 */
[----:B------:R-:W-:Y:S01]  /*4990*/  FMUL.FTZ R33, R62, R37 ;  /* 0x000000253e217220 */ /* 0x000fe20000410000 */
[----:B------:R-:W-:Y:S01]  /*49a0*/  FFMA.FTZ R46, R42, R35, R46 ;  /* 0x000000232a2e7223 */ /* 0x000fe2000001002e */
[----:B------:R-:W-:Y:S01]  /*49b0*/  FADD.FTZ R37, R58, R37 ;  /* 0x000000253a257221 */ /* 0x000fe20000010000 */
[----:B------:R-:W-:Y:S01]  /*49c0*/  FADD.FTZ R36, R35, R36 ;  /* 0x0000002423247221 */ /* 0x000fe20000010000 */
[----:B------:R-:W-:Y:S01]  /*49d0*/  FMUL.FTZ R35, R63, R23 ;  /* 0x000000173f237220 */ /* 0x000fe20000410000 */
[----:B------:R-:W-:Y:S01]  /*49e0*/  FFMA.FTZ R46, R41, R33, R46 ;  /* 0x00000021292e7223 */ /* 0x000fe2000001002e */
[----:B------:R-:W-:Y:S01]  /*49f0*/  FADD.FTZ R23, R38, R23 ;  /* 0x0000001726177221 */ /* 0x000fe20000010000 */
[----:B0-----:R-:W-:Y:S01]  /*4a00*/  FADD.FTZ R55, -R117, 1 ;  /* 0x3f80000075377421 */ /* 0x001fe20000010100 */
[----:B------:R-:W-:Y:S01]  /*4a10*/  FMUL.FTZ R49, R49, R117 ;  /* 0x0000007531317220 */ /* 0x000fe20000410000 */
[----:B------:R-:W-:Y:S01]  /*4a20*/  FADD.FTZ R36, R36, R33 ;  /* 0x0000002124247221 */ /* 0x000fe20000010000 */
[----:B------:R-:W-:Y:S01]  /*4a30*/  FFMA.FTZ R46, R40, R35, R46 ;  /* 0x00000023282e7223 */ /* 0x000fe2000001002e */
[----:B------:R-:W-:Y:S01]  /*4a40*/  FFMA.FTZ R116, R116, R55, 1 ;  /* 0x3f80000074747423 */ /* 0x000fe20000010037 */
[----:B------:R-:W-:Y:S01]  /*4a50*/  SHF.L.U32 R55, R88, 0x10, RZ ;  /* 0x0000001058377819 */ /* 0x000fe200000006ff */
[----:B------:R-:W-:Y:S01]  /*4a60*/  FMUL.FTZ R33, R62, R50 ;  /* 0x000000323e217220 */ /* 0x000fe20000410000 */
[----:B------:R-:W-:Y:S01]  /*4a70*/  FADD.FTZ R36, R35, R36 ;  /* 0x0000002423247221 */ /* 0x000fe20000010000 */
[----:B------:R-:W-:Y:S01]  /*4a80*/  FMUL.FTZ R49, R49, R116 ;  /* 0x0000007431317220 */ /* 0x000fe20000410000 */
[----:B------:R-:W-:Y:S01]  /*4a90*/  FMUL.FTZ R35, R63, R24 ;  /* 0x000000183f237220 */ /* 0x000fe20000410000 */
[----:B------:R-:W-:Y:S01]  /*4aa0*/  FADD.FTZ R55, -R22, R55 ;  /* 0x0000003716377221 */ /* 0x000fe20000010100 */
[----:B------:R-:W-:Y:S01]  /*4ab0*/  FFMA.FTZ R46, R51, R33, R46 ;  /* 0x00000021332e7223 */ /* 0x000fe2000001002e */
[----:B------:R-:W-:Y:S01]  /*4ac0*/  FADD.FTZ R36, R36, R33 ;  /* 0x0000002124247221 */ /* 0x000fe20000010000 */
[----:B------:R-:W-:Y:S01]  /*4ad0*/  FMUL.FTZ R33, R62, R54 ;  /* 0x000000363e217220 */ /* 0x000fe20000410000 */
[----:B------:R-:W-:Y:S01]  /*4ae0*/  FMUL.FTZ R116, R55, R114 ;  /* 0x0000007237747220 */ /* 0x000fe20000410000 */
[----:B------:R-:W-:Y:S01]  /*4af0*/  FFMA.FTZ R46, R52, R35, R46 ;  /* 0x00000023342e7223 */ /* 0x000fe2000001002e */
[----:B------:R-:W-:Y:S01]  /*4b00*/  FADD.FTZ R36, R35, R36 ;  /* 0x0000002423247221 */ /* 0x000fe20000010000 */
[----:B------:R-:W-:Y:S01]  /*4b10*/  FADD.FTZ R24, R23, R24 ;  /* 0x0000001817187221 */ /* 0x000fe20000010000 */
[----:B------:R-:W-:Y:S01]  /*4b20*/  FFMA.FTZ R65, R63, R116, R61 ;  /* 0x000000743f417223 */ /* 0x000fe2000001003d */
[----:B------:R-:W-:Y:S01]  /*4b30*/  FFMA.FTZ R46, R53, R33, R46 ;  /* 0x00000021352e7223 */ /* 0x000fe2000001002e */
[----:B------:R-:W-:Y:S01]  /*4b40*/  FMUL.FTZ R23, R63, R57 ;  /* 0x000000393f177220 */ /* 0x000fe20000410000 */
[----:B------:R-:W-:Y:S01]  /*4b50*/  FADD.FTZ R36, R36, R33 ;  /* 0x0000002124247221 */ /* 0x000fe20000010000 */
[----:B------:R-:W-:Y:S01]  /*4b60*/  FMUL.FTZ R117, R65, -1.4426950216293334961 ;  /* 0xbfb8aa3b41757820 */ /* 0x000fe20000410000 */
[----:B------:R-:W-:Y:S01]  /*4b70*/  FMUL.FTZ R33, R62, R49 ;  /* 0x000000313e217220 */ /* 0x000fe20000410000 */
[----:B------:R-:W-:Y:S01]  /*4b80*/  FFMA.FTZ R46, R56, R23, R46 ;  /* 0x00000017382e7223 */ /* 0x000fe2000001002e */
[----:B------:R-:W-:Y:S01]  /*4b90*/  FADD.FTZ R36, R23, R36 ;  /* 0x0000002417247221 */ /* 0x000fe20000010000 */
[----:B------:R-:W-:Y:S01]  /*4ba0*/  FADD.FTZ R37, R37, R50 ;  /* 0x0000003225257221 */ /* 0x000fe20000010000 */
[C---:B------:R-:W-:Y:S01]  /*4bb0*/  FFMA.FTZ R64, R59.reuse, R49, R64 ;  /* 0x000000313b407223 */ /* 0x040fe20000010040 */
[----:B------:R-:W0:Y:S01]  /*4bc0*/  MUFU.EX2 R117, R117 ;  /* 0x0000007500757308 */ /* 0x000e220000000800 */
[----:B------:R-:W-:Y:S01]  /*4bd0*/  FFMA.FTZ R46, R59, R33, R46 ;  /* 0x000000213b2e7223 */ /* 0x000fe2000001002e */
[----:B------:R-:W-:Y:S01]  /*4be0*/  FADD.FTZ R36, R36, R33 ;  /* 0x0000002124247221 */ /* 0x000fe20000010000 */
[----:B------:R-:W-:Y:S01]  /*4bf0*/  FADD.FTZ R54, R37, R54 ;  /* 0x0000003625367221 */ /* 0x000fe20000010000 */
[----:B------:R-:W-:-:S03]  /*4c00*/  FADD.FTZ R57, R24, R57 ;  /* 0x0000003918397221 */ /* 0x000fc60000010000 */
[----:B------:R-:W-:Y:S01]  /*4c10*/  FADD.FTZ R54, R54, R49 ;  /* 0x0000003136367221 */ /* 0x000fe20000010000 */
[----:B0-----:R-:W-:Y:S01]  /*4c20*/  FADD.FTZ R55, R117, 1 ;  /* 0x3f80000075377421 */ /* 0x001fe20000010000 */
[----:B------:R-:W-:-:S05]  /*4c30*/  SHF.L.U32 R117, R20, 0x10, RZ ;  /* 0x0000001014757819 */ /* 0x000fca00000006ff */
[----:B------:R-:W0:Y:S01]  /*4c40*/  MUFU.RCP R55, R55 ;  /* 0x0000003700377308 */ /* 0x000e220000001000 */
[----:B------:R-:W-:Y:S01]  /*4c50*/  FADD.FTZ R117, -R22, R117 ;  /* 0x0000007516757221 */ /* 0x000fe20000010100 */
[----:B0-----:R-:W-:Y:S01]  /*4c60*/  FADD.FTZ R124, -R55, 1 ;  /* 0x3f800000377c7421 */ /* 0x001fe20000010100 */
[----:B------:R-:W-:Y:S02]  /*4c70*/  FMUL.FTZ R48, R48, R55 ;  /* 0x0000003730307220 */ /* 0x000fe40000410000 */
[----:B------:R-:W-:Y:S01]  /*4c80*/  FMUL.FTZ R55, R117, R114 ;  /* 0x0000007275377220 */ /* 0x000fe20000410000 */
[----:B------:R-:W-:Y:S01]  /*4c90*/  FFMA.FTZ R65, R65, R124, 1 ;  /* 0x3f80000041417423 */ /* 0x000fe2000001007c */
[----:B------:R-:W-:-:S03]  /*4ca0*/  SHF.L.U32 R124, R21, 0x10, RZ ;  /* 0x00000010157c7819 */ /* 0x000fc600000006ff */
[----:B------:R-:W-:Y:S01]  /*4cb0*/  FMUL.FTZ R48, R48, R65 ;  /* 0x0000004130307220 */ /* 0x000fe20000410000 */
[----:B------:R-:W-:-:S03]  /*4cc0*/  FFMA.FTZ R65, R62, R55, R60 ;  /* 0x000000373e417223 */ /* 0x000fc6000001003c */
[-C--:B------:R-:W-:Y:S01]  /*4cd0*/  FMUL.FTZ R23, R63, R48.reuse ;  /* 0x000000303f177220 */ /* 0x080fe20000410000 */
[----:B------:R-:W-:Y:S01]  /*4ce0*/  FMUL.FTZ R117, R65, -1.4426950216293334961 ;  /* 0xbfb8aa3b41757820 */ /* 0x000fe20000410000 */
[C---:B------:R-:W-:Y:S01]  /*4cf0*/  FFMA.FTZ R125, R116.reuse, R48, R125 ;  /* 0x00000030747d7223 */ /* 0x040fe2000001007d */
[----:B------:R-:W-:Y:S01]  /*4d00*/  FADD.FTZ R57, R57, R48 ;  /* 0x0000003039397221 */ /* 0x000fe20000010000 */
[----:B------:R-:W-:Y:S01]  /*4d10*/  FFMA.FTZ R46, R116, R23, R46 ;  /* 0x00000017742e7223 */ /* 0x000fe2000001002e */
[----:B------:R-:W-:Y:S02]  /*4d20*/  FADD.FTZ R36, R23, R36 ;  /* 0x0000002417247221 */ /* 0x000fe40000010000 */
[----:B------:R-:W0:Y:S02]  /*4d30*/  MUFU.EX2 R117, R117 ;  /* 0x0000007500757308 */ /* 0x000e240000000800 */
[----:B0-----:R-:W-:Y:S01]  /*4d40*/  FADD.FTZ R25, R117, 1 ;  /* 0x3f80000075197421 */ /* 0x001fe20000010000 */
[----:B------:R-:W-:-:S05]  /*4d50*/  SHF.L.U32 R117, R87, 0x10, RZ ;  /* 0x0000001057757819 */ /* 0x000fca00000006ff */
[----:B------:R-:W0:Y:S02]  /*4d60*/  MUFU.RCP R25, R25 ;  /* 0x0000001900197308 */ /* 0x000e240000001000 */
[----:B0-----:R-:W-:Y:S01]  /*4d70*/  FMUL.FTZ R31, R124, R25 ;  /* 0x000000197c1f7220 */ /* 0x001fe20000410000 */
[----:B------:R-:W-:-:S04]  /*4d80*/  FADD.FTZ R124, -R25, 1 ;  /* 0x3f800000197c7421 */ /* 0x000fc80000010100 */
[----:B------:R-:W-:Y:S01]  /*4d90*/  FFMA.FTZ R124, R65, R124, 1 ;  /* 0x3f800000417c7423 */ /* 0x000fe2000001007c */
[----:B------:R-:W-:-:S03]  /*4da0*/  SHF.L.U32 R65, R86, 0x10, RZ ;  /* 0x0000001056417819 */ /* 0x000fc600000006ff */
[----:B------:R-:W-:Y:S02]  /*4db0*/  FMUL.FTZ R25, R31, R124 ;  /* 0x0000007c1f197220 */ /* 0x000fe40000410000 */
[----:B------:R-:W-:Y:S02]  /*4dc0*/  FADD.FTZ R65, -R22, R65 ;  /* 0x0000004116417221 */ /* 0x000fe40000010100 */
[-C--:B------:R-:W-:Y:S01]  /*4dd0*/  FMUL.FTZ R33, R62, R25.reuse ;  /* 0x000000193e217220 */ /* 0x080fe20000410000 */
[----:B------:R-:W-:Y:S01]  /*4de0*/  FFMA.FTZ R64, R55, R25, R64 ;  /* 0x0000001937407223 */ /* 0x000fe20000010040 */
[----:B------:R-:W-:Y:S01]  /*4df0*/  FMUL.FTZ R124, R65, R114 ;  /* 0x00000072417c7220 */ /* 0x000fe20000410000 */
[----:B------:R-:W-:Y:S01]  /*4e00*/  FADD.FTZ R54, R54, R25 ;  /* 0x0000001936367221 */ /* 0x000fe20000010000 */
[----:B------:R-:W-:Y:S01]  /*4e10*/  FFMA.FTZ R46, R55, R33, R46 ;  /* 0x00000021372e7223 */ /* 0x000fe2000001002e */
[----:B------:R-:W-:Y:S01]  /*4e20*/  FADD.FTZ R36, R36, R33 ;  /* 0x0000002124247221 */ /* 0x000fe20000010000 */
        /* <DEDUP_REMOVED lines=12> */
[C---:B------:R-:W-:Y:S01]  /*4ef0*/  FFMA.FTZ R125, R124.reuse, R26, R125 ;  /* 0x0000001a7c7d7223 */ /* 0x040fe2000001007d */
        /* <DEDUP_REMOVED lines=9> */
[----:B0-----:R-:W-:Y:S01]  /*4f90*/  FADD.FTZ R117, -R34, 1 ;  /* 0x3f80000022757421 */ /* 0x001fe20000010100 */
[----:B------:R-:W-:-:S03]  /*4fa0*/  FMUL.FTZ R29, R29, R34 ;  /* 0x000000221d1d7220 */ /* 0x000fc60000410000 */
[----:B------:R-:W-:Y:S01]  /*4fb0*/  FFMA.FTZ R117, R47, R117, 1 ;  /* 0x3f8000002f757423 */ /* 0x000fe20000010075 */
[----:B------:R-:W-:-:S03]  /*4fc0*/  SHF.L.U32 R47, R84, 0x10, RZ ;  /* 0x00000010542f7819 */ /* 0x000fc600000006ff */
[----:B------:R-:W-:Y:S01]  /*4fd0*/  FMUL.FTZ R29, R29, R117 ;  /* 0x000000751d1d7220 */ /* 0x000fe20000410000 */
[----:B------:R-:W-:Y:S01]  /*4fe0*/  SHF.L.U32 R117, R85, 0x10, RZ ;  /* 0x0000001055757819 */ /* 0x000fe200000006ff */
        /* <DEDUP_REMOVED lines=48> */
[----:B------:R-:W-:-:S04]  /*52f0*/  FFMA.FTZ R117, R32, R117, 1 ;  /* 0x3f80000020757423 */ /* 0x000fc80000010075 */
[----:B------:R-:W-:-:S04]  /*5300*/  FMUL.FTZ R32, R44, R117 ;  /* 0x000000752c207220 */ /* 0x000fc80000410000 */
[-C--:B------:R-:W-:Y:S01]  /*5310*/  FMUL.FTZ R29, R63, R32.reuse ;  /* 0x000000203f1d7220 */ /* 0x080fe20000410000 */
[C---:B------:R-:W-:Y:S01]  /*5320*/  FFMA.FTZ R57, R30.reuse, R32, R125 ;  /* 0x000000201e397223 */ /* 0x040fe2000001007d */
[----:B------:R-:W-:Y:S02]  /*5330*/  FADD.FTZ R59, R59, R32 ;  /* 0x000000203b3b7221 */ /* 0x000fe40000010000 */
[----:B------:R-:W-:Y:S01]  /*5340*/  FFMA.FTZ R28, R30, R29, R23 ;  /* 0x0000001d1e1c7223 */ /* 0x000fe20000010017 */
[----:B------:R-:W-:-:S07]  /*5350*/  FADD.FTZ R29, R29, R36 ;  /* 0x000000241d1d7221 */ /* 0x000fce0000010000 */
.L_x_97:
        /* <DEDUP_REMOVED lines=23> */
[----:B0-----:R-:W-:-:S02]  /*54d0*/  @!P0 FADD.FTZ R28, R28, R23 ;  /* 0x000000171c1c8221 */ /* 0x001fc40000010000 */
[----:B------:R-:W0:Y:S01]  /*54e0*/  LDC R23, c[0x0][0x374] ;  /* 0x0000dd00ff177b82 */ /* 0x000e220000000800 */
[----:B-1----:R-:W-:Y:S01]  /*54f0*/  @!P0 FADD.FTZ R29, R29, R24 ;  /* 0x000000181d1d8221 */ /* 0x002fe20000010000 */
[----:B------:R-:W-:Y:S01]  /*5500*/  ISETP.GT.AND P0, PT, R3, 0x17, PT ;  /* 0x000000170300780c */ /* 0x000fe20003f04270 */
[----:B------:R-:W1:Y:S04]  /*5510*/  SHFL.DOWN PT, R24, R28, 0x8, 0x1f ;  /* 0x09001f001c187f89 */ /* 0x000e6800000e0000 */
[----:B------:R-:W2:Y:S01]  /*5520*/  SHFL.DOWN PT, R25, R29, 0x8, 0x1f ;  /* 0x09001f001d197f89 */ /* 0x000ea200000e0000 */
[----:B-1----:R-:W-:Y:S01]  /*5530*/  FADD.FTZ R27, R28, R24 ;  /* 0x000000181c1b7221 */ /* 0x002fe20000010000 */
[----:B--2---:R-:W-:-:S04]  /*5540*/  FADD.FTZ R26, R29, R25 ;  /* 0x000000191d1a7221 */ /* 0x004fc80000010000 */
[----:B------:R-:W-:Y:S02]  /*5550*/  FSEL R64, R28, R27, P0 ;  /* 0x0000001b1c407208 */ /* 0x000fe40000000000 */
[----:B------:R-:W-:-:S03]  /*5560*/  FSEL R65, R29, R26, P0 ;  /* 0x0000001a1d417208 */ /* 0x000fc60000000000 */
[----:B------:R1:W2:Y:S04]  /*5570*/  SHFL.DOWN PT, R28, R64, 0x10, 0x1f ;  /* 0x0a001f00401c7f89 */ /* 0x0002a800000e0000 */
[----:B------:R1:W3:Y:S01]  /*5580*/  SHFL.DOWN PT, R25, R65, 0x10, 0x1f ;  /* 0x0a001f0041197f89 */ /* 0x0002e200000e0000 */
[----:B------:R-:W-:Y:S05]  /*5590*/  @P2 BRA `(.L_x_99) ;  /* 0x0000000000202947 */ /* 0x000fea0003800000 */
[----:B------:R-:W-:Y:S01]  /*55a0*/  ISETP.NE.AND P0, PT, R3, RZ, PT ;  /* 0x000000ff0300720c */ /* 0x000fe20003f05270 */
[----:B-12---:R-:W-:Y:S01]  /*55b0*/  FADD.FTZ R64, R27, R28 ;  /* 0x0000001c1b407221 */ /* 0x006fe20000010000 */
[----:B---3--:R-:W-:-:S11]  /*55c0*/  FADD.FTZ R65, R26, R25 ;  /* 0x000000191a417221 */ /* 0x008fd60000010000 */
[----:B------:R-:W-:Y:S01]  /*55d0*/  VOTEU.ALL UP0, P0 ;  /* 0x0000000000ff7886 */ /* 0x000fe20000000000 */
[----:B------:R-:W-:-:S04]  /*55e0*/  @!P0 SHF.R.U32.HI R24, RZ, 0x2, R2 ;  /* 0x00000002ff188819 */ /* 0x000fc80000011602 */
[----:B------:R-:W-:Y:S01]  /*55f0*/  @!UP0 ULEA UR4, UR8, UR5, 0x18 ;  /* 0x0000000508048291 */ /* 0x000fe2000f8ec0ff */
[----:B------:R-:W-:-:S08]  /*5600*/  @!P0 LOP3.LUT R24, R24, 0xf8, RZ, 0xc0, !PT ;  /* 0x000000f818188812 */ /* 0x000fd000078ec0ff */
[----:B------:R4:W-:Y:S03]  /*5610*/  @!P0 STS.64 [R24+UR4+0x10], R64 ;  /* 0x0000104018008988 */ /* 0x0009e60008000a04 */
.L_x_99:
[----:B------:R-:W-:Y:S05]  /*5620*/  BSYNC.RECONVERGENT B0 ;  /* 0x0000000000007941 */ /* 0x000fea0003800200 */
.L_x_98:
[----:B------:R-:W-:Y:S01]  /*5630*/  BAR.SYNC.DEFER_BLOCKING 0x0 ;  /* 0x0000000000007b1d */ /* 0x000fe20000010000 */
[----:B------:R-:W-:-:S05]  /*5640*/  LEA R115, R115, R2, 0x5 ;  /* 0x0000000273737211 */ /* 0x000fca00078e28ff */
[----:B------:R-:W-:Y:S04]  /*5650*/  BSSY.RECONVERGENT B0, `(.L_x_100) ;  /* 0x0000029000007945 */ /* 0x000fe80003800200 */
[----:B------:R-:W-:Y:S05]  /*5660*/  @P1 BRA `(.L_x_101) ;  /* 0x00000000009c1947 */ /* 0x000fea0003800000 */
[----:B------:R-:W-:-:S09]  /*5670*/  ULEA UR4, UR8, UR5, 0x18 ;  /* 0x0000000508047291 */ /* 0x000fd2000f8ec0ff */
[----:B------:R-:W5:Y:S04]  /*5680*/  LDS.64 R44, [UR4+0x18] ;  /* 0x00001804ff2c7984 */ /* 0x000f680008000a00 */
[----:B---34-:R-:W3:Y:S04]  /*5690*/  LDS.128 R24, [UR4+0x20] ;  /* 0x00002004ff187984 */ /* 0x018ee80008000c00 */
[----:B--2---:R-:W2:Y:S04]  /*56a0*/  LDS.128 R28, [UR4+0x30] ;  /* 0x00003004ff1c7984 */ /* 0x004ea80008000c00 */
[----:B------:R-:W4:Y:S04]  /*56b0*/  LDS.128 R40, [UR4+0x40] ;  /* 0x00004004ff287984 */ /* 0x000f280008000c00 */
[----:B------:R-:W0:Y:S04]  /*56c0*/  LDS.128 R36, [UR4+0x50] ;  /* 0x00005004ff247984 */ /* 0x000e280008000c00 */
[----:B------:R-:W1:Y:S01]  /*56d0*/  LDS.128 R32, [UR4+0x60] ;  /* 0x00006004ff207984 */ /* 0x000e620008000c00 */
[----:B-----5:R-:W-:Y:S01]  /*56e0*/  FADD.FTZ R47, R64, R44 ;  /* 0x0000002c402f7221 */ /* 0x020fe20000010000 */
[----:B------:R-:W-:-:S03]  /*56f0*/  FADD.FTZ R48, R65, R45 ;  /* 0x0000002d41307221 */ /* 0x000fc60000010000 */
[----:B---3--:R-:W-:Y:S01]  /*5700*/  FADD.FTZ R49, R47, R24 ;  /* 0x000000182f317221 */ /* 0x008fe20000010000 */
[----:B------:R-:W-:Y:S01]  /*5710*/  FADD.FTZ R48, R48, R25 ;  /* 0x0000001930307221 */ /* 0x000fe20000010000 */
[----:B------:R-:W3:Y:S02]  /*5720*/  LDS.128 R44, [UR4+0x70] ;  /* 0x00007004ff2c7984 */ /* 0x000ee40008000c00 */
[----:B------:R-:W-:Y:S01]  /*5730*/  FADD.FTZ R49, R49, R26 ;  /* 0x0000001a31317221 */ /* 0x000fe20000010000 */
[----:B------:R-:W-:Y:S02]  /*5740*/  FADD.FTZ R48, R48, R27 ;  /* 0x0000001b30307221 */ /* 0x000fe40000010000 */
[----:B------:R-:W5:Y:S01]  /*5750*/  LDS.128 R24, [UR4+0x80] ;  /* 0x00008004ff187984 */ /* 0x000f620008000c00 */
[----:B--2---:R-:W-:Y:S01]  /*5760*/  FADD.FTZ R49, R49, R28 ;  /* 0x0000001c31317221 */ /* 0x004fe20000010000 */
[----:B------:R-:W-:-:S03]  /*5770*/  FADD.FTZ R48, R48, R29 ;  /* 0x0000001d30307221 */ /* 0x000fc60000010000 */
[----:B------:R-:W-:Y:S01]  /*5780*/  FADD.FTZ R49, R49, R30 ;  /* 0x0000001e31317221 */ /* 0x000fe20000010000 */
[----:B------:R-:W-:-:S03]  /*5790*/  FADD.FTZ R48, R48, R31 ;  /* 0x0000001f30307221 */ /* 0x000fc60000010000 */
[----:B----4-:R-:W-:Y:S01]  /*57a0*/  FADD.FTZ R49, R49, R40 ;  /* 0x0000002831317221 */ /* 0x010fe20000010000 */
        /* <DEDUP_REMOVED lines=10> */
[----:B------:R-:W-:-:S03]  /*5850*/  FADD.FTZ R48, R48, R35 ;  /* 0x0000002330307221 */ /* 0x000fc60000010000 */
[----:B---3--:R-:W-:Y:S01]  /*5860*/  FADD.FTZ R49, R49, R44 ;  /* 0x0000002c31317221 */ /* 0x008fe20000010000 */
[----:B------:R-:W-:-:S03]  /*5870*/  FADD.FTZ R48, R48, R45 ;  /* 0x0000002d30307221 */ /* 0x000fc60000010000 */
[----:B------:R-:W-:Y:S01]  /*5880*/  FADD.FTZ R49, R49, R46 ;  /* 0x0000002e31317221 */ /* 0x000fe20000010000 */
[----:B------:R-:W-:-:S03]  /*5890*/  FADD.FTZ R48, R48, R47 ;  /* 0x0000002f30307221 */ /* 0x000fc60000010000 */
[----:B-----5:R-:W-:Y:S01]  /*58a0*/  FADD.FTZ R49, R49, R24 ;  /* 0x0000001831317221 */ /* 0x020fe20000010000 */
[----:B------:R-:W-:-:S03]  /*58b0*/  FADD.FTZ R48, R48, R25 ;  /* 0x0000001930307221 */ /* 0x000fc60000010000 */
[----:B------:R-:W-:Y:S01]  /*58c0*/  FADD.FTZ R64, R49, R26 ;  /* 0x0000001a31407221 */ /* 0x000fe20000010000 */
[----:B------:R-:W-:-:S07]  /*58d0*/  FADD.FTZ R65, R48, R27 ;  /* 0x0000001b30417221 */ /* 0x000fce0000010000 */
.L_x_101:
[----:B------:R-:W-:Y:S05]  /*58e0*/  BSYNC.RECONVERGENT B0 ;  /* 0x0000000000007941 */ /* 0x000fea0003800200 */
.L_x_100:
[----:B------:R-:W-:Y:S06]  /*58f0*/  BAR.SYNC.DEFER_BLOCKING 0x0 ;  /* 0x0000000000007b1d */ /* 0x000fec0000010000 */
[----:B------:R-:W-:Y:S04]  /*5900*/  BSSY.RECONVERGENT B0, `(.L_x_102) ;  /* 0x000004d000007945 */ /* 0x000fe80003800200 */
[----:B------:R-:W-:Y:S05]  /*5910*/  @P3 BRA `(.L_x_103) ;  /* 0x00000004002c3947 */ /* 0x000fea0003800000 */
[----:B---34-:R-:W3:Y:S04]  /*5920*/  LDS.128 R24, [R116+0x200] ;  /* 0x0002000074187984 */ /* 0x018ee80000000c00 */
[----:B--2---:R-:W2:Y:S04]  /*5930*/  LDS.128 R28, [R116+0x400] ;  /* 0x00040000741c7984 */ /* 0x004ea80000000c00 */
[----:B------:R-:W4:Y:S04]  /*5940*/  LDS.128 R32, [R116+0x600] ;  /* 0x0006000074207984 */ /* 0x000f280000000c00 */
[----:B------:R-:W5:Y:S04]  /*5950*/  LDS.128 R40, [R116+0x800] ;  /* 0x0008000074287984 */ /* 0x000f680000000c00 */
[----:B------:R-:W0:Y:S04]  /*5960*/  LDS.128 R44, [R116+0xa00] ;  /* 0x000a0000742c7984 */ /* 0x000e280000000c00 */
[----:B------:R-:W1:Y:S01]  /*5970*/  LDS.128 R48, [R116+0xc00] ;  /* 0x000c000074307984 */ /* 0x000e620000000c00 */
[----:B---3--:R-:W-:Y:S01]  /*5980*/  FADD.FTZ R37, R56, R24 ;  /* 0x0000001838257221 */ /* 0x008fe20000010000 */
[----:B------:R-:W-:Y:S01]  /*5990*/  FADD.FTZ R24, R57, R25 ;  /* 0x0000001939187221 */ /* 0x000fe20000010000 */
[----:B------:R-:W-:Y:S01]  /*59a0*/  FADD.FTZ R39, R58, R26 ;  /* 0x0000001a3a277221 */ /* 0x000fe20000010000 */
[----:B------:R-:W-:Y:S01]  /*59b0*/  FADD.FTZ R36, R59, R27 ;  /* 0x0000001b3b247221 */ /* 0x000fe20000010000 */
[----:B--2---:R-:W-:Y:S01]  /*59c0*/  FADD.FTZ R37, R37, R28 ;  /* 0x0000001c25257221 */ /* 0x004fe20000010000 */
[----:B------:R-:W-:Y:S01]  /*59d0*/  FADD.FTZ R38, R24, R29 ;  /* 0x0000001d18267221 */ /* 0x000fe20000010000 */
[----:B------:R-:W-:Y:S01]  /*59e0*/  FADD.FTZ R39, R39, R30 ;  /* 0x0000001e27277221 */ /* 0x000fe20000010000 */
[----:B------:R-:W2:Y:S01]  /*59f0*/  LDS.128 R24, [R116+0xe00] ;  /* 0x000e000074187984 */ /* 0x000ea20000000c00 */
[----:B------:R-:W-:Y:S01]  /*5a00*/  FADD.FTZ R36, R36, R31 ;  /* 0x0000001f24247221 */ /* 0x000fe20000010000 */
[----:B----4-:R-:W-:Y:S01]  /*5a10*/  FADD.FTZ R37, R37, R32 ;  /* 0x0000002025257221 */ /* 0x010fe20000010000 */
[----:B------:R-:W-:Y:S01]  /*5a20*/  FADD.FTZ R38, R38, R33 ;  /* 0x0000002126267221 */ /* 0x000fe20000010000 */
[----:B------:R-:W3:Y:S01]  /*5a30*/  LDS.128 R28, [R116+0x1000] ;  /* 0x00100000741c7984 */ /* 0x000ee20000000c00 */
[----:B------:R-:W-:Y:S01]  /*5a40*/  FADD.FTZ R39, R39, R34 ;  /* 0x0000002227277221 */ /* 0x000fe20000010000 */
[----:B------:R-:W-:Y:S01]  /*5a50*/  FADD.FTZ R52, R36, R35 ;  /* 0x0000002324347221 */ /* 0x000fe20000010000 */
[----:B-----5:R-:W-:Y:S01]  /*5a60*/  FADD.FTZ R53, R37, R40 ;  /* 0x0000002825357221 */ /* 0x020fe20000010000 */
[----:B------:R-:W4:Y:S01]  /*5a70*/  LDS.128 R32, [R116+0x1200] ;  /* 0x0012000074207984 */ /* 0x000f220000000c00 */
[----:B------:R-:W-:Y:S01]  /*5a80*/  FADD.FTZ R40, R38, R41 ;  /* 0x0000002926287221 */ /* 0x000fe20000010000 */
[----:B------:R-:W-:Y:S01]  /*5a90*/  FADD.FTZ R55, R39, R42 ;  /* 0x0000002a27377221 */ /* 0x000fe20000010000 */
[----:B------:R-:W-:Y:S01]  /*5aa0*/  FADD.FTZ R52, R52, R43 ;  /* 0x0000002b34347221 */ /* 0x000fe20000010000 */
[----:B------:R-:W5:Y:S01]  /*5ab0*/  LDS.128 R36, [R116+0x1400] ;  /* 0x0014000074247984 */ /* 0x000f620000000c00 */
[----:B0-----:R-:W-:Y:S01]  /*5ac0*/  FADD.FTZ R122, R40, R45 ;  /* 0x0000002d287a7221 */ /* 0x001fe20000010000 */
[----:B------:R-:W-:Y:S01]  /*5ad0*/  FADD.FTZ R53, R53, R44 ;  /* 0x0000002c35357221 */ /* 0x000fe20000010000 */
[----:B------:R-:W-:Y:S01]  /*5ae0*/  FADD.FTZ R55, R55, R46 ;  /* 0x0000002e37377221 */ /* 0x000fe20000010000 */
[----:B------:R-:W0:Y:S01]  /*5af0*/  LDS.128 R40, [R116+0x1600] ;  /* 0x0016000074287984 */ /* 0x000e220000000c00 */
[----:B------:R-:W-:Y:S01]  /*5b00*/  FADD.FTZ R52, R52, R47 ;  /* 0x0000002f34347221 */ /* 0x000fe20000010000 */
[----:B-1----:R-:W-:Y:S01]  /*5b10*/  FADD.FTZ R117, R53, R48 ;  /* 0x0000003035757221 */ /* 0x002fe20000010000 */
[----:B------:R-:W-:Y:S01]  /*5b20*/  FADD.FTZ R122, R122, R49 ;  /* 0x000000317a7a7221 */ /* 0x000fe20000010000 */
[----:B------:R-:W1:Y:S01]  /*5b30*/  LDS.128 R44, [R116+0x1800] ;  /* 0x00180000742c7984 */ /* 0x000e620000000c00 */
[----:B------:R-:W-:Y:S01]  /*5b40*/  FADD.FTZ R123, R55, R50 ;  /* 0x00000032377b7221 */ /* 0x000fe20000010000 */
[----:B------:R-:W-:-:S02]  /*5b50*/  FADD.FTZ R124, R52, R51 ;  /* 0x00000033347c7221 */ /* 0x000fc40000010000 */
[----:B------:R-:W1:Y:S04]  /*5b60*/  LDS.128 R48, [R116+0x1a00] ;  /* 0x001a000074307984 */ /* 0x000e680000000c00 */
[----:B------:R-:W1:Y:S04]  /*5b70*/  LDS.128 R52, [R116+0x1c00] ;  /* 0x001c000074347984 */ /* 0x000e680000000c00 */
[----:B------:R-:W1:Y:S01]  /*5b80*/  LDS.128 R56, [R116+0x1e00] ;  /* 0x001e000074387984 */ /* 0x000e620000000c00 */
[----:B--2---:R-:W-:Y:S01]  /*5b90*/  FADD.FTZ R117, R117, R24 ;  /* 0x0000001875757221 */ /* 0x004fe20000010000 */
[----:B------:R-:W-:Y:S01]  /*5ba0*/  FADD.FTZ R122, R122, R25 ;  /* 0x000000197a7a7221 */ /* 0x000fe20000010000 */
[----:B------:R-:W-:Y:S01]  /*5bb0*/  FADD.FTZ R123, R123, R26 ;  /* 0x0000001a7b7b7221 */ /* 0x000fe20000010000 */
[----:B------:R-:W-:Y:S01]  /*5bc0*/  FADD.FTZ R124, R124, R27 ;  /* 0x0000001b7c7c7221 */ /* 0x000fe20000010000 */
[----:B---3--:R-:W-:Y:S01]  /*5bd0*/  FADD.FTZ R117, R117, R28 ;  /* 0x0000001c75757221 */ /* 0x008fe20000010000 */
[----:B------:R-:W-:Y:S01]  /*5be0*/  FADD.FTZ R122, R122, R29 ;  /* 0x0000001d7a7a7221 */ /* 0x000fe20000010000 */
[----:B------:R-:W-:Y:S01]  /*5bf0*/  FADD.FTZ R123, R123, R30 ;  /* 0x0000001e7b7b7221 */ /* 0x000fe20000010000 */
[----:B------:R-:W-:Y:S01]  /*5c00*/  FADD.FTZ R124, R124, R31 ;  /* 0x0000001f7c7c7221 */ /* 0x000fe20000010000 */
        /* <DEDUP_REMOVED lines=8> */
[----:B0-----:R-:W-:Y:S01]  /*5c90*/  FADD.FTZ R117, R117, R40 ;  /* 0x0000002875757221 */ /* 0x001fe20000010000 */
[----:B------:R-:W-:Y:S01]  /*5ca0*/  FADD.FTZ R122, R122, R41 ;  /* 0x000000297a7a7221 */ /* 0x000fe20000010000 */
[----:B------:R-:W-:Y:S01]  /*5cb0*/  FADD.FTZ R123, R123, R42 ;  /* 0x0000002a7b7b7221 */ /* 0x000fe20000010000 */
[----:B------:R-:W-:Y:S01]  /*5cc0*/  FADD.FTZ R124, R124, R43 ;  /* 0x0000002b7c7c7221 */ /* 0x000fe20000010000 */
[----:B-1----:R-:W-:Y:S01]  /*5cd0*/  FADD.FTZ R117, R117, R44 ;  /* 0x0000002c75757221 */ /* 0x002fe20000010000 */
[----:B------:R-:W-:Y:S01]  /*5ce0*/  FADD.FTZ R122, R122, R45 ;  /* 0x0000002d7a7a7221 */ /* 0x000fe20000010000 */
        /* <DEDUP_REMOVED lines=13> */
[----:B------:R-:W-:-:S07]  /*5dc0*/  FADD.FTZ R59, R124, R59 ;  /* 0x0000003b7c3b7221 */ /* 0x000fce0000010000 */
.L_x_103:
[----:B------:R-:W-:Y:S05]  /*5dd0*/  BSYNC.RECONVERGENT B0 ;  /* 0x0000000000007941 */ /* 0x000fea0003800200 */
.L_x_102:
[----:B------:R-:W-:Y:S04]  /*5de0*/  BSSY.RECONVERGENT B0, `(.L_x_104) ;  /* 0x000001c000007945 */ /* 0x000fe80003800200 */
[----:B------:R-:W-:Y:S05]  /*5df0*/  @P3 BRA `(.L_x_105) ;  /* 0x0000000000683947 */ /* 0x000fea0003800000 */
[----:B---34-:R-:W2:Y:S08]  /*5e00*/  LDC.64 R24, c[0x0][0x3f8] ;  /* 0x0000fe00ff187b82 */ /* 0x018eb00000000a00 */
[----:B------:R-:W3:Y:S01]  /*5e10*/  LDC.64 R26, c[0x0][0x3d8] ;  /* 0x0000f600ff1a7b82 */ /* 0x000ee20000000a00 */
[----:B--2---:R-:W-:Y:S01]  /*5e20*/  IMAD.WIDE.U32 R28, R24, 0x3, RZ ;  /* 0x00000003181c7825 */ /* 0x004fe200078e00ff */
[----:B------:R-:W-:-:S02]  /*5e30*/  LEA R33, R25, R25, 0x1 ;  /* 0x0000001919217211 */ /* 0x000fc400078e08ff */
[----:B------:R-:W-:Y:S02]  /*5e40*/  LEA.HI R35, P0, R25, R24, RZ, 0x1 ;  /* 0x0000001819237211 */ /* 0x000fe400078108ff */
[----:B------:R-:W-:Y:S02]  /*5e50*/  IADD3 R33, PT, PT, R29, R33, RZ ;  /* 0x000000211d217210 */ /* 0x000fe40007ffe0ff */
[----:B------:R-:W-:Y:S01]  /*5e60*/  IADD3.X R30, PT, PT, RZ, R25, RZ, P0, !PT ;  /* 0x00000019ff1e7210 */ /* 0x000fe200007fe4ff */
[----:B---3--:R-:W-:Y:S01]  /*5e70*/  IMAD.WIDE R26, R115, 0x4, R26 ;  /* 0x00000004731a7825 */ /* 0x008fe200078e021a */
        /* <DEDUP_REMOVED lines=18> */
.L_x_105:
[----:B------:R-:W-:Y:S05]  /*5fa0*/  BSYNC.RECONVERGENT B0 ;  /* 0x0000000000007941 */ /* 0x000fea0003800200 */
.L_x_104:
[----:B------:R-:W5:Y:S02]  /*5fb0*/  LDCU UR4, c[0x0][0x370] ;  /* 0x00006e00ff0477ac */ /* 0x000f640008000800 */
[----:B-----5:R-:W-:-:S09]  /*5fc0*/  UISETP.GE.U32.AND UP0, UPT, UR4, 0x2, UPT ;  /* 0x000000020400788c */ /* 0x020fd2000bf06070 */
[----:B------:R-:W-:Y:S05]  /*5fd0*/  BRA.U !UP0, `(.L_x_106) ;  /* 0x0000000908b87547 */ /* 0x000fea000b800000 */
[----:B--23--:R-:W2:Y:S01]  /*5fe0*/  LDC R25, c[0x0][0x370] ;  /* 0x0000dc00ff197b82 */ /* 0x00cea20000000800 */
[----:B------:R-:W3:Y:S01]  /*5ff0*/  S2R R40, SR_CTAID.Y ;  /* 0x0000000000287919 */ /* 0x000ee20000002600 */
[----:B----4-:R-:W-:-:S05]  /*6000*/  LOP3.LUT R24, R80, 0x1, RZ, 0xc0, !PT ;  /* 0x0000000150187812 */ /* 0x010fca00078ec0ff */
[----:B0-----:R-:W-:Y:S01]  /*6010*/  IMAD R27, R24, R23, RZ ;  /* 0x00000017181b7224 */ /* 0x001fe200078e02ff */
[----:B------:R-:W0:Y:S03]  /*6020*/  LDC.64 R36, c[0x0][0x3d0] ;  /* 0x0000f400ff247b82 */ /* 0x000e260000000a00 */
[----:B--2---:R-:W-:-:S05]  /*6030*/  IMAD R24, R27, R25, RZ ;  /* 0x000000191b187224 */ /* 0x004fca00078e02ff */
[----:B------:R-:W-:-:S05]  /*6040*/  SHF.L.U32 R25, R24, 0x1, RZ ;  /* 0x0000000118197819 */ /* 0x000fca00000006ff */
[----:B0-----:R-:W-:Y:S01]  /*6050*/  IMAD.WIDE R36, R25, 0x4, R36 ;  /* 0x0000000419247825 */ /* 0x001fe200078e0224 */
[----:B---3--:R-:W-:Y:S06]  /*6060*/  @P1 BRA `(.L_x_107) ;  /* 0x0000000000541947 */ /* 0x008fec0003800000 */
[----:B------:R-:W0:Y:S01]  /*6070*/  LDC.64 R24, c[0x0][0x3c8] ;  /* 0x0000f200ff187b82 */ /* 0x000e220000000a00 */
[----:B------:R-:W-:Y:S01]  /*6080*/  IADD3 R27, PT, PT, R27, R40, RZ ;  /* 0x000000281b1b7210 */ /* 0x000fe20007ffe0ff */
[----:B------:R-:W-:Y:S01]  /*6090*/  IMAD R29, R0, R23, R40 ;  /* 0x00000017001d7224 */ /* 0x000fe200078e0228 */
[----:B------:R-:W-:-:S03]  /*60a0*/  LOP3.LUT P0, R28, R80, 0x2, RZ, 0xc0, !PT ;  /* 0x00000002501c7812 */ /* 0x000fc6000780c0ff */
[----:B0-----:R-:W-:-:S04]  /*60b0*/  IMAD.WIDE.U32 R24, R27, 0x4, R24 ;  /* 0x000000041b187825 */ /* 0x001fc800078e0018 */
[----:B------:R-:W-:Y:S01]  /*60c0*/  IMAD.WIDE.U32 R26, R29, 0x8, R36 ;  /* 0x000000081d1a7825 */ /* 0x000fe200078e0024 */
[----:B------:R-:W-:Y:S02]  /*60d0*/  IADD3 R29, PT, PT, -R28, 0x1, RZ ;  /* 0x000000011c1d7810 */ /* 0x000fe40007ffe1ff */
[----:B------:R-:W0:Y:S02]  /*60e0*/  LDC R28, c[0x0][0x370] ;  /* 0x0000dc00ff1c7b82 */ /* 0x000e240000000800 */
[----:B------:R2:W-:Y:S01]  /*60f0*/  STG.E.64 desc[UR6][R26.64], R64 ;  /* 0x000000401a007986 */ /* 0x0005e2000c101b06 */
[----:B------:R-:W-:Y:S06]  /*6100*/  MEMBAR.ALL.GPU ;  /* 0x0000000000007992 */ /* 0x000fec000000a000 */
[----:B------:R-:W-:-:S00]  /*6110*/  ERRBAR ;  /* 0x00000000000079ab */ /* 0x000fc00000000000 */
[----:B------:R-:W-:Y:S06]  /*6120*/  CGAERRBAR ;  /* 0x00000000000075ab */ /* 0x000fec0000000000 */
[----:B------:R2:W-:Y:S01]  /*6130*/  REDG.E.ADD.S32.STRONG.GPU desc[UR6][R24.64], R29 ;  /* 0x0000001d1800798e */ /* 0x0005e2000c12e306 */
[----:B0-----:R-:W-:-:S04]  /*6140*/  SEL R31, R28, RZ, !P0 ;  /* 0x000000ff1c1f7207 */ /* 0x001fc80004000000 */
[----:B------:R-:W-:-:S13]  /*6150*/  ISETP.NE.AND P0, PT, R31, -0x1, PT ;  /* 0xffffffff1f00780c */ /* 0x000fda0003f05270 */
[----:B--2---:R-:W-:Y:S05]  /*6160*/  @!P0 BRA `(.L_x_107) ;  /* 0x0000000000148947 */ /* 0x004fea0003800000 */
.L_x_108:
[----:B------:R-:W2:Y:S04]  /*6170*/  LDG.E.STRONG.GPU R26, desc[UR6][R24.64] ;  /* 0x00000006181a7981 */ /* 0x000ea8000c1ef900 */
[----:B--2---:R-:W-:Y:S01]  /*6180*/  CCTL.IVALL ;  /* 0x00000000ff00798f */ /* 0x004fe20002000000 */
[----:B------:R-:W-:Y:S05]  /*6190*/  YIELD ;  /* 0x0000000000007946 */ /* 0x000fea0003800000 */
[----:B------:R-:W-:-:S13]  /*61a0*/  ISETP.NE.AND P0, PT, R26, R31, PT ;  /* 0x0000001f1a00720c */ /* 0x000fda0003f05270 */
[----:B------:R-:W-:Y:S05]  /*61b0*/  @P0 BRA `(.L_x_108) ;  /* 0xfffffffc00ec0947 */ /* 0x000fea000383ffff */
.L_x_107:
[----:B------:R-:W0:Y:S01]  /*61c0*/  LDC R24, c[0x0][0x370] ;  /* 0x0000dc00ff187b82 */ /* 0x000e220000000800 */
[----:B------:R-:W-:Y:S05]  /*61d0*/  WARPSYNC.ALL ;  /* 0x0000000000007948 */ /* 0x000fea0003800000 */
[----:B0-----:R-:W-:Y:S02]  /*61e0*/  ISETP.GE.U32.AND P0, PT, R24, 0x8, PT ;  /* 0x000000081800780c */ /* 0x001fe40003f06070 */
[----:B------:R-:W-:Y:S01]  /*61f0*/  BAR.SYNC.DEFER_BLOCKING 0x0 ;  /* 0x0000000000007b1d */ /* 0x000fe20000010000 */
[----:B------:R-:W-:-:S10]  /*6200*/  MOV R33, RZ ;  /* 0x000000ff00217202 */ /* 0x000fd40000000f00 */
[----:B------:R-:W-:Y:S05]  /*6210*/  @!P0 BRA `(.L_x_109) ;  /* 0x00000004001c8947 */ /* 0x000fea0003800000 */
[C-C-:B------:R-:W-:Y:S01]  /*6220*/  IMAD R42, R23.reuse, 0x3, R40.reuse ;  /* 0x00000003172a7824 */ /* 0x140fe200078e0228 */
[CC--:B------:R-:W-:Y:S01]  /*6230*/  LEA R47, R23.reuse, R40.reuse, 0x1 ;  /* 0x00000028172f7211 */ /* 0x0c0fe200078e08ff */
[C-C-:B------:R-:W-:Y:S01]  /*6240*/  IMAD R46, R23.reuse, 0x5, R40.reuse ;  /* 0x00000005172e7824 */ /* 0x140fe200078e0228 */
[CC--:B------:R-:W-:Y:S01]  /*6250*/  LEA R41, R23.reuse, R40.reuse, 0x2 ;  /* 0x0000002817297211 */ /* 0x0c0fe200078e10ff */
[C-C-:B------:R-:W-:Y:S01]  /*6260*/  IMAD R45, R23.reuse, 0x7, R40.reuse ;  /* 0x00000007172d7824 */ /* 0x140fe200078e0228 */
[----:B------:R-:W-:Y:S01]  /*6270*/  IADD3 R49, PT, PT, R40, R23, RZ ;  /* 0x0000001728317210 */ /* 0x000fe20007ffe0ff */
[----:B------:R-:W-:Y:S01]  /*6280*/  IMAD R43, R23, 0x6, R40 ;  /* 0x00000006172b7824 */ /* 0x000fe200078e0228 */
[----:B------:R-:W-:Y:S01]  /*6290*/  IADD3 R44, PT, PT, -R0, RZ, RZ ;  /* 0x000000ff002c7210 */ /* 0x000fe20007ffe1ff */
[----:B------:R-:W-:Y:S01]  /*62a0*/  UMOV UR4, URZ ;  /* 0x000000ff00047c82 */ /* 0x000fe20008000000 */
[----:B------:R-:W-:-:S07]  /*62b0*/  MOV R48, R40 ;  /* 0x0000002800307202 */ /* 0x000fce0000000f00 */
.L_x_110:
[----:B------:R-:W-:Y:S01]  /*62c0*/  ISETP.EQ.OR P5, PT, R44, RZ, P1 ;  /* 0x000000ff2c00720c */ /* 0x000fe20000fa2670 */
[----:B------:R-:W-:-:S06]  /*62d0*/  UIADD3 UR5, UPT, UPT, UR4, 0x1, URZ ;  /* 0x0000000104057890 */ /* 0x000fcc000fffe0ff */
[----:B------:R-:W-:-:S06]  /*62e0*/  ISETP.EQ.OR P0, PT, R0, UR5, P1 ;  /* 0x0000000500007c0c */ /* 0x000fcc0008f02670 */
[----:B------:R-:W-:-:S06]  /*62f0*/  @!P5 IMAD.WIDE.U32 R24, R48, 0x8, R36 ;  /* 0x000000083018d825 */ /* 0x000fcc00078e0024 */
[----:B------:R-:W1:Y:S01]  /*6300*/  @!P5 LDG.E.64 R24, desc[UR6][R24.64] ;  /* 0x000000061818d981 */ /* 0x000e62000c1e1b00 */
[----:B------:R-:W-:-:S06]  /*6310*/  @!P0 IMAD.WIDE.U32 R26, R49, 0x8, R36 ;  /* 0x00000008311a8825 */ /* 0x000fcc00078e0024 */
[----:B------:R-:W2:Y:S01]  /*6320*/  @!P0 LDG.E.64 R26, desc[UR6][R26.64] ;  /* 0x000000061a1a8981 */ /* 0x000ea2000c1e1b00 */
[----:B------:R-:W-:Y:S02]  /*6330*/  UIADD3 UR5, UPT, UPT, UR4, 0x2, URZ ;  /* 0x0000000204057890 */ /* 0x000fe4000fffe0ff */
[----:B------:R-:W-:-:S04]  /*6340*/  UIADD3 UR8, UPT, UPT, UR4, 0x3, URZ ;  /* 0x0000000304087890 */ /* 0x000fc8000fffe0ff */
[C---:B------:R-:W-:Y:S01]  /*6350*/  ISETP.EQ.OR P2, PT, R0.reuse, UR5, P1 ;  /* 0x0000000500007c0c */ /* 0x040fe20008f42670 */
[----:B------:R-:W-:Y:S01]  /*6360*/  UIADD3 UR5, UPT, UPT, UR4, 0x4, URZ ;  /* 0x0000000404057890 */ /* 0x000fe2000fffe0ff */
[----:B------:R-:W-:Y:S01]  /*6370*/  ISETP.EQ.OR P3, PT, R0, UR8, P1 ;  /* 0x0000000800007c0c */ /* 0x000fe20008f62670 */
[----:B------:R-:W-:-:S04]  /*6380*/  UIADD3 UR8, UPT, UPT, UR4, 0x5, URZ ;  /* 0x0000000504087890 */ /* 0x000fc8000fffe0ff */
[C---:B------:R-:W-:Y:S01]  /*6390*/  ISETP.EQ.OR P4, PT, R0.reuse, UR5, P1 ;  /* 0x0000000500007c0c */ /* 0x040fe20008f82670 */
[----:B------:R-:W-:Y:S01]  /*63a0*/  UIADD3 UR5, UPT, UPT, UR4, 0x6, URZ ;  /* 0x0000000604057890 */ /* 0x000fe2000fffe0ff */
[----:B------:R-:W-:Y:S01]  /*63b0*/  ISETP.EQ.OR P6, PT, R0, UR8, P1 ;  /* 0x0000000800007c0c */ /* 0x000fe20008fc2670 */
[----:B------:R-:W-:-:S05]  /*63c0*/  UIADD3 UR8, UPT, UPT, UR4, 0x7, URZ ;  /* 0x0000000704087890 */ /* 0x000fca000fffe0ff */
[----:B------:R-:W-:-:S05]  /*63d0*/  @!P3 IMAD.WIDE.U32 R38, R42, 0x8, R36 ;  /* 0x000000082a26b825 */ /* 0x000fca00078e0024 */
[----:B------:R-:W-:-:S04]  /*63e0*/  @!P4 IMAD.WIDE.U32 R28, R41, 0x8, R36 ;  /* 0x00000008291cc825 */ /* 0x000fc800078e0024 */
[----:B------:R-:W-:Y:S02]  /*63f0*/  @!P6 IMAD.WIDE.U32 R30, R46, 0x8, R36 ;  /* 0x000000082e1ee825 */ /* 0x000fe400078e0024 */
[----:B------:R-:W3:Y:S04]  /*6400*/  @!P4 LDG.E.64 R28, desc[UR6][R28.64] ;  /* 0x000000061c1cc981 */ /* 0x000ee8000c1e1b00 */
[----:B------:R-:W4:Y:S01]  /*6410*/  @!P6 LDG.E.64 R30, desc[UR6][R30.64] ;  /* 0x000000061e1ee981 */ /* 0x000f22000c1e1b00 */
[----:B-1----:R-:W-:Y:S01]  /*6420*/  @!P5 FADD.FTZ R64, R64, R24 ;  /* 0x000000184040d221 */ /* 0x002fe20000010000 */
[----:B------:R-:W-:Y:S01]  /*6430*/  @!P5 FADD.FTZ R65, R65, R25 ;  /* 0x000000194141d221 */ /* 0x000fe20000010000 */
[----:B------:R-:W-:Y:S01]  /*6440*/  @!P2 IMAD.WIDE.U32 R24, R47, 0x8, R36 ;  /* 0x000000082f18a825 */ /* 0x000fe200078e0024 */
[----:B------:R-:W-:-:S03]  /*6450*/  ISETP.EQ.OR P5, PT, R0, UR5, P1 ;  /* 0x0000000500007c0c */ /* 0x000fc60008fa2670 */
[----:B--2---:R-:W-:Y:S02]  /*6460*/  @!P0 FADD.FTZ R64, R64, R26 ;  /* 0x0000001a40408221 */ /* 0x004fe40000010000 */
[----:B------:R-:W2:Y:S01]  /*6470*/  @!P2 LDG.E.64 R24, desc[UR6][R24.64] ;  /* 0x000000061818a981 */ /* 0x000ea2000c1e1b00 */
[----:B------:R-:W-:Y:S01]  /*6480*/  @!P0 FADD.FTZ R65, R65, R27 ;  /* 0x0000001b41418221 */ /* 0x000fe20000010000 */
[----:B------:R-:W-:Y:S02]  /*6490*/  ISETP.EQ.OR P0, PT, R0, UR8, P1 ;  /* 0x0000000800007c0c */ /* 0x000fe40008f02670 */
[----:B------:R-:W5:Y:S04]  /*64a0*/  @!P3 LDG.E.64 R26, desc[UR6][R38.64] ;  /* 0x00000006261ab981 */ /* 0x000f68000c1e1b00 */
[----:B------:R-:W-:-:S06]  /*64b0*/  @!P5 IMAD.WIDE.U32 R32, R43, 0x8, R36 ;  /* 0x000000082b20d825 */ /* 0x000fcc00078e0024 */
[----:B------:R-:W4:Y:S01]  /*64c0*/  @!P5 LDG.E.64 R32, desc[UR6][R32.64] ;  /* 0x000000062020d981 */ /* 0x000f22000c1e1b00 */
[----:B------:R-:W-:-:S06]  /*64d0*/  @!P0 IMAD.WIDE.U32 R34, R45, 0x8, R36 ;  /* 0x000000082d228825 */ /* 0x000fcc00078e0024 */
[----:B------:R-:W4:Y:S01]  /*64e0*/  @!P0 LDG.E.64 R34, desc[UR6][R34.64] ;  /* 0x0000000622228981 */ /* 0x000f22000c1e1b00 */
[----:B------:R-:W0:Y:S01]  /*64f0*/  LDC R50, c[0x0][0x370] ;  /* 0x0000dc00ff327b82 */ /* 0x000e220000000800 */
        /* <DEDUP_REMOVED lines=11> */
[----:B------:R-:W-:-:S03]  /*65b0*/  @!P2 FADD.FTZ R65, R65, R25 ;  /* 0x000000194141a221 */ /* 0x000fc60000010000 */
[----:B-----5:R-:W-:Y:S01]  /*65c0*/  @!P3 FADD.FTZ R64, R64, R26 ;  /* 0x0000001a4040b221 */ /* 0x020fe20000010000 */
[----:B------:R-:W-:-:S03]  /*65d0*/  @!P3 FADD.FTZ R65, R65, R27 ;  /* 0x0000001b4141b221 */ /* 0x000fc60000010000 */
[----:B---3--:R-:W-:Y:S01]  /*65e0*/  @!P4 FADD.FTZ R64, R64, R28 ;  /* 0x0000001c4040c221 */ /* 0x008fe20000010000 */
[----:B------:R-:W-:-:S03]  /*65f0*/  @!P4 FADD.FTZ R65, R65, R29 ;  /* 0x0000001d4141c221 */ /* 0x000fc60000010000 */
[----:B----4-:R-:W-:Y:S01]  /*6600*/  @!P6 FADD.FTZ R64, R64, R30 ;  /* 0x0000001e4040e221 */ /* 0x010fe20000010000 */
[----:B------:R-:W-:-:S03]  /*6610*/  @!P6 FADD.FTZ R65, R65, R31 ;  /* 0x0000001f4141e221 */ /* 0x000fc60000010000 */
[----:B------:R-:W-:Y:S01]  /*6620*/  @!P5 FADD.FTZ R64, R64, R32 ;  /* 0x000000204040d221 */ /* 0x000fe20000010000 */
[----:B------:R-:W-:Y:S01]  /*6630*/  @!P5 FADD.FTZ R65, R65, R33 ;  /* 0x000000214141d221 */ /* 0x000fe20000010000 */
[----:B0-----:R-:W-:Y:S02]  /*6640*/  LOP3.LUT R33, R50, 0x7ffffff8, RZ, 0xc0, !PT ;  /* 0x7ffffff832217812 */ /* 0x001fe400078ec0ff */
[----:B------:R-:W-:Y:S01]  /*6650*/  @!P0 FADD.FTZ R64, R64, R34 ;  /* 0x0000002240408221 */ /* 0x000fe20000010000 */
[----:B------:R-:W-:Y:S01]  /*6660*/  @!P0 FADD.FTZ R65, R65, R35 ;  /* 0x0000002341418221 */ /* 0x000fe20000010000 */
[----:B------:R-:W-:-:S13]  /*6670*/  ISETP.NE.AND P0, PT, R33, UR4, PT ;  /* 0x0000000421007c0c */ /* 0x000fda000bf05270 */
[----:B------:R-:W-:Y:S05]  /*6680*/  @P0 BRA `(.L_x_110) ;  /* 0xfffffffc000c0947 */ /* 0x000fea000383ffff */
.L_x_109:
[----:B------:R-:W0:Y:S02]  /*6690*/  LDCU UR4, c[0x0][0x370] ;  /* 0x00006e00ff0477ac */ /* 0x000e240008000800 */
[----:B0-----:R-:W-:-:S09]  /*66a0*/  ULOP3.LUT UP0, URZ, UR4, 0x7, URZ, 0xc0, !UPT ;  /* 0x0000000704ff7892 */ /* 0x001fd2000f80c0ff */
[----:B------:R-:W-:Y:S05]  /*66b0*/  BRA.U !UP0, `(.L_x_106) ;  /* 0x0000000508007547 */ /* 0x000fea000b800000 */
[----:B------:R-:W0:Y:S01]  /*66c0*/  LDCU UR4, c[0x0][0x370] ;  /* 0x00006e00ff0477ac */ /* 0x000e220008000800 */
[----:B------:R-:W2:Y:S01]  /*66d0*/  LDCU UR5, c[0x0][0x370] ;  /* 0x00006e00ff0577ac */ /* 0x000ea20008000800 */
[----:B0-----:R-:W-:-:S04]  /*66e0*/  ULOP3.LUT UR4, UR4, 0x7, URZ, 0xc0, !UPT ;  /* 0x0000000704047892 */ /* 0x001fc8000f8ec0ff */
[----:B------:R-:W-:Y:S02]  /*66f0*/  UIADD3 UR4, UPT, UPT, UR4, -0x1, URZ ;  /* 0xffffffff04047890 */ /* 0x000fe4000fffe0ff */
[----:B--2---:R-:W-:Y:S02]  /*6700*/  ULOP3.LUT UP1, UR5, UR5, 0x3, URZ, 0xc0, !UPT ;  /* 0x0000000305057892 */ /* 0x004fe4000f82c0ff */
[----:B------:R-:W-:-:S09]  /*6710*/  UISETP.GE.U32.AND UP0, UPT, UR4, 0x3, UPT ;  /* 0x000000030400788c */ /* 0x000fd2000bf06070 */
[----:B------:R-:W-:Y:S05]  /*6720*/  BRA.U !UP0, `(.L_x_111) ;  /* 0x0000000108707547 */ /* 0x000fea000b800000 */
        /* <DEDUP_REMOVED lines=8> */
[----:B------:R-:W-:Y:S02]  /*67b0*/  @!P2 IMAD R27, R27, R23, R40 ;  /* 0x000000171b1ba224 */ /* 0x000fe400078e0228 */
[----:B------:R-:W-:-:S04]  /*67c0*/  @!P0 IMAD.WIDE.U32 R24, R25, 0x8, R36 ;  /* 0x0000000819188825 */ /* 0x000fc800078e0024 */
[-C--:B------:R-:W-:Y:S02]  /*67d0*/  @!P3 IMAD R29, R29, R23.reuse, R40 ;  /* 0x000000171d1db224 */ /* 0x080fe400078e0228 */
[----:B------:R-:W-:Y:S01]  /*67e0*/  @!P2 IMAD.WIDE.U32 R26, R27, 0x8, R36 ;  /* 0x000000081b1aa825 */ /* 0x000fe200078e0024 */
[----:B------:R-:W1:Y:S03]  /*67f0*/  @!P0 LDG.E.64 R24, desc[UR6][R24.64] ;  /* 0x0000000618188981 */ /* 0x000e66000c1e1b00 */
[----:B------:R-:W-:Y:S02]  /*6800*/  @!P4 IMAD R31, R31, R23, R40 ;  /* 0x000000171f1fc224 */ /* 0x000fe400078e0228 */
[--C-:B------:R-:W-:Y:S01]  /*6810*/  @!P3 IMAD.WIDE.U32 R28, R29, 0x8, R36.reuse ;  /* 0x000000081d1cb825 */ /* 0x100fe200078e0024 */
[----:B------:R-:W2:Y:S03]  /*6820*/  @!P2 LDG.E.64 R26, desc[UR6][R26.64] ;  /* 0x000000061a1aa981 */ /* 0x000ea6000c1e1b00 */
[----:B------:R-:W-:-:S02]  /*6830*/  @!P4 IMAD.WIDE.U32 R30, R31, 0x8, R36 ;  /* 0x000000081f1ec825 */ /* 0x000fc400078e0024 */
[----:B------:R-:W3:Y:S04]  /*6840*/  @!P3 LDG.E.64 R28, desc[UR6][R28.64] ;  /* 0x000000061c1cb981 */ /* 0x000ee8000c1e1b00 */
[----:B------:R-:W4:Y:S01]  /*6850*/  @!P4 LDG.E.64 R30, desc[UR6][R30.64] ;  /* 0x000000061e1ec981 */ /* 0x000f22000c1e1b00 */
[----:B------:R-:W-:Y:S01]  /*6860*/  IADD3 R33, PT, PT, R33, 0x4, RZ ;  /* 0x0000000421217810 */ /* 0x000fe20007ffe0ff */
[----:B-1----:R-:W-:Y:S01]  /*6870*/  @!P0 FADD.FTZ R64, R64, R24 ;  /* 0x0000001840408221 */ /* 0x002fe20000010000 */
[----:B------:R-:W-:-:S03]  /*6880*/  @!P0 FADD.FTZ R65, R65, R25 ;  /* 0x0000001941418221 */ /* 0x000fc60000010000 */
[----:B--2---:R-:W-:Y:S01]  /*6890*/  @!P2 FADD.FTZ R64, R64, R26 ;  /* 0x0000001a4040a221 */ /* 0x004fe20000010000 */
[----:B------:R-:W-:-:S03]  /*68a0*/  @!P2 FADD.FTZ R65, R65, R27 ;  /* 0x0000001b4141a221 */ /* 0x000fc60000010000 */
[----:B---3--:R-:W-:Y:S01]  /*68b0*/  @!P3 FADD.FTZ R64, R64, R28 ;  /* 0x0000001c4040b221 */ /* 0x008fe20000010000 */
[----:B------:R-:W-:-:S03]  /*68c0*/  @!P3 FADD.FTZ R65, R65, R29 ;  /* 0x0000001d4141b221 */ /* 0x000fc60000010000 */
[----:B----4-:R-:W-:Y:S01]  /*68d0*/  @!P4 FADD.FTZ R64, R64, R30 ;  /* 0x0000001e4040c221 */ /* 0x010fe20000010000 */
[----:B------:R-:W-:-:S07]  /*68e0*/  @!P4 FADD.FTZ R65, R65, R31 ;  /* 0x0000001f4141c221 */ /* 0x000fce0000010000 */
.L_x_111:
[----:B------:R-:W-:Y:S05]  /*68f0*/  BRA.U !UP1, `(.L_x_106) ;  /* 0x0000000109707547 */ /* 0x000fea000b800000 */
[----:B------:R-:W0:Y:S01]  /*6900*/  LDC R28, c[0x0][0x370] ;  /* 0x0000dc00ff1c7b82 */ /* 0x000e220000000800 */
[----:B------:R-:W-:Y:S01]  /*6910*/  UISETP.NE.AND UP0, UPT, UR5, 0x1, UPT ;  /* 0x000000010500788c */ /* 0x000fe2000bf05270 */
[----:B0-----:R-:W-:-:S08]  /*6920*/  LOP3.LUT R28, R28, 0x1, RZ, 0xc0, !PT ;  /* 0x000000011c1c7812 */ /* 0x001fd000078ec0ff */
[----:B------:R-:W-:Y:S05]  /*6930*/  BRA.U !UP0, `(.L_x_112) ;  /* 0x0000000108387547 */ /* 0x000fea000b800000 */
[C---:B------:R-:W-:Y:S02]  /*6940*/  IADD3 R27, PT, PT, R33.reuse, 0x1, RZ ;  /* 0x00000001211b7810 */ /* 0x040fe40007ffe0ff */
[-C--:B------:R-:W-:Y:S02]  /*6950*/  ISETP.EQ.OR P2, PT, R33, R0.reuse, P1 ;  /* 0x000000002100720c */ /* 0x080fe40000f42670 */
[----:B------:R-:W-:-:S11]  /*6960*/  ISETP.EQ.OR P0, PT, R27, R0, P1 ;  /* 0x000000001b00720c */ /* 0x000fd60000f02670 */
[-CC-:B------:R-:W-:Y:S02]  /*6970*/  @!P2 IMAD R25, R33, R23.reuse, R40.reuse ;  /* 0x000000172119a224 */ /* 0x180fe400078e0228 */
[----:B------:R-:W-:Y:S02]  /*6980*/  @!P0 IMAD R27, R27, R23, R40 ;  /* 0x000000171b1b8224 */ /* 0x000fe400078e0228 */
[----:B------:R-:W-:-:S04]  /*6990*/  @!P2 IMAD.WIDE.U32 R24, R25, 0x8, R36 ;  /* 0x000000081918a825 */ /* 0x000fc800078e0024 */
[----:B------:R-:W-:Y:S02]  /*69a0*/  @!P0 IMAD.WIDE.U32 R26, R27, 0x8, R36 ;  /* 0x000000081b1a8825 */ /* 0x000fe400078e0024 */
[----:B------:R-:W1:Y:S04]  /*69b0*/  @!P2 LDG.E.64 R24, desc[UR6][R24.64] ;  /* 0x000000061818a981 */ /* 0x000e68000c1e1b00 */
[----:B------:R-:W2:Y:S01]  /*69c0*/  @!P0 LDG.E.64 R26, desc[UR6][R26.64] ;  /* 0x000000061a1a8981 */ /* 0x000ea2000c1e1b00 */
[----:B------:R-:W-:Y:S01]  /*69d0*/  IADD3 R33, PT, PT, R33, 0x2, RZ ;  /* 0x0000000221217810 */ /* 0x000fe20007ffe0ff */
[----:B-1----:R-:W-:Y:S01]  /*69e0*/  @!P2 FADD.FTZ R64, R64, R24 ;  /* 0x000000184040a221 */ /* 0x002fe20000010000 */
[----:B------:R-:W-:-:S03]  /*69f0*/  @!P2 FADD.FTZ R65, R65, R25 ;  /* 0x000000194141a221 */ /* 0x000fc60000010000 */
[----:B--2---:R-:W-:Y:S01]  /*6a00*/  @!P0 FADD.FTZ R64, R64, R26 ;  /* 0x0000001a40408221 */ /* 0x004fe20000010000 */
[----:B------:R-:W-:-:S07]  /*6a10*/  @!P0 FADD.FTZ R65, R65, R27 ;  /* 0x0000001b41418221 */ /* 0x000fce0000010000 */
.L_x_112:
[----:B------:R-:W-:Y:S01]  /*6a20*/  ISETP.EQ.OR P0, PT, R33, R0, P1 ;  /* 0x000000002100720c */ /* 0x000fe20000f02670 */
[----:B------:R-:W-:Y:S03]  /*6a30*/  BSSY.RECONVERGENT B0, `(.L_x_106) ;  /* 0x0000008000007945 */ /* 0x000fe60003800200 */
[----:B------:R-:W-:-:S13]  /*6a40*/  ISETP.NE.U32.OR P0, PT, R28, 0x1, P0 ;  /* 0x000000011c00780c */ /* 0x000fda0000705470 */
[----:B------:R-:W-:Y:S05]  /*6a50*/  @P0 BRA `(.L_x_113) ;  /* 0x0000000000140947 */ /* 0x000fea0003800000 */
[----:B------:R-:W-:-:S04]  /*6a60*/  IMAD R25, R23, R33, R40 ;  /* 0x0000002117197224 */ /* 0x000fc800078e0228 */
[----:B------:R-:W-:-:S06]  /*6a70*/  IMAD.WIDE.U32 R24, R25, 0x8, R36 ;  /* 0x0000000819187825 */ /* 0x000fcc00078e0024 */
[----:B------:R-:W1:Y:S02]  /*6a80*/  LDG.E.64 R24, desc[UR6][R24.64] ;  /* 0x0000000618187981 */ /* 0x000e64000c1e1b00 */
[----:B-1----:R-:W-:Y:S01]  /*6a90*/  FADD.FTZ R64, R64, R24 ;  /* 0x0000001840407221 */ /* 0x002fe20000010000 */
[----:B------:R-:W-:-:S07]  /*6aa0*/  FADD.FTZ R65, R65, R25 ;  /* 0x0000001941417221 */ /* 0x000fce0000010000 */
.L_x_113:
[----:B------:R-:W-:Y:S05]  /*6ab0*/  BSYNC.RECONVERGENT B0 ;  /* 0x0000000000007941 */ /* 0x000fea0003800200 */
.L_x_106:
[----:B------:R-:W5:Y:S01]  /*6ac0*/  S2UR UR5, SR_CgaCtaId ;  /* 0x00000000000579c3 */ /* 0x000f620000008800 */
[----:B------:R-:W-:Y:S01]  /*6ad0*/  UMOV UR4, 0x400 ;  /* 0x0000040000047882 */ /* 0x000fe20000000000 */
[----:B------:R-:W-:Y:S02]  /*6ae0*/  SHF.L.U32 R79, R79, 0x10, RZ ;  /* 0x000000104f4f7819 */ /* 0x000fe400000006ff */
[----:B--2---:R-:W-:-:S03]  /*6af0*/  SHF.L.U32 R27, R112, 0x10, RZ ;  /* 0x00000010701b7819 */ /* 0x004fc600000006ff */
[C---:B------:R-:W-:Y:S02]  /*6b00*/  FADD.FTZ R79, -R22.reuse, R79 ;  /* 0x0000004f164f7221 */ /* 0x040fe40000010100 */
[----:B------:R-:W-:Y:S02]  /*6b10*/  FADD.FTZ R27, -R22, R27 ;  /* 0x0000001b161b7221 */ /* 0x000fe40000010100 */
[-C--:B------:R-:W-:Y:S02]  /*6b20*/  FMUL.FTZ R79, R79, R114.reuse ;  /* 0x000000724f4f7220 */ /* 0x080fe40000410000 */
[----:B------:R-:W-:Y:S01]  /*6b30*/  FMUL.FTZ R38, R27, R114 ;  /* 0x000000721b267220 */ /* 0x000fe20000410000 */
[----:B-----5:R-:W-:Y:S01]  /*6b40*/  ULEA UR4, UR5, UR4, 0x18 ;  /* 0x0000000405047291 */ /* 0x020fe2000f8ec0ff */
[----:B------:R-:W2:Y:S08]  /*6b50*/  LDCU.U8 UR5, c[0x0][0x414] ;  /* 0x00008280ff0577ac */ /* 0x000eb00008000000 */
[----:B------:R-:W-:Y:S01]  /*6b60*/  @!P1 STS.64 [UR4+0x98], R64 ;  /* 0x00009840ff009988 */ /* 0x000fe20008000a04 */
[----:B------:R-:W-:Y:S01]  /*6b70*/  BAR.SYNC.DEFER_BLOCKING 0x0 ;  /* 0x0000000000007b1d */ /* 0x000fe20000010000 */
[----:B--2---:R-:W-:-:S05]  /*6b80*/  UISETP.NE.AND UP0, UPT, UR5, URZ, UPT ;  /* 0x000000ff0500728c */ /* 0x004fca000bf05270 */
[----:B---34-:R-:W2:Y:S01]  /*6b90*/  LDS.64 R24, [UR4+0x98] ;  /* 0x00009804ff187984 */ /* 0x018ea20008000a00 */
[----:B------:R-:W2:Y:S02]  /*6ba0*/  LDCU UR4, c[0x0][0x42c] ;  /* 0x00008580ff0477ac */ /* 0x000ea40008000800 */
[----:B--2---:R-:W-:Y:S01]  /*6bb0*/  FMUL.FTZ R28, R24, UR4 ;  /* 0x00000004181c7c20 */ /* 0x004fe20008410000 */
[----:B------:R-:W-:Y:S01]  /*6bc0*/  FMUL.FTZ R29, R25, UR4 ;  /* 0x00000004191d7c20 */ /* 0x000fe20008410000 */
[----:B------:R-:W-:Y:S02]  /*6bd0*/  SHF.L.U32 R25, R78, 0x10, RZ ;  /* 0x000000104e197819 */ /* 0x000fe400000006ff */
[----:B------:R-:W-:Y:S01]  /*6be0*/  SHF.L.U32 R24, R113, 0x10, RZ ;  /* 0x0000001071187819 */ /* 0x000fe200000006ff */
[----:B------:R-:W-:Y:S06]  /*6bf0*/  BRA.U !UP0, `(.L_x_114) ;  /* 0x0000000108487547 */ /* 0x000fec000b800000 */
[----:B------:R-:W-:Y:S01]  /*6c00*/  FFMA.FTZ R26, R62, R79, R60 ;  /* 0x0000004f3e1a7223 */ /* 0x000fe2000001003c */
[----:B------:R-:W-:-:S03]  /*6c10*/  FFMA.FTZ R27, R63, R38, R61 ;  /* 0x000000263f1b7223 */ /* 0x000fc6000001003d */
[----:B------:R-:W-:Y:S01]  /*6c20*/  FMUL.FTZ R30, R26, -1.4426950216293334961 ;  /* 0xbfb8aa3b1a1e7820 */ /* 0x000fe20000410000 */
[----:B------:R-:W-:-:S05]  /*6c30*/  FMUL.FTZ R33, R27, -1.4426950216293334961 ;  /* 0xbfb8aa3b1b217820 */ /* 0x000fca0000410000 */
[----:B------:R-:W2:Y:S08]  /*6c40*/  MUFU.EX2 R30, R30 ;  /* 0x0000001e001e7308 */ /* 0x000eb00000000800 */
[----:B------:R-:W3:Y:S01]  /*6c50*/  MUFU.EX2 R33, R33 ;  /* 0x0000002100217308 */ /* 0x000ee20000000800 */
[----:B--2---:R-:W-:-:S07]  /*6c60*/  FADD.FTZ R31, R30, 1 ;  /* 0x3f8000001e1f7421 */ /* 0x004fce0000010000 */
[----:B------:R-:W2:Y:S01]  /*6c70*/  MUFU.RCP R32, R31 ;  /* 0x0000001f00207308 */ /* 0x000ea20000001000 */
[----:B---3--:R-:W-:-:S07]  /*6c80*/  FADD.FTZ R34, R33, 1 ;  /* 0x3f80000021227421 */ /* 0x008fce0000010000 */
[----:B------:R-:W3:Y:S01]  /*6c90*/  MUFU.RCP R35, R34 ;  /* 0x0000002200237308 */ /* 0x000ee20000001000 */
[----:B--2---:R-:W-:Y:S01]  /*6ca0*/  FADD.FTZ R37, -R32, 1 ;  /* 0x3f80000020257421 */ /* 0x004fe20000010100 */
[----:B------:R-:W-:-:S03]  /*6cb0*/  FMUL.FTZ R25, R25, R32 ;  /* 0x0000002019197220 */ /* 0x000fc60000410000 */
[----:B------:R-:W-:Y:S01]  /*6cc0*/  FFMA.FTZ R26, R26, R37, 1 ;  /* 0x3f8000001a1a7423 */ /* 0x000fe20000010025 */
[----:B---3--:R-:W-:Y:S01]  /*6cd0*/  FADD.FTZ R36, -R35, 1 ;  /* 0x3f80000023247421 */ /* 0x008fe20000010100 */
[----:B------:R-:W-:Y:S02]  /*6ce0*/  FMUL.FTZ R24, R24, R35 ;  /* 0x0000002318187220 */ /* 0x000fe40000410000 */
[----:B------:R-:W-:Y:S01]  /*6cf0*/  FMUL.FTZ R25, R25, R26 ;  /* 0x0000001a19197220 */ /* 0x000fe20000410000 */
[----:B------:R-:W-:-:S04]  /*6d00*/  FFMA.FTZ R27, R27, R36, 1 ;  /* 0x3f8000001b1b7423 */ /* 0x000fc80000010024 */
[----:B------:R-:W-:-:S07]  /*6d10*/  FMUL.FTZ R24, R24, R27 ;  /* 0x0000001b18187220 */ /* 0x000fce0000410000 */
.L_x_114:
[----:B------:R-:W2:Y:S01]  /*6d20*/  LDCU UR4, c[0x0][0x41c] ;  /* 0x00008380ff0477ac */ /* 0x000ea20008000800 */
[----:B------:R-:W-:Y:S01]  /*6d30*/  SHF.R.U32.HI R31, RZ, 0x5, R2 ;  /* 0x00000005ff1f7819 */ /* 0x000fe20000011602 */
[C-C-:B------:R-:W-:Y:S01]  /*6d40*/  FFMA.FTZ R27, R28.reuse, R79, R29.reuse ;  /* 0x0000004f1c1b7223 */ /* 0x140fe2000001001d */
[----:B------:R-:W-:Y:S01]  /*6d50*/  SHF.L.U32 R77, R77, 0x10, RZ ;  /* 0x000000104d4d7819 */ /* 0x000fe200000006ff */
[----:B------:R-:W3:Y:S01]  /*6d60*/  LDCU.64 UR8, c[0x0][0x400] ;  /* 0x00008000ff0877ac */ /* 0x000ee20008000a00 */
[----:B------:R-:W-:Y:S01]  /*6d70*/  FFMA.FTZ R2, R28, R38, R29 ;  /* 0x000000261c027223 */ /* 0x000fe2000001001d */
[----:B------:R-:W-:Y:S01]  /*6d80*/  BSSY.RECONVERGENT B0, `(.L_x_115) ;  /* 0x000001c000007945 */ /* 0x000fe20003800200 */
[----:B------:R-:W-:Y:S01]  /*6d90*/  FFMA.FTZ R27, R62, R25, -R27 ;  /* 0x000000193e1b7223 */ /* 0x000fe2000001081b */
[----:B------:R-:W-:Y:S01]  /*6da0*/  SHF.L.U32 R41, R110, 0x10, RZ ;  /* 0x000000106e297819 */ /* 0x000fe200000006ff */
[----:B------:R-:W-:Y:S01]  /*6db0*/  FADD.FTZ R77, -R22, R77 ;  /* 0x0000004d164d7221 */ /* 0x000fe20000010100 */
[----:B------:R-:W-:Y:S01]  /*6dc0*/  FFMA.FTZ R37, R63, R24, -R2 ;  /* 0x000000183f257223 */ /* 0x000fe20000010802 */
[----:B--2---:R-:W-:-:S05]  /*6dd0*/  IMAD R31, R0, UR4, R31 ;  /* 0x00000004001f7c24 */ /* 0x004fca000f8e021f */
[C---:B---3--:R-:W-:Y:S02]  /*6de0*/  ISETP.GE.U32.AND P0, PT, R31.reuse, UR8, PT ;  /* 0x000000081f007c0c */ /* 0x048fe4000bf06070 */
[----:B------:R-:W-:Y:S02]  /*6df0*/  SHF.R.S32.HI R26, RZ, 0x1f, R31 ;  /* 0x0000001fff1a7819 */ /* 0x000fe4000001141f */
[----:B------:R-:W-:Y:S02]  /*6e00*/  IADD3 R33, PT, PT, R31, 0x10, RZ ;  /* 0x000000101f217810 */ /* 0x000fe40007ffe0ff */
[----:B------:R-:W-:Y:S02]  /*6e10*/  ISETP.GE.AND.EX P0, PT, R26, UR9, PT, P0 ;  /* 0x000000091a007c0c */ /* 0x000fe4000bf06300 */
[----:B------:R-:W-:Y:S02]  /*6e20*/  ISETP.GE.U32.AND P1, PT, R33, UR8, PT ;  /* 0x0000000821007c0c */ /* 0x000fe4000bf26070 */
[----:B------:R-:W-:-:S04]  /*6e30*/  SHF.R.S32.HI R0, RZ, 0x1f, R33 ;  /* 0x0000001fff007819 */ /* 0x000fc80000011421 */
[----:B------:R-:W-:-:S05]  /*6e40*/  ISETP.GE.AND.EX P1, PT, R0, UR9, PT, P1 ;  /* 0x0000000900007c0c */ /* 0x000fca000bf26310 */
[----:B------:R-:W-:Y:S08]  /*6e50*/  @P0 BRA `(.L_x_116) ;  /* 0x0000000000380947 */ /* 0x000ff00003800000 */
[----:B------:R-:W2:Y:S01]  /*6e60*/  LDCU.64 UR10, c[0x0][0x3f8] ;  /* 0x00007f00ff0a77ac */ /* 0x000ea20008000a00 */
[----:B------:R-:W-:Y:S01]  /*6e70*/  MOV R24, R118 ;  /* 0x0000007600187202 */ /* 0x000fe20000000f00 */
[-C--:B------:R-:W-:Y:S01]  /*6e80*/  FMUL.FTZ R35, R27, R114.reuse ;  /* 0x000000721b237220 */ /* 0x080fe20000410000 */
[----:B------:R-:W-:Y:S01]  /*6e90*/  MOV R25, R121 ;  /* 0x0000007900197202 */ /* 0x000fe20000000f00 */
[----:B------:R-:W3:Y:S01]  /*6ea0*/  LDCU.64 UR4, c[0x0][0x380] ;  /* 0x00007000ff0477ac */ /* 0x000ee20008000a00 */
[----:B------:R-:W-:Y:S01]  /*6eb0*/  FMUL.FTZ R2, R37, R114 ;  /* 0x0000007225027220 */ /* 0x000fe20000410000 */
[----:B--2---:R-:W-:Y:S02]  /*6ec0*/  IMAD R26, R26, UR10, RZ ;  /* 0x0000000a1a1a7c24 */ /* 0x004fe4000f8e02ff */
[----:B------:R-:W-:-:S04]  /*6ed0*/  IMAD.WIDE.U32 R24, R31, UR10, R24 ;  /* 0x0000000a1f187c25 */ /* 0x000fc8000f8e0018 */
[----:B------:R-:W-:Y:S01]  /*6ee0*/  IMAD R39, R31, UR11, R26 ;  /* 0x0000000b1f277c24 */ /* 0x000fe2000f8e021a */
[----:B---3--:R-:W-:-:S04]  /*6ef0*/  LEA R26, P0, R24, UR4, 0x1 ;  /* 0x00000004181a7c11 */ /* 0x008fc8000f8008ff */
[----:B------:R-:W-:Y:S02]  /*6f00*/  IADD3 R39, PT, PT, R25, R39, RZ ;  /* 0x0000002719277210 */ /* 0x000fe40007ffe0ff */
[----:B------:R-:W-:Y:S02]  /*6f10*/  F2FP.BF16.F32.PACK_AB R25, R2, R35 ;  /* 0x000000230219723e */ /* 0x000fe400000010ff */
[----:B------:R-:W-:-:S05]  /*6f20*/  LEA.HI.X R27, R24, UR5, R39, 0x1, P0 ;  /* 0x00000005181b7c11 */ /* 0x000fca00080f0c27 */
[----:B------:R2:W-:Y:S02]  /*6f30*/  STG.E desc[UR6][R26.64], R25 ;  /* 0x000000191a007986 */ /* 0x0005e4000c101906 */
.L_x_116:
[----:B------:R-:W-:Y:S05]  /*6f40*/  BSYNC.RECONVERGENT B0 ;  /* 0x0000000000007941 */ /* 0x000fea0003800200 */
.L_x_115:
[-C--:B------:R-:W-:Y:S01]  /*6f50*/  FMUL.FTZ R77, R77, R114.reuse ;  /* 0x000000724d4d7220 */ /* 0x080fe20000410000 */
[----:B--2---:R-:W-:Y:S01]  /*6f60*/  FADD.FTZ R27, -R22, R41 ;  /* 0x00000029161b7221 */ /* 0x004fe20000010100 */
[----:B------:R-:W-:Y:S02]  /*6f70*/  SHF.L.U32 R25, R76, 0x10, RZ ;  /* 0x000000104c197819 */ /* 0x000fe400000006ff */
[----:B------:R-:W-:Y:S01]  /*6f80*/  SHF.L.U32 R2, R111, 0x10, RZ ;  /* 0x000000106f027819 */ /* 0x000fe200000006ff */
[----:B------:R-:W-:Y:S01]  /*6f90*/  FFMA.FTZ R41, R28, R77, R29 ;  /* 0x0000004d1c297223 */ /* 0x000fe2000001001d */
[----:B------:R-:W-:Y:S01]  /*6fa0*/  FMUL.FTZ R36, R27, R114 ;  /* 0x000000721b247220 */ /* 0x000fe20000410000 */
        /* <DEDUP_REMOVED lines=19> */
.L_x_117:
[----:B------:R-:W-:Y:S01]  /*70e0*/  FFMA.FTZ R24, R28, R36, R29 ;  /* 0x000000241c187223 */ /* 0x000fe2000001001d */
[----:B------:R-:W-:Y:S01]  /*70f0*/  BSSY.RECONVERGENT B0, `(.L_x_118) ;  /* 0x0000014000007945 */ /* 0x000fe20003800200 */
[----:B------:R-:W-:Y:S01]  /*7100*/  FFMA.FTZ R41, R62, R25, -R41 ;  /* 0x000000193e297223 */ /* 0x000fe20000010829 */
[----:B------:R-:W-:Y:S01]  /*7110*/  SHF.L.U32 R75, R75, 0x10, RZ ;  /* 0x000000104b4b7819 */ /* 0x000fe200000006ff */
[----:B------:R-:W-:Y:S01]  /*7120*/  FFMA.FTZ R27, R63, R2, -R24 ;  /* 0x000000023f1b7223 */ /* 0x000fe20000010818 */
[----:B------:R-:W-:Y:S01]  /*7130*/  SHF.L.U32 R35, R108, 0x10, RZ ;  /* 0x000000106c237819 */ /* 0x000fe200000006ff */
[----:B------:R-:W-:Y:S06]  /*7140*/  @P1 BRA `(.L_x_119) ;  /* 0x0000000000381947 */ /* 0x000fec0003800000 */
[----:B------:R-:W2:Y:S01]  /*7150*/  LDCU.64 UR4, c[0x0][0x3f8] ;  /* 0x00007f00ff0477ac */ /* 0x000ea20008000a00 */
[----:B------:R-:W-:Y:S01]  /*7160*/  MOV R24, R118 ;  /* 0x0000007600187202 */ /* 0x000fe20000000f00 */
[----:B------:R-:W-:Y:S01]  /*7170*/  FMUL.FTZ R41, R41, R114 ;  /* 0x0000007229297220 */ /* 0x000fe20000410000 */
[----:B------:R-:W-:Y:S01]  /*7180*/  MOV R25, R121 ;  /* 0x0000007900197202 */ /* 0x000fe20000000f00 */
[----:B------:R-:W3:Y:S01]  /*7190*/  LDCU.64 UR10, c[0x0][0x380] ;  /* 0x00007000ff0a77ac */ /* 0x000ee20008000a00 */
[----:B--2---:R-:W-:Y:S02]  /*71a0*/  IMAD R0, R0, UR4, RZ ;  /* 0x0000000400007c24 */ /* 0x004fe4000f8e02ff */
[----:B------:R-:W-:-:S04]  /*71b0*/  IMAD.WIDE.U32 R24, R33, UR4, R24 ;  /* 0x0000000421187c25 */ /* 0x000fc8000f8e0018 */
[----:B------:R-:W-:Y:S02]  /*71c0*/  IMAD R33, R33, UR5, R0 ;  /* 0x0000000521217c24 */ /* 0x000fe4000f8e0200 */
[----:B------:R-:W-:Y:S01]  /*71d0*/  FMUL.FTZ R0, R27, R114 ;  /* 0x000000721b007220 */ /* 0x000fe20000410000 */
[----:B---3--:R-:W-:Y:S02]  /*71e0*/  LEA R26, P0, R24, UR10, 0x1 ;  /* 0x0000000a181a7c11 */ /* 0x008fe4000f8008ff */
[----:B------:R-:W-:Y:S02]  /*71f0*/  IADD3 R33, PT, PT, R25, R33, RZ ;  /* 0x0000002119217210 */ /* 0x000fe40007ffe0ff */
[----:B------:R-:W-:Y:S02]  /*7200*/  F2FP.BF16.F32.PACK_AB R25, R0, R41 ;  /* 0x000000290019723e */ /* 0x000fe400000010ff */
[----:B------:R-:W-:-:S05]  /*7210*/  LEA.HI.X R27, R24, UR11, R33, 0x1, P0 ;  /* 0x0000000b181b7c11 */ /* 0x000fca00080f0c21 */
[----:B------:R2:W-:Y:S02]  /*7220*/  STG.E desc[UR6][R26.64], R25 ;  /* 0x000000191a007986 */ /* 0x0005e4000c101906 */
.L_x_119:
[----:B------:R-:W-:Y:S05]  /*7230*/  BSYNC.RECONVERGENT B0 ;  /* 0x0000000000007941 */ /* 0x000fea0003800200 */
.L_x_118:
[----:B------:R-:W-:Y:S01]  /*7240*/  SHF.L.U32 R39, R8, 0x10, RZ ;  /* 0x0000001008277819 */ /* 0x000fe200000006ff */
[----:B--2---:R-:W-:Y:S01]  /*7250*/  FADD.FTZ R27, -R22, R75 ;  /* 0x0000004b161b7221 */ /* 0x004fe20000010100 */
[----:B------:R-:W-:Y:S01]  /*7260*/  SHF.L.U32 R33, R106, 0x10, RZ ;  /* 0x000000106a217819 */ /* 0x000fe200000006ff */
[----:B------:R-:W-:Y:S01]  /*7270*/  FADD.FTZ R37, -R22, R35 ;  /* 0x0000002316257221 */ /* 0x000fe20000010100 */
[----:B------:R-:W-:Y:S01]  /*7280*/  SHF.L.U32 R41, R86, 0x10, RZ ;  /* 0x0000001056297819 */ /* 0x000fe200000006ff */
[----:B------:R-:W-:Y:S01]  /*7290*/  FADD.FTZ R75, -R22, R39 ;  /* 0x00000027164b7221 */ /* 0x000fe20000010100 */
[----:B------:R-:W-:Y:S01]  /*72a0*/  SHF.L.U32 R113, R66, 0x10, RZ ;  /* 0x0000001042717819 */ /* 0x000fe200000006ff */
[-C--:B------:R-:W-:Y:S01]  /*72b0*/  FMUL.FTZ R24, R27, R114.reuse ;  /* 0x000000721b187220 */ /* 0x080fe20000410000 */
[----:B------:R-:W-:Y:S01]  /*72c0*/  SHF.L.U32 R117, R84, 0x10, RZ ;  /* 0x0000001054757819 */ /* 0x000fe200000006ff */
[----:B------:R-:W-:Y:S01]  /*72d0*/  FADD.FTZ R39, -R22, R41 ;  /* 0x0000002916277221 */ /* 0x000fe20000010100 */
[----:B------:R-:W-:Y:S01]  /*72e0*/  SHF.L.U32 R45, R20, 0x10, RZ ;  /* 0x00000010142d7819 */ /* 0x000fe200000006ff */
[----:B------:R-:W-:Y:S01]  /*72f0*/  FADD.FTZ R20, -R22, R33 ;  /* 0x0000002116147221 */ /* 0x000fe20000010100 */
[----:B------:R-:W-:Y:S01]  /*7300*/  SHF.L.U32 R115, R4, 0x10, RZ ;  /* 0x0000001004737819 */ /* 0x000fe200000006ff */
[----:B------:R-:W-:Y:S01]  /*7310*/  FADD.FTZ R41, -R22, R113 ;  /* 0x0000007116297221 */ /* 0x000fe20000010100 */
[----:B------:R-:W-:Y:S01]  /*7320*/  SHF.L.U32 R59, R12, 0x10, RZ ;  /* 0x000000100c3b7819 */ /* 0x000fe200000006ff */
[C---:B------:R-:W-:Y:S01]  /*7330*/  FADD.FTZ R33, -R22.reuse, R117 ;  /* 0x0000007516217221 */ /* 0x040fe20000010100 */
[----:B------:R-:W-:Y:S01]  /*7340*/  IADD3 R46, PT, PT, R31, 0x20, RZ ;  /* 0x000000201f2e7810 */ /* 0x000fe20007ffe0ff */
[----:B------:R-:W-:Y:S01]  /*7350*/  FMUL.FTZ R26, R37, R114 ;  /* 0x00000072251a7220 */ /* 0x000fe20000410000 */
[C---:B------:R-:W-:Y:S01]  /*7360*/  IADD3 R117, PT, PT, R31.reuse, 0x30, RZ ;  /* 0x000000301f757810 */ /* 0x040fe20007ffe0ff */
[C---:B------:R-:W-:Y:S01]  /*7370*/  FADD.FTZ R115, -R22.reuse, R115 ;  /* 0x0000007316737221 */ /* 0x040fe20000010100 */
[C---:B------:R-:W-:Y:S01]  /*7380*/  IADD3 R113, PT, PT, R31.reuse, 0x40, RZ ;  /* 0x000000401f717810 */ /* 0x040fe20007ffe0ff */
[C---:B------:R-:W-:Y:S01]  /*7390*/  FADD.FTZ R59, -R22.reuse, R59 ;  /* 0x0000003b163b7221 */ /* 0x040fe20000010100 */
[C---:B------:R-:W-:Y:S01]  /*73a0*/  IADD3 R12, PT, PT, R31.reuse, 0x50, RZ ;  /* 0x000000501f0c7810 */ /* 0x040fe20007ffe0ff */
[----:B------:R-:W-:Y:S01]  /*73b0*/  FADD.FTZ R45, -R22, R45 ;  /* 0x0000002d162d7221 */ /* 0x000fe20000010100 */
[C---:B------:R-:W-:Y:S01]  /*73c0*/  IADD3 R8, PT, PT, R31.reuse, 0x60, RZ ;  /* 0x000000601f087810 */ /* 0x040fe20007ffe0ff */
[C-C-:B------:R-:W-:Y:S01]  /*73d0*/  FFMA.FTZ R42, R28.reuse, R24, R29.reuse ;  /* 0x000000181c2a7223 */ /* 0x140fe2000001001d */
[C---:B------:R-:W-:Y:S01]  /*73e0*/  IADD3 R4, PT, PT, R31.reuse, 0x70, RZ ;  /* 0x000000701f047810 */ /* 0x040fe20007ffe0ff */
[----:B------:R-:W-:Y:S01]  /*73f0*/  FFMA.FTZ R44, R28, R26, R29 ;  /* 0x0000001a1c2c7223 */ /* 0x000fe2000001001d */
[----:B------:R-:W-:-:S02]  /*7400*/  IADD3 R0, PT, PT, R31, 0x80, RZ ;  /* 0x000000801f007810 */ /* 0x000fc40007ffe0ff */
[----:B------:R-:W-:Y:S02]  /*7410*/  SHF.L.U32 R25, R73, 0x10, RZ ;  /* 0x0000001049197819 */ /* 0x000fe400000006ff */
[----:B------:R-:W-:Y:S02]  /*7420*/  SHF.L.U32 R123, R71, 0x10, RZ ;  /* 0x00000010477b7819 */ /* 0x000fe400000006ff */
[----:B------:R-:W-:Y:S01]  /*7430*/  SHF.L.U32 R125, R104, 0x10, RZ ;  /* 0x00000010687d7819 */ /* 0x000fe200000006ff */
[----:B------:R-:W-:Y:S01]  /*7440*/  FADD.FTZ R25, -R22, R25 ;  /* 0x0000001916197221 */ /* 0x000fe20000010100 */
[----:B------:R-:W-:Y:S01]  /*7450*/  SHF.L.U32 R111, R102, 0x10, RZ ;  /* 0x00000010666f7819 */ /* 0x000fe200000006ff */
[----:B------:R-:W-:Y:S01]  /*7460*/  FADD.FTZ R123, -R22, R123 ;  /* 0x0000007b167b7221 */ /* 0x000fe20000010100 */
[----:B------:R-:W-:Y:S01]  /*7470*/  SHF.L.U32 R79, R6, 0x10, RZ ;  /* 0x00000010064f7819 */ /* 0x000fe200000006ff */
[----:B------:R-:W-:Y:S01]  /*7480*/  FADD.FTZ R125, -R22, R125 ;  /* 0x0000007d167d7221 */ /* 0x000fe20000010100 */
[----:B------:R-:W-:Y:S01]  /*7490*/  SHF.L.U32 R77, R100, 0x10, RZ ;  /* 0x00000010644d7819 */ /* 0x000fe200000006ff */
[----:B------:R-:W-:Y:S01]  /*74a0*/  FADD.FTZ R111, -R22, R111 ;  /* 0x0000006f166f7221 */ /* 0x000fe20000010100 */
[----:B-1----:R-:W-:Y:S01]  /*74b0*/  SHF.L.U32 R65, R98, 0x10, RZ ;  /* 0x0000001062417819 */ /* 0x002fe200000006ff */
[----:B------:R-:W-:Y:S01]  /*74c0*/  FADD.FTZ R79, -R22, R79 ;  /* 0x0000004f164f7221 */ /* 0x000fe20000010100 */
        /* <DEDUP_REMOVED lines=22> */
[----:B------:R-:W-:Y:S01]  /*7630*/  ISETP.GE.U32.AND P2, PT, R46, UR8, PT ;  /* 0x000000082e007c0c */ /* 0x000fe2000bf46070 */
[C---:B------:R-:W-:Y:S01]  /*7640*/  FADD.FTZ R35, -R22.reuse, R68 ;  /* 0x0000004416237221 */ /* 0x040fe20000010100 */
[----:B------:R-:W-:Y:S01]  /*7650*/  ISETP.GE.U32.AND P1, PT, R117, UR8, PT ;  /* 0x0000000875007c0c */ /* 0x000fe2000bf26070 */
[----:B------:R-:W-:Y:S01]  /*7660*/  FADD.FTZ R37, -R22, R82 ;  /* 0x0000005216257221 */ /* 0x000fe20000010100 */
[----:B------:R-:W-:-:S02]  /*7670*/  ISETP.GE.U32.AND P0, PT, R113, UR8, PT ;  /* 0x0000000871007c0c */ /* 0x000fc4000bf06070 */
[----:B------:R-:W-:Y:S02]  /*7680*/  ISETP.GE.U32.AND P6, PT, R12, UR8, PT ;  /* 0x000000080c007c0c */ /* 0x000fe4000bfc6070 */
[----:B------:R-:W-:Y:S02]  /*7690*/  ISETP.GE.U32.AND P3, PT, R8, UR8, PT ;  /* 0x0000000808007c0c */ /* 0x000fe4000bf66070 */
[----:B------:R-:W-:Y:S02]  /*76a0*/  ISETP.GE.U32.AND P4, PT, R4, UR8, PT ;  /* 0x0000000804007c0c */ /* 0x000fe4000bf86070 */
[----:B------:R-:W-:Y:S02]  /*76b0*/  ISETP.GE.U32.AND P5, PT, R0, UR8, PT ;  /* 0x0000000800007c0c */ /* 0x000fe4000bfa6070 */
[----:B------:R-:W-:Y:S02]  /*76c0*/  SHF.R.S32.HI R48, RZ, 0x1f, R46 ;  /* 0x0000001fff307819 */ /* 0x000fe4000001142e */
[----:B------:R-:W-:-:S02]  /*76d0*/  SHF.R.S32.HI R18, RZ, 0x1f, R117 ;  /* 0x0000001fff127819 */ /* 0x000fc40000011475 */
[----:B------:R-:W-:Y:S02]  /*76e0*/  SHF.R.S32.HI R16, RZ, 0x1f, R113 ;  /* 0x0000001fff107819 */ /* 0x000fe40000011471 */
[----:B------:R-:W-:Y:S02]  /*76f0*/  SHF.R.S32.HI R14, RZ, 0x1f, R12 ;  /* 0x0000001fff0e7819 */ /* 0x000fe4000001140c */
[----:B------:R-:W-:Y:S02]  /*7700*/  SHF.R.S32.HI R10, RZ, 0x1f, R8 ;  /* 0x0000001fff0a7819 */ /* 0x000fe40000011408 */
[----:B------:R-:W-:Y:S02]  /*7710*/  SHF.R.S32.HI R6, RZ, 0x1f, R4 ;  /* 0x0000001fff067819 */ /* 0x000fe40000011404 */
[----:B------:R-:W-:Y:S02]  /*7720*/  SHF.R.S32.HI R2, RZ, 0x1f, R0 ;  /* 0x0000001fff027819 */ /* 0x000fe40000011400 */
[----:B------:R-:W-:-:S02]  /*7730*/  ISETP.GE.AND.EX P2, PT, R48, UR9, PT, P2 ;  /* 0x0000000930007c0c */ /* 0x000fc4000bf46320 */
[----:B------:R-:W-:Y:S02]  /*7740*/  ISETP.GE.AND.EX P1, PT, R18, UR9, PT, P1 ;  /* 0x0000000912007c0c */ /* 0x000fe4000bf26310 */
[----:B------:R-:W-:Y:S02]  /*7750*/  ISETP.GE.AND.EX P0, PT, R16, UR9, PT, P0 ;  /* 0x0000000910007c0c */ /* 0x000fe4000bf06300 */
[----:B------:R-:W-:Y:S02]  /*7760*/  ISETP.GE.AND.EX P6, PT, R14, UR9, PT, P6 ;  /* 0x000000090e007c0c */ /* 0x000fe4000bfc6360 */
[----:B------:R-:W-:Y:S02]  /*7770*/  ISETP.GE.AND.EX P3, PT, R10, UR9, PT, P3 ;  /* 0x000000090a007c0c */ /* 0x000fe4000bf66330 */
[----:B------:R-:W-:Y:S02]  /*7780*/  ISETP.GE.AND.EX P4, PT, R6, UR9, PT, P4 ;  /* 0x0000000906007c0c */ /* 0x000fe4000bf86340 */
[----:B------:R-:W-:-:S02]  /*7790*/  ISETP.GE.AND.EX P5, PT, R2, UR9, PT, P5 ;  /* 0x0000000902007c0c */ /* 0x000fc4000bfa6350 */
[----:B------:R-:W-:Y:S02]  /*77a0*/  SHF.L.U32 R27, R74, 0x10, RZ ;  /* 0x000000104a1b7819 */ /* 0x000fe400000006ff */
[----:B------:R-:W-:Y:S01]  /*77b0*/  SHF.L.U32 R22, R109, 0x10, RZ ;  /* 0x000000106d167819 */ /* 0x000fe200000006ff */
[----:B------:R-:W-:Y:S08]  /*77c0*/  BRA.U !UP0, `(.L_x_120) ;  /* 0x0000000108487547 */ /* 0x000ff0000b800000 */
[----:B------:R-:W-:Y:S01]  /*77d0*/  FFMA.FTZ R24, R62, R24, R60 ;  /* 0x000000183e187223 */ /* 0x000fe2000001003c */
[----:B------:R-:W-:-:S03]  /*77e0*/  FFMA.FTZ R26, R63, R26, R61 ;  /* 0x0000001a3f1a7223 */ /* 0x000fc6000001003d */
[----:B------:R-:W-:Y:S01]  /*77f0*/  FMUL.FTZ R30, R24, -1.4426950216293334961 ;  /* 0xbfb8aa3b181e7820 */ /* 0x000fe20000410000 */
[----:B------:R-:W-:-:S05]  /*7800*/  FMUL.FTZ R34, R26, -1.4426950216293334961 ;  /* 0xbfb8aa3b1a227820 */ /* 0x000fca0000410000 */
[----:B------:R-:W1:Y:S08]  /*7810*/  MUFU.EX2 R30, R30 ;  /* 0x0000001e001e7308 */ /* 0x000e700000000800 */
[----:B------:R-:W2:Y:S01]  /*7820*/  MUFU.EX2 R34, R34 ;  /* 0x0000002200227308 */ /* 0x000ea20000000800 */
[----:B-1----:R-:W-:-:S07]  /*7830*/  FADD.FTZ R32, R30, 1 ;  /* 0x3f8000001e207421 */ /* 0x002fce0000010000 */
[----:B------:R-:W1:Y:S01]  /*7840*/  MUFU.RCP R32, R32 ;  /* 0x0000002000207308 */ /* 0x000e620000001000 */
[----:B--2---:R-:W-:-:S07]  /*7850*/  FADD.FTZ R36, R34, 1 ;  /* 0x3f80000022247421 */ /* 0x004fce0000010000 */
[----:B------:R-:W2:Y:S01]  /*7860*/  MUFU.RCP R109, R36 ;  /* 0x00000024006d7308 */ /* 0x000ea20000001000 */
[----:B-1----:R-:W-:Y:S01]  /*7870*/  FADD.FTZ R38, -R32, 1 ;  /* 0x3f80000020267421 */ /* 0x002fe20000010100 */
[----:B------:R-:W-:-:S03]  /*7880*/  FMUL.FTZ R27, R27, R32 ;  /* 0x000000201b1b7220 */ /* 0x000fc60000410000 */
[----:B------:R-:W-:Y:S01]  /*7890*/  FFMA.FTZ R38, R24, R38, 1 ;  /* 0x3f80000018267423 */ /* 0x000fe20000010026 */
[----:B--2---:R-:W-:Y:S01]  /*78a0*/  FADD.FTZ R40, -R109, 1 ;  /* 0x3f8000006d287421 */ /* 0x004fe20000010100 */
[----:B------:R-:W-:Y:S02]  /*78b0*/  FMUL.FTZ R22, R22, R109 ;  /* 0x0000006d16167220 */ /* 0x000fe40000410000 */
[----:B------:R-:W-:Y:S01]  /*78c0*/  FMUL.FTZ R27, R27, R38 ;  /* 0x000000261b1b7220 */ /* 0x000fe20000410000 */
[----:B------:R-:W-:-:S04]  /*78d0*/  FFMA.FTZ R109, R26, R40, 1 ;  /* 0x3f8000001a6d7423 */ /* 0x000fc80000010028 */
[----:B------:R-:W-:-:S07]  /*78e0*/  FMUL.FTZ R22, R22, R109 ;  /* 0x0000006d16167220 */ /* 0x000fce0000410000 */
.L_x_120:
[----:B------:R-:W-:Y:S01]  /*78f0*/  BSSY.RECONVERGENT B0, `(.L_x_121) ;  /* 0x0000013000007945 */ /* 0x000fe20003800200 */
[----:B------:R-:W-:Y:S01]  /*7900*/  FFMA.FTZ R27, R62, R27, -R42 ;  /* 0x0000001b3e1b7223 */ /* 0x000fe2000001082a */
[----:B------:R-:W-:Y:S01]  /*7910*/  FMUL.FTZ R30, R25, R114 ;  /* 0x00000072191e7220 */ /* 0x000fe20000410000 */
[----:B------:R-:W-:Y:S01]  /*7920*/  FFMA.FTZ R22, R63, R22, -R44 ;  /* 0x000000163f167223 */ /* 0x000fe2000001082c */
[----:B------:R-:W-:Y:S06]  /*7930*/  @P2 BRA `(.L_x_122) ;  /* 0x0000000000382947 */ /* 0x000fec0003800000 */
[----:B------:R-:W1:Y:S01]  /*7940*/  LDCU.64 UR4, c[0x0][0x3f8] ;  /* 0x00007f00ff0477ac */ /* 0x000e620008000a00 */
[----:B------:R-:W-:Y:S01]  /*7950*/  MOV R24, R118 ;  /* 0x0000007600187202 */ /* 0x000fe20000000f00 */
[----:B------:R-:W-:Y:S01]  /*7960*/  FMUL.FTZ R22, R22, R114 ;  /* 0x0000007216167220 */ /* 0x000fe20000410000 */
[----:B------:R-:W-:Y:S01]  /*7970*/  MOV R25, R121 ;  /* 0x0000007900197202 */ /* 0x000fe20000000f00 */
[----:B------:R-:W2:Y:S01]  /*7980*/  LDCU.64 UR10, c[0x0][0x380] ;  /* 0x00007000ff0a77ac */ /* 0x000ea20008000a00 */
[----:B-1----:R-:W-:Y:S02]  /*7990*/  IMAD R109, R48, UR4, RZ ;  /* 0x00000004306d7c24 */ /* 0x002fe4000f8e02ff */
[----:B------:R-:W-:-:S04]  /*79a0*/  IMAD.WIDE.U32 R24, R46, UR4, R24 ;  /* 0x000000042e187c25 */ /* 0x000fc8000f8e0018 */
[----:B------:R-:W-:Y:S02]  /*79b0*/  IMAD R46, R46, UR5, R109 ;  /* 0x000000052e2e7c24 */ /* 0x000fe4000f8e026d */
[----:B------:R-:W-:Y:S01]  /*79c0*/  FMUL.FTZ R109, R27, R114 ;  /* 0x000000721b6d7220 */ /* 0x000fe20000410000 */
[----:B--2---:R-:W-:Y:S02]  /*79d0*/  LEA R26, P2, R24, UR10, 0x1 ;  /* 0x0000000a181a7c11 */ /* 0x004fe4000f8408ff */
[----:B------:R-:W-:-:S04]  /*79e0*/  IADD3 R25, PT, PT, R25, R46, RZ ;  /* 0x0000002e19197210 */ /* 0x000fc80007ffe0ff */
[----:B------:R-:W-:Y:S02]  /*79f0*/  LEA.HI.X R27, R24, UR11, R25, 0x1, P2 ;  /* 0x0000000b181b7c11 */ /* 0x000fe400090f0c19 */
[----:B------:R-:W-:-:S05]  /*7a00*/  F2FP.BF16.F32.PACK_AB R25, R22, R109 ;  /* 0x0000006d1619723e */ /* 0x000fca00000010ff */
[----:B------:R1:W-:Y:S02]  /*7a10*/  STG.E desc[UR6][R26.64], R25 ;  /* 0x000000191a007986 */ /* 0x0003e4000c101906 */
.L_x_122:
[----:B------:R-:W-:Y:S05]  /*7a20*/  BSYNC.RECONVERGENT B0 ;  /* 0x0000000000007941 */ /* 0x000fea0003800200 */
.L_x_121:
[----:B-1----:R-:W-:Y:S01]  /*7a30*/  SHF.L.U32 R25, R72, 0x10, RZ ;  /* 0x0000001048197819 */ /* 0x002fe200000006ff */
[----:B------:R-:W-:Y:S01]  /*7a40*/  FFMA.FTZ R38, R28, R30, R29 ;  /* 0x0000001e1c267223 */ /* 0x000fe2000001001d */
[----:B------:R-:W-:Y:S01]  /*7a50*/  SHF.L.U32 R22, R107, 0x10, RZ ;  /* 0x000000106b167819 */ /* 0x000fe200000006ff */
[----:B------:R-:W-:Y:S01]  /*7a60*/  FMUL.FTZ R40, R20, R114 ;  /* 0x0000007214287220 */ /* 0x000fe20000410000 */
[----:B------:R-:W-:Y:S06]  /*7a70*/  BRA.U !UP0, `(.L_x_123) ;  /* 0x0000000108487547 */ /* 0x000fec000b800000 */
        /* <DEDUP_REMOVED lines=18> */
.L_x_123:
[----:B------:R-:W-:Y:S01]  /*7ba0*/  FFMA.FTZ R20, R28, R40, R29 ;  /* 0x000000281c147223 */ /* 0x000fe2000001001d */
[----:B------:R-:W-:Y:S01]  /*7bb0*/  BSSY.RECONVERGENT B0, `(.L_x_124) ;  /* 0x0000014000007945 */ /* 0x000fe20003800200 */
[----:B------:R-:W-:Y:S01]  /*7bc0*/  FFMA.FTZ R27, R62, R25, -R38 ;  /* 0x000000193e1b7223 */ /* 0x000fe20000010826 */
[-C--:B------:R-:W-:Y:S01]  /*7bd0*/  FMUL.FTZ R123, R123, R114.reuse ;  /* 0x000000727b7b7220 */ /* 0x080fe20000410000 */
        /* <DEDUP_REMOVED lines=13> */
[----:B------:R-:W-:Y:S02]  /*7cb0*/  IADD3 R117, PT, PT, R25, R117, RZ ;  /* 0x0000007519757210 */ /* 0x000fe40007ffe0ff */
[----:B------:R-:W-:Y:S02]  /*7cc0*/  F2FP.BF16.F32.PACK_AB R25, R18, R107 ;  /* 0x0000006b1219723e */ /* 0x000fe400000010ff */
[----:B------:R-:W-:-:S05]  /*7cd0*/  LEA.HI.X R27, R24, UR11, R117, 0x1, P1 ;  /* 0x0000000b181b7c11 */ /* 0x000fca00088f0c75 */
[----:B------:R1:W-:Y:S02]  /*7ce0*/  STG.E desc[UR6][R26.64], R25 ;  /* 0x000000191a007986 */ /* 0x0003e4000c101906 */
.L_x_125:
[----:B------:R-:W-:Y:S05]  /*7cf0*/  BSYNC.RECONVERGENT B0 ;  /* 0x0000000000007941 */ /* 0x000fea0003800200 */
.L_x_124:
[----:B-1----:R-:W-:Y:S01]  /*7d00*/  SHF.L.U32 R25, R70, 0x10, RZ ;  /* 0x0000001046197819 */ /* 0x002fe200000006ff */
[C-C-:B------:R-:W-:Y:S01]  /*7d10*/  FFMA.FTZ R117, R28.reuse, R123, R29.reuse ;  /* 0x0000007b1c757223 */ /* 0x140fe2000001001d */
[----:B------:R-:W-:Y:S01]  /*7d20*/  FFMA.FTZ R32, R28, R30, R29 ;  /* 0x0000001e1c207223 */ /* 0x000fe2000001001d */
[----:B------:R-:W-:Y:S01]  /*7d30*/  SHF.L.U32 R18, R105, 0x10, RZ ;  /* 0x0000001069127819 */ /* 0x000fe200000006ff */
        /* <DEDUP_REMOVED lines=19> */
.L_x_126:
        /* <DEDUP_REMOVED lines=19> */
.L_x_128:
[----:B------:R-:W-:Y:S05]  /*7fa0*/  BSYNC.RECONVERGENT B0 ;  /* 0x0000000000007941 */ /* 0x000fea0003800200 */
.L_x_127:
[----:B------:R-:W-:Y:S01]  /*7fb0*/  SHF.L.U32 R5, R5, 0x10, RZ ;  /* 0x0000001005057819 */ /* 0x000fe200000006ff */
[----:B------:R-:W-:Y:S01]  /*7fc0*/  FFMA.FTZ R107, R28, R115, R29 ;  /* 0x000000731c6b7223 */ /* 0x000fe2000001001d */
[----:B------:R-:W-:Y:S01]  /*7fd0*/  SHF.L.U32 R16, R103, 0x10, RZ ;  /* 0x0000001067107819 */ /* 0x000fe200000006ff */
[----:B------:R-:W-:Y:S01]  /*7fe0*/  FMUL.FTZ R30, R111, R114 ;  /* 0x000000726f1e7220 */ /* 0x000fe20000410000 */
[----:B------:R-:W-:Y:S06]  /*7ff0*/  BRA.U !UP0, `(.L_x_129) ;  /* 0x0000000108487547 */ /* 0x000fec000b800000 */
[----:B------:R-:W-:Y:S01]  /*8000*/  FFMA.FTZ R18, R62, R115, R60 ;  /* 0x000000733e127223 */ /* 0x000fe2000001003c */
[----:B------:R-:W-:-:S03]  /*8010*/  FFMA.FTZ R20, R63, R30, R61 ;  /* 0x0000001e3f147223 */ /* 0x000fc6000001003d */
[----:B------:R-:W-:Y:S01]  /*8020*/  FMUL.FTZ R22, R18, -1.4426950216293334961 ;  /* 0xbfb8aa3b12167820 */ /* 0x000fe20000410000 */
[----:B-1----:R-:W-:-:S05]  /*8030*/  FMUL.FTZ R25, R20, -1.4426950216293334961 ;  /* 0xbfb8aa3b14197820 */ /* 0x002fca0000410000 */
        /* <DEDUP_REMOVED lines=14> */
.L_x_129:
[----:B------:R-:W-:Y:S01]  /*8120*/  FFMA.FTZ R18, R28, R30, R29 ;  /* 0x0000001e1c127223 */ /* 0x000fe2000001001d */
[----:B------:R-:W-:Y:S01]  /*8130*/  BSSY.RECONVERGENT B0, `(.L_x_130) ;  /* 0x0000014000007945 */ /* 0x000fe20003800200 */
[----:B------:R-:W-:Y:S01]  /*8140*/  FFMA.FTZ R107, R62, R5, -R107 ;  /* 0x000000053e6b7223 */ /* 0x000fe2000001086b */
[-C--:B------:R-:W-:Y:S01]  /*8150*/  FMUL.FTZ R79, R79, R114.reuse ;  /* 0x000000724f4f7220 */ /* 0x080fe20000410000 */
[----:B------:R-:W-:Y:S01]  /*8160*/  FMUL.FTZ R20, R77, R114 ;  /* 0x000000724d147220 */ /* 0x000fe20000410000 */
[----:B------:R-:W-:Y:S01]  /*8170*/  FFMA.FTZ R5, R63, R16, -R18 ;  /* 0x000000103f057223 */ /* 0x000fe20000010812 */
[----:B------:R-:W-:Y:S06]  /*8180*/  @P6 BRA `(.L_x_131) ;  /* 0x0000000000386947 */ /* 0x000fec0003800000 */
[----:B------:R-:W2:Y:S01]  /*8190*/  LDCU.64 UR4, c[0x0][0x3f8] ;  /* 0x00007f00ff0477ac */ /* 0x000ea20008000a00 */
[----:B------:R-:W-:Y:S01]  /*81a0*/  MOV R24, R118 ;  /* 0x0000007600187202 */ /* 0x000fe20000000f00 */
[----:B------:R-:W-:Y:S01]  /*81b0*/  FMUL.FTZ R5, R5, R114 ;  /* 0x0000007205057220 */ /* 0x000fe20000410000 */
[----:B-1----:R-:W-:Y:S01]  /*81c0*/  MOV R25, R121 ;  /* 0x0000007900197202 */ /* 0x002fe20000000f00 */
[----:B------:R-:W1:Y:S01]  /*81d0*/  LDCU.64 UR10, c[0x0][0x380] ;  /* 0x00007000ff0a77ac */ /* 0x000e620008000a00 */
[----:B--2---:R-:W-:Y:S02]  /*81e0*/  IMAD R27, R14, UR4, RZ ;  /* 0x000000040e1b7c24 */ /* 0x004fe4000f8e02ff */
[----:B------:R-:W-:-:S04]  /*81f0*/  IMAD.WIDE.U32 R24, R12, UR4, R24 ;  /* 0x000000040c187c25 */ /* 0x000fc8000f8e0018 */
[----:B------:R-:W-:Y:S02]  /*8200*/  IMAD R27, R12, UR5, R27 ;  /* 0x000000050c1b7c24 */ /* 0x000fe4000f8e021b */
[----:B------:R-:W-:Y:S01]  /*8210*/  FMUL.FTZ R12, R107, R114 ;  /* 0x000000726b0c7220 */ /* 0x000fe20000410000 */
[C---:B-1----:R-:W-:Y:S02]  /*8220*/  LEA R26, P0, R24.reuse, UR10, 0x1 ;  /* 0x0000000a181a7c11 */ /* 0x042fe4000f8008ff */
[----:B------:R-:W-:Y:S02]  /*8230*/  IADD3 R27, PT, PT, R25, R27, RZ ;  /* 0x0000001b191b7210 */ /* 0x000fe40007ffe0ff */
[----:B------:R-:W-:Y:S02]  /*8240*/  F2FP.BF16.F32.PACK_AB R5, R5, R12 ;  /* 0x0000000c0505723e */ /* 0x000fe400000010ff */
[----:B------:R-:W-:-:S05]  /*8250*/  LEA.HI.X R27, R24, UR11, R27, 0x1, P0 ;  /* 0x0000000b181b7c11 */ /* 0x000fca00080f0c1b */
[----:B------:R2:W-:Y:S02]  /*8260*/  STG.E desc[UR6][R26.64], R5 ;  /* 0x000000051a007986 */ /* 0x0005e4000c101906 */
.L_x_131:
[----:B------:R-:W-:Y:S05]  /*8270*/  BSYNC.RECONVERGENT B0 ;  /* 0x0000000000007941 */ /* 0x000fea0003800200 */
.L_x_130:
[----:B------:R-:W-:Y:S01]  /*8280*/  SHF.L.U32 R7, R7, 0x10, RZ ;  /* 0x0000001007077819 */ /* 0x000fe200000006ff */
[C-C-:B------:R-:W-:Y:S01]  /*8290*/  FFMA.FTZ R77, R28.reuse, R79, R29.reuse ;  /* 0x0000004f1c4d7223 */ /* 0x140fe2000001001d */
[----:B-12---:R-:W-:Y:S01]  /*82a0*/  FFMA.FTZ R26, R28, R20, R29 ;  /* 0x000000141c1a7223 */ /* 0x006fe2000001001d */
        /* <DEDUP_REMOVED lines=20> */
.L_x_132:
        /* <DEDUP_REMOVED lines=14> */
[C---:B--2---:R-:W-:Y:S02]  /*84d0*/  LEA R24, P0, R26.reuse, UR10, 0x1 ;  /* 0x0000000a1a187c11 */ /* 0x044fe4000f8008ff */
[----:B------:R-:W-:Y:S02]  /*84e0*/  IADD3 R7, PT, PT, R27, R7, RZ ;  /* 0x000000071b077210 */ /* 0x000fe40007ffe0ff */
[----:B------:R-:W-:Y:S02]  /*84f0*/  F2FP.BF16.F32.PACK_AB R5, R5, R8 ;  /* 0x000000080505723e */ /* 0x000fe400000010ff */
[----:B------:R-:W-:-:S05]  /*8500*/  LEA.HI.X R25, R26, UR11, R7, 0x1, P0 ;  /* 0x0000000b1a197c11 */ /* 0x000fca00080f0c07 */
[----:B------:R1:W-:Y:S02]  /*8510*/  STG.E desc[UR6][R24.64], R5 ;  /* 0x0000000518007986 */ /* 0x0003e4000c101906 */
.L_x_134:
[----:B------:R-:W-:Y:S05]  /*8520*/  BSYNC.RECONVERGENT B0 ;  /* 0x0000000000007941 */ /* 0x000fea0003800200 */
.L_x_133:
[----:B------:R-:W-:Y:S01]  /*8530*/  SHF.L.U32 R9, R9, 0x10, RZ ;  /* 0x0000001009097819 */ /* 0x000fe200000006ff */
[----:B------:R-:W-:Y:S01]  /*8540*/  FFMA.FTZ R27, R28, R75, R29 ;  /* 0x0000004b1c1b7223 */ /* 0x000fe2000001001d */
[----:B------:R-:W-:Y:S01]  /*8550*/  SHF.L.U32 R8, R99, 0x10, RZ ;  /* 0x0000001063087819 */ /* 0x000fe200000006ff */
[----:B------:R-:W-:Y:S01]  /*8560*/  FMUL.FTZ R22, R65, R114 ;  /* 0x0000007241167220 */ /* 0x000fe20000410000 */
[----:B------:R-:W-:Y:S06]  /*8570*/  BRA.U !UP0, `(.L_x_135) ;  /* 0x0000000108487547 */ /* 0x000fec000b800000 */
[----:B-1----:R-:W-:Y:S01]  /*8580*/  FFMA.FTZ R5, R62, R75, R60 ;  /* 0x0000004b3e057223 */ /* 0x002fe2000001003c */
        /* <DEDUP_REMOVED lines=17> */
.L_x_135:
[----:B------:R-:W-:Y:S01]  /*86a0*/  FFMA.FTZ R10, R28, R22, R29 ;  /* 0x000000161c0a7223 */ /* 0x000fe2000001001d */
[----:B------:R-:W-:Y:S01]  /*86b0*/  BSSY.RECONVERGENT B0, `(.L_x_136) ;  /* 0x0000014000007945 */ /* 0x000fe20003800200 */
[----:B------:R-:W-:Y:S01]  /*86c0*/  FFMA.FTZ R27, R62, R9, -R27 ;  /* 0x000000093e1b7223 */ /* 0x000fe2000001081b */
[-C--:B------:R-:W-:Y:S01]  /*86d0*/  FMUL.FTZ R71, R71, R114.reuse ;  /* 0x0000007247477220 */ /* 0x080fe20000410000 */
[----:B------:R-:W-:Y:S01]  /*86e0*/  FMUL.FTZ R12, R73, R114 ;  /* 0x00000072490c7220 */ /* 0x000fe20000410000 */
[----:B-1----:R-:W-:Y:S01]  /*86f0*/  FFMA.FTZ R5, R63, R8, -R10 ;  /* 0x000000083f057223 */ /* 0x002fe2000001080a */
[----:B------:R-:W-:Y:S06]  /*8700*/  @P4 BRA `(.L_x_137) ;  /* 0x0000000000384947 */ /* 0x000fec0003800000 */
[----:B------:R-:W1:Y:S01]  /*8710*/  LDCU.64 UR4, c[0x0][0x3f8] ;  /* 0x00007f00ff0477ac */ /* 0x000e620008000a00 */
[----:B------:R-:W-:Y:S01]  /*8720*/  MOV R7, R121 ;  /* 0x0000007900077202 */ /* 0x000fe20000000f00 */
[-C--:B------:R-:W-:Y:S01]  /*8730*/  FMUL.FTZ R27, R27, R114.reuse ;  /* 0x000000721b1b7220 */ /* 0x080fe20000410000 */
[----:B------:R-:W-:Y:S01]  /*8740*/  FMUL.FTZ R8, R5, R114 ;  /* 0x0000007205087220 */ /* 0x000fe20000410000 */
[----:B------:R-:W2:Y:S01]  /*8750*/  LDCU.64 UR10, c[0x0][0x380] ;  /* 0x00007000ff0a77ac */ /* 0x000ea20008000a00 */
[----:B-1----:R-:W-:Y:S01]  /*8760*/  IMAD R9, R6, UR4, RZ ;  /* 0x0000000406097c24 */ /* 0x002fe2000f8e02ff */
[----:B------:R-:W-:-:S03]  /*8770*/  MOV R6, R118 ;  /* 0x0000007600067202 */ /* 0x000fc60000000f00 */
[C---:B------:R-:W-:Y:S02]  /*8780*/  IMAD R9, R4.reuse, UR5, R9 ;  /* 0x0000000504097c24 */ /* 0x040fe4000f8e0209 */
[----:B------:R-:W-:-:S03]  /*8790*/  IMAD.WIDE.U32 R6, R4, UR4, R6 ;  /* 0x0000000404067c25 */ /* 0x000fc6000f8e0006 */
[----:B--2---:R-:W-:Y:S02]  /*87a0*/  LEA R4, P0, R6, UR10, 0x1 ;  /* 0x0000000a06047c11 */ /* 0x004fe4000f8008ff */
[----:B------:R-:W-:Y:S02]  /*87b0*/  IADD3 R9, PT, PT, R7, R9, RZ ;  /* 0x0000000907097210 */ /* 0x000fe40007ffe0ff */
[----:B------:R-:W-:Y:S02]  /*87c0*/  F2FP.BF16.F32.PACK_AB R7, R8, R27 ;  /* 0x0000001b0807723e */ /* 0x000fe400000010ff */
[----:B------:R-:W-:-:S05]  /*87d0*/  LEA.HI.X R5, R6, UR11, R9, 0x1, P0 ;  /* 0x0000000b06057c11 */ /* 0x000fca00080f0c09 */
[----:B------:R1:W-:Y:S02]  /*87e0*/  STG.E desc[UR6][R4.64], R7 ;  /* 0x0000000704007986 */ /* 0x0003e4000c101906 */
.L_x_137:
[----:B------:R-:W-:Y:S05]  /*87f0*/  BSYNC.RECONVERGENT B0 ;  /* 0x0000000000007941 */ /* 0x000fea0003800200 */
.L_x_136:
[----:B------:R-:W-:Y:S01]  /*8800*/  SHF.L.U32 R11, R11, 0x10, RZ ;  /* 0x000000100b0b7819 */ /* 0x000fe200000006ff */
[C-C-:B------:R-:W-:Y:S01]  /*8810*/  FFMA.FTZ R65, R28.reuse, R71, R29.reuse ;  /* 0x000000471c417223 */ /* 0x140fe2000001001d */
[----:B------:R-:W-:Y:S01]  /*8820*/  FFMA.FTZ R14, R28, R12, R29 ;  /* 0x0000000c1c0e7223 */ /* 0x000fe2000001001d */
[----:B-1----:R-:W-:Y:S01]  /*8830*/  SHF.L.U32 R4, R97, 0x10, RZ ;  /* 0x0000001061047819 */ /* 0x002fe200000006ff */
        /* <DEDUP_REMOVED lines=19> */
.L_x_138:
[----:B------:R-:W-:Y:S01]  /*8970*/  BSSY.RECONVERGENT B0, `(.L_x_139) ;  /* 0x0000012000007945 */ /* 0x000fe20003800200 */
[----:B------:R-:W-:Y:S01]  /*8980*/  FFMA.FTZ R65, R62, R11, -R65 ;  /* 0x0000000b3e417223 */ /* 0x000fe20000010841 */
[----:B------:R-:W-:Y:S02]  /*8990*/  FFMA.FTZ R9, R63, R4, -R14 ;  /* 0x000000043f097223 */ /* 0x000fe4000001080e */
[----:B------:R-:W-:Y:S05]  /*89a0*/  @P5 BRA `(.L_x_140) ;  /* 0x0000000000385947 */ /* 0x000fea0003800000 */
        /* <DEDUP_REMOVED lines=14> */
.L_x_140:
[----:B------:R-:W-:Y:S05]  /*8a90*/  BSYNC.RECONVERGENT B0 ;  /* 0x0000000000007941 */ /* 0x000fea0003800200 */
.L_x_139:
[-C--:B------:R-:W-:Y:S01]  /*8aa0*/  FMUL.FTZ R36, R57, R114.reuse ;  /* 0x0000007239247220 */ /* 0x080fe20000410000 */
[-C--:B-1----:R-:W-:Y:S01]  /*8ab0*/  FMUL.FTZ R4, R33, R114.reuse ;  /* 0x0000007221047220 */ /* 0x082fe20000410000 */
[----:B------:R-:W-:Y:S01]  /*8ac0*/  IADD3 R57, PT, PT, R31, 0x90, RZ ;  /* 0x000000901f397810 */ /* 0x000fe20007ffe0ff */
[-C--:B------:R-:W-:Y:S01]  /*8ad0*/  FMUL.FTZ R59, R59, R114.reuse ;  /* 0x000000723b3b7220 */ /* 0x080fe20000410000 */
        /* <DEDUP_REMOVED lines=10> */
[-C--:B------:R-:W-:Y:S01]  /*8b80*/  FMUL.FTZ R12, R43, R114.reuse ;  /* 0x000000722b0c7220 */ /* 0x080fe20000410000 */
[-C--:B------:R-:W-:Y:S01]  /*8b90*/  FMUL.FTZ R45, R45, R114.reuse ;  /* 0x000000722d2d7220 */ /* 0x080fe20000410000 */
[-C--:B------:R-:W-:Y:S01]  /*8ba0*/  FMUL.FTZ R10, R39, R114.reuse ;  /* 0x00000072270a7220 */ /* 0x080fe20000410000 */
[-C--:B------:R-:W-:Y:S01]  /*8bb0*/  FMUL.FTZ R41, R41, R114.reuse ;  /* 0x0000007229297220 */ /* 0x080fe20000410000 */
[-C--:B------:R-:W-:Y:S01]  /*8bc0*/  FMUL.FTZ R35, R35, R114.reuse ;  /* 0x0000007223237220 */ /* 0x080fe20000410000 */
[----:B------:R-:W-:Y:S01]  /*8bd0*/  FMUL.FTZ R0, R37, R114 ;  /* 0x0000007225007220 */ /* 0x000fe20000410000 */
[----:B------:R-:W-:Y:S01]  /*8be0*/  IADD3 R31, PT, PT, R31, 0xf0, RZ ;  /* 0x000000f01f1f7810 */ /* 0x000fe20007ffe0ff */
[C-C-:B------:R-:W-:Y:S01]  /*8bf0*/  FFMA.FTZ R53, R28.reuse, R59, R29.reuse ;  /* 0x0000003b1c357223 */ /* 0x140fe2000001001d */
[----:B------:R-:W-:Y:S01]  /*8c00*/  ISETP.GE.U32.AND P2, PT, R57, UR8, PT ;  /* 0x0000000839007c0c */ /* 0x000fe2000bf46070 */
[C-C-:B------:R-:W-:Y:S01]  /*8c10*/  FFMA.FTZ R44, R28.reuse, R36, R29.reuse ;  /* 0x000000241c2c7223 */ /* 0x140fe2000001001d */
[----:B------:R-:W-:Y:S01]  /*8c20*/  ISETP.GE.U32.AND P1, PT, R33, UR8, PT ;  /* 0x0000000821007c0c */ /* 0x000fe2000bf26070 */
[--C-:B------:R-:W-:Y:S01]  /*8c30*/  FFMA.FTZ R55, R28, R50, R29.reuse ;  /* 0x000000321c377223 */ /* 0x100fe2000001001d */
[----:B------:R-:W-:Y:S01]  /*8c40*/  ISETP.GE.U32.AND P0, PT, R26, UR8, PT ;  /* 0x000000081a007c0c */ /* 0x000fe2000bf06070 */
[--C-:B------:R-:W-:Y:S01]  /*8c50*/  FFMA.FTZ R46, R28, R52, R29.reuse ;  /* 0x000000341c2e7223 */ /* 0x100fe2000001001d */
[----:B------:R-:W-:Y:S01]  /*8c60*/  ISETP.GE.U32.AND P6, PT, R18, UR8, PT ;  /* 0x0000000812007c0c */ /* 0x000fe2000bfc6070 */
[C-C-:B------:R-:W-:Y:S01]  /*8c70*/  FFMA.FTZ R27, R28.reuse, R51, R29.reuse ;  /* 0x000000331c1b7223 */ /* 0x140fe2000001001d */
[----:B------:R-:W-:Y:S01]  /*8c80*/  ISETP.GE.U32.AND P4, PT, R9, UR8, PT ;  /* 0x0000000809007c0c */ /* 0x000fe2000bf86070 */
[--C-:B------:R-:W-:Y:S01]  /*8c90*/  FFMA.FTZ R30, R28, R20, R29.reuse ;  /* 0x000000141c1e7223 */ /* 0x100fe2000001001d */
[----:B------:R-:W-:Y:S01]  /*8ca0*/  ISETP.GE.U32.AND P5, PT, R2, UR8, PT ;  /* 0x0000000802007c0c */ /* 0x000fe2000bfa6070 */
[C---:B------:R-:W-:Y:S01]  /*8cb0*/  FFMA.FTZ R25, R28.reuse, R49, R29 ;  /* 0x000000311c197223 */ /* 0x040fe2000001001d */
[----:B------:R-:W-:Y:S01]  /*8cc0*/  SHF.R.S32.HI R48, RZ, 0x1f, R57 ;  /* 0x0000001fff307819 */ /* 0x000fe20000011439 */
[C---:B------:R-:W-:Y:S01]  /*8cd0*/  FFMA.FTZ R22, R28.reuse, R12, R29 ;  /* 0x0000000c1c167223 */ /* 0x040fe2000001001d */
[----:B------:R-:W-:Y:S01]  /*8ce0*/  SHF.R.S32.HI R54, RZ, 0x1f, R33 ;  /* 0x0000001fff367819 */ /* 0x000fe20000011421 */
[C-C-:B------:R-:W-:Y:S01]  /*8cf0*/  FFMA.FTZ R11, R28.reuse, R45, R29.reuse ;  /* 0x0000002d1c0b7223 */ /* 0x140fe2000001001d */
[----:B------:R-:W-:Y:S01]  /*8d00*/  SHF.R.S32.HI R32, RZ, 0x1f, R26 ;  /* 0x0000001fff207819 */ /* 0x000fe2000001141a */
[C-C-:B------:R-:W-:Y:S01]  /*8d10*/  FFMA.FTZ R14, R28.reuse, R10, R29.reuse ;  /* 0x0000000a1c0e7223 */ /* 0x140fe2000001001d */
[----:B------:R-:W-:Y:S01]  /*8d20*/  SHF.R.S32.HI R24, RZ, 0x1f, R18 ;  /* 0x0000001fff187819 */ /* 0x000fe20000011412 */
[C---:B------:R-:W-:Y:S01]  /*8d30*/  FFMA.FTZ R7, R28.reuse, R41, R29 ;  /* 0x000000291c077223 */ /* 0x040fe2000001001d */
[----:B------:R-:W-:Y:S01]  /*8d40*/  SHF.R.S32.HI R16, RZ, 0x1f, R9 ;  /* 0x0000001fff107819 */ /* 0x000fe20000011409 */
[C-C-:B------:R-:W-:Y:S01]  /*8d50*/  FFMA.FTZ R8, R28.reuse, R4, R29.reuse ;  /* 0x000000041c087223 */ /* 0x140fe2000001001d */
[----:B------:R-:W-:Y:S01]  /*8d60*/  SHF.R.S32.HI R6, RZ, 0x1f, R2 ;  /* 0x0000001fff067819 */ /* 0x000fe20000011402 */
[C-C-:B------:R-:W-:Y:S01]  /*8d70*/  FFMA.FTZ R5, R28.reuse, R35, R29.reuse ;  /* 0x000000231c057223 */ /* 0x140fe2000001001d */
[----:B------:R-:W-:Y:S01]  /*8d80*/  ISETP.GE.U32.AND P3, PT, R31, UR8, PT ;  /* 0x000000081f007c0c */ /* 0x000fe2000bf66070 */
[----:B------:R-:W-:Y:S01]  /*8d90*/  FFMA.FTZ R28, R28, R0, R29 ;  /* 0x000000001c1c7223 */ /* 0x000fe2000001001d */
[----:B------:R-:W-:-:S02]  /*8da0*/  ISETP.GE.AND.EX P2, PT, R48, UR9, PT, P2 ;  /* 0x0000000930007c0c */ /* 0x000fc4000bf46320 */
[----:B------:R-:W-:Y:S02]  /*8db0*/  ISETP.GE.AND.EX P1, PT, R54, UR9, PT, P1 ;  /* 0x0000000936007c0c */ /* 0x000fe4000bf26310 */
[----:B------:R-:W-:Y:S02]  /*8dc0*/  ISETP.GE.AND.EX P0, PT, R32, UR9, PT, P0 ;  /* 0x0000000920007c0c */ /* 0x000fe4000bf06300 */
[----:B------:R-:W-:Y:S02]  /*8dd0*/  ISETP.GE.AND.EX P6, PT, R24, UR9, PT, P6 ;  /* 0x0000000918007c0c */ /* 0x000fe4000bfc6360 */
[----:B------:R-:W-:Y:S02]  /*8de0*/  ISETP.GE.AND.EX P4, PT, R16, UR9, PT, P4 ;  /* 0x0000000910007c0c */ /* 0x000fe4000bf86340 */
[----:B------:R-:W-:Y:S02]  /*8df0*/  ISETP.GE.AND.EX P5, PT, R6, UR9, PT, P5 ;  /* 0x0000000906007c0c */ /* 0x000fe4000bfa6350 */
[----:B------:R-:W-:-:S02]  /*8e00*/  SHF.L.U32 R13, R13, 0x10, RZ ;  /* 0x000000100d0d7819 */ /* 0x000fc400000006ff */
        /* <DEDUP_REMOVED lines=20> */
.L_x_141:
[----:B------:R-:W-:Y:S01]  /*8f50*/  BSSY.RECONVERGENT B0, `(.L_x_142) ;  /* 0x0000012000007945 */ /* 0x000fe20003800200 */
[----:B------:R-:W-:Y:S01]  /*8f60*/  FFMA.FTZ R53, R62, R13, -R53 ;  /* 0x0000000d3e357223 */ /* 0x000fe20000010835 */
[----:B------:R-:W-:Y:S02]  /*8f70*/  FFMA.FTZ R13, R63, R34, -R44 ;  /* 0x000000223f0d7223 */ /* 0x000fe4000001082c */
[----:B------:R-:W-:Y:S05]  /*8f80*/  @P2 BRA `(.L_x_143) ;  /* 0x0000000000382947 */ /* 0x000fea0003800000 */
[----:B------:R-:W1:Y:S01]  /*8f90*/  LDCU.64 UR4, c[0x0][0x3f8] ;  /* 0x00007f00ff0477ac */ /* 0x000e620008000a00 */
[----:B------:R-:W-:Y:S01]  /*8fa0*/  MOV R36, R118 ;  /* 0x0000007600247202 */ /* 0x000fe20000000f00 */
[-C--:B------:R-:W-:Y:S01]  /*8fb0*/  FMUL.FTZ R34, R53, R114.reuse ;  /* 0x0000007235227220 */ /* 0x080fe20000410000 */
[----:B------:R-:W-:Y:S01]  /*8fc0*/  MOV R37, R121 ;  /* 0x0000007900257202 */ /* 0x000fe20000000f00 */
[----:B------:R-:W2:Y:S01]  /*8fd0*/  LDCU.64 UR10, c[0x0][0x380] ;  /* 0x00007000ff0a77ac */ /* 0x000ea20008000a00 */
[----:B------:R-:W-:-:S05]  /*8fe0*/  FMUL.FTZ R13, R13, R114 ;  /* 0x000000720d0d7220 */ /* 0x000fca0000410000 */
[----:B------:R-:W-:Y:S01]  /*8ff0*/  F2FP.BF16.F32.PACK_AB R13, R13, R34 ;  /* 0x000000220d0d723e */ /* 0x000fe200000010ff */
[----:B-1----:R-:W-:Y:S02]  /*9000*/  IMAD R48, R48, UR4, RZ ;  /* 0x0000000430307c24 */ /* 0x002fe4000f8e02ff */
[----:B------:R-:W-:-:S04]  /*9010*/  IMAD.WIDE.U32 R36, R57, UR4, R36 ;  /* 0x0000000439247c25 */ /* 0x000fc8000f8e0024 */
[----:B------:R-:W-:Y:S01]  /*9020*/  IMAD R57, R57, UR5, R48 ;  /* 0x0000000539397c24 */ /* 0x000fe2000f8e0230 */
[----:B--2---:R-:W-:-:S04]  /*9030*/  LEA R38, P2, R36, UR10, 0x1 ;  /* 0x0000000a24267c11 */ /* 0x004fc8000f8408ff */
[----:B------:R-:W-:-:S04]  /*9040*/  IADD3 R57, PT, PT, R37, R57, RZ ;  /* 0x0000003925397210 */ /* 0x000fc80007ffe0ff */
[----:B------:R-:W-:-:S05]  /*9050*/  LEA.HI.X R39, R36, UR11, R57, 0x1, P2 ;  /* 0x0000000b24277c11 */ /* 0x000fca00090f0c39 */
[----:B------:R1:W-:Y:S02]  /*9060*/  STG.E desc[UR6][R38.64], R13 ;  /* 0x0000000d26007986 */ /* 0x0003e4000c101906 */
.L_x_143:
[----:B------:R-:W-:Y:S05]  /*9070*/  BSYNC.RECONVERGENT B0 ;  /* 0x0000000000007941 */ /* 0x000fea0003800200 */
.L_x_142:
[----:B------:R-:W-:Y:S02]  /*9080*/  SHF.L.U32 R15, R15, 0x10, RZ ;  /* 0x000000100f0f7819 */ /* 0x000fe400000006ff */
[----:B------:R-:W-:Y:S01]  /*9090*/  SHF.L.U32 R34, R93, 0x10, RZ ;  /* 0x000000105d227819 */ /* 0x000fe200000006ff */
        /* <DEDUP_REMOVED lines=19> */
.L_x_144:
[----:B------:R-:W-:Y:S01]  /*91d0*/  BSSY.RECONVERGENT B0, `(.L_x_145) ;  /* 0x0000012000007945 */ /* 0x000fe20003800200 */
[----:B------:R-:W-:Y:S01]  /*91e0*/  FFMA.FTZ R55, R62, R15, -R55 ;  /* 0x0000000f3e377223 */ /* 0x000fe20000010837 */
[----:B-1----:R-:W-:Y:S02]  /*91f0*/  FFMA.FTZ R13, R63, R34, -R46 ;  /* 0x000000223f0d7223 */ /* 0x002fe4000001082e */
        /* <DEDUP_REMOVED lines=15> */
.L_x_146:
[----:B------:R-:W-:Y:S05]  /*92f0*/  BSYNC.RECONVERGENT B0 ;  /* 0x0000000000007941 */ /* 0x000fea0003800200 */
.L_x_145:
[----:B------:R-:W-:Y:S02]  /*9300*/  SHF.L.U32 R17, R17, 0x10, RZ ;  /* 0x0000001011117819 */ /* 0x000fe400000006ff */
[----:B------:R-:W-:Y:S01]  /*9310*/  SHF.L.U32 R91, R91, 0x10, RZ ;  /* 0x000000105b5b7819 */ /* 0x000fe200000006ff */
[----:B------:R-:W-:Y:S06]  /*9320*/  BRA.U !UP0, `(.L_x_147) ;  /* 0x0000000108487547 */ /* 0x000fec000b800000 */
[----:B------:R-:W-:Y:S01]  /*9330*/  FFMA.FTZ R51, R62, R51, R60 ;  /* 0x000000333e337223 */ /* 0x000fe2000001003c */
[----:B------:R-:W-:-:S03]  /*9340*/  FFMA.FTZ R20, R63, R20, R61 ;  /* 0x000000143f147223 */ /* 0x000fc6000001003d */
[----:B-1----:R-:W-:Y:S01]  /*9350*/  FMUL.FTZ R13, R51, -1.4426950216293334961 ;  /* 0xbfb8aa3b330d7820 */ /* 0x002fe20000410000 */
        /* <DEDUP_REMOVED lines=15> */
.L_x_147:
[----:B------:R-:W-:Y:S01]  /*9450*/  BSSY.RECONVERGENT B0, `(.L_x_148) ;  /* 0x0000012000007945 */ /* 0x000fe20003800200 */
[----:B------:R-:W-:Y:S01]  /*9460*/  FFMA.FTZ R27, R62, R17, -R27 ;  /* 0x000000113e1b7223 */ /* 0x000fe2000001081b */
[----:B-1----:R-:W-:Y:S02]  /*9470*/  FFMA.FTZ R13, R63, R91, -R30 ;  /* 0x0000005b3f0d7223 */ /* 0x002fe4000001081e */
[----:B------:R-:W-:Y:S05]  /*9480*/  @P0 BRA `(.L_x_149) ;  /* 0x0000000000380947 */ /* 0x000fea0003800000 */
[----:B------:R-:W1:Y:S01]  /*9490*/  LDCU.64 UR4, c[0x0][0x3f8] ;  /* 0x00007f00ff0477ac */ /* 0x000e620008000a00 */
[----:B------:R-:W-:Y:S01]  /*94a0*/  MOV R33, R121 ;  /* 0x0000007900217202 */ /* 0x000fe20000000f00 */
[-C--:B------:R-:W-:Y:S01]  /*94b0*/  FMUL.FTZ R20, R27, R114.reuse ;  /* 0x000000721b147220 */ /* 0x080fe20000410000 */
[----:B------:R-:W-:Y:S01]  /*94c0*/  FMUL.FTZ R13, R13, R114 ;  /* 0x000000720d0d7220 */ /* 0x000fe20000410000 */
[----:B------:R-:W2:Y:S04]  /*94d0*/  LDCU.64 UR10, c[0x0][0x380] ;  /* 0x00007000ff0a77ac */ /* 0x000ea80008000a00 */
[----:B------:R-:W-:Y:S01]  /*94e0*/  F2FP.BF16.F32.PACK_AB R13, R13, R20 ;  /* 0x000000140d0d723e */ /* 0x000fe200000010ff */
[----:B-1----:R-:W-:Y:S01]  /*94f0*/  IMAD R15, R32, UR4, RZ ;  /* 0x00000004200f7c24 */ /* 0x002fe2000f8e02ff */
[----:B------:R-:W-:-:S03]  /*9500*/  MOV R32, R118 ;  /* 0x0000007600207202 */ /* 0x000fc60000000f00 */
[C---:B------:R-:W-:Y:S02]  /*9510*/  IMAD R15, R26.reuse, UR5, R15 ;  /* 0x000000051a0f7c24 */ /* 0x040fe4000f8e020f */
[----:B------:R-:W-:-:S03]  /*9520*/  IMAD.WIDE.U32 R32, R26, UR4, R32 ;  /* 0x000000041a207c25 */ /* 0x000fc6000f8e0020 */
[----:B--2---:R-:W-:Y:S02]  /*9530*/  LEA R26, P0, R32, UR10, 0x1 ;  /* 0x0000000a201a7c11 */ /* 0x004fe4000f8008ff */
[----:B------:R-:W-:-:S04]  /*9540*/  IADD3 R15, PT, PT, R33, R15, RZ ;  /* 0x0000000f210f7210 */ /* 0x000fc80007ffe0ff */
[----:B------:R-:W-:-:S05]  /*9550*/  LEA.HI.X R27, R32, UR11, R15, 0x1, P0 ;  /* 0x0000000b201b7c11 */ /* 0x000fca00080f0c0f */
[----:B------:R1:W-:Y:S02]  /*9560*/  STG.E desc[UR6][R26.64], R13 ;  /* 0x0000000d1a007986 */ /* 0x0003e4000c101906 */
.L_x_149:
[----:B------:R-:W-:Y:S05]  /*9570*/  BSYNC.RECONVERGENT B0 ;  /* 0x0000000000007941 */ /* 0x000fea0003800200 */
.L_x_148:
[----:B------:R-:W-:Y:S02]  /*9580*/  SHF.L.U32 R19, R19, 0x10, RZ ;  /* 0x0000001013137819 */ /* 0x000fe400000006ff */
[----:B------:R-:W-:Y:S01]  /*9590*/  SHF.L.U32 R89, R89, 0x10, RZ ;  /* 0x0000001059597819 */ /* 0x000fe200000006ff */
        /* <DEDUP_REMOVED lines=19> */
.L_x_150:
[----:B------:R-:W-:Y:S01]  /*96d0*/  BSSY.RECONVERGENT B0, `(.L_x_151) ;  /* 0x0000012000007945 */ /* 0x000fe20003800200 */
[----:B------:R-:W-:Y:S01]  /*96e0*/  FFMA.FTZ R19, R62, R19, -R25 ;  /* 0x000000133e137223 */ /* 0x000fe20000010819 */
[----:B------:R-:W-:Y:S02]  /*96f0*/  FFMA.FTZ R15, R63, R89, -R22 ;  /* 0x000000593f0f7223 */ /* 0x000fe40000010816 */
[----:B------:R-:W-:Y:S05]  /*9700*/  @P6 BRA `(.L_x_152) ;  /* 0x0000000000386947 */ /* 0x000fea0003800000 */
        /* <DEDUP_REMOVED lines=14> */
.L_x_152:
[----:B------:R-:W-:Y:S05]  /*97f0*/  BSYNC.RECONVERGENT B0 ;  /* 0x0000000000007941 */ /* 0x000fea0003800200 */
.L_x_151:
[----:B------:R-:W-:Y:S02]  /*9800*/  SHF.L.U32 R21, R21, 0x10, RZ ;  /* 0x0000001015157819 */ /* 0x000fe400000006ff */
[----:B------:R-:W-:Y:S01]  /*9810*/  SHF.L.U32 R87, R87, 0x10, RZ ;  /* 0x0000001057577819 */ /* 0x000fe200000006ff */
[----:B------:R-:W-:Y:S06]  /*9820*/  BRA.U !UP0, `(.L_x_153) ;  /* 0x0000000108487547 */ /* 0x000fec000b800000 */
[----:B------:R-:W-:Y:S01]  /*9830*/  FFMA.FTZ R45, R62, R45, R60 ;  /* 0x0000002d3e2d7223 */ /* 0x000fe2000001003c */
[----:B------:R-:W-:-:S03]  /*9840*/  FFMA.FTZ R10, R63, R10, R61 ;  /* 0x0000000a3f0a7223 */ /* 0x000fc6000001003d */
[----:B--2---:R-:W-:Y:S01]  /*9850*/  FMUL.FTZ R12, R45, -1.4426950216293334961 ;  /* 0xbfb8aa3b2d0c7820 */ /* 0x004fe20000410000 */
        /* <DEDUP_REMOVED lines=15> */
.L_x_153:
[----:B------:R-:W-:Y:S01]  /*9950*/  BSSY.RECONVERGENT B0, `(.L_x_154) ;  /* 0x0000012000007945 */ /* 0x000fe20003800200 */
[----:B------:R-:W-:Y:S01]  /*9960*/  FFMA.FTZ R21, R62, R21, -R11 ;  /* 0x000000153e157223 */ /* 0x000fe2000001080b */
[----:B------:R-:W-:Y:S02]  /*9970*/  FFMA.FTZ R87, R63, R87, -R14 ;  /* 0x000000573f577223 */ /* 0x000fe4000001080e */
[----:B------:R-:W-:Y:S05]  /*9980*/  @P4 BRA `(.L_x_155) ;  /* 0x0000000000384947 */ /* 0x000fea0003800000 */
[----:B------:R-:W3:Y:S01]  /*9990*/  LDCU.64 UR4, c[0x0][0x3f8] ;  /* 0x00007f00ff0477ac */ /* 0x000ee20008000a00 */
[----:B------:R-:W-:Y:S01]  /*99a0*/  MOV R10, R118 ;  /* 0x00000076000a7202 */ /* 0x000fe20000000f00 */
[----:B------:R-:W-:Y:S01]  /*99b0*/  FMUL.FTZ R14, R21, R114 ;  /* 0x00000072150e7220 */ /* 0x000fe20000410000 */
[----:B------:R-:W-:Y:S01]  /*99c0*/  MOV R11, R121 ;  /* 0x00000079000b7202 */ /* 0x000fe20000000f00 */
[----:B------:R-:W4:Y:S01]  /*99d0*/  LDCU.64 UR10, c[0x0][0x380] ;  /* 0x00007000ff0a77ac */ /* 0x000f220008000a00 */
[----:B---3--:R-:W-:Y:S02]  /*99e0*/  IMAD R16, R16, UR4, RZ ;  /* 0x0000000410107c24 */ /* 0x008fe4000f8e02ff */
[----:B-12---:R-:W-:-:S04]  /*99f0*/  IMAD.WIDE.U32 R12, R9, UR4, R10 ;  /* 0x00000004090c7c25 */ /* 0x006fc8000f8e000a */
[----:B------:R-:W-:Y:S02]  /*9a00*/  IMAD R11, R9, UR5, R16 ;  /* 0x00000005090b7c24 */ /* 0x000fe4000f8e0210 */
[----:B------:R-:W-:Y:S01]  /*9a10*/  FMUL.FTZ R9, R87, R114 ;  /* 0x0000007257097220 */ /* 0x000fe20000410000 */
[C---:B----4-:R-:W-:Y:S02]  /*9a20*/  LEA R10, P0, R12.reuse, UR10, 0x1 ;  /* 0x0000000a0c0a7c11 */ /* 0x050fe4000f8008ff */
[----:B------:R-:W-:Y:S02]  /*9a30*/  IADD3 R11, PT, PT, R13, R11, RZ ;  /* 0x0000000b0d0b7210 */ /* 0x000fe40007ffe0ff */
[----:B------:R-:W-:Y:S02]  /*9a40*/  F2FP.BF16.F32.PACK_AB R9, R9, R14 ;  /* 0x0000000e0909723e */ /* 0x000fe400000010ff */
[----:B------:R-:W-:-:S05]  /*9a50*/  LEA.HI.X R11, R12, UR11, R11, 0x1, P0 ;  /* 0x0000000b0c0b7c11 */ /* 0x000fca00080f0c0b */
[----:B------:R3:W-:Y:S02]  /*9a60*/  STG.E desc[UR6][R10.64], R9 ;  /* 0x000000090a007986 */ /* 0x0007e4000c101906 */
.L_x_155:
[----:B------:R-:W-:Y:S05]  /*9a70*/  BSYNC.RECONVERGENT B0 ;  /* 0x0000000000007941 */ /* 0x000fea0003800200 */
.L_x_154:
[----:B------:R-:W-:Y:S02]  /*9a80*/  SHF.L.U32 R67, R67, 0x10, RZ ;  /* 0x0000001043437819 */ /* 0x000fe400000006ff */
[----:B------:R-:W-:Y:S01]  /*9a90*/  SHF.L.U32 R85, R85, 0x10, RZ ;  /* 0x0000001055557819 */ /* 0x000fe200000006ff */
[----:B------:R-:W-:Y:S06]  /*9aa0*/  BRA.U !UP0, `(.L_x_156) ;  /* 0x0000000108487547 */ /* 0x000fec000b800000 */
[----:B------:R-:W-:Y:S01]  /*9ab0*/  FFMA.FTZ R41, R62, R41, R60 ;  /* 0x000000293e297223 */ /* 0x000fe2000001003c */
[----:B------:R-:W-:-:S03]  /*9ac0*/  FFMA.FTZ R4, R63, R4, R61 ;  /* 0x000000043f047223 */ /* 0x000fc6000001003d */
[----:B---3--:R-:W-:Y:S01]  /*9ad0*/  FMUL.FTZ R9, R41, -1.4426950216293334961 ;  /* 0xbfb8aa3b29097820 */ /* 0x008fe20000410000 */
[----:B------:R-:W-:-:S05]  /*9ae0*/  FMUL.FTZ R11, R4, -1.4426950216293334961 ;  /* 0xbfb8aa3b040b7820 */ /* 0x000fca0000410000 */
[----:B------:R-:W3:Y:S08]  /*9af0*/  MUFU.EX2 R9, R9 ;  /* 0x0000000900097308 */ /* 0x000ef00000000800 */
[----:B------:R-:W2:Y:S01]  /*9b00*/  MUFU.EX2 R11, R11 ;  /* 0x0000000b000b7308 */ /* 0x000ea20000000800 */
[----:B---3--:R-:W-:-:S07]  /*9b10*/  FADD.FTZ R10, R9, 1 ;  /* 0x3f800000090a7421 */ /* 0x008fce0000010000 */
[----:B------:R-:W3:Y:S01]  /*9b20*/  MUFU.RCP R10, R10 ;  /* 0x0000000a000a7308 */ /* 0x000ee20000001000 */
[----:B--2---:R-:W-:-:S07]  /*9b30*/  FADD.FTZ R12, R11, 1 ;  /* 0x3f8000000b0c7421 */ /* 0x004fce0000010000 */
[----:B------:R-:W1:Y:S01]  /*9b40*/  MUFU.RCP R12, R12 ;  /* 0x0000000c000c7308 */ /* 0x000e620000001000 */
[----:B---3--:R-:W-:Y:S01]  /*9b50*/  FADD.FTZ R14, -R10, 1 ;  /* 0x3f8000000a0e7421 */ /* 0x008fe20000010100 */
[----:B------:R-:W-:-:S03]  /*9b60*/  FMUL.FTZ R67, R67, R10 ;  /* 0x0000000a43437220 */ /* 0x000fc60000410000 */
[----:B------:R-:W-:Y:S01]  /*9b70*/  FFMA.FTZ R14, R41, R14, 1 ;  /* 0x3f800000290e7423 */ /* 0x000fe2000001000e */
[----:B-1----:R-:W-:Y:S01]  /*9b80*/  FADD.FTZ R13, -R12, 1 ;  /* 0x3f8000000c0d7421 */ /* 0x002fe20000010100 */
[----:B------:R-:W-:Y:S02]  /*9b90*/  FMUL.FTZ R85, R85, R12 ;  /* 0x0000000c55557220 */ /* 0x000fe40000410000 */
[----:B------:R-:W-:Y:S01]  /*9ba0*/  FMUL.FTZ R67, R67, R14 ;  /* 0x0000000e43437220 */ /* 0x000fe20000410000 */
[----:B------:R-:W-:-:S04]  /*9bb0*/  FFMA.FTZ R4, R4, R13, 1 ;  /* 0x3f80000004047423 */ /* 0x000fc8000001000d */
[----:B------:R-:W-:-:S07]  /*9bc0*/  FMUL.FTZ R85, R85, R4 ;  /* 0x0000000455557220 */ /* 0x000fce0000410000 */
.L_x_156:
[----:B------:R-:W-:Y:S01]  /*9bd0*/  BSSY.RECONVERGENT B0, `(.L_x_157) ;  /* 0x0000012000007945 */ /* 0x000fe20003800200 */
[----:B------:R-:W-:Y:S01]  /*9be0*/  FFMA.FTZ R67, R62, R67, -R7 ;  /* 0x000000433e437223 */ /* 0x000fe20000010807 */
[----:B------:R-:W-:Y:S02]  /*9bf0*/  FFMA.FTZ R85, R63, R85, -R8 ;  /* 0x000000553f557223 */ /* 0x000fe40000010808 */
[----:B------:R-:W-:Y:S05]  /*9c00*/  @P5 BRA `(.L_x_158) ;  /* 0x0000000000385947 */ /* 0x000fea0003800000 */
[----:B------:R-:W3:Y:S01]  /*9c10*/  LDCU.64 UR4, c[0x0][0x3f8] ;  /* 0x00007f00ff0477ac */ /* 0x000ee20008000a00 */
[----:B------:R-:W-:Y:S01]  /*9c20*/  MOV R7, R121 ;  /* 0x0000007900077202 */ /* 0x000fe20000000f00 */
[----:B------:R-:W-:Y:S01]  /*9c30*/  FMUL.FTZ R67, R67, R114 ;  /* 0x0000007243437220 */ /* 0x000fe20000410000 */
[----:B------:R-:W4:Y:S01]  /*9c40*/  LDCU.64 UR10, c[0x0][0x380] ;  /* 0x00007000ff0a77ac */ /* 0x000f220008000a00 */
[----:B---3--:R-:W-:Y:S01]  /*9c50*/  IMAD R11, R6, UR4, RZ ;  /* 0x00000004060b7c24 */ /* 0x008fe2000f8e02ff */
[----:B------:R-:W-:-:S03]  /*9c60*/  MOV R6, R118 ;  /* 0x0000007600067202 */ /* 0x000fc60000000f00 */
[C---:B------:R-:W-:Y:S02]  /*9c70*/  IMAD R11, R2.reuse, UR5, R11 ;  /* 0x00000005020b7c24 */ /* 0x040fe4000f8e020b */
[----:B------:R-:W-:-:S04]  /*9c80*/  IMAD.WIDE.U32 R8, R2, UR4, R6 ;  /* 0x0000000402087c25 */ /* 0x000fc8000f8e0006 */
[----:B------:R-:W-:Y:S01]  /*9c90*/  FMUL.FTZ R2, R85, R114 ;  /* 0x0000007255027220 */ /* 0x000fe20000410000 */
[----:B----4-:R-:W-:Y:S02]  /*9ca0*/  LEA R6, P0, R8, UR10, 0x1 ;  /* 0x0000000a08067c11 */ /* 0x010fe4000f8008ff */
[----:B------:R-:W-:Y:S02]  /*9cb0*/  IADD3 R11, PT, PT, R9, R11, RZ ;  /* 0x0000000b090b7210 */ /* 0x000fe40007ffe0ff */
[----:B------:R-:W-:Y:S02]  /*9cc0*/  F2FP.BF16.F32.PACK_AB R9, R2, R67 ;  /* 0x000000430209723e */ /* 0x000fe400000010ff */
[----:B------:R-:W-:-:S05]  /*9cd0*/  LEA.HI.X R7, R8, UR11, R11, 0x1, P0 ;  /* 0x0000000b08077c11 */ /* 0x000fca00080f0c0b */
[----:B------:R4:W-:Y:S02]  /*9ce0*/  STG.E desc[UR6][R6.64], R9 ;  /* 0x0000000906007986 */ /* 0x0009e4000c101906 */
.L_x_158:
[----:B------:R-:W-:Y:S05]  /*9cf0*/  BSYNC.RECONVERGENT B0 ;  /* 0x0000000000007941 */ /* 0x000fea0003800200 */
.L_x_157:
[----:B------:R-:W-:Y:S02]  /*9d00*/  SHF.L.U32 R69, R69, 0x10, RZ ;  /* 0x0000001045457819 */ /* 0x000fe400000006ff */
[----:B---3--:R-:W-:Y:S02]  /*9d10*/  SHF.R.S32.HI R11, RZ, 0x1f, R31 ;  /* 0x0000001fff0b7819 */ /* 0x008fe4000001141f */
[----:B------:R-:W-:Y:S01]  /*9d20*/  SHF.L.U32 R83, R83, 0x10, RZ ;  /* 0x0000001053537819 */ /* 0x000fe200000006ff */
[----:B------:R-:W-:Y:S06]  /*9d30*/  BRA.U !UP0, `(.L_x_159) ;  /* 0x0000000108487547 */ /* 0x000fec000b800000 */
[----:B------:R-:W-:Y:S01]  /*9d40*/  FFMA.FTZ R35, R62, R35, R60 ;  /* 0x000000233e237223 */ /* 0x000fe2000001003c */
[----:B------:R-:W-:-:S03]  /*9d50*/  FFMA.FTZ R0, R63, R0, R61 ;  /* 0x000000003f007223 */ /* 0x000fc6000001003d */
[----:B------:R-:W-:Y:S01]  /*9d60*/  FMUL.FTZ R2, R35, -1.4426950216293334961 ;  /* 0xbfb8aa3b23027820 */ /* 0x000fe20000410000 */
[----:B----4-:R-:W-:-:S05]  /*9d70*/  FMUL.FTZ R6, R0, -1.4426950216293334961 ;  /* 0xbfb8aa3b00067820 */ /* 0x010fca0000410000 */
[----:B------:R-:W3:Y:S08]  /*9d80*/  MUFU.EX2 R2, R2 ;  /* 0x0000000200027308 */ /* 0x000ef00000000800 */
[----:B------:R-:W4:Y:S01]  /*9d90*/  MUFU.EX2 R6, R6 ;  /* 0x0000000600067308 */ /* 0x000f220000000800 */
[----:B---3--:R-:W-:-:S07]  /*9da0*/  FADD.FTZ R4, R2, 1 ;  /* 0x3f80000002047421 */ /* 0x008fce0000010000 */
[----:B------:R-:W3:Y:S01]  /*9db0*/  MUFU.RCP R4, R4 ;  /* 0x0000000400047308 */ /* 0x000ee20000001000 */
[----:B----4-:R-:W-:-:S07]  /*9dc0*/  FADD.FTZ R7, R6, 1 ;  /* 0x3f80000006077421 */ /* 0x010fce0000010000 */
[----:B------:R-:W4:Y:S01]  /*9dd0*/  MUFU.RCP R8, R7 ;  /* 0x0000000700087308 */ /* 0x000f220000001000 */
[----:B---3--:R-:W-:Y:S01]  /*9de0*/  FADD.FTZ R10, -R4, 1 ;  /* 0x3f800000040a7421 */ /* 0x008fe20000010100 */
[----:B------:R-:W-:-:S03]  /*9df0*/  FMUL.FTZ R69, R69, R4 ;  /* 0x0000000445457220 */ /* 0x000fc60000410000 */
[----:B------:R-:W-:Y:S01]  /*9e00*/  FFMA.FTZ R10, R35, R10, 1 ;  /* 0x3f800000230a7423 */ /* 0x000fe2000001000a */
[----:B----4-:R-:W-:Y:S01]  /*9e10*/  FADD.FTZ R9, -R8, 1 ;  /* 0x3f80000008097421 */ /* 0x010fe20000010100 */
[----:B------:R-:W-:Y:S02]  /*9e20*/  FMUL.FTZ R83, R83, R8 ;  /* 0x0000000853537220 */ /* 0x000fe40000410000 */
[----:B------:R-:W-:Y:S01]  /*9e30*/  FMUL.FTZ R69, R69, R10 ;  /* 0x0000000a45457220 */ /* 0x000fe20000410000 */
[----:B------:R-:W-:-:S04]  /*9e40*/  FFMA.FTZ R0, R0, R9, 1 ;  /* 0x3f80000000007423 */ /* 0x000fc80000010009 */
[----:B------:R-:W-:-:S07]  /*9e50*/  FMUL.FTZ R83, R83, R0 ;  /* 0x0000000053537220 */ /* 0x000fce0000410000 */
.L_x_159:
[----:B------:R-:W-:Y:S01]  /*9e60*/  ISETP.GE.AND.EX P3, PT, R11, UR9, PT, P3 ;  /* 0x000000090b007c0c */ /* 0x000fe2000bf66330 */
[----:B------:R-:W-:Y:S01]  /*9e70*/  FFMA.FTZ R5, R62, R69, -R5 ;  /* 0x000000453e057223 */ /* 0x000fe20000010805 */
[----:B------:R-:W-:Y:S01]  /*9e80*/  FFMA.FTZ R63, R63, R83, -R28 ;  /* 0x000000533f3f7223 */ /* 0x000fe2000001081c */
[----:B------:R-:W-:Y:S02]  /*9e90*/  BSSY.RECONVERGENT B0, `(.L_x_160) ;  /* 0x000000f000007945 */ /* 0x000fe40003800200 */
[-C--:B----4-:R-:W-:Y:S01]  /*9ea0*/  FMUL.FTZ R7, R5, R114.reuse ;  /* 0x0000007205077220 */ /* 0x090fe20000410000 */
[----:B------:R-:W-:-:S07]  /*9eb0*/  FMUL.FTZ R114, R63, R114 ;  /* 0x000000723f727220 */ /* 0x000fce0000410000 */
[----:B------:R-:W-:Y:S05]  /*9ec0*/  @P3 BRA `(.L_x_161) ;  /* 0x00000000002c3947 */ /* 0x000fea0003800000 */
[----:B------:R-:W3:Y:S01]  /*9ed0*/  LDCU.64 UR4, c[0x0][0x3f8] ;  /* 0x00007f00ff0477ac */ /* 0x000ee20008000a00 */
[----:B------:R-:W-:Y:S02]  /*9ee0*/  MOV R119, R121 ;  /* 0x0000007900777202 */ /* 0x000fe40000000f00 */
[----:B------:R-:W-:Y:S01]  /*9ef0*/  F2FP.BF16.F32.PACK_AB R7, R114, R7 ;  /* 0x000000077207723e */ /* 0x000fe200000010ff */
[----:B------:R-:W4:Y:S01]  /*9f00*/  LDCU.64 UR8, c[0x0][0x380] ;  /* 0x00007000ff0877ac */ /* 0x000f220008000a00 */
[----:B---3--:R-:W-:Y:S02]  /*9f10*/  IMAD R0, R11, UR4, RZ ;  /* 0x000000040b007c24 */ /* 0x008fe4000f8e02ff */
[----:B------:R-:W-:-:S04]  /*9f20*/  IMAD.WIDE.U32 R118, R31, UR4, R118 ;  /* 0x000000041f767c25 */ /* 0x000fc8000f8e0076 */
[----:B------:R-:W-:Y:S01]  /*9f30*/  IMAD R31, R31, UR5, R0 ;  /* 0x000000051f1f7c24 */ /* 0x000fe2000f8e0200 */
[----:B----4-:R-:W-:-:S04]  /*9f40*/  LEA R4, P0, R118, UR8, 0x1 ;  /* 0x0000000876047c11 */ /* 0x010fc8000f8008ff */
[----:B------:R-:W-:-:S04]  /*9f50*/  IADD3 R31, PT, PT, R119, R31, RZ ;  /* 0x0000001f771f7210 */ /* 0x000fc80007ffe0ff */
[----:B------:R-:W-:-:S05]  /*9f60*/  LEA.HI.X R5, R118, UR9, R31, 0x1, P0 ;  /* 0x0000000976057c11 */ /* 0x000fca00080f0c1f */
[----:B------:R3:W-:Y:S02]  /*9f70*/  STG.E desc[UR6][R4.64], R7 ;  /* 0x0000000704007986 */ /* 0x0007e4000c101906 */
.L_x_161:
[----:B------:R-:W-:Y:S05]  /*9f80*/  BSYNC.RECONVERGENT B0 ;  /* 0x0000000000007941 */ /* 0x000fea0003800200 */
.L_x_160:
[----:B------:R-:W4:Y:S01]  /*9f90*/  LDCU UR4, c[0x0][0x410] ;  /* 0x00008200ff0477ac */ /* 0x000f220008000800 */
[----:B0-----:R-:W-:Y:S02]  /*9fa0*/  IADD3 R81, PT, PT, R23, R81, RZ ;  /* 0x0000005117517210 */ /* 0x001fe40007ffe0ff */
[----:B------:R-:W-:Y:S01]  /*9fb0*/  IADD3 R80, PT, PT, R80, 0x1, RZ ;  /* 0x0000000150507810 */ /* 0x000fe20007ffe0ff */
[----:B------:R-:W4:Y:S02]  /*9fc0*/  LDCU UR5, c[0x0][0x3e0] ;  /* 0x00007c00ff0577ac */ /* 0x000f240008000800 */
[----:B----4-:R-:W-:-:S06]  /*9fd0*/  UIMAD UR4, UR4, UR5, URZ ;  /* 0x00000005040472a4 */ /* 0x010fcc000f8e02ff */
[----:B------:R-:W-:-:S13]  /*9fe0*/  ISETP.GE.AND P0, PT, R81, UR4, PT ;  /* 0x0000000451007c0c */ /* 0x000fda000bf06270 */
[----:B------:R-:W-:Y:S05]  /*9ff0*/  @!P0 BRA `(.L_x_162) ;  /* 0xffffff60002c8947 */ /* 0x000fea000383ffff */
.L_x_95:
[----:B------:R-:W0:Y:S01]  /*a000*/  S2R R9, SR_TID.X ;  /* 0x0000000000097919 */ /* 0x000e220000002100 */
[----:B---3--:R-:W3:Y:S01]  /*a010*/  LDC R4, c[0x0][0x370] ;  /* 0x0000dc00ff047b82 */ /* 0x008ee20000000800 */
[----:B------:R-:W-:Y:S07]  /*a020*/  BSSY.RECONVERGENT B0, `(.L_x_163) ;  /* 0x000000e000007945 */ /* 0x000fee0003800200 */
[----:B------:R-:W4:Y:S08]  /*a030*/  LDC R7, c[0x0][0x374] ;  /* 0x0000dd00ff077b82 */ /* 0x000f300000000800 */
[----:B------:R-:W5:Y:S01]  /*a040*/  LDC.64 R2, c[0x0][0x3c8] ;  /* 0x0000f200ff027b82 */ /* 0x000f620000000a00 */
[----:B---3--:R-:W-:-:S02]  /*a050*/  ISETP.NE.AND P0, PT, R4, 0x1, PT ;  /* 0x000000010400780c */ /* 0x008fc40003f05270 */
[----:B0-----:R-:W-:Y:S02]  /*a060*/  ISETP.NE.AND P1, PT, R9, RZ, PT ;  /* 0x000000ff0900720c */ /* 0x001fe40003f25270 */
[----:B----4-:R-:W-:-:S04]  /*a070*/  SHF.L.U32 R0, R7, 0x1, RZ ;  /* 0x0000000107007819 */ /* 0x010fc800000006ff */
[----:B------:R-:W-:-:S05]  /*a080*/  SEL R5, R0, RZ, P0 ;  /* 0x000000ff00057207 */ /* 0x000fca0000000000 */
[----:B-----5:R-:W-:Y:S02]  /*a090*/  IMAD.WIDE.U32 R2, R5, 0x4, R2 ;  /* 0x0000000405027825 */ /* 0x020fe400078e0002 */
[----:B------:R-:W-:Y:S05]  /*a0a0*/  @P1 BRA `(.L_x_164) ;  /* 0x0000000000141947 */ /* 0x000fea0003800000 */
[----:B------:R-:W-:Y:S01]  /*a0b0*/  HFMA2 R5, -RZ, RZ, 0, 5.9604644775390625e-08 ;  /* 0x00000001ff057431 */ /* 0x000fe200000001ff */
[----:B------:R-:W-:Y:S06]  /*a0c0*/  MEMBAR.ALL.GPU ;  /* 0x0000000000007992 */ /* 0x000fec000000a000 */
[----:B------:R-:W-:-:S00]  /*a0d0*/  ERRBAR ;  /* 0x00000000000079ab */ /* 0x000fc00000000000 */
[----:B------:R-:W-:Y:S06]  /*a0e0*/  CGAERRBAR ;  /* 0x00000000000075ab */ /* 0x000fec0000000000 */
[----:B------:R0:W-:Y:S02]  /*a0f0*/  REDG.E.ADD.S32.STRONG.GPU desc[UR6][R2.64], R5 ;  /* 0x000000050200798e */ /* 0x0001e4000c12e306 */
.L_x_164:
[----:B------:R-:W-:Y:S05]  /*a100*/  BSYNC.RECONVERGENT B0 ;  /* 0x0000000000007941 */ /* 0x000fea0003800200 */
.L_x_163:
[----:B------:R-:W3:Y:S01]  /*a110*/  S2UR UR5, SR_CTAID.Y ;  /* 0x00000000000579c3 */ /* 0x000ee20000002600 */
[----:B0-----:R-:W-:Y:S02]  /*a120*/  IADD3 R5, PT, PT, R7, -0x1, RZ ;  /* 0xffffffff07057810 */ /* 0x001fe40007ffe0ff */
[----:B------:R-:W-:-:S05]  /*a130*/  IADD3 R0, PT, PT, R4, -0x1, RZ ;  /* 0xffffffff04007810 */ /* 0x000fca0007ffe0ff */
[----:B------:R-:W0:Y:S01]  /*a140*/  S2UR UR4, SR_CTAID.X ;  /* 0x00000000000479c3 */ /* 0x000e220000002500 */
[----:B---3--:R-:W-:-:S04]  /*a150*/  ISETP.NE.AND P0, PT, R5, UR5, PT ;  /* 0x0000000505007c0c */ /* 0x008fc8000bf05270 */
[----:B0-----:R-:W-:-:S13]  /*a160*/  ISETP.NE.OR P0, PT, R0, UR4, P0 ;  /* 0x0000000400007c0c */ /* 0x001fda0008705670 */
[----:B------:R-:W-:Y:S05]  /*a170*/  @P0 EXIT ;  /* 0x000000000000094d */ /* 0x000fea0003800000 */
[----:B------:R-:W-:Y:S05]  /*a180*/  @P1 BRA `(.L_x_165) ;  /* 0x0000000000201947 */ /* 0x000fea0003800000 */
[----:B------:R-:W-:-:S05]  /*a190*/  IMAD R0, R4, R7, RZ ;  /* 0x0000000704007224 */ /* 0x000fca00078e02ff */
[----:B------:R-:W-:-:S13]  /*a1a0*/  ISETP.NE.AND P0, PT, R0, -0x1, PT ;  /* 0xffffffff0000780c */ /* 0x000fda0003f05270 */
[----:B------:R-:W-:Y:S05]  /*a1b0*/  @!P0 BRA `(.L_x_165) ;  /* 0x0000000000148947 */ /* 0x000fea0003800000 */
.L_x_166:
[----:B------:R-:W3:Y:S04]  /*a1c0*/  LDG.E.STRONG.GPU R5, desc[UR6][R2.64] ;  /* 0x0000000602057981 */ /* 0x000ee8000c1ef900 */
[----:B---3--:R-:W-:Y:S01]  /*a1d0*/  CCTL.IVALL ;  /* 0x00000000ff00798f */ /* 0x008fe20002000000 */
[----:B------:R-:W-:Y:S05]  /*a1e0*/  YIELD ;  /* 0x0000000000007946 */ /* 0x000fea0003800000 */
[----:B------:R-:W-:-:S13]  /*a1f0*/  ISETP.NE.AND P0, PT, R5, R0, PT ;  /* 0x000000000500720c */ /* 0x000fda0003f05270 */
[----:B------:R-:W-:Y:S05]  /*a200*/  @P0 BRA `(.L_x_166) ;  /* 0xfffffffc00ec0947 */ /* 0x000fea000383ffff */
.L_x_165:
        /* <DEDUP_REMOVED lines=29> */
[----:B-1----:R-:W-:Y:S02]  /*a3e0*/  LEA.HI R26, P2, R11, R6, RZ, 0x1 ;  /* 0x000000060b1a7211 */ /* 0x002fe400078508ff */
        /* <DEDUP_REMOVED lines=13> */
[----:B------:R-:W3:Y:S01]  /*a4c0*/  LDCU.64 UR10, c[0x0][0x388] ;  /* 0x00007100ff0a77ac */ /* 0x000ee20008000a00 */
        /* <DEDUP_REMOVED lines=12> */
[----:B---3--:R-:W-:Y:S02]  /*a590*/  IADD3 R20, P1, PT, R20, UR10, RZ ;  /* 0x0000000a14147c10 */ /* 0x008fe4000ff3e0ff */
[----:B------:R-:W-:-:S02]  /*a5a0*/  IADD3 R2, P3, PT, RZ, -R2, RZ ;  /* 0x80000002ff027210 */ /* 0x000fc40007f7e0ff */
[----:B------:R-:W-:Y:S02]  /*a5b0*/  IADD3.X R21, PT, PT, R21, UR11, RZ, P1, !PT ;  /* 0x0000000b15157c10 */ /* 0x000fe40008ffe4ff */
[----:B------:R-:W-:Y:S02]  /*a5c0*/  IADD3.X R4, PT, PT, RZ, -0x1, RZ, P3, !PT ;  /* 0xffffffffff047810 */ /* 0x000fe40001ffe4ff */
[----:B------:R-:W-:-:S07]  /*a5d0*/  IADD3.X R30, PT, PT, RZ, R30, RZ, P2, !PT ;  /* 0x0000001eff1e7210 */ /* 0x000fce00017fe4ff */
.L_x_169:
[-C--:B0-----:R-:W-:Y:S02]  /*a5e0*/  LEA R10, P1, R0, R25.reuse, 0x2 ;  /* 0x00000019000a7211 */ /* 0x081fe400078210ff */
[----:B--2---:R-:W-:Y:S02]  /*a5f0*/  IADD3 R12, P2, PT, R25, R6, RZ ;  /* 0x00000006190c7210 */ /* 0x004fe40007f5e0ff */
        /* <DEDUP_REMOVED lines=27> */
.L_x_168:
[----:B------:R-:W-:Y:S05]  /*a7b0*/  BSYNC.RECONVERGENT B0 ;  /* 0x0000000000007941 */ /* 0x000fea0003800200 */
.L_x_167:
[----:B------:R-:W-:Y:S05]  /*a7c0*/  @!P0 EXIT ;  /* 0x000000000000894d */ /* 0x000fea0003800000 */
[----:B------:R-:W-:Y:S01]  /*a7d0*/  SHF.L.U64.HI R39, R26, 0x2, R35 ;  /* 0x000000021a277819 */ /* 0x000fe20000010223 */
[----:B------:R-:W1:Y:S01]  /*a7e0*/  LDCU.64 UR4, c[0x0][0x3d8] ;  /* 0x00007b00ff0477ac */ /* 0x000e620008000a00 */
[C---:B------:R-:W-:Y:S02]  /*a7f0*/  SHF.L.U64.HI R33, R32.reuse, 0x2, R33 ;  /* 0x0000000220217819 */ /* 0x040fe40000010221 */
[----:B------:R-:W-:Y:S01]  /*a800*/  SHF.L.U32 R31, R32, 0x2, RZ ;  /* 0x00000002201f7819 */ /* 0x000fe200000006ff */
[----:B------:R-:W3:Y:S01]  /*a810*/  LDCU.64 UR8, c[0x0][0x388] ;  /* 0x00007100ff0877ac */ /* 0x000ee20008000a00 */
[----:B------:R-:W-:Y:S02]  /*a820*/  SHF.L.U32 R41, R26, 0x2, RZ ;  /* 0x000000021a297819 */ /* 0x000fe400000006ff */
[C---:B------:R-:W-:Y:S01]  /*a830*/  SHF.L.U64.HI R35, R0.reuse, 0x2, R3 ;  /* 0x0000000200237819 */ /* 0x040fe20000010203 */
[----:B------:R-:W4:Y:S01]  /*a840*/  LDCU.64 UR10, c[0x0][0x390] ;  /* 0x00007200ff0a77ac */ /* 0x000f220008000a00 */
[----:B------:R-:W-:-:S07]  /*a850*/  SHF.L.U32 R37, R0, 0x2, RZ ;  /* 0x0000000200257819 */ /* 0x000fce00000006ff */
.L_x_170:
[C---:B0-----:R-:W-:Y:S02]  /*a860*/  SHF.L.U32 R18, R5.reuse, 0x2, RZ ;  /* 0x0000000205127819 */ /* 0x041fe400000006ff */
[----:B------:R-:W-:Y:S02]  /*a870*/  SHF.L.U64.HI R2, R5, 0x2, R30 ;  /* 0x0000000205027819 */ /* 0x000fe4000001021e */
[----:B-1----:R-:W-:-:S04]  /*a880*/  IADD3 R6, P0, PT, R18, UR4, RZ ;  /* 0x0000000412067c10 */ /* 0x002fc8000ff1e0ff */
[----:B------:R-:W-:Y:S02]  /*a890*/  IADD3.X R7, PT, PT, R2, UR5, RZ, P0, !PT ;  /* 0x0000000502077c10 */ /* 0x000fe400087fe4ff */
[C---:B------:R-:W-:Y:S02]  /*a8a0*/  IADD3 R8, P0, PT, R6.reuse, R37, RZ ;  /* 0x0000002506087210 */ /* 0x040fe40007f1e0ff */
[C---:B--2---:R-:W-:Y:S01]  /*a8b0*/  IADD3 R12, P1, PT, R6.reuse, R41, RZ ;  /* 0x00000029060c7210 */ /* 0x044fe20007f3e0ff */
[----:B------:R0:W2:Y:S01]  /*a8c0*/  LDG.E R20, desc[UR6][R6.64] ;  /* 0x0000000606147981 */ /* 0x0000a2000c1e1900 */
[C---:B------:R-:W-:Y:S02]  /*a8d0*/  IADD3.X R9, PT, PT, R7.reuse, R35, RZ, P0, !PT ;  /* 0x0000002307097210 */ /* 0x040fe400007fe4ff */
[----:B------:R-:W-:Y:S02]  /*a8e0*/  IADD3 R10, P0, PT, R6, R31, RZ ;  /* 0x0000001f060a7210 */ /* 0x000fe40007f1e0ff */
[C---:B------:R-:W-:Y:S01]  /*a8f0*/  IADD3.X R13, PT, PT, R7.reuse, R39, RZ, P1, !PT ;  /* 0x00000027070d7210 */ /* 0x040fe20000ffe4ff */
[----:B------:R1:W2:Y:S01]  /*a900*/  LDG.E R21, desc[UR6][R8.64] ;  /* 0x0000000608157981 */ /* 0x0002a2000c1e1900 */
[----:B------:R-:W-:-:S03]  /*a910*/  IADD3.X R11, PT, PT, R7, R33, RZ, P0, !PT ;  /* 0x00000021070b7210 */ /* 0x000fc600007fe4ff */
[----:B------:R-:W5:Y:S04]  /*a920*/  LDG.E R23, desc[UR6][R12.64] ;  /* 0x000000060c177981 */ /* 0x000f68000c1e1900 */
[----:B------:R1:W5:Y:S01]  /*a930*/  LDG.E R22, desc[UR6][R10.64] ;  /* 0x000000060a167981 */ /* 0x000362000c1e1900 */
[C---:B------:R-:W-:Y:S02]  /*a940*/  SHF.L.U32 R28, R5.reuse, 0x3, RZ ;  /* 0x00000003051c7819 */ /* 0x040fe400000006ff */
[----:B------:R-:W-:Y:S02]  /*a950*/  SHF.L.U64.HI R29, R5, 0x3, R30 ;  /* 0x00000003051d7819 */ /* 0x000fe4000001021e */
[----:B------:R-:W-:Y:S02]  /*a960*/  LOP3.LUT R16, R28, 0xfffffff8, RZ, 0xc0, !PT ;  /* 0xfffffff81c107812 */ /* 0x000fe400078ec0ff */
[----:B------:R-:W-:-:S02]  /*a970*/  LOP3.LUT R18, R18, 0xfffffffc, RZ, 0xc0, !PT ;  /* 0xfffffffc12127812 */ /* 0x000fc400078ec0ff */
[----:B------:R-:W-:Y:S02]  /*a980*/  LOP3.LUT R4, R29, 0x3, RZ, 0xc0, !PT ;  /* 0x000000031d047812 */ /* 0x000fe400078ec0ff */
[----:B---3--:R-:W-:Y:S02]  /*a990*/  IADD3 R14, P0, PT, R16, UR8, RZ ;  /* 0x00000008100e7c10 */ /* 0x008fe4000ff1e0ff */
[----:B------:R-:W-:Y:S02]  /*a9a0*/  LOP3.LUT R2, R2, 0x3, RZ, 0xc0, !PT ;  /* 0x0000000302027812 */ /* 0x000fe400078ec0ff */
[----:B----4-:R-:W-:Y:S02]  /*a9b0*/  IADD3 R16, P1, PT, R16, UR10, RZ ;  /* 0x0000000a10107c10 */ /* 0x010fe4000ff3e0ff */
[----:B------:R-:W-:Y:S02]  /*a9c0*/  IADD3 R18, P2, PT, R18, UR4, RZ ;  /* 0x0000000412127c10 */ /* 0x000fe4000ff5e0ff */
[----:B------:R-:W-:-:S02]  /*a9d0*/  IADD3.X R15, PT, PT, R4, UR9, RZ, P0, !PT ;  /* 0x00000009040f7c10 */ /* 0x000fc400087fe4ff */
[----:B------:R-:W-:Y:S02]  /*a9e0*/  IADD3.X R17, PT, PT, R4, UR11, RZ, P1, !PT ;  /* 0x0000000b04117c10 */ /* 0x000fe40008ffe4ff */
[----:B------:R-:W-:Y:S02]  /*a9f0*/  IADD3.X R19, PT, PT, R2, UR5, RZ, P2, !PT ;  /* 0x0000000502137c10 */ /* 0x000fe400097fe4ff */
[C---:B0-----:R-:W-:Y:S02]  /*aa00*/  IADD3 R6, P0, PT, R18.reuse, R37, RZ ;  /* 0x0000002512067210 */ /* 0x041fe40007f1e0ff */
[C---:B-1----:R-:W-:Y:S02]  /*aa10*/  IADD3 R8, P1, PT, R18.reuse, R31, RZ ;  /* 0x0000001f12087210 */ /* 0x042fe40007f3e0ff */
[----:B------:R-:W-:Y:S02]  /*aa20*/  IADD3 R10, P2, PT, R18, R41, RZ ;  /* 0x00000029120a7210 */ /* 0x000fe40007f5e0ff */
[----:B------:R-:W-:-:S02]  /*aa30*/  IADD3.X R7, PT, PT, R19, R35, RZ, P0, !PT ;  /* 0x0000002313077210 */ /* 0x000fc400007fe4ff */
[C---:B------:R-:W-:Y:S02]  /*aa40*/  IADD3.X R9, PT, PT, R19.reuse, R33, RZ, P1, !PT ;  /* 0x0000002113097210 */ /* 0x040fe40000ffe4ff */
[----:B------:R-:W-:Y:S01]  /*aa50*/  IADD3.X R11, PT, PT, R19, R39, RZ, P2, !PT ;  /* 0x00000027130b7210 */ /* 0x000fe200017fe4ff */
[----:B--2---:R0:W-:Y:S04]  /*aa60*/  STG.E.64 desc[UR6][R14.64], R20 ;  /* 0x000000140e007986 */ /* 0x0041e8000c101b06 */
        /* <DEDUP_REMOVED lines=45> */
[----:B---3--:R1:W-:Y:S04]  /*ad40*/  STG.E.64 desc[UR6][R14.64], R24 ;  /* 0x000000180e007986 */ /* 0x0083e8000c101b06 */
[----:B--2---:R1:W-:Y:S07]  /*ad50*/  STG.E.64 desc[UR6][R16.64], R26 ;  /* 0x0000001a10007986 */ /* 0x0043ee000c101b06 */
[----:B------:R-:W-:Y:S05]  /*ad60*/  @P0 BRA `(.L_x_170) ;  /* 0xfffffff800bc0947 */ /* 0x000fea000383ffff */
[----:B------:R-:W-:Y:S05]  /*ad70*/  EXIT ;  /* 0x000000000000794d */ /* 0x000fea0003800000 */
.L_x_171:
        /* <DEDUP_REMOVED lines=16> */
.L_x_4498:


//--------------------- .text._Z35group_norm_nhwc_bwd_one_pass_kernelI11Bf16IOFp32WLi512ELi64ELi512EEv26Group_norm_nhwc_bwd_params --------------------------
	.section	.text._Z35group_norm_nhwc_bwd_one_pass_kernelI11Bf16IOFp32WLi512ELi64ELi512EEv26Group_norm_nhwc_bwd_params,"ax",@progbits
	.align	128
        .global         _Z35group_norm_nhwc_bwd_one_pass_kernelI11Bf16IOFp32WLi512ELi64ELi512EEv26Group_norm_nhwc_bwd_params
        .type           _Z35group_norm_nhwc_bwd_one_pass_kernelI11Bf16IOFp32WLi512ELi64ELi512EEv26Group_norm_nhwc_bwd_params,@function
        .size           _Z35group_norm_nhwc_bwd_one_pass_kernelI11Bf16IOFp32WLi512ELi64ELi512EEv26Group_norm_nhwc_bwd_params,(.L_x_4499 - _Z35group_norm_nhwc_bwd_one_pass_kernelI11Bf16IOFp32WLi512ELi64ELi512EEv26Group_norm_nhwc_bwd_params)
        .other          _Z35group_norm_nhwc_bwd_one_pass_kernelI11Bf16IOFp32WLi512ELi64ELi512EEv26Group_norm_nhwc_bwd_params,@"STO_CUDA_ENTRY STV_DEFAULT"
_Z35group_norm_nhwc_bwd_one_pass_kernelI11Bf16IOFp32WLi512ELi64ELi512EEv26Group_norm_nhwc_bwd_params:
.text._Z35group_norm_nhwc_bwd_one_pass_kernelI11Bf16IOFp32WLi512ELi64ELi512EEv26Group_norm_nhwc_bwd_params:
[----:B------:R-:W0:Y:S08]  /*0000*/  LDC R1, c[0x0][0x37c] ;  /* 0x0000df00ff017b82 */ /* 0x000e300000000800 */
[----:B------:R-:W1:Y:S01]  /*0010*/  S2UR UR8, SR_CTAID.Y ;  /* 0x00000000000879c3 */ /* 0x000e620000002600 */
[----:B------:R-:W2:Y:S01]  /*0020*/  LDCU UR4, c[0x0][0x410] ;  /* 0x00008200ff0477ac */ /* 0x000ea20008000800 */
[----:B0-----:R-:W-:Y:S01]  /*0030*/  IADD3 R1, PT, PT, R1, -0x210, RZ ;  /* 0xfffffdf001017810 */ /* 0x001fe20007ffe0ff */
[----:B------:R-:W2:Y:S03]  /*0040*/  LDCU UR5, c[0x0][0x3e0] ;  /* 0x00007c00ff0577ac */ /* 0x000ea60008000800 */
[----:B------:R-:W-:Y:S01]  /*0050*/  R2UR UR15, R1 ;  /* 0x00000000010f72ca */ /* 0x000fe200000e0000 */
[----:B------:R-:W0:Y:S01]  /*0060*/  LDCU.64 UR10, c[0x0][0x358] ;  /* 0x00006b00ff0a77ac */ /* 0x000e220008000a00 */
[----:B--2---:R-:W-:-:S04]  /*0070*/  UIMAD UR4, UR4, UR5, URZ ;  /* 0x00000005040472a4 */ /* 0x004fc8000f8e02ff */
[----:B-1----:R-:W-:-:S09]  /*0080*/  UISETP.GE.AND UP0, UPT, UR8, UR4, UPT ;  /* 0x000000040800728c */ /* 0x002fd2000bf06270 */
[----:B0-----:R-:W-:Y:S05]  /*0090*/  BRA.U UP0, `(.L_x_172) ;  /* 0x000000e500c87547 */ /* 0x001fea000b800000 */
[----:B------:R-:W-:-:S05]  /*00a0*/  UMOV UR4, URZ ;  /* 0x000000ff00047c82 */ /* 0x000fca0008000000 */
.L_x_198:
[----:B0-----:R-:W0:Y:S01]  /*00b0*/  LDCU UR14, c[0x0][0x410] ;  /* 0x00008200ff0e77ac */ /* 0x001e220008000800 */
[----:B------:R-:W1:Y:S01]  /*00c0*/  S2R R4, SR_TID.X ;  /* 0x0000000000047919 */ /* 0x000e620000002100 */
[----:B------:R-:W-:Y:S01]  /*00d0*/  IABS R3, UR8 ;  /* 0x0000000800037c13 */ /* 0x000fe20008000000 */
[----:B------:R-:W2:Y:S01]  /*00e0*/  S2UR UR20, SR_CTAID.X ;  /* 0x00000000001479c3 */ /* 0x000ea20000002500 */
[----:B------:R-:W-:Y:S01]  /*00f0*/  UMOV UR6, URZ ;  /* 0x000000ff00067c82 */ /* 0x000fe20008000000 */
[----:B------:R-:W3:Y:S01]  /*0100*/  LDCU UR12, c[0x0][0x41c] ;  /* 0x00008380ff0c77ac */ /* 0x000ee20008000800 */
[----:B------:R-:W-:Y:S02]  /*0110*/  R2UR UR9, R3 ;  /* 0x00000000030972ca */ /* 0x000fe400000e0000 */
[----:B------:R-:W-:Y:S01]  /*0120*/  LOP3.LUT R105, R105, 0xfeffffff, RZ, 0xc0, !PT ;  /* 0xfeffffff69697812 */ /* 0x000fe200078ec0ff */
[----:B------:R-:W4:Y:S01]  /*0130*/  LDCU.128 UR16, c[0x0][0x400] ;  /* 0x00008000ff1077ac */ /* 0x000f220008000c00 */
[----:B------:R-:W-:Y:S01]  /*0140*/  LOP3.LUT R106, R106, 0xfffffffe, RZ, 0xc0, !PT ;  /* 0xfffffffe6a6a7812 */ /* 0x000fe200078ec0ff */
[----:B------:R-:W-:Y:S01]  /*0150*/  UISETP.GE.AND UP4, UPT, UR8, URZ, UPT ;  /* 0x000000ff0800728c */ /* 0x000fe2000bf86270 */
[----:B0-----:R-:W-:Y:S01]  /*0160*/  MOV R0, UR14 ;  /* 0x0000000e00007c02 */ /* 0x001fe20008000f00 */
[----:B------:R-:W-:-:S03]  /*0170*/  UISETP.NE.AND UP0, UPT, UR14, URZ, UPT ;  /* 0x000000ff0e00728c */ /* 0x000fc6000bf05270 */
[----:B------:R-:W-:Y:S02]  /*0180*/  IABS R0, R0 ;  /* 0x0000000000007213 */ /* 0x000fe40000000000 */
[----:B---3--:R-:W-:Y:S01]  /*0190*/  MOV R3, UR12 ;  /* 0x0000000c00037c02 */ /* 0x008fe20008000f00 */
[----:B------:R-:W-:Y:S01]  /*01a0*/  ULOP3.LUT UR12, UR8, UR14, URZ, 0x3c, !UPT ;  /* 0x0000000e080c7292 */ /* 0x000fe2000f8e3cff */
[----:B------:R-:W-:Y:S02]  /*01b0*/  R2UR UR13, R0 ;  /* 0x00000000000d72ca */ /* 0x000fe400000e0000 */
[----:B----4-:R-:W-:Y:S01]  /*01c0*/  MOV R11, UR18 ;  /* 0x00000012000b7c02 */ /* 0x010fe20008000f00 */
[----:B------:R-:W-:-:S10]  /*01d0*/  UISETP.GE.AND UP5, UPT, UR12, URZ, UPT ;  /* 0x000000ff0c00728c */ /* 0x000fd4000bfa6270 */
[----:B------:R-:W0:Y:S08]  /*01e0*/  I2F.RP R0, UR13 ;  /* 0x0000000d00007d06 */ /* 0x000e300008209400 */
[----:B0-----:R-:W0:Y:S02]  /*01f0*/  MUFU.RCP R0, R0 ;  /* 0x0000000000007308 */ /* 0x001e240000001000 */
[----:B0-----:R-:W-:-:S02]  /*0200*/  IADD3 R2, PT, PT, R0, 0xffffffe, RZ ;  /* 0x0ffffffe00027810 */ /* 0x001fc40007ffe0ff */
[----:B-1----:R-:W-:-:S04]  /*0210*/  SHF.R.U32.HI R0, RZ, 0x5, R4 ;  /* 0x00000005ff007819 */ /* 0x002fc80000011604 */
[----:B------:R-:W0:Y:S01]  /*0220*/  F2I.FTZ.U32.TRUNC.NTZ R2, R2 ;  /* 0x0000000200027305 */ /* 0x000e22000021f000 */
[----:B--2---:R-:W-:-:S05]  /*0230*/  IMAD R0, R3, UR20, R0 ;  /* 0x0000001403007c24 */ /* 0x004fca000f8e0200 */
[C---:B------:R-:W-:Y:S02]  /*0240*/  ISETP.GE.U32.AND P0, PT, R0.reuse, UR16, PT ;  /* 0x0000001000007c0c */ /* 0x040fe4000bf06070 */
[----:B------:R-:W-:Y:S02]  /*0250*/  SHF.R.S32.HI R3, RZ, 0x1f, R0 ;  /* 0x0000001fff037819 */ /* 0x000fe40000011400 */
[----:B------:R-:W-:Y:S02]  /*0260*/  IADD3 R7, PT, PT, R0, 0x10, RZ ;  /* 0x0000001000077810 */ /* 0x000fe40007ffe0ff */
[----:B------:R-:W-:Y:S02]  /*0270*/  ISETP.GE.AND.EX P3, PT, R3, UR17, PT, P0 ;  /* 0x0000001103007c0c */ /* 0x000fe4000bf66300 */
[----:B------:R-:W-:Y:S02]  /*0280*/  ISETP.GE.U32.AND P0, PT, R7, UR16, PT ;  /* 0x0000001007007c0c */ /* 0x000fe4000bf06070 */
[----:B0-----:R-:W-:-:S02]  /*0290*/  R2UR UR7, R2 ;  /* 0x00000000020772ca */ /* 0x001fc400000e0000 */
[----:B------:R-:W-:Y:S02]  /*02a0*/  SHF.L.U32 R2, R4, 0x1, RZ ;  /* 0x0000000104027819 */ /* 0x000fe400000006ff */
[----:B------:R-:W-:Y:S02]  /*02b0*/  SHF.R.S32.HI R5, RZ, 0x1f, R7 ;  /* 0x0000001fff057819 */ /* 0x000fe40000011407 */
[----:B------:R-:W-:Y:S02]  /*02c0*/  LOP3.LUT R2, R2, 0x3e, RZ, 0xc0, !PT ;  /* 0x0000003e02027812 */ /* 0x000fe400078ec0ff */
[----:B------:R-:W-:Y:S01]  /*02d0*/  ISETP.GE.AND.EX P4, PT, R5, UR17, PT, P0 ;  /* 0x0000001105007c0c */ /* 0x000fe2000bf86300 */
[----:B------:R-:W0:Y:S01]  /*02e0*/  @!P3 LDC.64 R12, c[0x0][0x3f8] ;  /* 0x0000fe00ff0cbb82 */ /* 0x000e220000000a00 */
[----:B------:R-:W-:Y:S02]  /*02f0*/  IADD3 R9, PT, PT, R0, 0x20, RZ ;  /* 0x0000002000097810 */ /* 0x000fe40007ffe0ff */
[----:B------:R-:W-:Y:S01]  /*0300*/  @P3 LOP3.LUT R105, R105, 0x1000000, RZ, 0xfc, !PT ;  /* 0x0100000069693812 */ /* 0x000fe200078efcff */
[----:B------:R-:W-:Y:S01]  /*0310*/  UIADD3 UR5, UPT, UPT, URZ, -UR7, URZ ;  /* 0x80000007ff057290 */ /* 0x000fe2000fffe0ff */
[----:B------:R-:W-:-:S02]  /*0320*/  ISETP.GE.U32.AND P0, PT, R9, UR16, PT ;  /* 0x0000001009007c0c */ /* 0x000fc4000bf06070 */
[----:B------:R-:W-:Y:S01]  /*0330*/  SHF.R.S32.HI R17, RZ, 0x1f, R9 ;  /* 0x0000001fff117819 */ /* 0x000fe20000011409 */
[----:B------:R-:W-:Y:S01]  /*0340*/  UIMAD UR5, UR5, UR13, URZ ;  /* 0x0000000d050572a4 */ /* 0x000fe2000f8e02ff */
[----:B------:R-:W1:Y:S01]  /*0350*/  @!P3 LDC.64 R14, c[0x0][0x398] ;  /* 0x0000e600ff0ebb82 */ /* 0x000e620000000a00 */
[----:B------:R-:W-:Y:S02]  /*0360*/  LOP3.LUT R105, R105, 0xff7fffff, RZ, 0xc0, !PT ;  /* 0xff7fffff69697812 */ /* 0x000fe400078ec0ff */
[----:B------:R-:W-:Y:S01]  /*0370*/  UIMAD.WIDE.U32 UR6, UR7, UR5, UR6 ;  /* 0x00000005070672a5 */ /* 0x000fe2000f8e0006 */
[----:B------:R-:W-:Y:S02]  /*0380*/  ISETP.GE.AND.EX P6, PT, R17, UR17, PT, P0 ;  /* 0x0000001111007c0c */ /* 0x000fe4000bfc6300 */
[----:B------:R-:W-:Y:S01]  /*0390*/  @P4 LOP3.LUT R105, R105, 0x800000, RZ, 0xfc, !PT ;  /* 0x0080000069694812 */ /* 0x000fe200078efcff */
[----:B------:R-:W-:Y:S01]  /*03a0*/  UIMAD.WIDE.U32 UR6, UR7, UR9, URZ ;  /* 0x00000009070672a5 */ /* 0x000fe2000f8e00ff */
[----:B------:R-:W2:Y:S01]  /*03b0*/  @!P3 LDC.64 R118, c[0x0][0x3a0] ;  /* 0x0000e800ff76bb82 */ /* 0x000ea20000000a00 */
[----:B------:R-:W-:-:S02]  /*03c0*/  IADD3 R67, PT, PT, R0, 0x170, RZ ;  /* 0x0000017000437810 */ /* 0x000fc40007ffe0ff */
[----:B------:R-:W-:Y:S01]  /*03d0*/  UIADD3 UR5, UPT, UPT, -UR7, URZ, URZ ;  /* 0x000000ff07057290 */ /* 0x000fe2000fffe1ff */
[----:B------:R-:W-:Y:S02]  /*03e0*/  LOP3.LUT R105, R105, 0xffbfffff, RZ, 0xc0, !PT ;  /* 0xffbfffff69697812 */ /* 0x000fe400078ec0ff */
[C---:B------:R-:W-:Y:S01]  /*03f0*/  IADD3 R71, PT, PT, R0.reuse, 0x180, RZ ;  /* 0x0000018000477810 */ /* 0x040fe20007ffe0ff */
[----:B------:R-:W-:Y:S01]  /*0400*/  UIMAD UR5, UR13, UR5, UR9 ;  /* 0x000000050d0572a4 */ /* 0x000fe2000f8e0209 */
[----:B0-----:R-:W-:Y:S01]  /*0410*/  @!P3 IMAD R3, R3, R12, RZ ;  /* 0x0000000c0303b224 */ /* 0x001fe200078e02ff */
[----:B------:R-:W-:Y:S01]  /*0420*/  ULOP3.LUT UR9, URZ, UR14, URZ, 0x33, !UPT ;  /* 0x0000000eff097292 */ /* 0x000fe2000f8e33ff */
[----:B------:R-:W0:Y:S01]  /*0430*/  @!P4 LDC.64 R22, c[0x0][0x3f8] ;  /* 0x0000fe00ff16cb82 */ /* 0x000e220000000a00 */
[----:B------:R-:W-:Y:S01]  /*0440*/  UISETP.GT.U32.AND UP2, UPT, UR13, UR5, UPT ;  /* 0x000000050d00728c */ /* 0x000fe2000bf44070 */
[----:B------:R-:W-:Y:S01]  /*0450*/  @!P3 IMAD R13, R0, R13, R3 ;  /* 0x0000000d000db224 */ /* 0x000fe200078e0203 */
[----:B------:R-:W-:-:S02]  /*0460*/  @P6 LOP3.LUT R105, R105, 0x400000, RZ, 0xfc, !PT ;  /* 0x0040000069696812 */ /* 0x000fc400078efcff */
[C---:B------:R-:W-:Y:S02]  /*0470*/  IADD3 R77, PT, PT, R0.reuse, 0x190, RZ ;  /* 0x00000190004d7810 */ /* 0x040fe40007ffe0ff */
[----:B------:R-:W-:Y:S01]  /*0480*/  IADD3 R107, PT, PT, R0, 0x1a0, RZ ;  /* 0x000001a0006b7810 */ /* 0x000fe20007ffe0ff */
[----:B------:R-:W3:Y:S01]  /*0490*/  @!P6 LDC.64 R26, c[0x0][0x3f8] ;  /* 0x0000fe00ff1aeb82 */ /* 0x000ee20000000a00 */
[----:B------:R-:W-:-:S03]  /*04a0*/  SHF.R.S32.HI R75, RZ, 0x1f, R77 ;  /* 0x0000001fff4b7819 */ /* 0x000fc6000001144d */
[----:B------:R-:W-:Y:S02]  /*04b0*/  @!UP2 UIADD3 UR5, UPT, UPT, UR5, -UR13, URZ ;  /* 0x8000000d0505a290 */ /* 0x000fe4000fffe0ff */
[----:B------:R-:W-:Y:S02]  /*04c0*/  @!UP2 UIADD3 UR7, UPT, UPT, UR7, 0x1, URZ ;  /* 0x000000010707a890 */ /* 0x000fe4000fffe0ff */
[----:B------:R-:W-:Y:S01]  /*04d0*/  UIADD3 UR6, UPT, UPT, UR5, -UR13, URZ ;  /* 0x8000000d05067290 */ /* 0x000fe2000fffe0ff */
[----:B------:R-:W4:Y:S01]  /*04e0*/  @!P4 LDC.64 R116, c[0x0][0x3a0] ;  /* 0x0000e800ff74cb82 */ /* 0x000f220000000a00 */
[----:B------:R-:W-:Y:S02]  /*04f0*/  UISETP.GT.U32.AND UP3, UPT, UR13, UR5, UPT ;  /* 0x000000050d00728c */ /* 0x000fe4000bf64070 */
[----:B------:R-:W-:Y:S02]  /*0500*/  UISETP.GE.U32.AND UP1, UPT, UR5, UR13, UPT ;  /* 0x0000000d0500728c */ /* 0x000fe4000bf26070 */
[----:B------:R-:W-:Y:S01]  /*0510*/  USEL UR5, UR6, UR5, !UP3 ;  /* 0x0000000506057287 */ /* 0x000fe2000d800000 */
[----:B0-----:R-:W-:-:S02]  /*0520*/  @!P4 IMAD R6, R5, R22, RZ ;  /* 0x000000160506c224 */ /* 0x001fc400078e02ff */
[----:B------:R-:W0:Y:S01]  /*0530*/  @!P6 LDC.64 R114, c[0x0][0x3a0] ;  /* 0x0000e800ff72eb82 */ /* 0x000e220000000a00 */
[----:B------:R-:W-:-:S04]  /*0540*/  @!UP4 UIADD3 UR5, UPT, UPT, -UR5, URZ, URZ ;  /* 0x000000ff0505c290 */ /* 0x000fc8000fffe1ff */
[----:B------:R-:W-:Y:S02]  /*0550*/  USEL UR13, UR9, UR5, !UP0 ;  /* 0x00000005090d7287 */ /* 0x000fe4000c000000 */
[----:B------:R-:W-:Y:S01]  /*0560*/  @UP1 UIADD3 UR7, UPT, UPT, UR7, 0x1, URZ ;  /* 0x0000000107071890 */ /* 0x000fe2000fffe0ff */
[----:B------:R-:W0:Y:S01]  /*0570*/  @!P6 LDC.64 R28, c[0x0][0x398] ;  /* 0x0000e600ff1ceb82 */ /* 0x000e220000000a00 */
[----:B------:R-:W-:Y:S02]  /*0580*/  USHF.L.U32 UR5, UR13, 0x6, URZ ;  /* 0x000000060d057899 */ /* 0x000fe400080006ff */
[----:B------:R-:W-:Y:S02]  /*0590*/  @!UP5 UIADD3 UR7, UPT, UPT, -UR7, URZ, URZ ;  /* 0x000000ff0707d290 */ /* 0x000fe4000fffe1ff */
[----:B------:R-:W-:Y:S02]  /*05a0*/  USHF.R.S32.HI UR6, URZ, 0x1f, UR5 ;  /* 0x0000001fff067899 */ /* 0x000fe40008011405 */
[----:B------:R-:W-:Y:S01]  /*05b0*/  USEL UR7, UR9, UR7, !UP0 ;  /* 0x0000000709077287 */ /* 0x000fe2000c000000 */
[----:B-----5:R-:W-:Y:S01]  /*05c0*/  LOP3.LUT R38, R2, UR5, RZ, 0xfc, !PT ;  /* 0x0000000502267c12 */ /* 0x020fe2000f8efcff */
[----:B------:R-:W0:Y:S02]  /*05d0*/  LDCU.U8 UR9, c[0x0][0x414] ;  /* 0x00008280ff0977ac */ /* 0x000e240008000000 */
[----:B------:R-:W-:Y:S01]  /*05e0*/  MOV R39, UR6 ;  /* 0x0000000600277c02 */ /* 0x000fe20008000f00 */
[----:B------:R-:W-:-:S02]  /*05f0*/  USHF.R.S32.HI UR5, URZ, 0x1f, UR7 ;  /* 0x0000001fff057899 */ /* 0x000fc40008011407 */
[----:B------:R-:W-:Y:S02]  /*0600*/  IMAD.WIDE.U32 R38, R11, UR7, R38 ;  /* 0x000000070b267c25 */ /* 0x000fe4000f8e0026 */
[----:B------:R-:W-:Y:S01]  /*0610*/  UIMAD UR5, UR5, UR18, URZ ;  /* 0x00000012050572a4 */ /* 0x000fe2000f8e02ff */
[----:B------:R-:W-:-:S03]  /*0620*/  IADD3 R11, PT, PT, R0, 0x30, RZ ;  /* 0x00000030000b7810 */ /* 0x000fc60007ffe0ff */
[----:B------:R-:W-:Y:S01]  /*0630*/  UIMAD UR5, UR7, UR19, UR5 ;  /* 0x00000013070572a4 */ /* 0x000fe2000f8e0205 */
[----:B------:R-:W-:Y:S01]  /*0640*/  @!P3 MOV R40, R38 ;  /* 0x000000260028b202 */ /* 0x000fe20000000f00 */
[----:B------:R-:W-:Y:S01]  /*0650*/  STL.64 [R1+0x1a0], R38 ;  /* 0x0001a02601007387 */ /* 0x000fe20000100a00 */
[----:B------:R-:W-:Y:S01]  /*0660*/  ISETP.GE.U32.AND P0, PT, R11, UR16, PT ;  /* 0x000000100b007c0c */ /* 0x000fe2000bf06070 */
[----:B------:R-:W0:Y:S01]  /*0670*/  LDCU.64 UR6, c[0x0][0x3b8] ;  /* 0x00007700ff0677ac */ /* 0x000e220008000a00 */
[----:B------:R-:W-:Y:S02]  /*0680*/  SHF.R.S32.HI R19, RZ, 0x1f, R11 ;  /* 0x0000001fff137819 */ /* 0x000fe4000001140b */
[----:B------:R-:W-:Y:S02]  /*0690*/  IADD3 R41, PT, PT, R39, UR5, RZ ;  /* 0x0000000527297c10 */ /* 0x000fe4000fffe0ff */
[----:B------:R-:W-:Y:S01]  /*06a0*/  ISETP.GE.AND.EX P5, PT, R19, UR17, PT, P0 ;  /* 0x0000001113007c0c */ /* 0x000fe2000bfa6300 */
[----:B------:R-:W-:-:S05]  /*06b0*/  @!P3 IMAD.WIDE.U32 R2, R0, R12, R40 ;  /* 0x0000000c0002b225 */ /* 0x000fca00078e0028 */
[----:B------:R-:W-:Y:S02]  /*06c0*/  @!P3 IADD3 R13, PT, PT, R3, R13, RZ ;  /* 0x0000000d030db210 */ /* 0x000fe40007ffe0ff */
[C---:B------:R-:W-:Y:S02]  /*06d0*/  @!P3 SHF.L.U32 R3, R2.reuse, 0x1, RZ ;  /* 0x000000010203b819 */ /* 0x040fe400000006ff */
[----:B------:R-:W-:-:S03]  /*06e0*/  @!P3 SHF.L.U64.HI R4, R2, 0x1, R13 ;  /* 0x000000010204b819 */ /* 0x000fc6000001020d */
[----:B------:R-:W0:Y:S01]  /*06f0*/  @!P5 LDC.64 R30, c[0x0][0x3f8] ;  /* 0x0000fe00ff1edb82 */ /* 0x000e220000000a00 */
[C---:B-1----:R-:W-:Y:S02]  /*0700*/  @!P3 IADD3 R2, P2, PT, R3.reuse, R14, RZ ;  /* 0x0000000e0302b210 */ /* 0x042fe40007f5e0ff */
[----:B--2---:R-:W-:Y:S02]  /*0710*/  @!P3 IADD3 R118, P1, PT, R3, R118, RZ ;  /* 0x000000760376b210 */ /* 0x004fe40007f3e0ff */
[C---:B------:R-:W-:Y:S02]  /*0720*/  @!P3 IADD3.X R3, PT, PT, R4.reuse, R15, RZ, P2, !PT ;  /* 0x0000000f0403b210 */ /* 0x040fe400017fe4ff */
[----:B------:R-:W-:Y:S01]  /*0730*/  LOP3.LUT P2, RZ, R105, 0x800000, RZ, 0xc0, !PT ;  /* 0x0080000069ff7812 */ /* 0x000fe2000784c0ff */
[----:B------:R-:W1:Y:S01]  /*0740*/  @!P5 LDC.64 R112, c[0x0][0x3a0] ;  /* 0x0000e800ff70db82 */ /* 0x000e620000000a00 */
[----:B------:R-:W-:Y:S01]  /*0750*/  @!P3 IADD3.X R119, PT, PT, R4, R119, RZ, P1, !PT ;  /* 0x000000770477b210 */ /* 0x000fe20000ffe4ff */
[----:B------:R-:W-:Y:S01]  /*0760*/  STL.64 [R1+0x200], R2 ;  /* 0x0002000201007387 */ /* 0x000fe20000100a00 */
[----:B------:R-:W-:-:S02]  /*0770*/  IADD3 R13, PT, PT, R0, 0x40, RZ ;  /* 0x00000040000d7810 */ /* 0x000fc40007ffe0ff */
[----:B------:R-:W-:Y:S01]  /*0780*/  IADD3 R15, PT, PT, R0, 0x50, RZ ;  /* 0x00000050000f7810 */ /* 0x000fe20007ffe0ff */
[----:B------:R-:W-:Y:S01]  /*0790*/  STL.64 [R1+0x1f8], R118 ;  /* 0x0001f87601007387 */ /* 0x000fe20000100a00 */
[----:B------:R-:W-:Y:S02]  /*07a0*/  ISETP.GE.U32.AND P0, PT, R13, UR16, PT ;  /* 0x000000100d007c0c */ /* 0x000fe4000bf06070 */
[----:B------:R-:W-:Y:S02]  /*07b0*/  SHF.R.S32.HI R21, RZ, 0x1f, R13 ;  /* 0x0000001fff157819 */ /* 0x000fe4000001140d */
[----:B------:R-:W-:Y:S01]  /*07c0*/  ISETP.GE.U32.AND P1, PT, R15, UR16, PT ;  /* 0x000000100f007c0c */ /* 0x000fe2000bf26070 */
[----:B------:R-:W2:Y:S01]  /*07d0*/  @!P2 LDC.64 R24, c[0x0][0x398] ;  /* 0x0000e600ff18ab82 */ /* 0x000ea20000000a00 */
[----:B------:R-:W-:Y:S01]  /*07e0*/  @!P2 MOV R4, R38 ;  /* 0x000000260004a202 */ /* 0x000fe20000000f00 */
[----:B------:R-:W-:Y:S01]  /*07f0*/  @!P2 IMAD R23, R7, R23, R6 ;  /* 0x000000170717a224 */ /* 0x000fe200078e0206 */
[----:B------:R-:W-:Y:S01]  /*0800*/  @!P2 MOV R5, R41 ;  /* 0x000000290005a202 */ /* 0x000fe20000000f00 */
[----:B---3--:R-:W-:Y:S01]  /*0810*/  @!P6 IMAD R6, R17, R26, RZ ;  /* 0x0000001a1106e224 */ /* 0x008fe200078e02ff */
[----:B------:R-:W-:-:S02]  /*0820*/  ISETP.GE.AND.EX P4, PT, R21, UR17, PT, P0 ;  /* 0x0000001115007c0c */ /* 0x000fc4000bf86300 */
[----:B------:R-:W-:Y:S01]  /*0830*/  SHF.R.S32.HI R17, RZ, 0x1f, R15 ;  /* 0x0000001fff117819 */ /* 0x000fe2000001140f */
[----:B------:R-:W-:Y:S01]  /*0840*/  @!P2 IMAD.WIDE.U32 R4, R7, R22, R4 ;  /* 0x000000160704a225 */ /* 0x000fe200078e0004 */
[----:B------:R-:W-:Y:S02]  /*0850*/  LOP3.LUT R105, R105, 0xffdfffff, RZ, 0xc0, !PT ;  /* 0xffdfffff69697812 */ /* 0x000fe400078ec0ff */
[----:B------:R-:W-:Y:S02]  /*0860*/  ISETP.GE.AND.EX P3, PT, R17, UR17, PT, P1 ;  /* 0x0000001111007c0c */ /* 0x000fe4000bf66310 */
[----:B------:R-:W-:Y:S01]  /*0870*/  @!P2 IADD3 R7, PT, PT, R5, R23, RZ ;  /* 0x000000170507a210 */ /* 0x000fe20007ffe0ff */
[----:B------:R-:W-:Y:S01]  /*0880*/  @!P6 IMAD R23, R9, R27, R6 ;  /* 0x0000001b0917e224 */ /* 0x000fe200078e0206 */
[----:B------:R-:W-:Y:S02]  /*0890*/  @!P6 MOV R6, R38 ;  /* 0x000000260006e202 */ /* 0x000fe40000000f00 */
[----:B------:R-:W-:Y:S01]  /*08a0*/  @!P2 SHF.L.U64.HI R8, R4, 0x1, R7 ;  /* 0x000000010408a819 */ /* 0x000fe20000010207 */
[----:B------:R-:W3:Y:S01]  /*08b0*/  @!P4 LDC.64 R110, c[0x0][0x3a0] ;  /* 0x0000e800ff6ecb82 */ /* 0x000ee20000000a00 */
[----:B------:R-:W-:-:S02]  /*08c0*/  @!P6 MOV R7, R41 ;  /* 0x000000290007e202 */ /* 0x000fc40000000f00 */
[----:B------:R-:W-:Y:S02]  /*08d0*/  @!P2 SHF.L.U32 R5, R4, 0x1, RZ ;  /* 0x000000010405a819 */ /* 0x000fe400000006ff */
[----:B------:R-:W-:Y:S01]  /*08e0*/  @P5 LOP3.LUT R105, R105, 0x200000, RZ, 0xfc, !PT ;  /* 0x0020000069695812 */ /* 0x000fe200078efcff */
[----:B------:R-:W-:Y:S01]  /*08f0*/  @!P6 IMAD.WIDE.U32 R6, R9, R26, R6 ;  /* 0x0000001a0906e225 */ /* 0x000fe200078e0006 */
[----:B----4-:R-:W-:Y:S01]  /*0900*/  @!P2 IADD3 R116, P0, PT, R5, R116, RZ ;  /* 0x000000740574a210 */ /* 0x010fe20007f1e0ff */
[----:B------:R-:W4:Y:S01]  /*0910*/  @!P4 LDC.64 R26, c[0x0][0x3f8] ;  /* 0x0000fe00ff1acb82 */ /* 0x000f220000000a00 */
[----:B------:R-:W-:Y:S02]  /*0920*/  LOP3.LUT R105, R105, 0xffefffff, RZ, 0xc0, !PT ;  /* 0xffefffff69697812 */ /* 0x000fe400078ec0ff */
[----:B------:R-:W-:Y:S01]  /*0930*/  @!P2 IADD3.X R117, PT, PT, R8, R117, RZ, P0, !PT ;  /* 0x000000750875a210 */ /* 0x000fe200007fe4ff */
[----:B------:R-:W-:Y:S01]  /*0940*/  STL.64 [R1+0x198], R40 ;  /* 0x0001982801007387 */ /* 0x000fe20000100a00 */
[----:B--2---:R-:W-:-:S02]  /*0950*/  @!P2 IADD3 R4, P0, PT, R5, R24, RZ ;  /* 0x000000180504a210 */ /* 0x004fc40007f1e0ff */
[----:B------:R-:W-:Y:S01]  /*0960*/  @!P6 IADD3 R9, PT, PT, R7, R23, RZ ;  /* 0x000000170709e210 */ /* 0x000fe20007ffe0ff */
[----:B------:R-:W2:Y:S01]  /*0970*/  @!P3 LDC.64 R100, c[0x0][0x3a0] ;  /* 0x0000e800ff64bb82 */ /* 0x000ea20000000a00 */
[----:B------:R-:W-:Y:S01]  /*0980*/  @!P2 IADD3.X R5, PT, PT, R8, R25, RZ, P0, !PT ;  /* 0x000000190805a210 */ /* 0x000fe200007fe4ff */
[----:B0-----:R-:W-:Y:S01]  /*0990*/  @!P5 IMAD R8, R19, R30, RZ ;  /* 0x0000001e1308d224 */ /* 0x001fe200078e02ff */
[C---:B------:R-:W-:Y:S01]  /*09a0*/  @!P6 SHF.L.U32 R7, R6.reuse, 0x1, RZ ;  /* 0x000000010607e819 */ /* 0x040fe200000006ff */
[----:B------:R0:W-:Y:S01]  /*09b0*/  STL [R1+0x1e8], R116 ;  /* 0x0001e87401007387 */ /* 0x0001e20000100800 */
[----:B------:R-:W-:Y:S01]  /*09c0*/  @!P6 SHF.L.U64.HI R10, R6, 0x1, R9 ;  /* 0x00000001060ae819 */ /* 0x000fe20000010209 */
[----:B------:R-:W-:Y:S01]  /*09d0*/  @!P5 IMAD R19, R11, R31, R8 ;  /* 0x0000001f0b13d224 */ /* 0x000fe200078e0208 */
[----:B------:R-:W-:Y:S01]  /*09e0*/  @!P6 IADD3 R114, P0, PT, R7, R114, RZ ;  /* 0x000000720772e210 */ /* 0x000fe20007f1e0ff */
[----:B------:R-:W0:Y:S01]  /*09f0*/  @!P5 LDC.64 R22, c[0x0][0x398] ;  /* 0x0000e600ff16db82 */ /* 0x000e220000000a00 */
[----:B------:R-:W-:Y:S01]  /*0a00*/  @!P5 MOV R8, R38 ;  /* 0x000000260008d202 */ /* 0x000fe20000000f00 */
[----:B------:R-:W-:Y:S01]  /*0a10*/  STL.64 [R1+0x1f0], R4 ;  /* 0x0001f00401007387 */ /* 0x000fe20000100a00 */
[----:B------:R-:W-:-:S02]  /*0a20*/  @!P5 MOV R9, R41 ;  /* 0x000000290009d202 */ /* 0x000fc40000000f00 */
[C---:B------:R-:W-:Y:S01]  /*0a30*/  @!P6 IADD3.X R115, PT, PT, R10.reuse, R115, RZ, P0, !PT ;  /* 0x000000730a73e210 */ /* 0x040fe200007fe4ff */
[----:B------:R2:W-:Y:S01]  /*0a40*/  STL [R1+0x1e4], R117 ;  /* 0x0001e47501007387 */ /* 0x0005e20000100800 */
[----:B------:R-:W-:Y:S01]  /*0a50*/  @!P6 IADD3 R6, P0, PT, R7, R28, RZ ;  /* 0x0000001c0706e210 */ /* 0x000fe20007f1e0ff */
[----:B------:R-:W-:Y:S01]  /*0a60*/  @!P5 IMAD.WIDE.U32 R8, R11, R30, R8 ;  /* 0x0000001e0b08d225 */ /* 0x000fe200078e0008 */
[----:B------:R-:W3:Y:S01]  /*0a70*/  @!P3 LDC.64 R24, c[0x0][0x3f8] ;  /* 0x0000fe00ff18bb82 */ /* 0x000ee20000000a00 */
[----:B------:R-:W-:Y:S01]  /*0a80*/  @P4 LOP3.LUT R105, R105, 0x100000, RZ, 0xfc, !PT ;  /* 0x0010000069694812 */ /* 0x000fe200078efcff */
[----:B------:R-:W-:Y:S01]  /*0a90*/  STL [R1+0x1e0], R114 ;  /* 0x0001e07201007387 */ /* 0x000fe20000100800 */
[----:B------:R-:W-:Y:S01]  /*0aa0*/  @!P6 IADD3.X R7, PT, PT, R10, R29, RZ, P0, !PT ;  /* 0x0000001d0a07e210 */ /* 0x000fe200007fe4ff */
[----:B----4-:R-:W-:Y:S01]  /*0ab0*/  @!P4 IMAD R10, R21, R26, RZ ;  /* 0x0000001a150ac224 */ /* 0x010fe200078e02ff */
[----:B------:R-:W-:Y:S01]  /*0ac0*/  @!P5 IADD3 R11, PT, PT, R9, R19, RZ ;  /* 0x00000013090bd210 */ /* 0x000fe20007ffe0ff */
[----:B------:R-:W-:Y:S01]  /*0ad0*/  STL [R1+0x1dc], R115 ;  /* 0x0001dc7301007387 */ /* 0x000fe20000100800 */
[C---:B------:R-:W-:Y:S01]  /*0ae0*/  @!P5 SHF.L.U32 R9, R8.reuse, 0x1, RZ ;  /* 0x000000010809d819 */ /* 0x040fe200000006ff */
[----:B------:R-:W-:Y:S01]  /*0af0*/  @!P4 IMAD R19, R13, R27, R10 ;  /* 0x0000001b0d13c224 */ /* 0x000fe200078e020a */
[----:B------:R-:W-:Y:S01]  /*0b00*/  @!P5 SHF.L.U64.HI R12, R8, 0x1, R11 ;  /* 0x00000001080cd819 */ /* 0x000fe2000001020b */
[----:B------:R-:W4:Y:S01]  /*0b10*/  @!P4 LDC.64 R20, c[0x0][0x398] ;  /* 0x0000e600ff14cb82 */ /* 0x000f220000000a00 */
[----:B------:R-:W-:-:S02]  /*0b20*/  @!P4 MOV R10, R38 ;  /* 0x00000026000ac202 */ /* 0x000fc40000000f00 */
[----:B------:R-:W-:Y:S02]  /*0b30*/  @!P4 MOV R11, R41 ;  /* 0x00000029000bc202 */ /* 0x000fe40000000f00 */
[----:B-1----:R-:W-:Y:S02]  /*0b40*/  @!P5 IADD3 R112, P0, PT, R9, R112, RZ ;  /* 0x000000700970d210 */ /* 0x002fe40007f1e0ff */
[----:B------:R-:W-:Y:S01]  /*0b50*/  LOP3.LUT R105, R105, 0xfff7ffff, RZ, 0xc0, !PT ;  /* 0xfff7ffff69697812 */ /* 0x000fe200078ec0ff */
[----:B------:R-:W-:Y:S01]  /*0b60*/  @!P4 IMAD.WIDE.U32 R10, R13, R26, R10 ;  /* 0x0000001a0d0ac225 */ /* 0x000fe200078e000a */
[C---:B------:R-:W-:Y:S01]  /*0b70*/  @!P5 IADD3.X R113, PT, PT, R12.reuse, R113, RZ, P0, !PT ;  /* 0x000000710c71d210 */ /* 0x040fe200007fe4ff */
[----:B------:R-:W1:Y:S01]  /*0b80*/  @!P3 LDC.64 R26, c[0x0][0x398] ;  /* 0x0000e600ff1abb82 */ /* 0x000e620000000a00 */
[----:B0-----:R-:W-:Y:S01]  /*0b90*/  @!P5 IADD3 R8, P0, PT, R9, R22, RZ ;  /* 0x000000160908d210 */ /* 0x001fe20007f1e0ff */
[----:B------:R-:W-:Y:S01]  /*0ba0*/  STL [R1+0x1d8], R112 ;  /* 0x0001d87001007387 */ /* 0x000fe20000100800 */
[----:B------:R-:W-:Y:S01]  /*0bb0*/  @!P4 IADD3 R13, PT, PT, R11, R19, RZ ;  /* 0x000000130b0dc210 */ /* 0x000fe20007ffe0ff */
[----:B---3--:R-:W-:Y:S01]  /*0bc0*/  @!P3 IMAD R16, R17, R24, RZ ;  /* 0x000000181110b224 */ /* 0x008fe200078e02ff */
[----:B------:R-:W-:Y:S01]  /*0bd0*/  @!P5 IADD3.X R9, PT, PT, R12, R23, RZ, P0, !PT ;  /* 0x000000170c09d210 */ /* 0x000fe200007fe4ff */
[----:B------:R-:W-:Y:S01]  /*0be0*/  STL [R1+0x1d4], R113 ;  /* 0x0001d47101007387 */ /* 0x000fe20000100800 */
[----:B------:R-:W-:Y:S01]  /*0bf0*/  @!P4 SHF.L.U64.HI R14, R10, 0x1, R13 ;  /* 0x000000010a0ec819 */ /* 0x000fe2000001020d */
[----:B------:R-:W-:Y:S01]  /*0c00*/  @!P3 IMAD R17, R15, R25, R16 ;  /* 0x000000190f11b224 */ /* 0x000fe200078e0210 */
[----:B------:R-:W-:-:S02]  /*0c10*/  @!P3 MOV R12, R38 ;  /* 0x00000026000cb202 */ /* 0x000fc40000000f00 */
[----:B------:R-:W-:Y:S02]  /*0c20*/  @!P3 MOV R13, R41 ;  /* 0x00000029000db202 */ /* 0x000fe40000000f00 */
[----:B------:R-:W-:Y:S02]  /*0c30*/  @!P4 SHF.L.U32 R11, R10, 0x1, RZ ;  /* 0x000000010a0bc819 */ /* 0x000fe400000006ff */
[----:B------:R-:W-:Y:S01]  /*0c40*/  @P3 LOP3.LUT R105, R105, 0x80000, RZ, 0xfc, !PT ;  /* 0x0008000069693812 */ /* 0x000fe200078efcff */
[----:B------:R-:W-:Y:S01]  /*0c50*/  @!P3 IMAD.WIDE.U32 R12, R15, R24, R12 ;  /* 0x000000180f0cb225 */ /* 0x000fe200078e000c */
[----:B------:R-:W-:Y:S02]  /*0c60*/  @!P4 IADD3 R110, P0, PT, R11, R110, RZ ;  /* 0x0000006e0b6ec210 */ /* 0x000fe40007f1e0ff */
[----:B------:R-:W-:Y:S02]  /*0c70*/  LOP3.LUT R105, R105, 0xfffbffff, RZ, 0xc0, !PT ;  /* 0xfffbffff69697812 */ /* 0x000fe400078ec0ff */
[----:B------:R-:W-:-:S02]  /*0c80*/  @!P4 IADD3.X R111, PT, PT, R14, R111, RZ, P0, !PT ;  /* 0x0000006f0e6fc210 */ /* 0x000fc400007fe4ff */
[----:B----4-:R-:W-:Y:S02]  /*0c90*/  @!P4 IADD3 R10, P0, PT, R11, R20, RZ ;  /* 0x000000140b0ac210 */ /* 0x010fe40007f1e0ff */
[----:B------:R-:W-:Y:S01]  /*0ca0*/  @!P3 IADD3 R15, PT, PT, R13, R17, RZ ;  /* 0x000000110d0fb210 */ /* 0x000fe20007ffe0ff */
[----:B------:R-:W-:Y:S01]  /*0cb0*/  STL [R1+0x1d0], R111 ;  /* 0x0001d06f01007387 */ /* 0x000fe20000100800 */
[----:B------:R-:W-:Y:S02]  /*0cc0*/  @!P3 SHF.L.U32 R13, R12, 0x1, RZ ;  /* 0x000000010c0db819 */ /* 0x000fe400000006ff */
[----:B------:R-:W-:Y:S02]  /*0cd0*/  @!P4 IADD3.X R11, PT, PT, R14, R21, RZ, P0, !PT ;  /* 0x000000150e0bc210 */ /* 0x000fe400007fe4ff */
[----:B------:R-:W-:Y:S02]  /*0ce0*/  @!P3 SHF.L.U64.HI R14, R12, 0x1, R15 ;  /* 0x000000010c0eb819 */ /* 0x000fe4000001020f */
[----:B--2---:R-:W-:-:S02]  /*0cf0*/  @!P3 IADD3 R100, P0, PT, R13, R100, RZ ;  /* 0x000000640d64b210 */ /* 0x004fc40007f1e0ff */
[----:B------:R-:W-:Y:S02]  /*0d00*/  IADD3 R17, PT, PT, R0, 0x60, RZ ;  /* 0x0000006000117810 */ /* 0x000fe40007ffe0ff */
[C---:B------:R-:W-:Y:S02]  /*0d10*/  @!P3 IADD3.X R101, PT, PT, R14.reuse, R101, RZ, P0, !PT ;  /* 0x000000650e65b210 */ /* 0x040fe400007fe4ff */
[----:B-1----:R-:W-:Y:S02]  /*0d20*/  @!P3 IADD3 R12, P0, PT, R13, R26, RZ ;  /* 0x0000001a0d0cb210 */ /* 0x002fe40007f1e0ff */
[----:B------:R-:W-:Y:S02]  /*0d30*/  SHF.R.S32.HI R15, RZ, 0x1f, R17 ;  /* 0x0000001fff0f7819 */ /* 0x000fe40000011411 */
[----:B------:R-:W-:Y:S02]  /*0d40*/  @!P3 IADD3.X R13, PT, PT, R14, R27, RZ, P0, !PT ;  /* 0x0000001b0e0db210 */ /* 0x000fe400007fe4ff */
[----:B------:R-:W-:-:S04]  /*0d50*/  ISETP.GE.U32.AND P0, PT, R17, UR16, PT ;  /* 0x0000001011007c0c */ /* 0x000fc8000bf06070 */
[----:B------:R-:W-:-:S13]  /*0d60*/  ISETP.GE.AND.EX P1, PT, R15, UR17, PT, P0 ;  /* 0x000000110f007c0c */ /* 0x000fda000bf26300 */
[----:B------:R-:W0:Y:S01]  /*0d70*/  @!P1 LDC.64 R18, c[0x0][0x3f8] ;  /* 0x0000fe00ff129b82 */ /* 0x000e220000000a00 */
[----:B------:R-:W-:-:S04]  /*0d80*/  @P1 LOP3.LUT R105, R105, 0x40000, RZ, 0xfc, !PT ;  /* 0x0004000069691812 */ /* 0x000fc800078efcff */
[----:B------:R-:W-:-:S03]  /*0d90*/  LOP3.LUT R105, R105, 0xfffdffff, RZ, 0xc0, !PT ;  /* 0xfffdffff69697812 */ /* 0x000fc600078ec0ff */
[----:B------:R-:W1:Y:S01]  /*0da0*/  @!P1 LDC.64 R98, c[0x0][0x3a0] ;  /* 0x0000e800ff629b82 */ /* 0x000e620000000a00 */
[----:B0-----:R-:W-:Y:S01]  /*0db0*/  @!P1 IMAD R14, R15, R18, RZ ;  /* 0x000000120f0e9224 */ /* 0x001fe200078e02ff */
[----:B------:R-:W-:-:S03]  /*0dc0*/  @!P1 MOV R15, R41 ;  /* 0x00000029000f9202 */ /* 0x000fc60000000f00 */
[----:B------:R-:W-:Y:S01]  /*0dd0*/  @!P1 IMAD R19, R17, R19, R14 ;  /* 0x0000001311139224 */ /* 0x000fe200078e020e */
[----:B------:R-:W-:-:S05]  /*0de0*/  @!P1 MOV R14, R38 ;  /* 0x00000026000e9202 */ /* 0x000fca0000000f00 */
[----:B------:R-:W-:-:S05]  /*0df0*/  @!P1 IMAD.WIDE.U32 R14, R17, R18, R14 ;  /* 0x00000012110e9225 */ /* 0x000fca00078e000e */
[----:B------:R-:W-:Y:S02]  /*0e00*/  @!P1 IADD3 R17, PT, PT, R15, R19, RZ ;  /* 0x000000130f119210 */ /* 0x000fe40007ffe0ff */
[----:B------:R-:W0:Y:S01]  /*0e10*/  @!P1 LDC.64 R18, c[0x0][0x398] ;  /* 0x0000e600ff129b82 */ /* 0x000e220000000a00 */
[C---:B------:R-:W-:Y:S02]  /*0e20*/  @!P1 SHF.L.U32 R15, R14.reuse, 0x1, RZ ;  /* 0x000000010e0f9819 */ /* 0x040fe400000006ff */
[----:B------:R-:W-:Y:S02]  /*0e30*/  @!P1 SHF.L.U64.HI R16, R14, 0x1, R17 ;  /* 0x000000010e109819 */ /* 0x000fe40000010211 */
[----:B-1----:R-:W-:-:S04]  /*0e40*/  @!P1 IADD3 R98, P0, PT, R15, R98, RZ ;  /* 0x000000620f629210 */ /* 0x002fc80007f1e0ff */
[----:B------:R-:W-:Y:S02]  /*0e50*/  @!P1 IADD3.X R99, PT, PT, R16, R99, RZ, P0, !PT ;  /* 0x0000006310639210 */ /* 0x000fe400007fe4ff */
[----:B0-----:R-:W-:-:S04]  /*0e60*/  @!P1 IADD3 R14, P0, PT, R15, R18, RZ ;  /* 0x000000120f0e9210 */ /* 0x001fc80007f1e0ff */
[----:B------:R-:W-:Y:S02]  /*0e70*/  @!P1 IADD3.X R15, PT, PT, R16, R19, RZ, P0, !PT ;  /* 0x00000013100f9210 */ /* 0x000fe400007fe4ff */
[----:B------:R-:W-:-:S04]  /*0e80*/  IADD3 R19, PT, PT, R0, 0x70, RZ ;  /* 0x0000007000137810 */ /* 0x000fc80007ffe0ff */
[----:B------:R-:W-:Y:S02]  /*0e90*/  SHF.R.S32.HI R17, RZ, 0x1f, R19 ;  /* 0x0000001fff117819 */ /* 0x000fe40000011413 */
        /* <DEDUP_REMOVED lines=52> */
[----:B------:R-:W-:Y:S02]  /*11e0*/  @!P1 IMAD.WIDE.U32 R20, R23, R24, R20 ;  /* 0x0000001817149225 */ /* 0x000fe400078e0014 */
[----:B------:R-:W0:Y:S03]  /*11f0*/  @!P1 LDC.64 R22, c[0x0][0x398] ;  /* 0x0000e600ff169b82 */ /* 0x000e260000000a00 */
[----:B------:R-:W-:Y:S02]  /*1200*/  @!P1 IADD3 R21, PT, PT, R21, R25, RZ ;  /* 0x0000001915159210 */ /* 0x000fe40007ffe0ff */
        /* <DEDUP_REMOVED lines=125> */
[C---:B------:R-:W-:Y:S02]  /*19e0*/  @!P1 SHF.L.U32 R35, R20.reuse, 0x1, RZ ;  /* 0x0000000114239819 */ /* 0x040fe400000006ff */
[----:B------:R-:W-:Y:S02]  /*19f0*/  @!P1 SHF.L.U64.HI R20, R20, 0x1, R21 ;  /* 0x0000000114149819 */ /* 0x000fe40000010215 */
[----:B-1----:R-:W-:-:S04]  /*1a00*/  @!P1 IADD3 R32, P0, PT, R35, R36, RZ ;  /* 0x0000002423209210 */ /* 0x002fc80007f1e0ff */
[----:B------:R-:W-:Y:S02]  /*1a10*/  @!P1 IADD3.X R33, PT, PT, R20, R37, RZ, P0, !PT ;  /* 0x0000002514219210 */ /* 0x000fe400007fe4ff */
[----:B------:R-:W0:Y:S02]  /*1a20*/  @!P1 LDC.64 R36, c[0x0][0x398] ;  /* 0x0000e600ff249b82 */ /* 0x000e240000000a00 */
        /* <DEDUP_REMOVED lines=128> */
[----:B------:R-:W-:-:S03]  /*2230*/  IADD3 R61, PT, PT, R0, 0x160, RZ ;  /* 0x00000160003d7810 */ /* 0x000fc60007ffe0ff */
[----:B------:R0:W-:Y:S01]  /*2240*/  STL.64 [R1+0x1c8], R58 ;  /* 0x0001c83a01007387 */ /* 0x0001e20000100a00 */
[----:B------:R-:W-:Y:S02]  /*2250*/  SHF.R.S32.HI R21, RZ, 0x1f, R61 ;  /* 0x0000001fff157819 */ /* 0x000fe4000001143d */
[----:B------:R-:W-:-:S04]  /*2260*/  ISETP.GE.U32.AND P0, PT, R61, UR16, PT ;  /* 0x000000103d007c0c */ /* 0x000fc8000bf06070 */
[----:B------:R-:W-:-:S13]  /*2270*/  ISETP.GE.AND.EX P1, PT, R21, UR17, PT, P0 ;  /* 0x0000001115007c0c */ /* 0x000fda000bf26300 */
[----:B------:R-:W1:Y:S01]  /*2280*/  @!P1 LDC.64 R62, c[0x0][0x3f8] ;  /* 0x0000fe00ff3e9b82 */ /* 0x000e620000000a00 */
[----:B------:R-:W-:-:S04]  /*2290*/  @P1 LOP3.LUT R105, R105, 0x4, RZ, 0xfc, !PT ;  /* 0x0000000469691812 */ /* 0x000fc800078efcff */
[----:B------:R-:W-:-:S03]  /*22a0*/  LOP3.LUT R105, R105, 0xfffffffd, RZ, 0xc0, !PT ;  /* 0xfffffffd69697812 */ /* 0x000fc600078ec0ff */
[----:B------:R-:W2:Y:S01]  /*22b0*/  @!P1 LDC.64 R64, c[0x0][0x3a0] ;  /* 0x0000e800ff409b82 */ /* 0x000ea20000000a00 */
[----:B-1----:R-:W-:Y:S01]  /*22c0*/  @!P1 IMAD R20, R21, R62, RZ ;  /* 0x0000003e15149224 */ /* 0x002fe200078e02ff */
[----:B------:R-:W-:-:S03]  /*22d0*/  @!P1 MOV R21, R41 ;  /* 0x0000002900159202 */ /* 0x000fc60000000f00 */
[----:B------:R-:W-:Y:S01]  /*22e0*/  @!P1 IMAD R63, R61, R63, R20 ;  /* 0x0000003f3d3f9224 */ /* 0x000fe200078e0214 */
[----:B------:R-:W-:-:S05]  /*22f0*/  @!P1 MOV R20, R38 ;  /* 0x0000002600149202 */ /* 0x000fca0000000f00 */
[----:B------:R-:W-:-:S05]  /*2300*/  @!P1 IMAD.WIDE.U32 R20, R61, R62, R20 ;  /* 0x0000003e3d149225 */ /* 0x000fca00078e0014 */
[----:B------:R-:W-:Y:S02]  /*2310*/  @!P1 IADD3 R21, PT, PT, R21, R63, RZ ;  /* 0x0000003f15159210 */ /* 0x000fe40007ffe0ff */
[C---:B------:R-:W-:Y:S02]  /*2320*/  @!P1 SHF.L.U32 R63, R20.reuse, 0x1, RZ ;  /* 0x00000001143f9819 */ /* 0x040fe400000006ff */
[----:B------:R-:W-:Y:S02]  /*2330*/  @!P1 SHF.L.U64.HI R20, R20, 0x1, R21 ;  /* 0x0000000114149819 */ /* 0x000fe40000010215 */
[----:B--2---:R-:W-:Y:S02]  /*2340*/  @!P1 IADD3 R60, P0, PT, R63, R64, RZ ;  /* 0x000000403f3c9210 */ /* 0x004fe40007f1e0ff */
[----:B------:R-:W-:Y:S02]  /*2350*/  SHF.R.S32.HI R21, RZ, 0x1f, R67 ;  /* 0x0000001fff157819 */ /* 0x000fe40000011443 */
[----:B------:R-:W-:-:S02]  /*2360*/  @!P1 IADD3.X R61, PT, PT, R20, R65, RZ, P0, !PT ;  /* 0x00000041143d9210 */ /* 0x000fc400007fe4ff */
[----:B------:R-:W1:Y:S02]  /*2370*/  @!P1 LDC.64 R64, c[0x0][0x398] ;  /* 0x0000e600ff409b82 */ /* 0x000e640000000a00 */
[----:B-1----:R-:W-:-:S04]  /*2380*/  @!P1 IADD3 R62, P0, PT, R63, R64, RZ ;  /* 0x000000403f3e9210 */ /* 0x002fc80007f1e0ff */
[----:B------:R-:W-:Y:S02]  /*2390*/  @!P1 IADD3.X R63, PT, PT, R20, R65, RZ, P0, !PT ;  /* 0x00000041143f9210 */ /* 0x000fe400007fe4ff */
        /* <DEDUP_REMOVED lines=12> */
[----:B------:R-:W1:Y:S01]  /*2460*/  @!P1 LDC.64 R68, c[0x0][0x398] ;  /* 0x0000e600ff449b82 */ /* 0x000e620000000a00 */
[C---:B------:R-:W-:Y:S02]  /*2470*/  @!P1 SHF.L.U32 R67, R20.reuse, 0x1, RZ ;  /* 0x0000000114439819 */ /* 0x040fe400000006ff */
[----:B------:R-:W-:Y:S02]  /*2480*/  @!P1 SHF.L.U64.HI R20, R20, 0x1, R21 ;  /* 0x0000000114149819 */ /* 0x000fe40000010215 */
[----:B--2---:R-:W-:Y:S02]  /*2490*/  @!P1 IADD3 R64, P0, PT, R67, R64, RZ ;  /* 0x0000004043409210 */ /* 0x004fe40007f1e0ff */
[----:B------:R-:W-:Y:S02]  /*24a0*/  SHF.R.S32.HI R21, RZ, 0x1f, R71 ;  /* 0x0000001fff157819 */ /* 0x000fe40000011447 */
[----:B------:R-:W-:-:S02]  /*24b0*/  @!P1 IADD3.X R65, PT, PT, R20, R65, RZ, P0, !PT ;  /* 0x0000004114419210 */ /* 0x000fc400007fe4ff */
[----:B-1----:R-:W-:-:S04]  /*24c0*/  @!P1 IADD3 R66, P0, PT, R67, R68, RZ ;  /* 0x0000004443429210 */ /* 0x002fc80007f1e0ff */
[----:B------:R-:W-:Y:S02]  /*24d0*/  @!P1 IADD3.X R67, PT, PT, R20, R69, RZ, P0, !PT ;  /* 0x0000004514439210 */ /* 0x000fe400007fe4ff */
[----:B------:R-:W-:-:S03]  /*24e0*/  ISETP.GE.U32.AND P0, PT, R71, UR16, PT ;  /* 0x0000001047007c0c */ /* 0x000fc6000bf06070 */
[----:B------:R-:W-:Y:S01]  /*24f0*/  STL.64 [R1+0x1c0], R66 ;  /* 0x0001c04201007387 */ /* 0x000fe20000100a00 */
[----:B------:R-:W-:-:S13]  /*2500*/  ISETP.GE.AND.EX P1, PT, R21, UR17, PT, P0 ;  /* 0x0000001115007c0c */ /* 0x000fda000bf26300 */
[----:B------:R-:W1:Y:S01]  /*2510*/  @!P1 LDC.64 R72, c[0x0][0x3f8] ;  /* 0x0000fe00ff489b82 */ /* 0x000e620000000a00 */
[----:B------:R-:W-:-:S07]  /*2520*/  @P1 LOP3.LUT R105, R105, 0x1, RZ, 0xfc, !PT ;  /* 0x0000000169691812 */ /* 0x000fce00078efcff */
        /* <DEDUP_REMOVED lines=10> */
[----:B--2---:R-:W-:-:S04]  /*25d0*/  @!P1 IADD3 R68, P0, PT, R71, R68, RZ ;  /* 0x0000004447449210 */ /* 0x004fc80007f1e0ff */
[----:B------:R-:W-:Y:S02]  /*25e0*/  @!P1 IADD3.X R69, PT, PT, R20, R69, RZ, P0, !PT ;  /* 0x0000004514459210 */ /* 0x000fe400007fe4ff */
[----:B-1----:R-:W-:-:S04]  /*25f0*/  @!P1 IADD3 R70, P0, PT, R71, R72, RZ ;  /* 0x0000004847469210 */ /* 0x002fc80007f1e0ff */
[----:B------:R-:W-:Y:S02]  /*2600*/  @!P1 IADD3.X R71, PT, PT, R20, R73, RZ, P0, !PT ;  /* 0x0000004914479210 */ /* 0x000fe400007fe4ff */
[----:B------:R-:W-:-:S04]  /*2610*/  ISETP.GE.U32.AND P0, PT, R77, UR16, PT ;  /* 0x000000104d007c0c */ /* 0x000fc8000bf06070 */
        /* <DEDUP_REMOVED lines=8> */
[----:B------:R-:W-:Y:S02]  /*26a0*/  @!P0 IMAD.WIDE.U32 R20, R77, R20, R74 ;  /* 0x000000144d148225 */ /* 0x000fe400078e004a */
[----:B------:R-:W1:Y:S03]  /*26b0*/  @!P0 LDC.64 R76, c[0x0][0x398] ;  /* 0x0000e600ff4c8b82 */ /* 0x000e660000000a00 */
[----:B------:R-:W-:Y:S02]  /*26c0*/  @!P0 IADD3 R21, PT, PT, R21, R79, RZ ;  /* 0x0000004f15158210 */ /* 0x000fe40007ffe0ff */
[C---:B------:R-:W-:Y:S02]  /*26d0*/  @!P0 SHF.L.U32 R75, R20.reuse, 0x1, RZ ;  /* 0x00000001144b8819 */ /* 0x040fe400000006ff */
[----:B------:R-:W-:Y:S02]  /*26e0*/  @!P0 SHF.L.U64.HI R20, R20, 0x1, R21 ;  /* 0x0000000114148819 */ /* 0x000fe40000010215 */
[----:B--2---:R-:W-:-:S02]  /*26f0*/  @!P0 IADD3 R72, P1, PT, R75, R72, RZ ;  /* 0x000000484b488210 */ /* 0x004fc40007f3e0ff */
[----:B------:R-:W-:Y:S02]  /*2700*/  SHF.R.S32.HI R79, RZ, 0x1f, R107 ;  /* 0x0000001fff4f7819 */ /* 0x000fe4000001146b */
[----:B------:R-:W-:Y:S02]  /*2710*/  @!P0 IADD3.X R73, PT, PT, R20, R73, RZ, P1, !PT ;  /* 0x0000004914498210 */ /* 0x000fe40000ffe4ff */
[----:B-1----:R-:W-:-:S04]  /*2720*/  @!P0 IADD3 R74, P1, PT, R75, R76, RZ ;  /* 0x0000004c4b4a8210 */ /* 0x002fc80007f3e0ff */
[----:B------:R-:W-:Y:S02]  /*2730*/  @!P0 IADD3.X R75, PT, PT, R20, R77, RZ, P1, !PT ;  /* 0x0000004d144b8210 */ /* 0x000fe40000ffe4ff */
[----:B------:R-:W-:Y:S02]  /*2740*/  ISETP.GE.U32.AND P1, PT, R107, UR16, PT ;  /* 0x000000106b007c0c */ /* 0x000fe4000bf26070 */
[----:B------:R-:W-:Y:S02]  /*2750*/  LOP3.LUT P0, RZ, R105, 0x1000000, RZ, 0xc0, !PT ;  /* 0x0100000069ff7812 */ /* 0x000fe4000780c0ff */
[----:B------:R-:W-:Y:S02]  /*2760*/  ISETP.GE.AND.EX P1, PT, R79, UR17, PT, P1 ;  /* 0x000000114f007c0c */ /* 0x000fe4000bf26310 */
[----:B------:R-:W-:-:S11]  /*2770*/  LOP3.LUT R105, R105, 0x7fffffff, RZ, 0xc0, !PT ;  /* 0x7fffffff69697812 */ /* 0x000fd600078ec0ff */
[----:B------:R-:W1:Y:S01]  /*2780*/  @!P1 LDC.64 R20, c[0x0][0x3f8] ;  /* 0x0000fe00ff149b82 */ /* 0x000e620000000a00 */
[----:B------:R-:W-:Y:S02]  /*2790*/  @P1 LOP3.LUT R105, R105, 0x80000000, RZ, 0xfc, !PT ;  /* 0x8000000069691812 */ /* 0x000fe400078efcff */
[----:B------:R-:W-:Y:S02]  /*27a0*/  PRMT R116, RZ, 0x7610, R116 ;  /* 0x00007610ff747816 */ /* 0x000fe40000000074 */
[----:B------:R-:W-:Y:S02]  /*27b0*/  PRMT R117, RZ, 0x7610, R117 ;  /* 0x00007610ff757816 */ /* 0x000fe40000000075 */
[----:B------:R-:W-:Y:S01]  /*27c0*/  LOP3.LUT R105, R105, 0xbfffffff, RZ, 0xc0, !PT ;  /* 0xbfffffff69697812 */ /* 0x000fe200078ec0ff */
[----:B------:R-:W2:Y:S01]  /*27d0*/  @!P1 LDC.64 R76, c[0x0][0x3a0] ;  /* 0x0000e800ff4c9b82 */ /* 0x000ea20000000a00 */
[----:B-1----:R-:W-:Y:S01]  /*27e0*/  @!P1 IMAD R78, R79, R20, RZ ;  /* 0x000000144f4e9224 */ /* 0x002fe200078e02ff */
[----:B------:R-:W-:-:S03]  /*27f0*/  @!P1 MOV R79, R41 ;  /* 0x00000029004f9202 */ /* 0x000fc60000000f00 */
[----:B------:R-:W-:Y:S01]  /*2800*/  @!P1 IMAD R21, R107, R21, R78 ;  /* 0x000000156b159224 */ /* 0x000fe200078e024e */
[----:B------:R-:W-:-:S05]  /*2810*/  @!P1 MOV R78, R38 ;  /* 0x00000026004e9202 */ /* 0x000fca0000000f00 */
[----:B------:R-:W-:Y:S01]  /*2820*/  @!P1 IMAD.WIDE.U32 R78, R107, R20, R78 ;  /* 0x000000146b4e9225 */ /* 0x000fe200078e004e */
[----:B------:R-:W-:-:S04]  /*2830*/  IADD3 R107, PT, PT, R0, 0x1b0, RZ ;  /* 0x000001b0006b7810 */ /* 0x000fc80007ffe0ff */
[----:B------:R-:W-:Y:S02]  /*2840*/  @!P1 IADD3 R79, PT, PT, R79, R21, RZ ;  /* 0x000000154f4f9210 */ /* 0x000fe40007ffe0ff */
[C---:B------:R-:W-:Y:S02]  /*2850*/  @!P1 SHF.L.U32 R21, R78.reuse, 0x1, RZ ;  /* 0x000000014e159819 */ /* 0x040fe400000006ff */
[----:B------:R-:W-:Y:S02]  /*2860*/  @!P1 SHF.L.U64.HI R20, R78, 0x1, R79 ;  /* 0x000000014e149819 */ /* 0x000fe4000001024f */
[----:B------:R-:W1:Y:S01]  /*2870*/  @!P1 LDC.64 R78, c[0x0][0x398] ;  /* 0x0000e600ff4e9b82 */ /* 0x000e620000000a00 */
[----:B--2---:R-:W-:Y:S02]  /*2880*/  @!P1 IADD3 R76, P2, PT, R21, R76, RZ ;  /* 0x0000004c154c9210 */ /* 0x004fe40007f5e0ff */
[----:B------:R-:W-:Y:S02]  /*2890*/  SHF.R.S32.HI R121, RZ, 0x1f, R107 ;  /* 0x0000001fff797819 */ /* 0x000fe4000001146b */
[----:B------:R-:W-:-:S02]  /*28a0*/  @!P1 IADD3.X R77, PT, PT, R20, R77, RZ, P2, !PT ;  /* 0x0000004d144d9210 */ /* 0x000fc400017fe4ff */
[----:B-1----:R-:W-:-:S04]  /*28b0*/  @!P1 IADD3 R78, P2, PT, R21, R78, RZ ;  /* 0x0000004e154e9210 */ /* 0x002fc80007f5e0ff */
[----:B------:R-:W-:Y:S02]  /*28c0*/  @!P1 IADD3.X R79, PT, PT, R20, R79, RZ, P2, !PT ;  /* 0x0000004f144f9210 */ /* 0x000fe400017fe4ff */
[----:B------:R-:W-:-:S04]  /*28d0*/  ISETP.GE.U32.AND P2, PT, R107, UR16, PT ;  /* 0x000000106b007c0c */ /* 0x000fc8000bf46070 */
[----:B------:R-:W-:-:S13]  /*28e0*/  ISETP.GE.AND.EX P2, PT, R121, UR17, PT, P2 ;  /* 0x0000001179007c0c */ /* 0x000fda000bf46320 */
[----:B------:R-:W1:Y:S01]  /*28f0*/  @!P2 LDC.64 R20, c[0x0][0x3f8] ;  /* 0x0000fe00ff14ab82 */ /* 0x000e620000000a00 */
[----:B------:R-:W-:Y:S02]  /*2900*/  @!P2 MOV R120, R38 ;  /* 0x000000260078a202 */ /* 0x000fe40000000f00 */
[----:B------:R-:W-:-:S04]  /*2910*/  @P2 LOP3.LUT R105, R105, 0x40000000, RZ, 0xfc, !PT ;  /* 0x4000000069692812 */ /* 0x000fc800078efcff */
[----:B------:R-:W-:Y:S01]  /*2920*/  LOP3.LUT R105, R105, 0xdfffffff, RZ, 0xc0, !PT ;  /* 0xdfffffff69697812 */ /* 0x000fe200078ec0ff */
[----:B------:R-:W2:Y:S01]  /*2930*/  @!P2 LDC.64 R124, c[0x0][0x3a0] ;  /* 0x0000e800ff7cab82 */ /* 0x000ea20000000a00 */
[----:B-1----:R-:W-:Y:S01]  /*2940*/  @!P2 IMAD R104, R121, R20, RZ ;  /* 0x000000147968a224 */ /* 0x002fe200078e02ff */
[----:B------:R-:W-:-:S03]  /*2950*/  @!P2 MOV R121, R41 ;  /* 0x000000290079a202 */ /* 0x000fc60000000f00 */
[C---:B------:R-:W-:Y:S02]  /*2960*/  @!P2 IMAD R21, R107.reuse, R21, R104 ;  /* 0x000000156b15a224 */ /* 0x040fe400078e0268 */
[----:B------:R-:W-:-:S05]  /*2970*/  @!P2 IMAD.WIDE.U32 R120, R107, R20, R120 ;  /* 0x000000146b78a225 */ /* 0x000fca00078e0078 */
[----:B------:R-:W-:Y:S02]  /*2980*/  @!P2 IADD3 R21, PT, PT, R121, R21, RZ ;  /* 0x000000157915a210 */ /* 0x000fe40007ffe0ff */
[C---:B------:R-:W-:Y:S02]  /*2990*/  @!P2 SHF.L.U32 R107, R120.reuse, 0x1, RZ ;  /* 0x00000001786ba819 */ /* 0x040fe400000006ff */
[----:B------:R-:W-:Y:S02]  /*29a0*/  @!P2 SHF.L.U64.HI R104, R120, 0x1, R21 ;  /* 0x000000017868a819 */ /* 0x000fe40000010215 */
[----:B------:R-:W1:Y:S01]  /*29b0*/  @!P2 LDC.64 R20, c[0x0][0x398] ;  /* 0x0000e600ff14ab82 */ /* 0x000e620000000a00 */
[----:B--2---:R-:W-:-:S04]  /*29c0*/  @!P2 IADD3 R124, P3, PT, R107, R124, RZ ;  /* 0x0000007c6b7ca210 */ /* 0x004fc80007f7e0ff */
[----:B------:R-:W-:Y:S02]  /*29d0*/  @!P2 IADD3.X R125, PT, PT, R104, R125, RZ, P3, !PT ;  /* 0x0000007d687da210 */ /* 0x000fe40001ffe4ff */
[----:B-1----:R-:W-:-:S04]  /*29e0*/  @!P2 IADD3 R4, P3, PT, R107, R20, RZ ;  /* 0x000000146b04a210 */ /* 0x002fc80007f7e0ff */
[----:B------:R-:W-:Y:S02]  /*29f0*/  @!P2 IADD3.X R5, PT, PT, R104, R21, RZ, P3, !PT ;  /* 0x000000156805a210 */ /* 0x000fe40001ffe4ff */
[----:B------:R-:W-:-:S04]  /*2a00*/  IADD3 R104, PT, PT, R0, 0x1c0, RZ ;  /* 0x000001c000687810 */ /* 0x000fc80007ffe0ff */
[----:B------:R-:W-:Y:S02]  /*2a10*/  SHF.R.S32.HI R107, RZ, 0x1f, R104 ;  /* 0x0000001fff6b7819 */ /* 0x000fe40000011468 */
[----:B------:R-:W-:-:S04]  /*2a20*/  ISETP.GE.U32.AND P3, PT, R104, UR16, PT ;  /* 0x0000001068007c0c */ /* 0x000fc8000bf66070 */
[----:B------:R-:W-:-:S13]  /*2a30*/  ISETP.GE.AND.EX P3, PT, R107, UR17, PT, P3 ;  /* 0x000000116b007c0c */ /* 0x000fda000bf66330 */
[----:B------:R-:W1:Y:S01]  /*2a40*/  @!P3 LDC.64 R20, c[0x0][0x3f8] ;  /* 0x0000fe00ff14bb82 */ /* 0x000e620000000a00 */
[----:B------:R-:W-:Y:S02]  /*2a50*/  @!P3 MOV R122, R38 ;  /* 0x00000026007ab202 */ /* 0x000fe40000000f00 */
[----:B------:R-:W-:Y:S02]  /*2a60*/  @!P3 MOV R123, R41 ;  /* 0x00000029007bb202 */ /* 0x000fe40000000f00 */
[----:B------:R-:W-:-:S03]  /*2a70*/  @P3 LOP3.LUT R105, R105, 0x20000000, RZ, 0xfc, !PT ;  /* 0x2000000069693812 */ /* 0x000fc600078efcff */
[----:B------:R-:W0:Y:S01]  /*2a80*/  @!P3 LDC.64 R120, c[0x0][0x3a0] ;  /* 0x0000e800ff78bb82 */ /* 0x000e220000000a00 */
[-C--:B-1----:R-:W-:Y:S02]  /*2a90*/  @!P3 IMAD R107, R107, R20.reuse, RZ ;  /* 0x000000146b6bb224 */ /* 0x082fe400078e02ff */
[----:B------:R-:W-:-:S04]  /*2aa0*/  @!P3 IMAD.WIDE.U32 R122, R104, R20, R122 ;  /* 0x00000014687ab225 */ /* 0x000fc800078e007a */
[----:B------:R-:W-:Y:S01]  /*2ab0*/  @!P3 IMAD R21, R104, R21, R107 ;  /* 0x000000156815b224 */ /* 0x000fe200078e026b */
[----:B------:R-:W-:Y:S02]  /*2ac0*/  @!P3 SHF.L.U32 R20, R122, 0x1, RZ ;  /* 0x000000017a14b819 */ /* 0x000fe400000006ff */
[----:B------:R-:W-:Y:S02]  /*2ad0*/  IADD3 R104, PT, PT, R0, 0x1d0, RZ ;  /* 0x000001d000687810 */ /* 0x000fe40007ffe0ff */
[----:B------:R-:W-:Y:S02]  /*2ae0*/  @!P3 IADD3 R21, PT, PT, R123, R21, RZ ;  /* 0x000000157b15b210 */ /* 0x000fe40007ffe0ff */
[----:B0-----:R-:W-:Y:S02]  /*2af0*/  @!P3 IADD3 R58, P4, PT, R20, R120, RZ ;  /* 0x00000078143ab210 */ /* 0x001fe40007f9e0ff */
[----:B------:R-:W-:Y:S02]  /*2b00*/  @!P3 SHF.L.U64.HI R122, R122, 0x1, R21 ;  /* 0x000000017a7ab819 */ /* 0x000fe40000010215 */
[----:B------:R-:W-:-:S02]  /*2b10*/  SHF.R.S32.HI R107, RZ, 0x1f, R104 ;  /* 0x0000001fff6b7819 */ /* 0x000fc40000011468 */
[----:B------:R-:W-:Y:S02]  /*2b20*/  @!P3 IADD3.X R59, PT, PT, R122, R121, RZ, P4, !PT ;  /* 0x000000797a3bb210 */ /* 0x000fe400027fe4ff */
[----:B------:R-:W0:Y:S02]  /*2b30*/  @!P3 LDC.64 R120, c[0x0][0x398] ;  /* 0x0000e600ff78bb82 */ /* 0x000e240000000a00 */
[----:B0-----:R-:W-:-:S04]  /*2b40*/  @!P3 IADD3 R118, P4, PT, R20, R120, RZ ;  /* 0x000000781476b210 */ /* 0x001fc80007f9e0ff */
[----:B------:R-:W-:Y:S02]  /*2b50*/  @!P3 IADD3.X R119, PT, PT, R122, R121, RZ, P4, !PT ;  /* 0x000000797a77b210 */ /* 0x000fe400027fe4ff */
[----:B------:R-:W-:Y:S02]  /*2b60*/  ISETP.GE.U32.AND P4, PT, R104, UR16, PT ;  /* 0x0000001068007c0c */ /* 0x000fe4000bf86070 */
[----:B------:R-:W-:Y:S02]  /*2b70*/  MOV R40, R118 ;  /* 0x0000007600287202 */ /* 0x000fe40000000f00 */
[----:B------:R-:W-:Y:S02]  /*2b80*/  ISETP.GE.AND.EX P4, PT, R107, UR17, PT, P4 ;  /* 0x000000116b007c0c */ /* 0x000fe4000bf86340 */
[----:B------:R-:W-:Y:S02]  /*2b90*/  LOP3.LUT P3, RZ, R105, 0x800000, RZ, 0xc0, !PT ;  /* 0x0080000069ff7812 */ /* 0x000fe4000786c0ff */
[----:B------:R-:W-:-:S02]  /*2ba0*/  PRMT R114, RZ, 0x7610, R114 ;  /* 0x00007610ff727816 */ /* 0x000fc40000000072 */
[----:B------:R-:W-:Y:S02]  /*2bb0*/  PRMT R115, RZ, 0x7610, R115 ;  /* 0x00007610ff737816 */ /* 0x000fe40000000073 */
[----:B------:R-:W-:-:S05]  /*2bc0*/  LOP3.LUT R105, R105, 0xefffffff, RZ, 0xc0, !PT ;  /* 0xefffffff69697812 */ /* 0x000fca00078ec0ff */
[----:B------:R-:W0:Y:S01]  /*2bd0*/  @!P4 LDC.64 R20, c[0x0][0x3f8] ;  /* 0x0000fe00ff14cb82 */ /* 0x000e220000000a00 */
[----:B------:R-:W-:Y:S02]  /*2be0*/  @!P4 MOV R122, R38 ;  /* 0x00000026007ac202 */ /* 0x000fe40000000f00 */
[----:B------:R-:W-:Y:S02]  /*2bf0*/  @!P4 MOV R123, R41 ;  /* 0x00000029007bc202 */ /* 0x000fe40000000f00 */
[----:B------:R-:W-:-:S03]  /*2c00*/  @P4 LOP3.LUT R105, R105, 0x10000000, RZ, 0xfc, !PT ;  /* 0x1000000069694812 */ /* 0x000fc600078efcff */
[----:B------:R-:W1:Y:S01]  /*2c10*/  @!P4 LDC.64 R120, c[0x0][0x3a0] ;  /* 0x0000e800ff78cb82 */ /* 0x000e620000000a00 */
[----:B------:R-:W-:Y:S01]  /*2c20*/  LOP3.LUT R105, R105, 0xf7ffffff, RZ, 0xc0, !PT ;  /* 0xf7ffffff69697812 */ /* 0x000fe200078ec0ff */
[-C--:B0-----:R-:W-:Y:S02]  /*2c30*/  @!P4 IMAD R107, R107, R20.reuse, RZ ;  /* 0x000000146b6bc224 */ /* 0x081fe400078e02ff */
[----:B------:R-:W-:-:S04]  /*2c40*/  @!P4 IMAD.WIDE.U32 R122, R104, R20, R122 ;  /* 0x00000014687ac225 */ /* 0x000fc800078e007a */
[----:B------:R-:W-:Y:S01]  /*2c50*/  @!P4 IMAD R21, R104, R21, R107 ;  /* 0x000000156815c224 */ /* 0x000fe200078e026b */
[----:B------:R-:W-:Y:S02]  /*2c60*/  @!P4 SHF.L.U32 R20, R122, 0x1, RZ ;  /* 0x000000017a14c819 */ /* 0x000fe400000006ff */
[----:B------:R-:W-:Y:S02]  /*2c70*/  IADD3 R104, PT, PT, R0, 0x1e0, RZ ;  /* 0x000001e000687810 */ /* 0x000fe40007ffe0ff */
[----:B------:R-:W-:Y:S02]  /*2c80*/  @!P4 IADD3 R21, PT, PT, R123, R21, RZ ;  /* 0x000000157b15c210 */ /* 0x000fe40007ffe0ff */
[----:B-1----:R-:W-:Y:S02]  /*2c90*/  @!P4 IADD3 R2, P5, PT, R20, R120, RZ ;  /* 0x000000781402c210 */ /* 0x002fe40007fbe0ff */
[----:B------:R-:W-:Y:S02]  /*2ca0*/  @!P4 SHF.L.U64.HI R122, R122, 0x1, R21 ;  /* 0x000000017a7ac819 */ /* 0x000fe40000010215 */
[----:B------:R-:W-:-:S02]  /*2cb0*/  SHF.R.S32.HI R107, RZ, 0x1f, R104 ;  /* 0x0000001fff6b7819 */ /* 0x000fc40000011468 */
[----:B------:R-:W-:Y:S02]  /*2cc0*/  @!P4 IADD3.X R3, PT, PT, R122, R121, RZ, P5, !PT ;  /* 0x000000797a03c210 */ /* 0x000fe40002ffe4ff */
[----:B------:R-:W0:Y:S01]  /*2cd0*/  @!P4 LDC.64 R120, c[0x0][0x398] ;  /* 0x0000e600ff78cb82 */ /* 0x000e220000000a00 */
[----:B------:R-:W-:Y:S02]  /*2ce0*/  IADD3 R0, PT, PT, R0, 0x1f0, RZ ;  /* 0x000001f000007810 */ /* 0x000fe40007ffe0ff */
[----:B------:R0:W-:Y:S02]  /*2cf0*/  @!P4 STL.64 [R1+0x128], R2 ;  /* 0x000128020100c387 */ /* 0x0001e40000100a00 */
[----:B0-----:R-:W-:-:S04]  /*2d00*/  @!P4 IADD3 R2, P5, PT, R20, R120, RZ ;  /* 0x000000781402c210 */ /* 0x001fc80007fbe0ff */
[----:B------:R-:W-:Y:S02]  /*2d10*/  @!P4 IADD3.X R3, PT, PT, R122, R121, RZ, P5, !PT ;  /* 0x000000797a03c210 */ /* 0x000fe40002ffe4ff */
[----:B------:R-:W-:Y:S02]  /*2d20*/  ISETP.GE.U32.AND P5, PT, R104, UR16, PT ;  /* 0x0000001068007c0c */ /* 0x000fe4000bfa6070 */
[----:B------:R-:W-:Y:S02]  /*2d30*/  MOV R39, R3 ;  /* 0x0000000300277202 */ /* 0x000fe40000000f00 */
[----:B------:R-:W-:-:S13]  /*2d40*/  ISETP.GE.AND.EX P5, PT, R107, UR17, PT, P5 ;  /* 0x000000116b007c0c */ /* 0x000fda000bfa6350 */
[----:B------:R-:W0:Y:S01]  /*2d50*/  @!P5 LDC.64 R20, c[0x0][0x3f8] ;  /* 0x0000fe00ff14db82 */ /* 0x000e220000000a00 */
[----:B------:R-:W-:Y:S02]  /*2d60*/  @!P5 MOV R122, R38 ;  /* 0x00000026007ad202 */ /* 0x000fe40000000f00 */
[----:B------:R-:W-:Y:S02]  /*2d70*/  @!P5 MOV R123, R41 ;  /* 0x00000029007bd202 */ /* 0x000fe40000000f00 */
[----:B------:R-:W-:-:S03]  /*2d80*/  @P5 LOP3.LUT R105, R105, 0x8000000, RZ, 0xfc, !PT ;  /* 0x0800000069695812 */ /* 0x000fc600078efcff */
[----:B------:R-:W1:Y:S01]  /*2d90*/  @!P5 LDC.64 R120, c[0x0][0x3a0] ;  /* 0x0000e800ff78db82 */ /* 0x000e620000000a00 */
[-C--:B0-----:R-:W-:Y:S02]  /*2da0*/  @!P5 IMAD R107, R107, R20.reuse, RZ ;  /* 0x000000146b6bd224 */ /* 0x081fe400078e02ff */
[----:B------:R-:W-:-:S04]  /*2db0*/  @!P5 IMAD.WIDE.U32 R122, R104, R20, R122 ;  /* 0x00000014687ad225 */ /* 0x000fc800078e007a */
[----:B------:R-:W-:Y:S01]  /*2dc0*/  @!P5 IMAD R21, R104, R21, R107 ;  /* 0x000000156815d224 */ /* 0x000fe200078e026b */
[----:B------:R-:W-:Y:S02]  /*2dd0*/  @!P5 SHF.L.U32 R20, R122, 0x1, RZ ;  /* 0x000000017a14d819 */ /* 0x000fe400000006ff */
[----:B------:R-:W-:Y:S02]  /*2de0*/  SHF.R.S32.HI R104, RZ, 0x1f, R0 ;  /* 0x0000001fff687819 */ /* 0x000fe40000011400 */
[----:B------:R-:W-:Y:S02]  /*2df0*/  @!P5 IADD3 R21, PT, PT, R123, R21, RZ ;  /* 0x000000157b15d210 */ /* 0x000fe40007ffe0ff */
[----:B-1----:R-:W-:Y:S02]  /*2e00*/  @!P5 IADD3 R66, P6, PT, R20, R120, RZ ;  /* 0x000000781442d210 */ /* 0x002fe40007fde0ff */
[----:B------:R-:W-:-:S04]  /*2e10*/  @!P5 SHF.L.U64.HI R122, R122, 0x1, R21 ;  /* 0x000000017a7ad819 */ /* 0x000fc80000010215 */
[----:B------:R-:W-:Y:S02]  /*2e20*/  @!P5 IADD3.X R67, PT, PT, R122, R121, RZ, P6, !PT ;  /* 0x000000797a43d210 */ /* 0x000fe400037fe4ff */
[----:B------:R-:W0:Y:S03]  /*2e30*/  @!P5 LDC.64 R120, c[0x0][0x398] ;  /* 0x0000e600ff78db82 */ /* 0x000e260000000a00 */
[----:B------:R0:W-:Y:S02]  /*2e40*/  @!P5 STL.64 [R1+0x120], R66 ;  /* 0x000120420100d387 */ /* 0x0001e40000100a00 */
[----:B0-----:R-:W-:-:S04]  /*2e50*/  @!P5 IADD3 R66, P6, PT, R20, R120, RZ ;  /* 0x000000781442d210 */ /* 0x001fc80007fde0ff */
[----:B------:R-:W-:Y:S02]  /*2e60*/  @!P5 IADD3.X R67, PT, PT, R122, R121, RZ, P6, !PT ;  /* 0x000000797a43d210 */ /* 0x000fe400037fe4ff */
[----:B------:R-:W-:-:S04]  /*2e70*/  ISETP.GE.U32.AND P6, PT, R0, UR16, PT ;  /* 0x0000001000007c0c */ /* 0x000fc8000bfc6070 */
[----:B------:R-:W-:-:S13]  /*2e80*/  ISETP.GE.AND.EX P6, PT, R104, UR17, PT, P6 ;  /* 0x0000001168007c0c */ /* 0x000fda000bfc6360 */
[----:B------:R-:W-:Y:S01]  /*2e90*/  @!P6 MOV R123, R41 ;  /* 0x00000029007be202 */ /* 0x000fe20000000f00 */
[----:B------:R-:W0:Y:S01]  /*2ea0*/  @!P6 LDC.64 R120, c[0x0][0x3f8] ;  /* 0x0000fe00ff78eb82 */ /* 0x000e220000000a00 */
[----:B------:R-:W-:Y:S02]  /*2eb0*/  MOV R41, R119 ;  /* 0x0000007700297202 */ /* 0x000fe40000000f00 */
[----:B------:R-:W2:Y:S01]  /*2ec0*/  LDL.LU.64 R118, [R1+0x1f8] ;  /* 0x0001f80001767983 */ /* 0x000ea20000300a00 */
[----:B------:R-:W-:Y:S02]  /*2ed0*/  @!P6 MOV R122, R38 ;  /* 0x00000026007ae202 */ /* 0x000fe40000000f00 */
[----:B------:R-:W-:Y:S02]  /*2ee0*/  MOV R38, R2 ;  /* 0x0000000200267202 */ /* 0x000fe40000000f00 */
[----:B------:R-:W1:Y:S01]  /*2ef0*/  @!P6 LDC.64 R20, c[0x0][0x3a0] ;  /* 0x0000e800ff14eb82 */ /* 0x000e620000000a00 */
[----:B------:R-:W3:Y:S01]  /*2f00*/  LDL.LU.64 R2, [R1+0x200] ;  /* 0x0002000001027983 */ /* 0x000ee20000300a00 */
[----:B0-----:R-:W-:-:S02]  /*2f10*/  @!P6 IMAD R104, R104, R120, RZ ;  /* 0x000000786868e224 */ /* 0x001fc400078e02ff */
[----:B------:R-:W-:-:S04]  /*2f20*/  @!P6 IMAD.WIDE.U32 R122, R0, R120, R122 ;  /* 0x00000078007ae225 */ /* 0x000fc800078e007a */
[----:B------:R-:W-:Y:S01]  /*2f30*/  @!P6 IMAD R121, R0, R121, R104 ;  /* 0x000000790079e224 */ /* 0x000fe200078e0268 */
[----:B------:R-:W-:Y:S01]  /*2f40*/  @!P6 SHF.L.U32 R104, R122, 0x1, RZ ;  /* 0x000000017a68e819 */ /* 0x000fe200000006ff */
[----:B------:R1:W-:Y:S03]  /*2f50*/  STL [R1+0x1a8], R120 ;  /* 0x0001a87801007387 */ /* 0x0003e60000100800 */
[----:B------:R-:W-:-:S04]  /*2f60*/  @!P6 IADD3 R0, PT, PT, R123, R121, RZ ;  /* 0x000000797b00e210 */ /* 0x000fc80007ffe0ff */
[----:B------:R-:W-:Y:S02]  /*2f70*/  @!P6 SHF.L.U64.HI R0, R122, 0x1, R0 ;  /* 0x000000017a00e819 */ /* 0x000fe40000010200 */
[----:B-1----:R-:W-:-:S04]  /*2f80*/  @!P6 IADD3 R120, P1, PT, R104, R20, RZ ;  /* 0x000000146878e210 */ /* 0x002fc80007f3e0ff */
[----:B------:R-:W-:Y:S02]  /*2f90*/  @!P6 IADD3.X R121, PT, PT, R0, R21, RZ, P1, !PT ;  /* 0x000000150079e210 */ /* 0x000fe40000ffe4ff */
[----:B------:R-:W0:Y:S01]  /*2fa0*/  @!P6 LDC.64 R20, c[0x0][0x398] ;  /* 0x0000e600ff14eb82 */ /* 0x000e220000000a00 */
[----:B------:R1:W-:Y:S02]  /*2fb0*/  STL.64 [R1+0x1b0], R122 ;  /* 0x0001b07a01007387 */ /* 0x0003e40000100a00 */
[----:B-1----:R-:W-:Y:S02]  /*2fc0*/  MOV R122, R40 ;  /* 0x00000028007a7202 */ /* 0x002fe40000000f00 */
[----:B------:R-:W-:Y:S02]  /*2fd0*/  MOV R40, R58 ;  /* 0x0000003a00287202 */ /* 0x000fe40000000f00 */
[----:B------:R-:W-:Y:S02]  /*2fe0*/  MOV R123, R41 ;  /* 0x00000029007b7202 */ /* 0x000fe40000000f00 */
[----:B------:R-:W-:-:S02]  /*2ff0*/  MOV R41, R59 ;  /* 0x0000003b00297202 */ /* 0x000fc40000000f00 */
[----:B0-----:R-:W-:-:S04]  /*3000*/  @!P6 IADD3 R58, P1, PT, R104, R20, RZ ;  /* 0x00000014683ae210 */ /* 0x001fc80007f3e0ff */
[----:B------:R-:W-:Y:S01]  /*3010*/  @!P6 IADD3.X R59, PT, PT, R0, R21, RZ, P1, !PT ;  /* 0x00000015003be210 */ /* 0x000fe20000ffe4ff */
[----:B------:R-:W-:-:S06]  /*3020*/  HFMA2 R21, -RZ, RZ, 0, 0 ;  /* 0x00000000ff157431 */ /* 0x000fcc00000001ff */
[----:B--2---:R-:W2:Y:S01]  /*3030*/  @!P0 LDG.E R21, desc[UR10][R118.64] ;  /* 0x0000000a76158981 */ /* 0x004ea2000c1e1900 */
[----:B------:R-:W-:-:S06]  /*3040*/  MOV R0, RZ ;  /* 0x000000ff00007202 */ /* 0x000fcc0000000f00 */
[----:B---3--:R0:W3:Y:S01]  /*3050*/  @!P0 LDG.E R0, desc[UR10][R2.64] ;  /* 0x0000000a02008981 */ /* 0x0080e2000c1e1900 */
[C---:B--2---:R-:W-:Y:S02]  /*3060*/  @!P0 PRMT R116, R21.reuse, 0x7610, R116 ;  /* 0x0000761015748816 */ /* 0x044fe40000000074 */
[----:B------:R-:W-:-:S03]  /*3070*/  @!P0 PRMT R117, R21, 0x7632, R117 ;  /* 0x0000763215758816 */ /* 0x000fc60000000075 */
[----:B------:R1:W-:Y:S04]  /*3080*/  STL.S16 [R1+0x148], R116 ;  /* 0x0001487401007387 */ /* 0x0003e80000100600 */
[----:B------:R2:W-:Y:S04]  /*3090*/  STL.S16 [R1+0x14c], R117 ;  /* 0x00014c7501007387 */ /* 0x0005e80000100600 */
[----:B-1----:R-:W4:Y:S04]  /*30a0*/  LDL.LU R116, [R1+0x1e8] ;  /* 0x0001e80001747983 */ /* 0x002f280000300800 */
[----:B--2---:R-:W4:Y:S01]  /*30b0*/  LDL.LU R117, [R1+0x1e4] ;  /* 0x0001e40001757983 */ /* 0x004f220000300800 */
[----:B0-----:R-:W-:-:S04]  /*30c0*/  PRMT R2, RZ, 0x7610, R2 ;  /* 0x00007610ff027816 */ /* 0x001fc80000000002 */
[----:B---3--:R-:W-:Y:S01]  /*30d0*/  @!P0 PRMT R2, R0, 0x7610, R2 ;  /* 0x0000761000028816 */ /* 0x008fe20000000002 */
[----:B------:R-:W-:Y:S04]  /*30e0*/  STL.64 [R1+0x1b8], R118 ;  /* 0x0001b87601007387 */ /* 0x000fe80000100a00 */
[----:B------:R0:W-:Y:S02]  /*30f0*/  STL.S16 [R1+0x150], R2 ;  /* 0x0001500201007387 */ /* 0x0001e40000100600 */
[----:B0-----:R-:W-:Y:S01]  /*3100*/  HFMA2 R2, -RZ, RZ, 0, 0 ;  /* 0x00000000ff027431 */ /* 0x001fe200000001ff */
[----:B------:R-:W-:Y:S02]  /*3110*/  MOV R118, R4 ;  /* 0x0000000400767202 */ /* 0x000fe40000000f00 */
[----:B------:R-:W-:-:S02]  /*3120*/  MOV R119, R5 ;  /* 0x0000000500777202 */ /* 0x000fc40000000f00 */
[----:B------:R-:W2:Y:S04]  /*3130*/  LDL.LU.64 R4, [R1+0x1f0] ;  /* 0x0001f00001047983 */ /* 0x000ea80000300a00 */
[----:B----4-:R-:W3:Y:S01]  /*3140*/  @!P3 LDG.E R2, desc[UR10][R116.64] ;  /* 0x0000000a7402b981 */ /* 0x010ee2000c1e1900 */
[----:B------:R-:W-:-:S04]  /*3150*/  PRMT R3, RZ, 0x7610, R3 ;  /* 0x00007610ff037816 */ /* 0x000fc80000000003 */
[----:B------:R-:W-:-:S05]  /*3160*/  @!P0 PRMT R3, R0, 0x7632, R3 ;  /* 0x0000763200038816 */ /* 0x000fca0000000003 */
[----:B------:R0:W-:Y:S02]  /*3170*/  STL.S16 [R1+0x154], R3 ;  /* 0x0001540301007387 */ /* 0x0001e40000100600 */
[----:B0-----:R-:W-:-:S06]  /*3180*/  MOV R3, RZ ;  /* 0x000000ff00037202 */ /* 0x001fcc0000000f00 */
[----:B--2---:R0:W2:Y:S01]  /*3190*/  @!P3 LDG.E R3, desc[UR10][R4.64] ;  /* 0x0000000a0403b981 */ /* 0x0040a2000c1e1900 */
[C---:B---3--:R-:W-:Y:S02]  /*31a0*/  @!P3 PRMT R114, R2.reuse, 0x7610, R114 ;  /* 0x000076100272b816 */ /* 0x048fe40000000072 */
[----:B------:R-:W-:-:S03]  /*31b0*/  @!P3 PRMT R115, R2, 0x7632, R115 ;  /* 0x000076320273b816 */ /* 0x000fc60000000073 */
[----:B------:R1:W-:Y:S04]  /*31c0*/  STL.S16 [R1+0x114], R114 ;  /* 0x0001147201007387 */ /* 0x0003e80000100600 */
[----:B------:R3:W-:Y:S04]  /*31d0*/  STL.S16 [R1+0x160], R115 ;  /* 0x0001607301007387 */ /* 0x0007e80000100600 */
[----:B-1----:R-:W4:Y:S04]  /*31e0*/  LDL.LU R114, [R1+0x1e0] ;  /* 0x0001e00001727983 */ /* 0x002f280000300800 */
[----:B---3--:R-:W4:Y:S01]  /*31f0*/  LDL.LU R115, [R1+0x1dc] ;  /* 0x0001dc0001737983 */ /* 0x008f220000300800 */
[----:B0-----:R-:W-:-:S02]  /*3200*/  PRMT R5, RZ, 0x7610, R5 ;  /* 0x00007610ff057816 */ /* 0x001fc40000000005 */
[----:B------:R-:W-:Y:S02]  /*3210*/  PRMT R4, RZ, 0x7610, R4 ;  /* 0x00007610ff047816 */ /* 0x000fe40000000004 */
[----:B------:R-:W-:Y:S02]  /*3220*/  LOP3.LUT P2, RZ, R105, 0x400000, RZ, 0xc0, !PT ;  /* 0x0040000069ff7812 */ /* 0x000fe4000784c0ff */
[C---:B--2---:R-:W-:Y:S02]  /*3230*/  @!P3 PRMT R5, R3.reuse, 0x7610, R5 ;  /* 0x000076100305b816 */ /* 0x044fe40000000005 */
[----:B------:R-:W-:-:S03]  /*3240*/  @!P3 PRMT R4, R3, 0x7632, R4 ;  /* 0x000076320304b816 */ /* 0x000fc60000000004 */
[----:B------:R-:W-:Y:S04]  /*3250*/  STL.S16 [R1+0x15c], R5 ;  /* 0x00015c0501007387 */ /* 0x000fe80000100600 */
[----:B------:R0:W-:Y:S02]  /*3260*/  STL.S16 [R1+0x164], R4 ;  /* 0x0001640401007387 */ /* 0x0001e40000100600 */
[----:B0-----:R-:W-:-:S06]  /*3270*/  CS2R R4, SRZ ;  /* 0x0000000000047805 */ /* 0x001fcc000001ff00 */
[----:B------:R0:W2:Y:S04]  /*3280*/  @!P2 LDG.E R5, desc[UR10][R6.64] ;  /* 0x0000000a0605a981 */ /* 0x0000a8000c1e1900 */
[----:B----4-:R-:W3:Y:S01]  /*3290*/  @!P2 LDG.E R4, desc[UR10][R114.64] ;  /* 0x0000000a7204a981 */ /* 0x010ee2000c1e1900 */
[----:B------:R-:W-:Y:S02]  /*32a0*/  PRMT R112, RZ, 0x7610, R112 ;  /* 0x00007610ff707816 */ /* 0x000fe40000000070 */
[----:B------:R-:W-:Y:S02]  /*32b0*/  PRMT R113, RZ, 0x7610, R113 ;  /* 0x00007610ff717816 */ /* 0x000fe40000000071 */
[----:B0-----:R-:W-:Y:S02]  /*32c0*/  PRMT R7, RZ, 0x7610, R7 ;  /* 0x00007610ff077816 */ /* 0x001fe40000000007 */
[----:B------:R-:W-:-:S02]  /*32d0*/  PRMT R6, RZ, 0x7610, R6 ;  /* 0x00007610ff067816 */ /* 0x000fc40000000006 */
[----:B------:R-:W-:Y:S02]  /*32e0*/  LOP3.LUT P1, RZ, R105, 0x200000, RZ, 0xc0, !PT ;  /* 0x0020000069ff7812 */ /* 0x000fe4000782c0ff */
[C---:B--2---:R-:W-:Y:S02]  /*32f0*/  @!P2 PRMT R7, R5.reuse, 0x7610, R7 ;  /* 0x000076100507a816 */ /* 0x044fe40000000007 */
[----:B------:R-:W-:-:S03]  /*3300*/  @!P2 PRMT R6, R5, 0x7632, R6 ;  /* 0x000076320506a816 */ /* 0x000fc60000000006 */
[----:B------:R-:W-:Y:S04]  /*3310*/  STL.S16 [R1+0x16c], R7 ;  /* 0x00016c0701007387 */ /* 0x000fe80000100600 */
[----:B------:R0:W-:Y:S02]  /*3320*/  STL.S16 [R1+0x174], R6 ;  /* 0x0001740601007387 */ /* 0x0001e40000100600 */
[----:B0-----:R-:W-:-:S06]  /*3330*/  CS2R R6, SRZ ;  /* 0x0000000000067805 */ /* 0x001fcc000001ff00 */
[----:B------:R0:W2:Y:S01]  /*3340*/  @!P1 LDG.E R7, desc[UR10][R8.64] ;  /* 0x0000000a08079981 */ /* 0x0000a2000c1e1900 */
[C---:B---3--:R-:W-:Y:S02]  /*3350*/  @!P2 PRMT R112, R4.reuse, 0x7610, R112 ;  /* 0x000076100470a816 */ /* 0x048fe40000000070 */
[----:B------:R-:W-:-:S03]  /*3360*/  @!P2 PRMT R113, R4, 0x7632, R113 ;  /* 0x000076320471a816 */ /* 0x000fc60000000071 */
[----:B------:R1:W-:Y:S04]  /*3370*/  STL.S16 [R1+0x158], R112 ;  /* 0x0001587001007387 */ /* 0x0003e80000100600 */
[----:B------:R3:W-:Y:S04]  /*3380*/  STL.S16 [R1+0x168], R113 ;  /* 0x0001687101007387 */ /* 0x0007e80000100600 */
[----:B-1----:R-:W4:Y:S04]  /*3390*/  LDL.LU R112, [R1+0x1d8] ;  /* 0x0001d80001707983 */ /* 0x002f280000300800 */
[----:B---3--:R-:W4:Y:S01]  /*33a0*/  LDL.LU R113, [R1+0x1d4] ;  /* 0x0001d40001717983 */ /* 0x008f220000300800 */
[----:B------:R-:W-:-:S02]  /*33b0*/  LOP3.LUT R105, R105, 0xfbffffff, RZ, 0xc0, !PT ;  /* 0xfbffffff69697812 */ /* 0x000fc400078ec0ff */
[----:B0-----:R-:W-:Y:S02]  /*33c0*/  PRMT R9, RZ, 0x7610, R9 ;  /* 0x00007610ff097816 */ /* 0x001fe40000000009 */
[----:B------:R-:W-:Y:S02]  /*33d0*/  @P6 LOP3.LUT R105, R105, 0x4000000, RZ, 0xfc, !PT ;  /* 0x0400000069696812 */ /* 0x000fe400078efcff */
        /* <DEDUP_REMOVED lines=10> */
[----:B0-----:R-:W-:Y:S02]  /*3480*/  PRMT R11, RZ, 0x7610, R11 ;  /* 0x00007610ff0b7816 */ /* 0x001fe4000000000b */
[----:B------:R-:W-:Y:S02]  /*3490*/  PRMT R10, RZ, 0x7610, R10 ;  /* 0x00007610ff0a7816 */ /* 0x000fe4000000000a */
[----:B------:R-:W-:-:S02]  /*34a0*/  LOP3.LUT P2, RZ, R105, 0x80000, RZ, 0xc0, !PT ;  /* 0x0008000069ff7812 */ /* 0x000fc4000784c0ff */
[----:B------:R-:W-:Y:S02]  /*34b0*/  LOP3.LUT P4, RZ, R105, 0x40000, RZ, 0xc0, !PT ;  /* 0x0004000069ff7812 */ /* 0x000fe4000788c0ff */
[C---:B--2---:R-:W-:Y:S02]  /*34c0*/  @!P0 PRMT R11, R9.reuse, 0x7610, R11 ;  /* 0x00007610090b8816 */ /* 0x044fe4000000000b */
[----:B------:R-:W-:-:S03]  /*34d0*/  @!P0 PRMT R10, R9, 0x7632, R10 ;  /* 0x00007632090a8816 */ /* 0x000fc6000000000a */
[----:B------:R-:W-:Y:S04]  /*34e0*/  STL.S16 [R1+0x18c], R11 ;  /* 0x00018c0b01007387 */ /* 0x000fe80000100600 */
[----:B------:R0:W-:Y:S02]  /*34f0*/  STL.S16 [R1+0x190], R10 ;  /* 0x0001900a01007387 */ /* 0x0001e40000100600 */
[----:B0-----:R-:W-:-:S06]  /*3500*/  CS2R R10, SRZ ;  /* 0x00000000000a7805 */ /* 0x001fcc000001ff00 */
[----:B------:R0:W2:Y:S04]  /*3510*/  @!P2 LDG.E R11, desc[UR10][R12.64] ;  /* 0x0000000a0c0ba981 */ /* 0x0000a8000c1e1900 */
[----:B------:R-:W4:Y:S01]  /*3520*/  @!P2 LDG.E R10, desc[UR10][R100.64] ;  /* 0x0000000a640aa981 */ /* 0x000f22000c1e1900 */
[----:B0-----:R-:W-:-:S06]  /*3530*/  CS2R R12, SRZ ;  /* 0x00000000000c7805 */ /* 0x001fcc000001ff00 */
[----:B------:R-:W2:Y:S04]  /*3540*/  @!P4 LDG.E R12, desc[UR10][R98.64] ;  /* 0x0000000a620cc981 */ /* 0x000ea8000c1e1900 */
[----:B------:R0:W4:Y:S01]  /*3550*/  @!P4 LDG.E R13, desc[UR10][R14.64] ;  /* 0x0000000a0e0dc981 */ /* 0x000122000c1e1900 */
[----:B---3--:R-:W-:-:S05]  /*3560*/  @!P1 PRMT R111, R6, 0x7610, R111 ;  /* 0x00007610066f9816 */ /* 0x008fca000000006f */
[----:B------:R1:W-:Y:S04]  /*3570*/  STL.S16 [R1+0x170], R111 ;  /* 0x0001706f01007387 */ /* 0x0003e80000100600 */
[----:B-1----:R-:W3:Y:S01]  /*3580*/  LDL.LU R111, [R1+0x1d0] ;  /* 0x0001d000016f7983 */ /* 0x002ee20000300800 */
[C---:B------:R-:W-:Y:S02]  /*3590*/  LOP3.LUT P6, RZ, R105.reuse, 0x20000, RZ, 0xc0, !PT ;  /* 0x0002000069ff7812 */ /* 0x040fe400078cc0ff */
[----:B0-----:R-:W-:Y:S02]  /*35a0*/  CS2R R14, SRZ ;  /* 0x00000000000e7805 */ /* 0x001fe4000001ff00 */
[----:B------:R-:W-:Y:S02]  /*35b0*/  LOP3.LUT P5, RZ, R105, 0x10000, RZ, 0xc0, !PT ;  /* 0x0001000069ff7812 */ /* 0x000fe400078ac0ff */
[----:B------:R-:W-:-:S07]  /*35c0*/  PRMT R101, RZ, 0x7610, R101 ;  /* 0x00007610ff657816 */ /* 0x000fce0000000065 */
[----:B------:R0:W3:Y:S01]  /*35d0*/  @!P6 LDG.E R15, desc[UR10][R16.64] ;  /* 0x0000000a100fe981 */ /* 0x0000e2000c1e1900 */
[----:B------:R-:W-:Y:S02]  /*35e0*/  PRMT R104, RZ, 0x7610, R104 ;  /* 0x00007610ff687816 */ /* 0x000fe40000000068 */
[----:B------:R-:W-:Y:S01]  /*35f0*/  LOP3.LUT R106, R106, 0xffffffdf, RZ, 0xc0, !PT ;  /* 0xffffffdf6a6a7812 */ /* 0x000fe200078ec0ff */
[----:B------:R-:W3:Y:S01]  /*3600*/  @!P6 LDG.E R14, desc[UR10][R108.64] ;  /* 0x0000000a6c0ee981 */ /* 0x000ee2000c1e1900 */
[----:B0-----:R-:W-:-:S06]  /*3610*/  CS2R R16, SRZ ;  /* 0x0000000000107805 */ /* 0x001fcc000001ff00 */
[----:B------:R0:W3:Y:S02]  /*3620*/  @!P5 LDG.E R16, desc[UR10][R102.64] ;  /* 0x0000000a6610d981 */ /* 0x0000e4000c1e1900 */
[----:B0-----:R-:W-:Y:S02]  /*3630*/  PRMT R102, RZ, 0x7610, R102 ;  /* 0x00007610ff667816 */ /* 0x001fe40000000066 */
[----:B------:R-:W-:Y:S02]  /*3640*/  PRMT R103, RZ, 0x7610, R103 ;  /* 0x00007610ff677816 */ /* 0x000fe40000000067 */
[C---:B--2---:R-:W-:Y:S02]  /*3650*/  @!P4 PRMT R101, R12.reuse, 0x7610, R101 ;  /* 0x000076100c65c816 */ /* 0x044fe40000000065 */
[----:B------:R-:W-:Y:S02]  /*3660*/  @!P4 PRMT R102, R12, 0x7632, R102 ;  /* 0x000076320c66c816 */ /* 0x000fe40000000066 */
[----:B----4-:R-:W-:-:S02]  /*3670*/  @!P4 PRMT R103, R13, 0x7610, R103 ;  /* 0x000076100d67c816 */ /* 0x010fc40000000067 */
[----:B------:R-:W-:Y:S02]  /*3680*/  @!P4 PRMT R104, R13, 0x7632, R104 ;  /* 0x000076320d68c816 */ /* 0x000fe40000000068 */
[----:B------:R-:W-:-:S13]  /*3690*/  LOP3.LUT P4, RZ, R105, 0x800, RZ, 0xc0, !PT ;  /* 0x0000080069ff7812 */ /* 0x000fda000788c0ff */
[----:B------:R-:W-:Y:S02]  /*36a0*/  @P4 LOP3.LUT R106, R106, 0x20, RZ, 0xfc, !PT ;  /* 0x000000206a6a4812 */ /* 0x000fe400078efcff */
[----:B------:R-:W-:-:S13]  /*36b0*/  LOP3.LUT P4, RZ, R105, 0x10000, RZ, 0xc0, !PT ;  /* 0x0001000069ff7812 */ /* 0x000fda000788c0ff */
[----:B------:R0:W2:Y:S04]  /*36c0*/  @!P4 LDG.E R17, desc[UR10][R18.64] ;  /* 0x0000000a1211c981 */ /* 0x0000a8000c1e1900 */
[----:B---3--:R-:W3:Y:S01]  /*36d0*/  @!P0 LDG.E R8, desc[UR10][R110.64] ;  /* 0x0000000a6e088981 */ /* 0x008ee2000c1e1900 */
[----:B------:R-:W-:Y:S02]  /*36e0*/  PRMT R113, RZ, 0x7610, R113 ;  /* 0x00007610ff717816 */ /* 0x000fe40000000071 */
[----:B------:R-:W-:Y:S02]  /*36f0*/  PRMT R107, RZ, 0x7610, R107 ;  /* 0x00007610ff6b7816 */ /* 0x000fe4000000006b */
[----:B------:R-:W-:Y:S02]  /*3700*/  PRMT R20, RZ, 0x7610, R20 ;  /* 0x00007610ff147816 */ /* 0x000fe40000000014 */
[----:B0-----:R-:W-:-:S02]  /*3710*/  CS2R R18, SRZ ;  /* 0x0000000000127805 */ /* 0x001fc4000001ff00 */
[----:B------:R-:W-:Y:S02]  /*3720*/  PRMT R117, RZ, 0x7610, R117 ;  /* 0x00007610ff757816 */ /* 0x000fe40000000075 */
[----:B------:R-:W-:Y:S02]  /*3730*/  @!P2 PRMT R20, R11, 0x7632, R20 ;  /* 0x000076320b14a816 */ /* 0x000fe40000000014 */
[----:B------:R-:W-:Y:S02]  /*3740*/  @!P1 PRMT R117, R6, 0x7632, R117 ;  /* 0x0000763206759816 */ /* 0x000fe40000000075 */
[----:B------:R-:W-:Y:S01]  /*3750*/  LOP3.LUT P1, RZ, R105, 0x4000, RZ, 0xc0, !PT ;  /* 0x0000400069ff7812 */ /* 0x000fe2000782c0ff */
[----:B------:R0:W-:Y:S01]  /*3760*/  STL.S16 [R1+0x180], R20 ;  /* 0x0001801401007387 */ /* 0x0001e20000100600 */
[----:B------:R-:W-:Y:S02]  /*3770*/  PRMT R98, RZ, 0x7610, R98 ;  /* 0x00007610ff627816 */ /* 0x000fe40000000062 */
[----:B------:R-:W-:-:S02]  /*3780*/  PRMT R99, RZ, 0x7610, R99 ;  /* 0x00007610ff637816 */ /* 0x000fc40000000063 */
[----:B------:R-:W-:Y:S01]  /*3790*/  PRMT R100, RZ, 0x7610, R100 ;  /* 0x00007610ff647816 */ /* 0x000fe20000000064 */
[----:B0-----:R-:W-:Y:S01]  /*37a0*/  HFMA2 R20, -RZ, RZ, 0, 0 ;  /* 0x00000000ff147431 */ /* 0x001fe200000001ff */
[C---:B------:R-:W-:Y:S02]  /*37b0*/  @!P2 PRMT R98, R10.reuse, 0x7610, R98 ;  /* 0x000076100a62a816 */ /* 0x040fe40000000062 */
[----:B------:R-:W-:Y:S02]  /*37c0*/  @!P2 PRMT R99, R10, 0x7632, R99 ;  /* 0x000076320a63a816 */ /* 0x000fe40000000063 */
[----:B------:R-:W-:Y:S02]  /*37d0*/  @!P2 PRMT R100, R11, 0x7610, R100 ;  /* 0x000076100b64a816 */ /* 0x000fe40000000064 */
[C---:B------:R-:W-:Y:S01]  /*37e0*/  LOP3.LUT P2, RZ, R105.reuse, 0x2000, RZ, 0xc0, !PT ;  /* 0x0000200069ff7812 */ /* 0x040fe2000784c0ff */
[----:B------:R0:W4:Y:S01]  /*37f0*/  @!P1 LDG.E R20, desc[UR10][R22.64] ;  /* 0x0000000a16149981 */ /* 0x000122000c1e1900 */
[----:B------:R-:W-:-:S02]  /*3800*/  LOP3.LUT P3, RZ, R105, 0x1000, RZ, 0xc0, !PT ;  /* 0x0000100069ff7812 */ /* 0x000fc4000786c0ff */
[----:B0-----:R-:W-:-:S06]  /*3810*/  CS2R R22, SRZ ;  /* 0x0000000000167805 */ /* 0x001fcc000001ff00 */
[----:B------:R-:W4:Y:S04]  /*3820*/  @!P1 LDG.E R22, desc[UR10][R92.64] ;  /* 0x0000000a5c169981 */ /* 0x000f28000c1e1900 */
[----:B------:R0:W4:Y:S02]  /*3830*/  @!P2 LDG.E R23, desc[UR10][R24.64] ;  /* 0x0000000a1817a981 */ /* 0x000124000c1e1900 */
[----:B0-----:R-:W-:-:S06]  /*3840*/  CS2R R24, SRZ ;  /* 0x0000000000187805 */ /* 0x001fcc000001ff00 */
[----:B------:R-:W4:Y:S04]  /*3850*/  @!P2 LDG.E R24, desc[UR10][R90.64] ;  /* 0x0000000a5a18a981 */ /* 0x000f28000c1e1900 */
[----:B------:R0:W4:Y:S02]  /*3860*/  @!P3 LDG.E R25, desc[UR10][R26.64] ;  /* 0x0000000a1a19b981 */ /* 0x000124000c1e1900 */
[----:B0-----:R-:W-:-:S06]  /*3870*/  CS2R R26, SRZ ;  /* 0x00000000001a7805 */ /* 0x001fcc000001ff00 */
[----:B------:R-:W4:Y:S04]  /*3880*/  @!P3 LDG.E R26, desc[UR10][R88.64] ;  /* 0x0000000a581ab981 */ /* 0x000f28000c1e1900 */
[----:B------:R0:W-:Y:S04]  /*3890*/  STL [R1+0x1c], R6 ;  /* 0x00001c0601007387 */ /* 0x0001e80000100800 */
[----:B------:R1:W-:Y:S01]  /*38a0*/  STL [R1+0x9c], R7 ;  /* 0x00009c0701007387 */ /* 0x0003e20000100800 */
[----:B0-----:R-:W-:Y:S02]  /*38b0*/  MOV R6, R58 ;  /* 0x0000003a00067202 */ /* 0x001fe40000000f00 */
[----:B-1----:R-:W-:-:S02]  /*38c0*/  MOV R7, R59 ;  /* 0x0000003b00077202 */ /* 0x002fc40000000f00 */
[----:B------:R-:W4:Y:S01]  /*38d0*/  LDL.LU.64 R58, [R1+0x1c8] ;  /* 0x0001c800013a7983 */ /* 0x000f220000300a00 */
[----:B------:R-:W-:Y:S02]  /*38e0*/  LOP3.LUT R106, R106, 0xffffffef, RZ, 0xc0, !PT ;  /* 0xffffffef6a6a7812 */ /* 0x000fe400078ec0ff */
[C---:B---3--:R-:W-:Y:S02]  /*38f0*/  @!P0 PRMT R113, R8.reuse, 0x7610, R113 ;  /* 0x0000761008718816 */ /* 0x048fe40000000071 */
[----:B------:R-:W-:Y:S02]  /*3900*/  @!P0 PRMT R107, R8, 0x7632, R107 ;  /* 0x00007632086b8816 */ /* 0x000fe4000000006b */
[----:B------:R-:W-:-:S13]  /*3910*/  LOP3.LUT P0, RZ, R105, 0x8000, RZ, 0xc0, !PT ;  /* 0x0000800069ff7812 */ /* 0x000fda000780c0ff */
[----:B------:R-:W3:Y:S04]  /*3920*/  @!P0 LDG.E R18, desc[UR10][R96.64] ;  /* 0x0000000a60128981 */ /* 0x000ee8000c1e1900 */
[----:B------:R-:W3:Y:S01]  /*3930*/  @!P0 LDG.E R19, desc[UR10][R94.64] ;  /* 0x0000000a5e138981 */ /* 0x000ee2000c1e1900 */
[----:B------:R-:W-:Y:S02]  /*3940*/  PRMT R90, RZ, 0x7610, R90 ;  /* 0x00007610ff5a7816 */ /* 0x000fe4000000005a */
[----:B------:R-:W-:Y:S02]  /*3950*/  PRMT R91, RZ, 0x7610, R91 ;  /* 0x00007610ff5b7816 */ /* 0x000fe4000000005b */
[----:B------:R-:W-:Y:S02]  /*3960*/  PRMT R92, RZ, 0x7610, R92 ;  /* 0x00007610ff5c7816 */ /* 0x000fe4000000005c */
[----:B------:R-:W-:-:S02]  /*3970*/  PRMT R93, RZ, 0x7610, R93 ;  /* 0x00007610ff5d7816 */ /* 0x000fc4000000005d */
[----:B------:R-:W-:Y:S02]  /*3980*/  @P2 LOP3.LUT R106, R106, 0x10, RZ, 0xfc, !PT ;  /* 0x000000106a6a2812 */ /* 0x000fe400078efcff */
[C---:B------:R-:W-:Y:S02]  /*3990*/  @!P4 PRMT R90, R16.reuse, 0x7610, R90 ;  /* 0x00007610105ac816 */ /* 0x040fe4000000005a */
[----:B------:R-:W-:Y:S02]  /*39a0*/  @!P4 PRMT R91, R16, 0x7632, R91 ;  /* 0x00007632105bc816 */ /* 0x000fe4000000005b */
[C---:B--2---:R-:W-:Y:S02]  /*39b0*/  @!P4 PRMT R92, R17.reuse, 0x7610, R92 ;  /* 0x00007610115cc816 */ /* 0x044fe4000000005c */
[----:B------:R-:W-:Y:S02]  /*39c0*/  @!P4 PRMT R93, R17, 0x7632, R93 ;  /* 0x00007632115dc816 */ /* 0x000fe4000000005d */
[----:B------:R-:W-:-:S13]  /*39d0*/  LOP3.LUT P4, RZ, R106, 0x20, RZ, 0xc0, !PT ;  /* 0x000000206aff7812 */ /* 0x000fda000788c0ff */
[----:B------:R0:W2:Y:S02]  /*39e0*/  @!P4 LDG.E R27, desc[UR10][R28.64] ;  /* 0x0000000a1c1bc981 */ /* 0x0000a4000c1e1900 */
[----:B0-----:R-:W-:-:S06]  /*39f0*/  CS2R R28, SRZ ;  /* 0x00000000001c7805 */ /* 0x001fcc000001ff00 */
[----:B------:R-:W2:Y:S01]  /*3a00*/  @!P4 LDG.E R28, desc[UR10][R86.64] ;  /* 0x0000000a561cc981 */ /* 0x000ea2000c1e1900 */
[----:B------:R-:W-:Y:S02]  /*3a10*/  LOP3.LUT P5, RZ, R105, 0x400, RZ, 0xc0, !PT ;  /* 0x0000040069ff7812 */ /* 0x000fe400078ac0ff */
[----:B------:R-:W-:Y:S02]  /*3a20*/  PRMT R94, RZ, 0x7610, R94 ;  /* 0x00007610ff5e7816 */ /* 0x000fe4000000005e */
[----:B------:R-:W-:Y:S02]  /*3a30*/  PRMT R95, RZ, 0x7610, R95 ;  /* 0x00007610ff5f7816 */ /* 0x000fe4000000005f */
[----:B------:R-:W-:Y:S02]  /*3a40*/  PRMT R96, RZ, 0x7610, R96 ;  /* 0x00007610ff607816 */ /* 0x000fe40000000060 */
[----:B------:R-:W-:Y:S02]  /*3a50*/  PRMT R97, RZ, 0x7610, R97 ;  /* 0x00007610ff617816 */ /* 0x000fe40000000061 */
[----:B------:R-:W-:-:S02]  /*3a60*/  @!P6 PRMT R94, R14, 0x7610, R94 ;  /* 0x000076100e5ee816 */ /* 0x000fc4000000005e */
[----:B------:R-:W-:Y:S01]  /*3a70*/  @!P6 PRMT R95, R14, 0x7632, R95 ;  /* 0x000076320e5fe816 */ /* 0x000fe2000000005f */
[----:B------:R0:W2:Y:S01]  /*3a80*/  @!P5 LDG.E R29, desc[UR10][R30.64] ;  /* 0x0000000a1e1dd981 */ /* 0x0000a2000c1e1900 */
[C---:B------:R-:W-:Y:S02]  /*3a90*/  @!P6 PRMT R96, R15.reuse, 0x7610, R96 ;  /* 0x000076100f60e816 */ /* 0x040fe40000000060 */
[----:B------:R-:W-:Y:S02]  /*3aa0*/  @!P6 PRMT R97, R15, 0x7632, R97 ;  /* 0x000076320f61e816 */ /* 0x000fe40000000061 */
[----:B------:R-:W-:Y:S02]  /*3ab0*/  LOP3.LUT P6, RZ, R105, 0x200, RZ, 0xc0, !PT ;  /* 0x0000020069ff7812 */ /* 0x000fe400078cc0ff */
[----:B0-----:R-:W-:Y:S02]  /*3ac0*/  CS2R R30, SRZ ;  /* 0x00000000001e7805 */ /* 0x001fe4000001ff00 */
[----:B------:R-:W-:-:S04]  /*3ad0*/  LOP3.LUT R106, R106, 0xfffffff7, RZ, 0xc0, !PT ;  /* 0xfffffff76a6a7812 */ /* 0x000fc800078ec0ff */
[----:B------:R-:W2:Y:S01]  /*3ae0*/  @!P5 LDG.E R30, desc[UR10][R84.64] ;  /* 0x0000000a541ed981 */ /* 0x000ea2000c1e1900 */
[----:B------:R-:W-:Y:S02]  /*3af0*/  @P3 LOP3.LUT R106, R106, 0x8, RZ, 0xfc, !PT ;  /* 0x000000086a6a3812 */ /* 0x000fe400078efcff */
[----:B------:R-:W-:Y:S02]  /*3b00*/  LOP3.LUT P3, RZ, R105, 0x80, RZ, 0xc0, !PT ;  /* 0x0000008069ff7812 */ /* 0x000fe4000786c0ff */
[----:B------:R0:W2:Y:S01]  /*3b10*/  @!P6 LDG.E R31, desc[UR10][R32.64] ;  /* 0x0000000a201fe981 */ /* 0x0000a2000c1e1900 */
[----:B------:R-:W-:-:S03]  /*3b20*/  PRMT R86, RZ, 0x7610, R86 ;  /* 0x00007610ff567816 */ /* 0x000fc60000000056 */
[----:B------:R1:W-:Y:S01]  /*3b30*/  STL [R1+0x90], R0 ;  /* 0x0000900001007387 */ /* 0x0003e20000100800 */
[----:B0-----:R-:W-:Y:S02]  /*3b40*/  CS2R R32, SRZ ;  /* 0x0000000000207805 */ /* 0x001fe4000001ff00 */
[----:B------:R-:W-:Y:S02]  /*3b50*/  PRMT R87, RZ, 0x7610, R87 ;  /* 0x00007610ff577816 */ /* 0x000fe40000000057 */
[----:B-1----:R-:W-:Y:S02]  /*3b60*/  MOV R0, RZ ;  /* 0x000000ff00007202 */ /* 0x002fe40000000f00 */
[----:B------:R0:W2:Y:S01]  /*3b70*/  @!P6 LDG.E R32, desc[UR10][R34.64] ;  /* 0x0000000a2220e981 */ /* 0x0000a2000c1e1900 */
[----:B------:R-:W-:Y:S02]  /*3b80*/  PRMT R88, RZ, 0x7610, R88 ;  /* 0x00007610ff587816 */ /* 0x000fe40000000058 */
[----:B------:R-:W-:Y:S01]  /*3b90*/  PRMT R89, RZ, 0x7610, R89 ;  /* 0x00007610ff597816 */ /* 0x000fe20000000059 */
[----:B------:R1:W2:Y:S01]  /*3ba0*/  @!P3 LDG.E R0, desc[UR10][R42.64] ;  /* 0x0000000a2a00b981 */ /* 0x0002a2000c1e1900 */
[----:B0-----:R-:W-:-:S03]  /*3bb0*/  CS2R R34, SRZ ;  /* 0x0000000000227805 */ /* 0x001fc6000001ff00 */
[----:B------:R0:W-:Y:S01]  /*3bc0*/  STL [R1+0x24], R10 ;  /* 0x0000240a01007387 */ /* 0x0001e20000100800 */
[----:B------:R-:W-:-:S03]  /*3bd0*/  LOP3.LUT P2, RZ, R105, 0x100, RZ, 0xc0, !PT ;  /* 0x0000010069ff7812 */ /* 0x000fc6000784c0ff */
[----:B------:R4:W-:Y:S04]  /*3be0*/  STL [R1+0xa4], R11 ;  /* 0x0000a40b01007387 */ /* 0x0009e80000100800 */
[----:B------:R-:W2:Y:S01]  /*3bf0*/  @!P3 LDG.E R34, desc[UR10][R36.64] ;  /* 0x0000000a2422b981 */ /* 0x000ea2000c1e1900 */
[----:B0-----:R-:W-:Y:S01]  /*3c00*/  MOV R10, R66 ;  /* 0x00000042000a7202 */ /* 0x001fe20000000f00 */
[----:B-1----:R-:W-:Y:S01]  /*3c10*/  HFMA2 R42, -RZ, RZ, 0, 0 ;  /* 0x00000000ff2a7431 */ /* 0x002fe200000001ff */
[----:B----4-:R-:W-:Y:S01]  /*3c20*/  MOV R11, R67 ;  /* 0x00000043000b7202 */ /* 0x010fe20000000f00 */
[----:B------:R0:W-:Y:S04]  /*3c30*/  STL [R1+0x94], R3 ;  /* 0x0000940301007387 */ /* 0x0001e80000100800 */
[----:B------:R-:W4:Y:S01]  /*3c40*/  LDL.LU.64 R66, [R1+0x1c0] ;  /* 0x0001c00001427983 */ /* 0x000f220000300a00 */
[----:B------:R-:W-:-:S02]  /*3c50*/  PRMT R85, RZ, 0x7610, R85 ;  /* 0x00007610ff557816 */ /* 0x000fc40000000055 */
[----:B------:R-:W-:Y:S01]  /*3c60*/  PRMT R84, RZ, 0x7610, R84 ;  /* 0x00007610ff547816 */ /* 0x000fe20000000054 */
[----:B------:R1:W4:Y:S01]  /*3c70*/  @!P2 LDG.E R35, desc[UR10][R82.64] ;  /* 0x0000000a5223a981 */ /* 0x000322000c1e1900 */
[----:B0-----:R-:W-:-:S03]  /*3c80*/  MOV R3, RZ ;  /* 0x000000ff00037202 */ /* 0x001fc60000000f00 */
[----:B------:R0:W4:Y:S01]  /*3c90*/  @!P2 LDG.E R33, desc[UR10][R80.64] ;  /* 0x0000000a5021a981 */ /* 0x000122000c1e1900 */
[----:B------:R-:W-:Y:S02]  /*3ca0*/  LOP3.LUT P2, RZ, R106, 0x10, RZ, 0xc0, !PT ;  /* 0x000000106aff7812 */ /* 0x000fe4000784c0ff */
[----:B-1----:R-:W-:Y:S02]  /*3cb0*/  PRMT R83, RZ, 0x7610, R83 ;  /* 0x00007610ff537816 */ /* 0x002fe40000000053 */
[----:B------:R-:W-:Y:S02]  /*3cc0*/  PRMT R82, RZ, 0x7610, R82 ;  /* 0x00007610ff527816 */ /* 0x000fe40000000052 */
[C---:B------:R-:W-:Y:S02]  /*3cd0*/  @!P1 PRMT R85, R20.reuse, 0x7610, R85 ;  /* 0x0000761014559816 */ /* 0x040fe40000000055 */
[----:B------:R-:W-:Y:S02]  /*3ce0*/  @!P1 PRMT R84, R20, 0x7632, R84 ;  /* 0x0000763214549816 */ /* 0x000fe40000000054 */
[----:B------:R-:W-:-:S02]  /*3cf0*/  @!P1 PRMT R83, R22, 0x7610, R83 ;  /* 0x0000761016539816 */ /* 0x000fc40000000053 */
[----:B------:R-:W-:Y:S02]  /*3d00*/  @!P1 PRMT R82, R22, 0x7632, R82 ;  /* 0x0000763216529816 */ /* 0x000fe40000000052 */
[----:B------:R-:W-:Y:S01]  /*3d10*/  LOP3.LUT P1, RZ, R105, 0x20, RZ, 0xc0, !PT ;  /* 0x0000002069ff7812 */ /* 0x000fe2000782c0ff */
[----:B------:R1:W-:Y:S01]  /*3d20*/  STL [R1+0x10], R21 ;  /* 0x0000101501007387 */ /* 0x0003e20000100800 */
[----:B------:R-:W-:Y:S02]  /*3d30*/  LOP3.LUT P3, RZ, R106, 0x8, RZ, 0xc0, !PT ;  /* 0x000000086aff7812 */ /* 0x000fe4000786c0ff */
[----:B------:R-:W-:Y:S01]  /*3d40*/  PRMT R36, RZ, 0x7610, R36 ;  /* 0x00007610ff247816 */ /* 0x000fe20000000024 */
[----:B------:R1:W-:Y:S01]  /*3d50*/  STL [R1+0x98], R5 ;  /* 0x0000980501007387 */ /* 0x0003e20000100800 */
[----:B------:R-:W-:Y:S02]  /*3d60*/  PRMT R37, RZ, 0x7610, R37 ;  /* 0x00007610ff257816 */ /* 0x000fe40000000025 */
[----:B0-----:R-:W-:-:S02]  /*3d70*/  PRMT R80, RZ, 0x7610, R80 ;  /* 0x00007610ff507816 */ /* 0x001fc40000000050 */
[----:B-1----:R-:W-:Y:S02]  /*3d80*/  PRMT R21, RZ, 0x7610, R21 ;  /* 0x00007610ff157816 */ /* 0x002fe40000000015 */
[----:B------:R-:W-:Y:S02]  /*3d90*/  MOV R5, RZ ;  /* 0x000000ff00057202 */ /* 0x000fe40000000f00 */
[C---:B------:R-:W-:Y:S02]  /*3da0*/  @!P2 PRMT R21, R23.reuse, 0x7610, R21 ;  /* 0x000076101715a816 */ /* 0x040fe40000000015 */
[----:B------:R-:W-:Y:S02]  /*3db0*/  @!P2 PRMT R36, R23, 0x7632, R36 ;  /* 0x000076321724a816 */ /* 0x000fe40000000024 */
[C---:B------:R-:W-:Y:S01]  /*3dc0*/  @!P2 PRMT R37, R24.reuse, 0x7610, R37 ;  /* 0x000076101825a816 */ /* 0x040fe20000000025 */
[----:B------:R0:W-:Y:S01]  /*3dd0*/  STL [R1+0x14], R2 ;  /* 0x0000140201007387 */ /* 0x0001e20000100800 */
[----:B------:R-:W-:-:S02]  /*3de0*/  @!P2 PRMT R80, R24, 0x7632, R80 ;  /* 0x000076321850a816 */ /* 0x000fc40000000050 */
[----:B------:R-:W-:Y:S01]  /*3df0*/  LOP3.LUT P2, RZ, R105, 0x10, RZ, 0xc0, !PT ;  /* 0x0000001069ff7812 */ /* 0x000fe2000784c0ff */
[----:B------:R-:W4:Y:S01]  /*3e00*/  @!P1 LDG.E R5, desc[UR10][R50.64] ;  /* 0x0000000a32059981 */ /* 0x000f22000c1e1900 */
[----:B------:R-:W-:-:S03]  /*3e10*/  PRMT R43, RZ, 0x7610, R43 ;  /* 0x00007610ff2b7816 */ /* 0x000fc6000000002b */
[----:B------:R1:W-:Y:S01]  /*3e20*/  STL.S16 [R1+0x188], R107 ;  /* 0x0001886b01007387 */ /* 0x0003e20000100600 */
[----:B0-----:R-:W-:Y:S02]  /*3e30*/  PRMT R2, RZ, 0x7610, R2 ;  /* 0x00007610ff027816 */ /* 0x001fe40000000002 */
[C---:B------:R-:W-:Y:S02]  /*3e40*/  @!P3 PRMT R43, R25.reuse, 0x7632, R43 ;  /* 0x00007632192bb816 */ /* 0x040fe4000000002b */
[----:B------:R-:W-:Y:S01]  /*3e50*/  @!P3 PRMT R2, R25, 0x7610, R2 ;  /* 0x000076101902b816 */ /* 0x000fe20000000002 */
[----:B-1----:R-:W-:Y:S02]  /*3e60*/  HFMA2 R107, -RZ, RZ, 0, 0 ;  /* 0x00000000ff6b7431 */ /* 0x002fe400000001ff */
[----:B------:R-:W-:-:S04]  /*3e70*/  HFMA2 R109, -RZ, RZ, 0, 0 ;  /* 0x00000000ff6d7431 */ /* 0x000fc800000001ff */
[----:B------:R0:W4:Y:S02]  /*3e80*/  @!P2 LDG.E R107, desc[UR10][R54.64] ;  /* 0x0000000a366ba981 */ /* 0x000124000c1e1900 */
[----:B0-----:R-:W-:Y:S02]  /*3e90*/  MOV R54, RZ ;  /* 0x000000ff00367202 */ /* 0x001fe40000000f00 */
[C---:B---3--:R-:W-:Y:S02]  /*3ea0*/  @!P0 PRMT R86, R18.reuse, 0x7610, R86 ;  /* 0x0000761012568816 */ /* 0x048fe40000000056 */
[----:B------:R-:W-:Y:S02]  /*3eb0*/  @!P0 PRMT R87, R18, 0x7632, R87 ;  /* 0x0000763212578816 */ /* 0x000fe40000000057 */
[C---:B------:R-:W-:Y:S02]  /*3ec0*/  @!P0 PRMT R88, R19.reuse, 0x7610, R88 ;  /* 0x0000761013588816 */ /* 0x040fe40000000058 */
[----:B------:R-:W-:-:S02]  /*3ed0*/  @!P0 PRMT R89, R19, 0x7632, R89 ;  /* 0x0000763213598816 */ /* 0x000fc40000000059 */
[----:B------:R-:W-:-:S13]  /*3ee0*/  LOP3.LUT P0, RZ, R105, 0x40, RZ, 0xc0, !PT ;  /* 0x0000004069ff7812 */ /* 0x000fda000780c0ff */
[----:B------:R-:W3:Y:S04]  /*3ef0*/  @!P0 LDG.E R42, desc[UR10][R44.64] ;  /* 0x0000000a2c2a8981 */ /* 0x000ee8000c1e1900 */
[----:B------:R0:W3:Y:S02]  /*3f00*/  @!P0 LDG.E R3, desc[UR10][R46.64] ;  /* 0x0000000a2e038981 */ /* 0x0000e4000c1e1900 */
[----:B0-----:R-:W-:Y:S01]  /*3f10*/  HFMA2 R46, -RZ, RZ, 0, 0 ;  /* 0x00000000ff2e7431 */ /* 0x001fe200000001ff */
[----:B------:R-:W-:Y:S02]  /*3f20*/  PRMT R44, RZ, 0x7610, R44 ;  /* 0x00007610ff2c7816 */ /* 0x000fe4000000002c */
[----:B------:R-:W-:Y:S02]  /*3f30*/  PRMT R45, RZ, 0x7610, R45 ;  /* 0x00007610ff2d7816 */ /* 0x000fe4000000002d */
[C---:B------:R-:W-:Y:S01]  /*3f40*/  @!P3 PRMT R44, R26.reuse, 0x7610, R44 ;  /* 0x000076101a2cb816 */ /* 0x040fe2000000002c */
[----:B------:R0:W3:Y:S01]  /*3f50*/  @!P1 LDG.E R46, desc[UR10][R48.64] ;  /* 0x0000000a302e9981 */ /* 0x0000e2000c1e1900 */
[----:B------:R-:W-:-:S02]  /*3f60*/  @!P3 PRMT R45, R26, 0x7632, R45 ;  /* 0x000076321a2db816 */ /* 0x000fc4000000002d */
[----:B------:R-:W-:-:S13]  /*3f70*/  LOP3.LUT P3, RZ, R105, 0x8, RZ, 0xc0, !PT ;  /* 0x0000000869ff7812 */ /* 0x000fda000786c0ff */
[----:B------:R-:W3:Y:S04]  /*3f80*/  @!P3 LDG.E R54, desc[UR10][R56.64] ;  /* 0x0000000a3836b981 */ /* 0x000ee8000c1e1900 */
[----:B------:R1:W3:Y:S01]  /*3f90*/  @!P3 LDG.E R109, desc[UR10][R58.64] ;  /* 0x0000000a3a6db981 */ /* 0x0002e2000c1e1900 */
[----:B------:R-:W-:Y:S02]  /*3fa0*/  PRMT R47, RZ, 0x7610, R47 ;  /* 0x00007610ff2f7816 */ /* 0x000fe4000000002f */
[----:B0-----:R-:W-:Y:S01]  /*3fb0*/  PRMT R48, RZ, 0x7610, R48 ;  /* 0x00007610ff307816 */ /* 0x001fe20000000030 */
[----:B------:R0:W-:Y:S01]  /*3fc0*/  STL [R1+0x18], R4 ;  /* 0x0000180401007387 */ /* 0x0001e20000100800 */
[----:B------:R-:W-:Y:S02]  /*3fd0*/  PRMT R49, RZ, 0x7610, R49 ;  /* 0x00007610ff317816 */ /* 0x000fe40000000031 */
[----:B--2---:R-:W-:-:S02]  /*3fe0*/  @!P4 PRMT R47, R27, 0x7632, R47 ;  /* 0x000076321b2fc816 */ /* 0x004fc4000000002f */
[C---:B------:R-:W-:Y:S02]  /*3ff0*/  @!P4 PRMT R48, R28.reuse, 0x7610, R48 ;  /* 0x000076101c30c816 */ /* 0x040fe40000000030 */
[----:B0-----:R-:W-:Y:S02]  /*4000*/  PRMT R4, RZ, 0x7610, R4 ;  /* 0x00007610ff047816 */ /* 0x001fe40000000004 */
[----:B------:R-:W-:Y:S02]  /*4010*/  @!P4 PRMT R49, R28, 0x7632, R49 ;  /* 0x000076321c31c816 */ /* 0x000fe40000000031 */
[----:B------:R-:W-:Y:S02]  /*4020*/  @!P4 PRMT R4, R27, 0x7610, R4 ;  /* 0x000076101b04c816 */ /* 0x000fe40000000004 */
[----:B------:R-:W-:Y:S01]  /*4030*/  LOP3.LUT P4, RZ, R105, 0x4, RZ, 0xc0, !PT ;  /* 0x0000000469ff7812 */ /* 0x000fe2000788c0ff */
[----:B------:R-:W-:Y:S02]  /*4040*/  HFMA2 R50, -RZ, RZ, 0, 0 ;  /* 0x00000000ff327431 */ /* 0x000fe400000001ff */
[----:B------:R-:W-:Y:S01]  /*4050*/  HFMA2 R111, -RZ, RZ, 0, 0 ;  /* 0x00000000ff6f7431 */ /* 0x000fe200000001ff */
[----:B-1----:R-:W-:-:S03]  /*4060*/  MOV R58, RZ ;  /* 0x000000ff003a7202 */ /* 0x002fc60000000f00 */
[----:B------:R0:W2:Y:S06]  /*4070*/  @!P2 LDG.E R50, desc[UR10][R52.64] ;  /* 0x0000000a3432a981 */ /* 0x0000ac000c1e1900 */
[----:B------:R-:W2:Y:S04]  /*4080*/  @!P4 LDG.E R58, desc[UR10][R60.64] ;  /* 0x0000000a3c3ac981 */ /* 0x000ea8000c1e1900 */
[----:B------:R1:W2:Y:S04]  /*4090*/  @!P4 LDG.E R111, desc[UR10][R62.64] ;  /* 0x0000000a3e6fc981 */ /* 0x0002a8000c1e1900 */
[----:B------:R0:W-:Y:S04]  /*40a0*/  STL [R1+0x20], R8 ;  /* 0x0000200801007387 */ /* 0x0001e80000100800 */
[----:B------:R1:W-:Y:S01]  /*40b0*/  STL [R1+0xa0], R9 ;  /* 0x0000a00901007387 */ /* 0x0003e20000100800 */
[----:B0-----:R-:W-:-:S02]  /*40c0*/  MOV R8, R120 ;  /* 0x0000007800087202 */ /* 0x001fc40000000f00 */
[----:B-1----:R-:W-:Y:S02]  /*40d0*/  MOV R9, R121 ;  /* 0x0000007900097202 */ /* 0x002fe40000000f00 */
[----:B------:R-:W2:Y:S01]  /*40e0*/  LDL.LU.64 R120, [R1+0x128] ;  /* 0x0001280001787983 */ /* 0x000ea20000300a00 */
[----:B------:R-:W-:Y:S02]  /*40f0*/  PRMT R51, RZ, 0x7610, R51 ;  /* 0x00007610ff337816 */ /* 0x000fe40000000033 */
[----:B------:R-:W-:Y:S02]  /*4100*/  PRMT R52, RZ, 0x7610, R52 ;  /* 0x00007610ff347816 */ /* 0x000fe40000000034 */
[----:B------:R-:W-:Y:S02]  /*4110*/  PRMT R53, RZ, 0x7610, R53 ;  /* 0x00007610ff357816 */ /* 0x000fe40000000035 */
[----:B------:R-:W-:Y:S02]  /*4120*/  PRMT R81, RZ, 0x7610, R81 ;  /* 0x00007610ff517816 */ /* 0x000fe40000000051 */
[----:B------:R-:W-:-:S02]  /*4130*/  @!P5 PRMT R51, R29, 0x7610, R51 ;  /* 0x000076101d33d816 */ /* 0x000fc40000000033 */
[----:B------:R-:W-:Y:S02]  /*4140*/  @!P5 PRMT R52, R29, 0x7632, R52 ;  /* 0x000076321d34d816 */ /* 0x000fe40000000034 */
[C---:B------:R-:W-:Y:S02]  /*4150*/  @!P5 PRMT R53, R30.reuse, 0x7610, R53 ;  /* 0x000076101e35d816 */ /* 0x040fe40000000035 */
[----:B------:R-:W-:Y:S02]  /*4160*/  @!P5 PRMT R81, R30, 0x7632, R81 ;  /* 0x000076321e51d816 */ /* 0x000fe40000000051 */
[----:B------:R-:W-:Y:S02]  /*4170*/  LOP3.LUT R106, R106, 0xfffffffd, RZ, 0xc0, !PT ;  /* 0xfffffffd6a6a7812 */ /* 0x000fe400078ec0ff */
[----:B------:R-:W-:Y:S02]  /*4180*/  LOP3.LUT P5, RZ, R105, 0x2, RZ, 0xc0, !PT ;  /* 0x0000000269ff7812 */ /* 0x000fe400078ac0ff */
[----:B------:R-:W-:-:S02]  /*4190*/  @P0 LOP3.LUT R106, R106, 0x2, RZ, 0xfc, !PT ;  /* 0x000000026a6a0812 */ /* 0x000fc400078efcff */
[----:B------:R-:W-:Y:S02]  /*41a0*/  LOP3.LUT P0, RZ, R105, 0x80, RZ, 0xc0, !PT ;  /* 0x0000008069ff7812 */ /* 0x000fe4000780c0ff */
[----:B------:R-:W-:Y:S01]  /*41b0*/  MOV R62, RZ ;  /* 0x000000ff003e7202 */ /* 0x000fe20000000f00 */
[----:B------:R0:W-:Y:S01]  /*41c0*/  STL [R1+0xa8], R13 ;  /* 0x0000a80d01007387 */ /* 0x0001e20000100800 */
[----:B------:R-:W-:Y:S02]  /*41d0*/  PRMT R55, RZ, 0x7610, R55 ;  /* 0x00007610ff377816 */ /* 0x000fe40000000037 */
[----:B------:R-:W-:Y:S02]  /*41e0*/  PRMT R56, RZ, 0x7610, R56 ;  /* 0x00007610ff387816 */ /* 0x000fe40000000038 */
[----:B------:R-:W-:Y:S01]  /*41f0*/  PRMT R57, RZ, 0x7610, R57 ;  /* 0x00007610ff397816 */ /* 0x000fe20000000039 */
[----:B------:R1:W2:Y:S01]  /*4200*/  @!P5 LDG.E R62, desc[UR10][R64.64] ;  /* 0x0000000a403ed981 */ /* 0x0002a2000c1e1900 */
[----:B------:R-:W-:-:S02]  /*4210*/  PRMT R108, RZ, 0x7610, R108 ;  /* 0x00007610ff6c7816 */ /* 0x000fc4000000006c */
[----:B------:R-:W-:Y:S01]  /*4220*/  LOP3.LUT R106, R106, 0xfffffffb, RZ, 0xc0, !PT ;  /* 0xfffffffb6a6a7812 */ /* 0x000fe200078ec0ff */
[----:B0-----:R-:W-:Y:S01]  /*4230*/  HFMA2 R13, -RZ, RZ, 0, 0 ;  /* 0x00000000ff0d7431 */ /* 0x001fe200000001ff */
[C---:B------:R-:W-:Y:S01]  /*4240*/  @!P6 PRMT R55, R31.reuse, 0x7610, R55 ;  /* 0x000076101f37e816 */ /* 0x040fe20000000037 */
[----:B------:R0:W-:Y:S01]  /*4250*/  STL [R1+0x28], R12 ;  /* 0x0000280c01007387 */ /* 0x0001e20000100800 */
[----:B------:R-:W-:Y:S02]  /*4260*/  @!P6 PRMT R56, R31, 0x7632, R56 ;  /* 0x000076321f38e816 */ /* 0x000fe40000000038 */
[C---:B------:R-:W-:Y:S02]  /*4270*/  @!P6 PRMT R57, R32.reuse, 0x7610, R57 ;  /* 0x000076102039e816 */ /* 0x040fe40000000039 */
[----:B------:R-:W-:Y:S02]  /*4280*/  @!P6 PRMT R108, R32, 0x7632, R108 ;  /* 0x00007632206ce816 */ /* 0x000fe4000000006c */
[----:B------:R-:W-:Y:S01]  /*4290*/  LOP3.LUT P6, RZ, R105, 0x1, RZ, 0xc0, !PT ;  /* 0x0000000169ff7812 */ /* 0x000fe200078cc0ff */
[----:B----4-:R4:W2:Y:S01]  /*42a0*/  @!P5 LDG.E R13, desc[UR10][R66.64] ;  /* 0x0000000a420dd981 */ /* 0x0108a2000c1e1900 */
[----:B------:R-:W-:-:S02]  /*42b0*/  PRMT R63, RZ, 0x7610, R63 ;  /* 0x00007610ff3f7816 */ /* 0x000fc4000000003f */
[----:B0-----:R-:W-:Y:S02]  /*42c0*/  PRMT R12, RZ, 0x7610, R12 ;  /* 0x00007610ff0c7816 */ /* 0x001fe4000000000c */
[----:B-1----:R-:W-:Y:S02]  /*42d0*/  PRMT R64, RZ, 0x7610, R64 ;  /* 0x00007610ff407816 */ /* 0x002fe40000000040 */
[----:B------:R-:W-:Y:S02]  /*42e0*/  PRMT R65, RZ, 0x7610, R65 ;  /* 0x00007610ff417816 */ /* 0x000fe40000000041 */
[----:B------:R-:W-:Y:S02]  /*42f0*/  @P1 LOP3.LUT R106, R106, 0x4, RZ, 0xfc, !PT ;  /* 0x000000046a6a1812 */ /* 0x000fe400078efcff */
[C---:B------:R-:W-:Y:S02]  /*4300*/  @!P0 PRMT R12, R34.reuse, 0x7610, R12 ;  /* 0x00007610220c8816 */ /* 0x040fe4000000000c */
[----:B------:R-:W-:-:S02]  /*4310*/  @!P0 PRMT R63, R34, 0x7632, R63 ;  /* 0x00007632223f8816 */ /* 0x000fc4000000003f */
[C---:B------:R-:W-:Y:S02]  /*4320*/  @!P0 PRMT R64, R0.reuse, 0x7610, R64 ;  /* 0x0000761000408816 */ /* 0x040fe40000000040 */
[----:B------:R-:W-:Y:S02]  /*4330*/  @!P0 PRMT R65, R0, 0x7632, R65 ;  /* 0x0000763200418816 */ /* 0x000fe40000000041 */
[----:B------:R-:W-:Y:S02]  /*4340*/  LOP3.LUT P0, RZ, R106, 0x2, RZ, 0xc0, !PT ;  /* 0x000000026aff7812 */ /* 0x000fe4000780c0ff */
[----:B----4-:R-:W-:Y:S02]  /*4350*/  MOV R66, RZ ;  /* 0x000000ff00427202 */ /* 0x010fe40000000f00 */
[----:B------:R-:W-:Y:S01]  /*4360*/  LOP3.LUT P1, RZ, R105, 0x100, RZ, 0xc0, !PT ;  /* 0x0000010069ff7812 */ /* 0x000fe2000782c0ff */
[----:B------:R0:W-:Y:S01]  /*4370*/  STL [R1+0x2c], R14 ;  /* 0x00002c0e01007387 */ /* 0x0001e20000100800 */
[----:B------:R-:W-:-:S03]  /*4380*/  PRMT R67, RZ, 0x7610, R67 ;  /* 0x00007610ff437816 */ /* 0x000fc60000000043 */
[----:B------:R1:W4:Y:S04]  /*4390*/  @!P6 LDG.E R66, desc[UR10][R68.64] ;  /* 0x0000000a4442e981 */ /* 0x000328000c1e1900 */
[----:B------:R1:W-:Y:S01]  /*43a0*/  STL [R1+0xac], R15 ;  /* 0x0000ac0f01007387 */ /* 0x0003e20000100800 */
[----:B0-----:R-:W-:Y:S02]  /*43b0*/  PRMT R14, RZ, 0x7610, R14 ;  /* 0x00007610ff0e7816 */ /* 0x001fe4000000000e */
[----:B-1----:R-:W-:Y:S02]  /*43c0*/  PRMT R68, RZ, 0x7610, R68 ;  /* 0x00007610ff447816 */ /* 0x002fe40000000044 */
[----:B------:R-:W-:Y:S01]  /*43d0*/  PRMT R69, RZ, 0x7610, R69 ;  /* 0x00007610ff457816 */ /* 0x000fe20000000045 */
[----:B------:R-:W-:Y:S01]  /*43e0*/  HFMA2 R15, -RZ, RZ, 0, 0 ;  /* 0x00000000ff0f7431 */ /* 0x000fe200000001ff */
[----:B------:R-:W-:-:S02]  /*43f0*/  PRMT R59, RZ, 0x7610, R59 ;  /* 0x00007610ff3b7816 */ /* 0x000fc4000000003b */
[----:B------:R-:W-:Y:S02]  /*4400*/  PRMT R60, RZ, 0x7610, R60 ;  /* 0x00007610ff3c7816 */ /* 0x000fe4000000003c */
[----:B------:R-:W-:Y:S02]  /*4410*/  PRMT R61, RZ, 0x7610, R61 ;  /* 0x00007610ff3d7816 */ /* 0x000fe4000000003d */
[----:B------:R-:W-:Y:S02]  /*4420*/  PRMT R110, RZ, 0x7610, R110 ;  /* 0x00007610ff6e7816 */ /* 0x000fe4000000006e */
[C---:B------:R-:W-:Y:S01]  /*4430*/  @!P1 PRMT R59, R35.reuse, 0x7610, R59 ;  /* 0x00007610233b9816 */ /* 0x040fe2000000003b */
[----:B------:R0:W4:Y:S01]  /*4440*/  @!P6 LDG.E R15, desc[UR10][R70.64] ;  /* 0x0000000a460fe981 */ /* 0x000122000c1e1900 */
[----:B------:R-:W-:Y:S02]  /*4450*/  @!P1 PRMT R60, R35, 0x7632, R60 ;  /* 0x00007632233c9816 */ /* 0x000fe4000000003c */
[----:B------:R-:W-:-:S02]  /*4460*/  @!P1 PRMT R61, R33, 0x7610, R61 ;  /* 0x00007610213d9816 */ /* 0x000fc4000000003d */
[----:B------:R-:W-:Y:S02]  /*4470*/  @!P1 PRMT R110, R33, 0x7632, R110 ;  /* 0x00007632216e9816 */ /* 0x000fe4000000006e */
[----:B------:R-:W-:Y:S02]  /*4480*/  LOP3.LUT P1, RZ, R106, 0x4, RZ, 0xc0, !PT ;  /* 0x000000046aff7812 */ /* 0x000fe4000782c0ff */
[----:B0-----:R-:W-:Y:S01]  /*4490*/  MOV R70, RZ ;  /* 0x000000ff00467202 */ /* 0x001fe20000000f00 */
[----:B------:R0:W-:Y:S01]  /*44a0*/  STL [R1+0x30], R16 ;  /* 0x0000301001007387 */ /* 0x0001e20000100800 */
[----:B------:R-:W-:Y:S02]  /*44b0*/  PRMT R71, RZ, 0x7610, R71 ;  /* 0x00007610ff477816 */ /* 0x000fe40000000047 */
[----:B0-----:R-:W-:Y:S01]  /*44c0*/  PRMT R16, RZ, 0x7610, R16 ;  /* 0x00007610ff107816 */ /* 0x001fe20000000010 */
[----:B------:R0:W-:Y:S02]  /*44d0*/  STL [R1+0xb4], R19 ;  /* 0x0000b41301007387 */ /* 0x0001e40000100800 */
[----:B0-----:R-:W-:-:S02]  /*44e0*/  HFMA2 R19, -RZ, RZ, 0, 0 ;  /* 0x00000000ff137431 */ /* 0x001fc400000001ff */
[----:B------:R0:W-:Y:S01]  /*44f0*/  STL [R1+0x38], R20 ;  /* 0x0000381401007387 */ /* 0x0001e20000100800 */
[----:B------:R-:W-:Y:S02]  /*4500*/  PRMT R112, RZ, 0x7610, R112 ;  /* 0x00007610ff707816 */ /* 0x000fe40000000070 */
[----:B0-----:R-:W-:Y:S01]  /*4510*/  PRMT R20, RZ, 0x7610, R20 ;  /* 0x00007610ff147816 */ /* 0x001fe20000000014 */
[----:B------:R0:W-:Y:S02]  /*4520*/  STL [R1+0xbc], R24 ;  /* 0x0000bc1801007387 */ /* 0x0001e40000100800 */
[----:B0-----:R-:W-:Y:S01]  /*4530*/  HFMA2 R24, -RZ, RZ, 0, 0 ;  /* 0x00000000ff187431 */ /* 0x001fe200000001ff */
[C---:B---3--:R-:W-:Y:S02]  /*4540*/  @!P0 PRMT R14, R42.reuse, 0x7610, R14 ;  /* 0x000076102a0e8816 */ /* 0x048fe4000000000e */
[----:B------:R-:W-:Y:S02]  /*4550*/  @!P0 PRMT R67, R42, 0x7632, R67 ;  /* 0x000076322a438816 */ /* 0x000fe40000000043 */
[----:B------:R-:W-:-:S02]  /*4560*/  @!P0 PRMT R68, R3, 0x7610, R68 ;  /* 0x0000761003448816 */ /* 0x000fc40000000044 */
[----:B------:R-:W-:Y:S02]  /*4570*/  @!P0 PRMT R69, R3, 0x7632, R69 ;  /* 0x0000763203458816 */ /* 0x000fe40000000045 */
[----:B------:R-:W-:-:S13]  /*4580*/  LOP3.LUT P0, RZ, R106, 0x1, RZ, 0xc0, !PT ;  /* 0x000000016aff7812 */ /* 0x000fda000780c0ff */
[----:B------:R0:W3:Y:S01]  /*4590*/  @!P0 LDG.E R70, desc[UR10][R72.64] ;  /* 0x0000000a48468981 */ /* 0x0000e2000c1e1900 */
[C---:B------:R-:W-:Y:S02]  /*45a0*/  @!P1 PRMT R16, R46.reuse, 0x7610, R16 ;  /* 0x000076102e109816 */ /* 0x040fe40000000010 */
[----:B------:R-:W-:Y:S02]  /*45b0*/  @!P1 PRMT R71, R46, 0x7632, R71 ;  /* 0x000076322e479816 */ /* 0x000fe40000000047 */
[----:B0-----:R-:W-:Y:S02]  /*45c0*/  PRMT R72, RZ, 0x7610, R72 ;  /* 0x00007610ff487816 */ /* 0x001fe40000000048 */
[----:B------:R-:W-:Y:S02]  /*45d0*/  PRMT R73, RZ, 0x7610, R73 ;  /* 0x00007610ff497816 */ /* 0x000fe40000000049 */
[C---:B------:R-:W-:Y:S02]  /*45e0*/  @!P1 PRMT R72, R5.reuse, 0x7610, R72 ;  /* 0x0000761005489816 */ /* 0x040fe40000000048 */
[----:B------:R-:W-:-:S02]  /*45f0*/  @!P1 PRMT R73, R5, 0x7632, R73 ;  /* 0x0000763205499816 */ /* 0x000fc40000000049 */
[----:B------:R-:W-:Y:S02]  /*4600*/  LOP3.LUT P1, RZ, R105, 0x80000000, RZ, 0xc0, !PT ;  /* 0x8000000069ff7812 */ /* 0x000fe4000782c0ff */
[----:B------:R-:W-:Y:S02]  /*4610*/  PRMT R106, RZ, 0x7610, R106 ;  /* 0x00007610ff6a7816 */ /* 0x000fe4000000006a */
[----:B------:R-:W-:Y:S02]  /*4620*/  @!P3 PRMT R20, R54, 0x7610, R20 ;  /* 0x000076103614b816 */ /* 0x000fe40000000014 */
[C---:B------:R-:W-:Y:S02]  /*4630*/  @!P3 PRMT R106, R109.reuse, 0x7610, R106 ;  /* 0x000076106d6ab816 */ /* 0x040fe4000000006a */
[----:B------:R-:W-:-:S05]  /*4640*/  @!P3 PRMT R112, R109, 0x7632, R112 ;  /* 0x000076326d70b816 */ /* 0x000fca0000000070 */
[----:B------:R0:W3:Y:S02]  /*4650*/  @!P1 LDG.E R19, desc[UR10][R78.64] ;  /* 0x0000000a4e139981 */ /* 0x0000e4000c1e1900 */
[----:B0-----:R-:W-:-:S04]  /*4660*/  PRMT R79, RZ, 0x7610, R79 ;  /* 0x00007610ff4f7816 */ /* 0x001fc8000000004f */
[----:B------:R-:W-:Y:S02]  /*4670*/  @!P3 PRMT R79, R54, 0x7632, R79 ;  /* 0x00007632364fb816 */ /* 0x000fe4000000004f */
[----:B------:R-:W-:-:S13]  /*4680*/  LOP3.LUT P3, RZ, R105, 0x20000000, RZ, 0xc0, !PT ;  /* 0x2000000069ff7812 */ /* 0x000fda000786c0ff */
[----:B------:R-:W3:Y:S04]  /*4690*/  @!P3 LDG.E R24, desc[UR10][R122.64] ;  /* 0x0000000a7a18b981 */ /* 0x000ee8000c1e1900 */
[----:B------:R-:W3:Y:S04]  /*46a0*/  LDL.LU.64 R122, [R1+0x1b0] ;  /* 0x0001b000017a7983 */ /* 0x000ee80000300a00 */
[----:B------:R0:W-:Y:S02]  /*46b0*/  STL [R1+0xb0], R17 ;  /* 0x0000b01101007387 */ /* 0x0001e40000100800 */
[----:B0-----:R-:W-:-:S02]  /*46c0*/  HFMA2 R17, -RZ, RZ, 0, 0 ;  /* 0x00000000ff117431 */ /* 0x001fc400000001ff */
[----:B------:R0:W-:Y:S01]  /*46d0*/  STL [R1+0x34], R18 ;  /* 0x0000341201007387 */ /* 0x0001e20000100800 */
[----:B------:R-:W-:-:S03]  /*46e0*/  PRMT R114, RZ, 0x7610, R114 ;  /* 0x00007610ff727816 */ /* 0x000fc60000000072 */
[----:B------:R1:W3:Y:S01]  /*46f0*/  @!P0 LDG.E R17, desc[UR10][R74.64] ;  /* 0x0000000a4a118981 */ /* 0x0002e2000c1e1900 */
[----:B0-----:R-:W-:Y:S02]  /*4700*/  PRMT R18, RZ, 0x7610, R18 ;  /* 0x00007610ff127816 */ /* 0x001fe40000000012 */
[----:B------:R-:W-:Y:S01]  /*4710*/  PRMT R115, RZ, 0x7610, R115 ;  /* 0x00007610ff737816 */ /* 0x000fe20000000073 */
[----:B------:R0:W-:Y:S01]  /*4720*/  STL [R1+0x3c], R23 ;  /* 0x00003c1701007387 */ /* 0x0001e20000100800 */
[----:B-1----:R-:W-:Y:S02]  /*4730*/  MOV R74, RZ ;  /* 0x000000ff004a7202 */ /* 0x002fe40000000f00 */
[----:B------:R-:W-:Y:S02]  /*4740*/  PRMT R75, RZ, 0x7610, R75 ;  /* 0x00007610ff4b7816 */ /* 0x000fe4000000004b */
[----:B0-----:R-:W-:Y:S02]  /*4750*/  PRMT R23, RZ, 0x7610, R23 ;  /* 0x00007610ff177816 */ /* 0x001fe40000000017 */
[----:B------:R0:W3:Y:S01]  /*4760*/  @!P1 LDG.E R74, desc[UR10][R76.64] ;  /* 0x0000000a4c4a9981 */ /* 0x0000e2000c1e1900 */
[----:B------:R-:W-:-:S02]  /*4770*/  PRMT R116, RZ, 0x7610, R116 ;  /* 0x00007610ff747816 */ /* 0x000fc40000000074 */
[C---:B--2---:R-:W-:Y:S02]  /*4780*/  @!P2 PRMT R18, R50.reuse, 0x7610, R18 ;  /* 0x000076103212a816 */ /* 0x044fe40000000012 */
[----:B------:R-:W-:Y:S02]  /*4790*/  @!P2 PRMT R75, R50, 0x7632, R75 ;  /* 0x00007632324ba816 */ /* 0x000fe4000000004b */
[----:B0-----:R-:W-:Y:S02]  /*47a0*/  PRMT R76, RZ, 0x7610, R76 ;  /* 0x00007610ff4c7816 */ /* 0x001fe4000000004c */
[----:B------:R-:W-:Y:S02]  /*47b0*/  PRMT R77, RZ, 0x7610, R77 ;  /* 0x00007610ff4d7816 */ /* 0x000fe4000000004d */
[C---:B------:R-:W-:Y:S02]  /*47c0*/  @!P2 PRMT R76, R107.reuse, 0x7610, R76 ;  /* 0x000076106b4ca816 */ /* 0x040fe4000000004c */
[----:B------:R-:W-:-:S02]  /*47d0*/  @!P2 PRMT R77, R107, 0x7632, R77 ;  /* 0x000076326b4da816 */ /* 0x000fc4000000004d */
[C---:B------:R-:W-:Y:S02]  /*47e0*/  @!P4 PRMT R23, R58.reuse, 0x7610, R23 ;  /* 0x000076103a17c816 */ /* 0x040fe40000000017 */
[----:B------:R-:W-:Y:S02]  /*47f0*/  @!P4 PRMT R114, R58, 0x7632, R114 ;  /* 0x000076323a72c816 */ /* 0x000fe40000000072 */
[C---:B------:R-:W-:Y:S02]  /*4800*/  @!P4 PRMT R115, R111.reuse, 0x7610, R115 ;  /* 0x000076106f73c816 */ /* 0x040fe40000000073 */
[----:B------:R-:W-:Y:S02]  /*4810*/  @!P4 PRMT R116, R111, 0x7632, R116 ;  /* 0x000076326f74c816 */ /* 0x000fe40000000074 */
[C---:B------:R-:W-:Y:S02]  /*4820*/  LOP3.LUT P2, RZ, R105.reuse, 0x40000000, RZ, 0xc0, !PT ;  /* 0x4000000069ff7812 */ /* 0x040fe4000784c0ff */
[----:B------:R-:W-:Y:S01]  /*4830*/  LOP3.LUT P4, RZ, R105, 0x10000000, RZ, 0xc0, !PT ;  /* 0x1000000069ff7812 */ /* 0x000fe2000788c0ff */
[----:B------:R0:W-:Y:S04]  /*4840*/  STL [R1+0xb8], R22 ;  /* 0x0000b81601007387 */ /* 0x0001e80000100800 */
[----:B------:R1:W-:Y:S01]  /*4850*/  STL.S16 [R1+0x178], R117 ;  /* 0x0001787501007387 */ /* 0x0003e20000100600 */
[----:B0-----:R-:W-:Y:S01]  /*4860*/  HFMA2 R22, -RZ, RZ, 0, 0 ;  /* 0x00000000ff167431 */ /* 0x001fe200000001ff */
[----:B-1----:R-:W-:-:S05]  /*4870*/  MOV R117, RZ ;  /* 0x000000ff00757202 */ /* 0x002fca0000000f00 */
[----:B------:R-:W2:Y:S04]  /*4880*/  @!P2 LDG.E R22, desc[UR10][R118.64] ;  /* 0x0000000a7616a981 */ /* 0x000ea8000c1e1900 */
[----:B------:R-:W2:Y:S04]  /*4890*/  @!P4 LDG.E R117, desc[UR10][R120.64] ;  /* 0x0000000a7875c981 */ /* 0x000ea8000c1e1900 */
[----:B------:R-:W2:Y:S04]  /*48a0*/  LDL.LU.64 R118, [R1+0x1b8] ;  /* 0x0001b80001767983 */ /* 0x000ea80000300a00 */
[----:B------:R-:W2:Y:S01]  /*48b0*/  LDL.LU R120, [R1+0x1a8] ;  /* 0x0001a80001787983 */ /* 0x000ea20000300800 */
[----:B------:R-:W-:-:S03]  /*48c0*/  MOV R78, RZ ;  /* 0x000000ff004e7202 */ /* 0x000fc60000000f00 */
[----:B------:R0:W-:Y:S04]  /*48d0*/  STL.S16 [R1+0x110], R113 ;  /* 0x0001107101007387 */ /* 0x0001e80000100600 */
[----:B------:R1:W2:Y:S04]  /*48e0*/  @!P2 LDG.E R78, desc[UR10][R124.64] ;  /* 0x0000000a7c4ea981 */ /* 0x0002a8000c1e1900 */
[----:B------:R4:W-:Y:S01]  /*48f0*/  STL [R1+0x44], R27 ;  /* 0x0000441b01007387 */ /* 0x0009e20000100800 */
[----:B0-----:R-:W-:Y:S02]  /*4900*/  MOV R113, RZ ;  /* 0x000000ff00717202 */ /* 0x001fe40000000f00 */
[----:B-1----:R-:W-:-:S04]  /*4910*/  PRMT R124, RZ, 0x7610, R124 ;  /* 0x00007610ff7c7816 */ /* 0x002fc8000000007c */
[----:B------:R-:W2:Y:S01]  /*4920*/  @!P3 LDG.E R113, desc[UR10][R40.64] ;  /* 0x0000000a2871b981 */ /* 0x000ea2000c1e1900 */
[----:B----4-:R-:W-:Y:S02]  /*4930*/  PRMT R27, RZ, 0x7610, R27 ;  /* 0x00007610ff1b7816 */ /* 0x010fe4000000001b */
[----:B------:R-:W-:Y:S02]  /*4940*/  @!P6 PRMT R124, R15, 0x7632, R124 ;  /* 0x000076320f7ce816 */ /* 0x000fe4000000007c */
[----:B------:R-:W-:Y:S01]  /*4950*/  @!P6 PRMT R27, R66, 0x7610, R27 ;  /* 0x00007610421be816 */ /* 0x000fe2000000001b */
[----:B------:R-:W-:Y:S01]  /*4960*/  HFMA2 R125, -RZ, RZ, 0, 0 ;  /* 0x00000000ff7d7431 */ /* 0x000fe200000001ff */
[----:B------:R-:W4:Y:S04]  /*4970*/  LDL.LU.64 R40, [R1+0x120] ;  /* 0x0001200001287983 */ /* 0x000f280000300a00 */
[----:B------:R0:W-:Y:S01]  /*4980*/  STL [R1+0x40], R25 ;  /* 0x0000401901007387 */ /* 0x0001e20000100800 */
[----:B---3--:R-:W-:-:S02]  /*4990*/  PRMT R122, RZ, 0x7610, R122 ;  /* 0x00007610ff7a7816 */ /* 0x008fc4000000007a */
[----:B------:R-:W-:Y:S02]  /*49a0*/  PRMT R123, RZ, 0x7610, R123 ;  /* 0x00007610ff7b7816 */ /* 0x000fe4000000007b */
[----:B------:R-:W-:Y:S02]  /*49b0*/  @!P6 PRMT R122, R66, 0x7632, R122 ;  /* 0x00007632427ae816 */ /* 0x000fe4000000007a */
[----:B------:R-:W-:Y:S02]  /*49c0*/  @!P6 PRMT R123, R15, 0x7610, R123 ;  /* 0x000076100f7be816 */ /* 0x000fe4000000007b */
[----:B------:R-:W-:-:S13]  /*49d0*/  LOP3.LUT P6, RZ, R105, 0x4000000, RZ, 0xc0, !PT ;  /* 0x0400000069ff7812 */ /* 0x000fda00078cc0ff */
[----:B------:R1:W3:Y:S02]  /*49e0*/  @!P6 LDG.E R125, desc[UR10][R6.64] ;  /* 0x0000000a067de981 */ /* 0x0002e4000c1e1900 */
[----:B-1----:R-:W1:Y:S01]  /*49f0*/  S2R R6, SR_TID.X ;  /* 0x0000000000067919 */ /* 0x002e620000002100 */
[----:B0-----:R-:W-:Y:S01]  /*4a00*/  PRMT R25, RZ, 0x7610, R25 ;  /* 0x00007610ff197816 */ /* 0x001fe20000000019 */
[----:B------:R0:W-:Y:S03]  /*4a10*/  STL [R1+0x48], R29 ;  /* 0x0000481d01007387 */ /* 0x0001e60000100800 */
[----:B------:R-:W-:Y:S01]  /*4a20*/  @!P5 PRMT R25, R62, 0x7610, R25 ;  /* 0x000076103e19d816 */ /* 0x000fe20000000019 */
[----:B------:R0:W-:Y:S04]  /*4a30*/  STL [R1+0xc8], R30 ;  /* 0x0000c81e01007387 */ /* 0x0001e80000100800 */
[----:B------:R0:W-:Y:S02]  /*4a40*/  STL [R1+0x4c], R31 ;  /* 0x00004c1f01007387 */ /* 0x0001e40000100800 */
[----:B0-----:R-:W-:-:S02]  /*4a50*/  PRMT R29, RZ, 0x7610, R29 ;  /* 0x00007610ff1d7816 */ /* 0x001fc4000000001d */
[----:B------:R0:W-:Y:S01]  /*4a60*/  STL [R1+0xcc], R32 ;  /* 0x0000cc2001007387 */ /* 0x0001e20000100800 */
[----:B------:R-:W-:Y:S02]  /*4a70*/  PRMT R30, RZ, 0x7610, R30 ;  /* 0x00007610ff1e7816 */ /* 0x000fe4000000001e */
[----:B------:R-:W-:Y:S02]  /*4a80*/  PRMT R31, RZ, 0x7610, R31 ;  /* 0x00007610ff1f7816 */ /* 0x000fe4000000001f */
[----:B0-----:R-:W-:Y:S01]  /*4a90*/  PRMT R32, RZ, 0x7610, R32 ;  /* 0x00007610ff207816 */ /* 0x001fe20000000020 */
[----:B------:R0:W-:Y:S01]  /*4aa0*/  STL [R1+0xc4], R28 ;  /* 0x0000c41c01007387 */ /* 0x0001e20000100800 */
[C---:B------:R-:W-:Y:S02]  /*4ab0*/  @!P0 PRMT R29, R70.reuse, 0x7610, R29 ;  /* 0x00007610461d8816 */ /* 0x040fe4000000001d */
[----:B------:R-:W-:Y:S02]  /*4ac0*/  @!P0 PRMT R30, R70, 0x7632, R30 ;  /* 0x00007632461e8816 */ /* 0x000fe4000000001e */
[----:B------:R-:W-:-:S02]  /*4ad0*/  @!P0 PRMT R31, R17, 0x7610, R31 ;  /* 0x00007610111f8816 */ /* 0x000fc4000000001f */
[----:B------:R-:W-:Y:S02]  /*4ae0*/  @!P0 PRMT R32, R17, 0x7632, R32 ;  /* 0x0000763211208816 */ /* 0x000fe40000000020 */
[----:B------:R-:W-:Y:S01]  /*4af0*/  ISETP.NE.AND P0, PT, RZ, UR9, PT ;  /* 0x00000009ff007c0c */ /* 0x000fe2000bf05270 */
[----:B0-----:R-:W-:Y:S01]  /*4b00*/  HFMA2 R28, -RZ, RZ, 0, 0 ;  /* 0x00000000ff1c7431 */ /* 0x001fe200000001ff */
[----:B-1----:R-:W-:-:S04]  /*4b10*/  SHF.L.U32 R6, R6, 0x1, RZ ;  /* 0x0000000106067819 */ /* 0x002fc800000006ff */
[----:B------:R-:W-:Y:S02]  /*4b20*/  LOP3.LUT R6, R6, 0x3e, RZ, 0xc0, !PT ;  /* 0x0000003e06067812 */ /* 0x000fe400078ec0ff */
[----:B--2---:R-:W-:Y:S02]  /*4b30*/  PRMT R118, RZ, 0x7610, R118 ;  /* 0x00007610ff767816 */ /* 0x004fe40000000076 */
[----:B------:R-:W-:Y:S02]  /*4b40*/  PRMT R119, RZ, 0x7610, R119 ;  /* 0x00007610ff777816 */ /* 0x000fe40000000077 */
[----:B------:R-:W-:Y:S02]  /*4b50*/  PRMT R120, RZ, 0x7610, R120 ;  /* 0x00007610ff787816 */ /* 0x000fe40000000078 */
[----:B------:R-:W-:Y:S02]  /*4b60*/  @!P5 PRMT R118, R62, 0x7632, R118 ;  /* 0x000076323e76d816 */ /* 0x000fe40000000076 */
[----:B------:R-:W-:-:S02]  /*4b70*/  @!P5 PRMT R119, R13, 0x7610, R119 ;  /* 0x000076100d77d816 */ /* 0x000fc40000000077 */
[----:B------:R-:W-:Y:S02]  /*4b80*/  @!P5 PRMT R120, R13, 0x7632, R120 ;  /* 0x000076320d78d816 */ /* 0x000fe40000000078 */
[----:B------:R-:W-:Y:S02]  /*4b90*/  LOP3.LUT P5, RZ, R105, 0x8000000, RZ, 0xc0, !PT ;  /* 0x0800000069ff7812 */ /* 0x000fe400078ac0ff */
[----:B------:R-:W-:-:S06]  /*4ba0*/  MOV R105, RZ ;  /* 0x000000ff00697202 */ /* 0x000fcc0000000f00 */
[----:B------:R0:W2:Y:S05]  /*4bb0*/  @!P6 LDG.E R105, desc[UR10][R8.64] ;  /* 0x0000000a0869e981 */ /* 0x0000aa000c1e1900 */
[----:B------:R1:W2:Y:S01]  /*4bc0*/  @!P5 LDG.E R28, desc[UR10][R10.64] ;  /* 0x0000000a0a1cd981 */ /* 0x0002a2000c1e1900 */
[----:B0-----:R-:W-:-:S04]  /*4bd0*/  MOV R8, UR13 ;  /* 0x0000000d00087c02 */ /* 0x001fc80008000f00 */
[----:B------:R-:W-:Y:S01]  /*4be0*/  LEA R8, R8, R6, 0x6 ;  /* 0x0000000608087211 */ /* 0x000fe200078e30ff */
[----:B-1----:R-:W0:Y:S08]  /*4bf0*/  LDC.64 R10, c[0x0][0x3a8] ;  /* 0x0000ea00ff0a7b82 */ /* 0x002e300000000a00 */
[----:B------:R-:W1:Y:S01]  /*4c00*/  @P0 LDC.64 R6, c[0x0][0x3b0] ;  /* 0x0000ec00ff060b82 */ /* 0x000e620000000a00 */
[----:B------:R-:W-:Y:S01]  /*4c10*/  UIMAD.WIDE UR6, UR8, 0x8, UR6 ;  /* 0x00000008080678a5 */ /* 0x000fe2000f8e0206 */
[----:B0-----:R-:W-:-:S04]  /*4c20*/  IMAD.WIDE R10, R8, 0x4, R10 ;  /* 0x00000004080a7825 */ /* 0x001fc800078e020a */
[----:B-1----:R-:W-:Y:S01]  /*4c30*/  @P0 IMAD.WIDE R8, R8, 0x4, R6 ;  /* 0x0000000408080825 */ /* 0x002fe200078e0206 */
[----:B------:R-:W-:-:S06]  /*4c40*/  CS2R R6, SRZ ;  /* 0x0000000000067805 */ /* 0x000fcc000001ff00 */
[----:B------:R0:W5:Y:S02]  /*4c50*/  @P0 LDG.E.64 R6, desc[UR10][R8.64] ;  /* 0x0000000a08060981 */ /* 0x000164000c1e1b00 */
[----:B0-----:R-:W-:Y:S02]  /*4c60*/  MOV R8, R10 ;  /* 0x0000000a00087202 */ /* 0x001fe40000000f00 */
[----:B------:R-:W-:Y:S02]  /*4c70*/  MOV R9, R11 ;  /* 0x0000000b00097202 */ /* 0x000fe40000000f00 */
[----:B------:R-:W-:Y:S02]  /*4c80*/  MOV R10, UR6 ;  /* 0x00000006000a7c02 */ /* 0x000fe40008000f00 */
[----:B------:R-:W-:Y:S01]  /*4c90*/  MOV R11, UR7 ;  /* 0x00000007000b7c02 */ /* 0x000fe20008000f00 */
[----:B------:R-:W-:Y:S01]  /*4ca0*/  HFMA2 R121, -RZ, RZ, 0, 0 ;  /* 0x00000000ff797431 */ /* 0x000fe200000001ff */
[----:B------:R0:W-:Y:S04]  /*4cb0*/  STL [R1+0xc0], R26 ;  /* 0x0000c01a01007387 */ /* 0x0001e80000100800 */
[----:B------:R-:W2:Y:S04]  /*4cc0*/  LDG.E.64 R10, desc[UR10][R10.64] ;  /* 0x0000000a0a0a7981 */ /* 0x000ea8000c1e1b00 */
[----:B------:R1:W-:Y:S04]  /*4cd0*/  STL [R1+0xe0], R107 ;  /* 0x0000e06b01007387 */ /* 0x0003e80000100800 */
[----:B------:R-:W2:Y:S01]  /*4ce0*/  @!P4 LDG.E R121, desc[UR10][R38.64] ;  /* 0x0000000a2679c981 */ /* 0x000ea2000c1e1900 */
[----:B0-----:R-:W-:-:S03]  /*4cf0*/  MOV R26, RZ ;  /* 0x000000ff001a7202 */ /* 0x001fc60000000f00 */
[----:B------:R0:W-:Y:S04]  /*4d00*/  STL [R1+0x70], R66 ;  /* 0x0000704201007387 */ /* 0x0001e80000100800 */
[----:B----4-:R-:W4:Y:S01]  /*4d10*/  @!P5 LDG.E R26, desc[UR10][R40.64] ;  /* 0x0000000a281ad981 */ /* 0x010f22000c1e1900 */
[----:B-1----:R-:W-:-:S03]  /*4d20*/  PRMT R107, RZ, 0x7610, R107 ;  /* 0x00007610ff6b7816 */ /* 0x002fc6000000006b */
[----:B------:R1:W5:Y:S01]  /*4d30*/  LDL.LU.64 R38, [R1+0x1a0] ;  /* 0x0001a00001267983 */ /* 0x0003620000300a00 */
[----:B0-----:R-:W-:-:S03]  /*4d40*/  PRMT R66, RZ, 0x7610, R66 ;  /* 0x00007610ff427816 */ /* 0x001fc60000000042 */
[----:B------:R-:W5:Y:S04]  /*4d50*/  LDG.E.64 R8, desc[UR10][R8.64] ;  /* 0x0000000a08087981 */ /* 0x000f68000c1e1b00 */
[----:B------:R1:W5:Y:S04]  /*4d60*/  LDL.LU.64 R40, [R1+0x198] ;  /* 0x0001980001287983 */ /* 0x0003680000300a00 */
[----:B---3--:R0:W-:Y:S01]  /*4d70*/  STL [R1+0x10c], R125 ;  /* 0x00010c7d01007387 */ /* 0x0081e20000100800 */
[C---:B------:R-:W-:Y:S02]  /*4d80*/  @!P6 PRMT R66, R125.reuse, 0x7610, R66 ;  /* 0x000076107d42e816 */ /* 0x040fe40000000042 */
[----:B------:R-:W-:-:S02]  /*4d90*/  @!P6 PRMT R107, R125, 0x7632, R107 ;  /* 0x000076327d6be816 */ /* 0x000fc4000000006b */
[----:B0-----:R1:W5:Y:S04]  /*4da0*/  LDL R125, [R1+0x160] ;  /* 0x00016000017d7983 */ /* 0x0013680000100800 */
[----:B------:R-:W-:Y:S04]  /*4db0*/  STL [R1+0xd4], R0 ;  /* 0x0000d40001007387 */ /* 0x000fe80000100800 */
[----:B------:R-:W-:Y:S04]  /*4dc0*/  STL [R1+0x6c], R62 ;  /* 0x00006c3e01007387 */ /* 0x000fe80000100800 */
[----:B------:R0:W-:Y:S04]  /*4dd0*/  STL [R1+0xdc], R5 ;  /* 0x0000dc0501007387 */ /* 0x0001e80000100800 */
[----:B------:R3:W-:Y:S01]  /*4de0*/  STL [R1+0xf4], R17 ;  /* 0x0000f41101007387 */ /* 0x0007e20000100800 */
[----:B0-----:R-:W-:-:S03]  /*4df0*/  PRMT R5, RZ, 0x7610, R5 ;  /* 0x00007610ff057816 */ /* 0x001fc60000000005 */
[----:B------:R-:W-:Y:S01]  /*4e00*/  STL [R1+0xf8], R19 ;  /* 0x0000f81301007387 */ /* 0x000fe20000100800 */
[----:B------:R-:W-:Y:S02]  /*4e10*/  @!P1 PRMT R5, R19, 0x7610, R5 ;  /* 0x0000761013059816 */ /* 0x000fe40000000005 */
[----:B---3--:R-:W-:Y:S01]  /*4e20*/  PRMT R17, RZ, 0x7610, R17 ;  /* 0x00007610ff117816 */ /* 0x008fe20000000011 */
[----:B------:R0:W-:Y:S03]  /*4e30*/  STL [R1+0x5c], R46 ;  /* 0x00005c2e01007387 */ /* 0x0001e60000100800 */
[----:B------:R-:W-:Y:S01]  /*4e40*/  @!P2 PRMT R17, R22, 0x7610, R17 ;  /* 0x000076101611a816 */ /* 0x000fe20000000011 */
[----:B------:R-:W-:Y:S04]  /*4e50*/  STL [R1+0xe4], R109 ;  /* 0x0000e46d01007387 */ /* 0x000fe80000100800 */
[----:B------:R-:W-:Y:S01]  /*4e60*/  STL [R1+0xe8], R111 ;  /* 0x0000e86f01007387 */ /* 0x000fe20000100800 */
[----:B0-----:R-:W-:-:S03]  /*4e70*/  PRMT R46, RZ, 0x7610, R46 ;  /* 0x00007610ff2e7816 */ /* 0x001fc6000000002e */
[----:B------:R-:W-:Y:S04]  /*4e80*/  STL [R1+0x74], R70 ;  /* 0x0000744601007387 */ /* 0x000fe80000100800 */
[----:B------:R-:W-:Y:S04]  /*4e90*/  STL [R1+0x78], R74 ;  /* 0x0000784a01007387 */ /* 0x000fe80000100800 */
[----:B------:R-:W-:Y:S04]  /*4ea0*/  STL [R1+0x7c], R78 ;  /* 0x00007c4e01007387 */ /* 0x000fe80000100800 */
[----:B------:R-:W-:Y:S04]  /*4eb0*/  STL [R1+0xfc], R22 ;  /* 0x0000fc1601007387 */ /* 0x000fe80000100800 */
[----:B------:R-:W-:Y:S04]  /*4ec0*/  STL [R1+0x80], R113 ;  /* 0x0000807101007387 */ /* 0x000fe80000100800 */
[----:B------:R-:W-:Y:S04]  /*4ed0*/  STL [R1+0x84], R117 ;  /* 0x0000847501007387 */ /* 0x000fe80000100800 */
[----:B------:R-:W-:Y:S01]  /*4ee0*/  STL.S16 [R1+0x118], R107 ;  /* 0x0001186b01007387 */ /* 0x000fe20000100600 */
[----:B------:R-:W-:-:S03]  /*4ef0*/  @!P3 PRMT R46, R24, 0x7632, R46 ;  /* 0x00007632182eb816 */ /* 0x000fc6000000002e */
[----:B------:R0:W-:Y:S04]  /*4f00*/  STL [R1+0x64], R54 ;  /* 0x0000643601007387 */ /* 0x0001e80000100800 */
[----:B------:R3:W-:Y:S01]  /*4f10*/  STL [R1+0x100], R24 ;  /* 0x0001001801007387 */ /* 0x0007e20000100800 */
[----:B------:R-:W-:Y:S01]  /*4f20*/  UISETP.NE.AND UP1, UPT, UR9, URZ, UPT ;  /* 0x000000ff0900728c */ /* 0x000fe2000bf25270 */
[----:B0-----:R-:W-:Y:S02]  /*4f30*/  PRMT R54, RZ, 0x7610, R54 ;  /* 0x00007610ff367816 */ /* 0x001fe40000000036 */
[----:B--2---:R-:W-:Y:S01]  /*4f40*/  STL [R1+0x8c], R105 ;  /* 0x00008c6901007387 */ /* 0x004fe20000100800 */
[----:B------:R-:W-:-:S13]  /*4f50*/  R2UR UR16, R10 ;  /* 0x000000000a1072ca */ /* 0x000fda00000e0000 */
[----:B------:R-:W-:-:S05]  /*4f60*/  MOV R0, UR16 ;  /* 0x0000001000007c02 */ /* 0x000fca0008000f00 */
[----:B------:R-:W-:-:S05]  /*4f70*/  FFMA.FTZ R11, -R0, UR16, R11 ;  /* 0x00000010000b7c23 */ /* 0x000fca000801010b */
[----:B------:R-:W-:-:S13]  /*4f80*/  FSETP.GTU.FTZ.AND P0, PT, R11, RZ, PT ;  /* 0x000000ff0b00720b */ /* 0x000fda0003f1c000 */
[----:B------:R-:W-:-:S05]  /*4f90*/  VOTEU.ANY UP0, P0 ;  /* 0x0000000000ff7886 */ /* 0x000fca0000000100 */
[----:B------:R-:W0:Y:S01]  /*4fa0*/  @UP0 LDCU UR5, c[0x0][0x3c0] ;  /* 0x00007800ff0507ac */ /* 0x000e220008000800 */
[----:B------:R-:W-:Y:S02]  /*4fb0*/  PLOP3.LUT P0, PT, PT, PT, UP0, 0x80, 0x8 ;  /* 0x000000000008781c */ /* 0x000fe40003f0f008 */
[----:B------:R-:W-:-:S04]  /*4fc0*/  PRMT R10, RZ, 0x7610, R10 ;  /* 0x00007610ff0a7816 */ /* 0x000fc8000000000a */
[----:B------:R-:W-:Y:S02]  /*4fd0*/  @!P1 PRMT R10, R19, 0x7632, R10 ;  /* 0x00007632130a9816 */ /* 0x000fe4000000000a */
[----:B------:R-:W-:-:S05]  /*4fe0*/  PRMT R19, RZ, 0x7610, R19 ;  /* 0x00007610ff137816 */ /* 0x000fca0000000013 */
[----:B0-----:R-:W-:-:S06]  /*4ff0*/  @P0 FADD.FTZ R62, R11, UR5 ;  /* 0x000000050b3e0e21 */ /* 0x001fcc0008010000 */
[----:B------:R-:W0:Y:S01]  /*5000*/  @P0 MUFU.RSQ R62, R62 ;  /* 0x0000003e003e0308 */ /* 0x000e220000001400 */
[----:B------:R-:W-:Y:S01]  /*5010*/  @!P2 PRMT R19, R22, 0x7632, R19 ;  /* 0x000076321613a816 */ /* 0x000fe20000000013 */
[----:B------:R-:W-:Y:S01]  /*5020*/  STL [R1+0x104], R121 ;  /* 0x0001047901007387 */ /* 0x000fe20000100800 */
[----:B------:R-:W-:-:S04]  /*5030*/  PRMT R22, RZ, 0x7610, R22 ;  /* 0x00007610ff167816 */ /* 0x000fc80000000016 */
[----:B------:R-:W-:Y:S02]  /*5040*/  @!P3 PRMT R22, R24, 0x7610, R22 ;  /* 0x000076101816b816 */ /* 0x000fe40000000016 */
[----:B---3--:R-:W-:Y:S01]  /*5050*/  PRMT R24, RZ, 0x7610, R24 ;  /* 0x00007610ff187816 */ /* 0x008fe20000000018 */
[----:B------:R2:W-:Y:S01]  /*5060*/  STL [R1+0x68], R58 ;  /* 0x0000683a01007387 */ /* 0x0005e20000100800 */
[C---:B----4-:R-:W-:Y:S02]  /*5070*/  @!P5 PRMT R54, R26.reuse, 0x7610, R54 ;  /* 0x000076101a36d816 */ /* 0x050fe40000000036 */
[----:B------:R-:W-:Y:S01]  /*5080*/  @!P5 PRMT R24, R26, 0x7632, R24 ;  /* 0x000076321a18d816 */ /* 0x000fe20000000018 */
[----:B------:R3:W-:Y:S01]  /*5090*/  STL [R1+0x88], R26 ;  /* 0x0000881a01007387 */ /* 0x0007e20000100800 */
[----:B0-----:R-:W-:Y:S02]  /*50a0*/  @P0 R2UR UR5, R62 ;  /* 0x000000003e0502ca */ /* 0x001fe400000e0000 */
[----:B--2---:R-:W-:-:S02]  /*50b0*/  PRMT R58, RZ, 0x7610, R58 ;  /* 0x00007610ff3a7816 */ /* 0x004fc4000000003a */
[----:B---3--:R-:W-:Y:S01]  /*50c0*/  PRMT R26, RZ, 0x7610, R26 ;  /* 0x00007610ff1a7816 */ /* 0x008fe2000000001a */
[----:B------:R0:W-:Y:S01]  /*50d0*/  STL [R1+0x50], R35 ;  /* 0x0000502301007387 */ /* 0x0001e20000100800 */
[C---:B------:R-:W-:Y:S02]  /*50e0*/  @!P5 PRMT R58, R28.reuse, 0x7610, R58 ;  /* 0x000076101c3ad816 */ /* 0x040fe4000000003a */
[----:B------:R-:W-:Y:S01]  /*50f0*/  @!P5 PRMT R26, R28, 0x7632, R26 ;  /* 0x000076321c1ad816 */ /* 0x000fe2000000001a */
[----:B------:R2:W-:Y:S01]  /*5100*/  STL [R1+0xd0], R33 ;  /* 0x0000d02101007387 */ /* 0x0005e20000100800 */
[----:B------:R-:W-:Y:S02]  /*5110*/  PRMT R0, RZ, 0x7610, R0 ;  /* 0x00007610ff007816 */ /* 0x000fe40000000000 */
[----:B------:R-:W-:Y:S01]  /*5120*/  PRMT R11, RZ, 0x7610, R11 ;  /* 0x00007610ff0b7816 */ /* 0x000fe2000000000b */
[----:B------:R3:W-:Y:S01]  /*5130*/  STL [R1+0x54], R34 ;  /* 0x0000542201007387 */ /* 0x0007e20000100800 */
[----:B------:R-:W-:-:S02]  /*5140*/  PRMT R62, RZ, 0x7610, R62 ;  /* 0x00007610ff3e7816 */ /* 0x000fc4000000003e */
[----:B0-----:R-:W-:Y:S01]  /*5150*/  PRMT R35, RZ, 0x7610, R35 ;  /* 0x00007610ff237816 */ /* 0x001fe20000000023 */
[----:B------:R0:W-:Y:S01]  /*5160*/  STL [R1+0x58], R42 ;  /* 0x0000582a01007387 */ /* 0x0001e20000100800 */
[----:B--2---:R-:W-:-:S03]  /*5170*/  PRMT R33, RZ, 0x7610, R33 ;  /* 0x00007610ff217816 */ /* 0x004fc60000000021 */
[----:B------:R2:W-:Y:S01]  /*5180*/  STL [R1+0xd8], R3 ;  /* 0x0000d80301007387 */ /* 0x0005e20000100800 */
[----:B---3--:R-:W-:-:S03]  /*5190*/  PRMT R34, RZ, 0x7610, R34 ;  /* 0x00007610ff227816 */ /* 0x008fc60000000022 */
[----:B------:R3:W-:Y:S01]  /*51a0*/  STL [R1+0x60], R50 ;  /* 0x0000603201007387 */ /* 0x0007e20000100800 */
[----:B0-----:R-:W-:-:S03]  /*51b0*/  PRMT R42, RZ, 0x7610, R42 ;  /* 0x00007610ff2a7816 */ /* 0x001fc6000000002a */
[----:B------:R0:W-:Y:S01]  /*51c0*/  STL [R1+0xec], R13 ;  /* 0x0000ec0d01007387 */ /* 0x0001e20000100800 */
[----:B--2---:R-:W-:-:S03]  /*51d0*/  PRMT R3, RZ, 0x7610, R3 ;  /* 0x00007610ff037816 */ /* 0x004fc60000000003 */
[----:B------:R2:W-:Y:S01]  /*51e0*/  STL [R1+0xf0], R15 ;  /* 0x0000f00f01007387 */ /* 0x0005e20000100800 */
[----:B---3--:R-:W-:-:S03]  /*51f0*/  PRMT R50, RZ, 0x7610, R50 ;  /* 0x00007610ff327816 */ /* 0x008fc60000000032 */
[----:B------:R3:W-:Y:S01]  /*5200*/  STL [R1+0x108], R28 ;  /* 0x0001081c01007387 */ /* 0x0007e20000100800 */
[----:B0-----:R-:W-:Y:S02]  /*5210*/  PRMT R13, RZ, 0x7610, R13 ;  /* 0x00007610ff0d7816 */ /* 0x001fe4000000000d */
[----:B--2---:R-:W-:Y:S02]  /*5220*/  PRMT R15, RZ, 0x7610, R15 ;  /* 0x00007610ff0f7816 */ /* 0x004fe4000000000f */
[----:B---3--:R-:W-:Y:S02]  /*5230*/  PRMT R28, RZ, 0x7610, R28 ;  /* 0x00007610ff1c7816 */ /* 0x008fe4000000001c */
[C---:B------:R-:W-:Y:S02]  /*5240*/  @!P1 PRMT R0, R74.reuse, 0x7610, R0 ;  /* 0x000076104a009816 */ /* 0x040fe40000000000 */
[----:B------:R-:W-:Y:S02]  /*5250*/  @!P1 PRMT R3, R74, 0x7632, R3 ;  /* 0x000076324a039816 */ /* 0x000fe40000000003 */
[----:B------:R-:W-:-:S02]  /*5260*/  @!P2 PRMT R13, R78, 0x7610, R13 ;  /* 0x000076104e0da816 */ /* 0x000fc4000000000d */
[----:B------:R-:W-:Y:S02]  /*5270*/  @!P2 PRMT R15, R78, 0x7632, R15 ;  /* 0x000076324e0fa816 */ /* 0x000fe4000000000f */
[C---:B------:R-:W-:Y:S02]  /*5280*/  @!P3 PRMT R33, R113.reuse, 0x7610, R33 ;  /* 0x000076107121b816 */ /* 0x040fe40000000021 */
[----:B------:R-:W-:Y:S02]  /*5290*/  @!P3 PRMT R34, R113, 0x7632, R34 ;  /* 0x000076327122b816 */ /* 0x000fe40000000022 */
[C---:B------:R-:W-:Y:S02]  /*52a0*/  @!P4 PRMT R42, R117.reuse, 0x7610, R42 ;  /* 0x00007610752ac816 */ /* 0x040fe4000000002a */
[----:B------:R-:W-:Y:S02]  /*52b0*/  @!P4 PRMT R35, R117, 0x7632, R35 ;  /* 0x000076327523c816 */ /* 0x000fe40000000023 */
[----:B------:R-:W-:-:S02]  /*52c0*/  @!P4 PRMT R50, R121, 0x7610, R50 ;  /* 0x000076107932c816 */ /* 0x000fc40000000032 */
[----:B------:R-:W-:Y:S02]  /*52d0*/  @!P4 PRMT R11, R121, 0x7632, R11 ;  /* 0x00007632790bc816 */ /* 0x000fe4000000000b */
[C---:B------:R-:W-:Y:S02]  /*52e0*/  @!P6 PRMT R62, R105.reuse, 0x7610, R62 ;  /* 0x00007610693ee816 */ /* 0x040fe4000000003e */
[----:B------:R-:W-:Y:S01]  /*52f0*/  @!P6 PRMT R28, R105, 0x7632, R28 ;  /* 0x00007632691ce816 */ /* 0x000fe2000000001c */
[----:B------:R-:W-:Y:S01]  /*5300*/  UMOV UR17, 0x3f800000 ;  /* 0x3f80000000117882 */ /* 0x000fe20000000000 */
[----:B------:R-:W-:Y:S01]  /*5310*/  @UP0 UMOV UR17, UR5 ;  /* 0x0000000500110c82 */ /* 0x000fe20008000000 */
[----:B-1----:R-:W-:Y:S05]  /*5320*/  BRA.U UP1, `(.L_x_173) ;  /* 0x0000002501587547 */ /* 0x002fea000b800000 */
[----:B------:R-:W2:Y:S04]  /*5330*/  LDL.LU R74, [R1+0x148] ;  /* 0x00014800014a7983 */ /* 0x000ea80000300800 */
[----:B------:R-:W3:Y:S04]  /*5340*/  LDL.LU R70, [R1+0x150] ;  /* 0x0001500001467983 */ /* 0x000ee80000300800 */
[----:B------:R-:W4:Y:S04]  /*5350*/  LDL.LU R107, [R1+0x14c] ;  /* 0x00014c00016b7983 */ /* 0x000f280000300800 */
[----:B------:R-:W4:Y:S04]  /*5360*/  LDL.LU R111, [R1+0x154] ;  /* 0x00015400016f7983 */ /* 0x000f280000300800 */
[----:B------:R-:W4:Y:S04]  /*5370*/  LDL.LU R109, [R1+0x114] ;  /* 0x00011400016d7983 */ /* 0x000f280000300800 */
[----:B------:R-:W4:Y:S04]  /*5380*/  LDL.LU R117, [R1+0x15c] ;  /* 0x00015c0001757983 */ /* 0x000f280000300800 */
[----:B------:R-:W4:Y:S01]  /*5390*/  LDL.LU R121, [R1+0x16c] ;  /* 0x00016c0001797983 */ /* 0x000f220000300800 */
[----:B--2---:R-:W-:-:S02]  /*53a0*/  SHF.L.U32 R74, R74, 0x10, RZ ;  /* 0x000000104a4a7819 */ /* 0x004fc400000006ff */
[----:B---3--:R-:W-:-:S03]  /*53b0*/  SHF.L.U32 R70, R70, 0x10, RZ ;  /* 0x0000001046467819 */ /* 0x008fc600000006ff */
[----:B------:R-:W-:Y:S01]  /*53c0*/  FADD.FTZ R74, R74, -UR16 ;  /* 0x800000104a4a7e21 */ /* 0x000fe20008010000 */
[----:B----4-:R-:W-:-:S03]  /*53d0*/  SHF.L.U32 R107, R107, 0x10, RZ ;  /* 0x000000106b6b7819 */ /* 0x010fc600000006ff */
[----:B------:R-:W-:Y:S01]  /*53e0*/  FMUL.FTZ R74, R74, UR17 ;  /* 0x000000114a4a7c20 */ /* 0x000fe20008410000 */
[----:B-----5:R-:W-:Y:S01]  /*53f0*/  FMUL.FTZ R105, R8, R70 ;  /* 0x0000004608697220 */ /* 0x020fe20000410000 */
[----:B------:R-:W-:Y:S01]  /*5400*/  SHF.L.U32 R78, R111, 0x10, RZ ;  /* 0x000000106f4e7819 */ /* 0x000fe200000006ff */
[----:B------:R-:W-:Y:S02]  /*5410*/  FADD.FTZ R107, R107, -UR16 ;  /* 0x800000106b6b7e21 */ /* 0x000fe40008010000 */
[----:B------:R-:W-:Y:S01]  /*5420*/  FFMA.FTZ R113, R74, R105, RZ ;  /* 0x000000694a717223 */ /* 0x000fe200000100ff */
[----:B------:R-:W-:Y:S01]  /*5430*/  SHF.L.U32 R111, R109, 0x10, RZ ;  /* 0x000000106d6f7819 */ /* 0x000fe200000006ff */
[----:B------:R-:W-:Y:S01]  /*5440*/  FADD.FTZ R109, RZ, R105 ;  /* 0x00000069ff6d7221 */ /* 0x000fe20000010000 */
[----:B------:R-:W-:Y:S01]  /*5450*/  FMUL.FTZ R107, R107, UR17 ;  /* 0x000000116b6b7c20 */ /* 0x000fe20008410000 */
[----:B------:R-:W-:Y:S02]  /*5460*/  FMUL.FTZ R105, R9, R78 ;  /* 0x0000004e09697220 */ /* 0x000fe40000410000 */
[----:B------:R-:W-:Y:S01]  /*5470*/  FADD.FTZ R111, R111, -UR16 ;  /* 0x800000106f6f7e21 */ /* 0x000fe20008010000 */
[----:B------:R-:W-:Y:S01]  /*5480*/  FFMA.FTZ R74, R70, R74, RZ ;  /* 0x0000004a464a7223 */ /* 0x000fe200000100ff */
[----:B------:R-:W-:Y:S01]  /*5490*/  FFMA.FTZ R113, R107, R105, R113 ;  /* 0x000000696b717223 */ /* 0x000fe20000010071 */
[----:B------:R-:W-:Y:S01]  /*54a0*/  FADD.FTZ R109, R105, R109 ;  /* 0x0000006d696d7221 */ /* 0x000fe20000010000 */
[----:B------:R-:W-:Y:S01]  /*54b0*/  SHF.L.U32 R105, R117, 0x10, RZ ;  /* 0x0000001075697819 */ /* 0x000fe200000006ff */
[----:B------:R-:W-:Y:S01]  /*54c0*/  FADD.FTZ R70, RZ, R70 ;  /* 0x00000046ff467221 */ /* 0x000fe20000010000 */
[----:B------:R-:W-:-:S03]  /*54d0*/  FMUL.FTZ R111, R111, UR17 ;  /* 0x000000116f6f7c20 */ /* 0x000fc60008410000 */
[C---:B------:R-:W-:Y:S01]  /*54e0*/  FADD.FTZ R70, R105.reuse, R70 ;  /* 0x0000004669467221 */ /* 0x040fe20000010000 */
[----:B------:R-:W-:Y:S01]  /*54f0*/  FFMA.FTZ R74, R105, R111, R74 ;  /* 0x0000006f694a7223 */ /* 0x000fe2000001004a */
[----:B------:R-:W-:-:S04]  /*5500*/  FMUL.FTZ R105, R8, R105 ;  /* 0x0000006908697220 */ /* 0x000fc80000410000 */
[----:B------:R-:W-:Y:S02]  /*5510*/  FFMA.FTZ R113, R111, R105, R113 ;  /* 0x000000696f717223 */ /* 0x000fe40000010071 */
[----:B------:R-:W2:Y:S01]  /*5520*/  LDL.LU R111, [R1+0x164] ;  /* 0x00016400016f7983 */ /* 0x000ea20000300800 */
[----:B------:R-:W-:-:S03]  /*5530*/  FADD.FTZ R109, R109, R105 ;  /* 0x000000696d6d7221 */ /* 0x000fc60000010000 */
[----:B------:R-:W3:Y:S01]  /*5540*/  LDL.LU R105, [R1+0x158] ;  /* 0x0001580001697983 */ /* 0x000ee20000300800 */
[----:B------:R-:W-:Y:S01]  /*5550*/  SHF.L.U32 R117, R125, 0x10, RZ ;  /* 0x000000107d757819 */ /* 0x000fe200000006ff */
[----:B------:R-:W-:Y:S02]  /*5560*/  FFMA.FTZ R107, R78, R107, RZ ;  /* 0x0000006b4e6b7223 */ /* 0x000fe400000100ff */
[----:B------:R-:W4:Y:S02]  /*5570*/  LDL.LU R125, [R1+0x168] ;  /* 0x00016800017d7983 */ /* 0x000f240000300800 */
[----:B------:R-:W-:Y:S01]  /*5580*/  FADD.FTZ R117, R117, -UR16 ;  /* 0x8000001075757e21 */ /* 0x000fe20008010000 */
[----:B------:R-:W-:-:S03]  /*5590*/  FADD.FTZ R78, RZ, R78 ;  /* 0x0000004eff4e7221 */ /* 0x000fc60000010000 */
[----:B------:R-:W-:Y:S01]  /*55a0*/  FMUL.FTZ R117, R117, UR17 ;  /* 0x0000001175757c20 */ /* 0x000fe20008410000 */
[----:B--2---:R-:W-:-:S05]  /*55b0*/  SHF.L.U32 R111, R111, 0x10, RZ ;  /* 0x000000106f6f7819 */ /* 0x004fca00000006ff */
[C---:B------:R-:W-:Y:S01]  /*55c0*/  FADD.FTZ R78, R111.reuse, R78 ;  /* 0x0000004e6f4e7221 */ /* 0x040fe20000010000 */
[----:B------:R-:W-:Y:S01]  /*55d0*/  FFMA.FTZ R107, R111, R117, R107 ;  /* 0x000000756f6b7223 */ /* 0x000fe2000001006b */
[----:B------:R-:W-:Y:S01]  /*55e0*/  FMUL.FTZ R111, R9, R111 ;  /* 0x0000006f096f7220 */ /* 0x000fe20000410000 */
[----:B---3--:R-:W-:-:S03]  /*55f0*/  SHF.L.U32 R105, R105, 0x10, RZ ;  /* 0x0000001069697819 */ /* 0x008fc600000006ff */
[----:B------:R-:W-:Y:S01]  /*5600*/  FFMA.FTZ R113, R117, R111, R113 ;  /* 0x0000006f75717223 */ /* 0x000fe20000010071 */
[----:B------:R-:W-:Y:S01]  /*5610*/  FADD.FTZ R109, R111, R109 ;  /* 0x0000006d6f6d7221 */ /* 0x000fe20000010000 */
[----:B------:R-:W-:Y:S01]  /*5620*/  SHF.L.U32 R111, R121, 0x10, RZ ;  /* 0x00000010796f7819 */ /* 0x000fe200000006ff */
[----:B------:R-:W-:-:S04]  /*5630*/  FADD.FTZ R121, R105, -UR16 ;  /* 0x8000001069797e21 */ /* 0x000fc80008010000 */
[----:B------:R-:W-:Y:S01]  /*5640*/  FMUL.FTZ R121, R121, UR17 ;  /* 0x0000001179797c20 */ /* 0x000fe20008410000 */
[----:B------:R-:W-:Y:S01]  /*5650*/  FMUL.FTZ R117, R8, R111 ;  /* 0x0000006f08757220 */ /* 0x000fe20000410000 */
[----:B------:R-:W-:Y:S02]  /*5660*/  FADD.FTZ R70, R70, R111 ;  /* 0x0000006f46467221 */ /* 0x000fe40000010000 */
[----:B------:R-:W-:Y:S02]  /*5670*/  FFMA.FTZ R74, R111, R121, R74 ;  /* 0x000000796f4a7223 */ /* 0x000fe4000001004a */
[----:B------:R-:W2:Y:S01]  /*5680*/  LDL.LU R111, [R1+0x174] ;  /* 0x00017400016f7983 */ /* 0x000ea20000300800 */
[----:B----4-:R-:W-:Y:S01]  /*5690*/  SHF.L.U32 R105, R125, 0x10, RZ ;  /* 0x000000107d697819 */ /* 0x010fe200000006ff */
[----:B------:R-:W-:Y:S02]  /*56a0*/  FFMA.FTZ R113, R121, R117, R113 ;  /* 0x0000007579717223 */ /* 0x000fe40000010071 */
[----:B------:R-:W3:Y:S02]  /*56b0*/  LDL.LU R121, [R1+0x170] ;  /* 0x0001700001797983 */ /* 0x000ee40000300800 */
[----:B------:R-:W-:Y:S01]  /*56c0*/  FADD.FTZ R105, R105, -UR16 ;  /* 0x8000001069697e21 */ /* 0x000fe20008010000 */
[----:B------:R-:W-:Y:S01]  /*56d0*/  FADD.FTZ R109, R109, R117 ;  /* 0x000000756d6d7221 */ /* 0x000fe20000010000 */
[----:B------:R-:W4:Y:S02]  /*56e0*/  LDL.LU R125, [R1+0x110] ;  /* 0x00011000017d7983 */ /* 0x000f240000300800 */
[----:B------:R-:W-:-:S02]  /*56f0*/  FMUL.FTZ R105, R105, UR17 ;  /* 0x0000001169697c20 */ /* 0x000fc40008410000 */
[----:B------:R-:W4:Y:S01]  /*5700*/  LDL.LU R117, [R1+0x178] ;  /* 0x0001780001757983 */ /* 0x000f220000300800 */
[----:B--2---:R-:W-:-:S05]  /*5710*/  SHF.L.U32 R111, R111, 0x10, RZ ;  /* 0x000000106f6f7819 */ /* 0x004fca00000006ff */
[----:B------:R-:W-:Y:S01]  /*5720*/  FADD.FTZ R78, R78, R111 ;  /* 0x0000006f4e4e7221 */ /* 0x000fe20000010000 */
[----:B------:R-:W-:Y:S01]  /*5730*/  FFMA.FTZ R107, R111, R105, R107 ;  /* 0x000000696f6b7223 */ /* 0x000fe2000001006b */
[----:B------:R-:W-:-:S04]  /*5740*/  FMUL.FTZ R111, R9, R111 ;  /* 0x0000006f096f7220 */ /* 0x000fc80000410000 */
[----:B------:R-:W-:Y:S02]  /*5750*/  FFMA.FTZ R113, R105, R111, R113 ;  /* 0x0000006f69717223 */ /* 0x000fe40000010071 */
[----:B------:R-:W2:Y:S01]  /*5760*/  LDL.LU R105, [R1+0x17c] ;  /* 0x00017c0001697983 */ /* 0x000ea20000300800 */
[----:B------:R-:W-:-:S03]  /*5770*/  FADD.FTZ R109, R111, R109 ;  /* 0x0000006d6f6d7221 */ /* 0x000fc60000010000 */
[----:B------:R-:W2:Y:S01]  /*5780*/  LDL.LU R111, [R1+0x184] ;  /* 0x00018400016f7983 */ /* 0x000ea20000300800 */
[----:B---3--:R-:W-:Y:S02]  /*5790*/  SHF.L.U32 R121, R121, 0x10, RZ ;  /* 0x0000001079797819 */ /* 0x008fe400000006ff */
[----:B----4-:R-:W-:-:S03]  /*57a0*/  SHF.L.U32 R117, R117, 0x10, RZ ;  /* 0x0000001075757819 */ /* 0x010fc600000006ff */
[----:B------:R-:W-:Y:S02]  /*57b0*/  FADD.FTZ R121, R121, -UR16 ;  /* 0x8000001079797e21 */ /* 0x000fe40008010000 */
[----:B------:R-:W-:Y:S02]  /*57c0*/  FADD.FTZ R117, R117, -UR16 ;  /* 0x8000001075757e21 */ /* 0x000fe40008010000 */
[----:B------:R-:W-:Y:S02]  /*57d0*/  FMUL.FTZ R121, R121, UR17 ;  /* 0x0000001179797c20 */ /* 0x000fe40008410000 */
[----:B------:R-:W-:Y:S01]  /*57e0*/  FMUL.FTZ R117, R117, UR17 ;  /* 0x0000001175757c20 */ /* 0x000fe20008410000 */
[----:B--2---:R-:W-:Y:S02]  /*57f0*/  SHF.L.U32 R105, R105, 0x10, RZ ;  /* 0x0000001069697819 */ /* 0x004fe400000006ff */
[----:B------:R-:W-:-:S03]  /*5800*/  SHF.L.U32 R111, R111, 0x10, RZ ;  /* 0x000000106f6f7819 */ /* 0x000fc600000006ff */
[----:B------:R-:W-:Y:S01]  /*5810*/  FADD.FTZ R70, R70, R105 ;  /* 0x0000006946467221 */ /* 0x000fe20000010000 */
[----:B------:R-:W-:Y:S01]  /*5820*/  FFMA.FTZ R74, R105, R121, R74 ;  /* 0x00000079694a7223 */ /* 0x000fe2000001004a */
[----:B------:R-:W-:Y:S01]  /*5830*/  FMUL.FTZ R105, R8, R105 ;  /* 0x0000006908697220 */ /* 0x000fe20000410000 */
[----:B------:R-:W-:Y:S01]  /*5840*/  FADD.FTZ R78, R78, R111 ;  /* 0x0000006f4e4e7221 */ /* 0x000fe20000010000 */
[----:B------:R-:W-:Y:S02]  /*5850*/  FFMA.FTZ R107, R111, R117, R107 ;  /* 0x000000756f6b7223 */ /* 0x000fe4000001006b */
[----:B------:R-:W-:Y:S01]  /*5860*/  FFMA.FTZ R113, R121, R105, R113 ;  /* 0x0000006979717223 */ /* 0x000fe20000010071 */
[----:B------:R-:W-:Y:S01]  /*5870*/  FMUL.FTZ R111, R9, R111 ;  /* 0x0000006f096f7220 */ /* 0x000fe20000410000 */
[----:B------:R-:W-:Y:S01]  /*5880*/  FADD.FTZ R109, R109, R105 ;  /* 0x000000696d6d7221 */ /* 0x000fe20000010000 */
[----:B------:R-:W2:Y:S02]  /*5890*/  LDL.LU R121, [R1+0x190] ;  /* 0x0001900001797983 */ /* 0x000ea40000300800 */
[----:B------:R-:W-:Y:S01]  /*58a0*/  FFMA.FTZ R113, R117, R111, R113 ;  /* 0x0000006f75717223 */ /* 0x000fe20000010071 */
[----:B------:R-:W-:Y:S01]  /*58b0*/  FADD.FTZ R109, R111, R109 ;  /* 0x0000006d6f6d7221 */ /* 0x000fe20000010000 */
[----:B------:R-:W3:Y:S04]  /*58c0*/  LDL.LU R117, [R1+0x188] ;  /* 0x0001880001757983 */ /* 0x000ee80000300800 */
[----:B------:R-:W4:Y:S01]  /*58d0*/  LDL.LU R111, [R1+0x18c] ;  /* 0x00018c00016f7983 */ /* 0x000f220000300800 */
[----:B------:R-:W-:-:S03]  /*58e0*/  SHF.L.U32 R105, R125, 0x10, RZ ;  /* 0x000000107d697819 */ /* 0x000fc600000006ff */
[----:B------:R-:W2:Y:S02]  /*58f0*/  LDL.LU R125, [R1+0x180] ;  /* 0x00018000017d7983 */ /* 0x000ea40000300800 */
[----:B------:R-:W-:-:S04]  /*5900*/  FADD.FTZ R105, R105, -UR16 ;  /* 0x8000001069697e21 */ /* 0x000fc80008010000 */
[----:B------:R-:W-:Y:S01]  /*5910*/  FMUL.FTZ R105, R105, UR17 ;  /* 0x0000001169697c20 */ /* 0x000fe20008410000 */
[----:B------:R-:W-:-:S05]  /*5920*/  SHF.L.U32 R98, R98, 0x10, RZ ;  /* 0x0000001062627819 */ /* 0x000fca00000006ff */
[----:B------:R-:W-:-:S04]  /*5930*/  FADD.FTZ R98, R98, -UR16 ;  /* 0x8000001062627e21 */ /* 0x000fc80008010000 */
[----:B------:R-:W-:Y:S01]  /*5940*/  FMUL.FTZ R98, R98, UR17 ;  /* 0x0000001162627c20 */ /* 0x000fe20008410000 */
[----:B------:R-:W-:Y:S02]  /*5950*/  SHF.L.U32 R99, R99, 0x10, RZ ;  /* 0x0000001063637819 */ /* 0x000fe400000006ff */
[----:B------:R-:W-:-:S03]  /*5960*/  SHF.L.U32 R101, R101, 0x10, RZ ;  /* 0x0000001065657819 */ /* 0x000fc600000006ff */
[----:B------:R-:W-:Y:S02]  /*5970*/  FADD.FTZ R99, R99, -UR16 ;  /* 0x8000001063637e21 */ /* 0x000fe40008010000 */
[----:B------:R-:W-:Y:S01]  /*5980*/  FADD.FTZ R101, R101, -UR16 ;  /* 0x8000001065657e21 */ /* 0x000fe20008010000 */
[----:B------:R-:W-:Y:S02]  /*5990*/  SHF.L.U32 R103, R103, 0x10, RZ ;  /* 0x0000001067677819 */ /* 0x000fe400000006ff */
[----:B------:R-:W-:Y:S02]  /*59a0*/  SHF.L.U32 R102, R102, 0x10, RZ ;  /* 0x0000001066667819 */ /* 0x000fe400000006ff */
[----:B------:R-:W-:-:S03]  /*59b0*/  SHF.L.U32 R104, R104, 0x10, RZ ;  /* 0x0000001068687819 */ /* 0x000fc600000006ff */
[----:B------:R-:W-:-:S04]  /*59c0*/  FADD.FTZ R102, R102, -UR16 ;  /* 0x8000001066667e21 */ /* 0x000fc80008010000 */
[----:B------:R-:W-:Y:S01]  /*59d0*/  FMUL.FTZ R102, R102, UR17 ;  /* 0x0000001166667c20 */ /* 0x000fe20008410000 */
[----:B------:R-:W-:Y:S02]  /*59e0*/  SHF.L.U32 R90, R90, 0x10, RZ ;  /* 0x000000105a5a7819 */ /* 0x000fe400000006ff */
[----:B------:R-:W-:-:S03]  /*59f0*/  SHF.L.U32 R86, R86, 0x10, RZ ;  /* 0x0000001056567819 */ /* 0x000fc600000006ff */
[----:B------:R-:W-:Y:S01]  /*5a00*/  FADD.FTZ R90, R90, -UR16 ;  /* 0x800000105a5a7e21 */ /* 0x000fe20008010000 */
[----:B------:R-:W-:Y:S01]  /*5a10*/  SHF.L.U32 R91, R91, 0x10, RZ ;  /* 0x000000105b5b7819 */ /* 0x000fe200000006ff */
[----:B------:R-:W-:-:S04]  /*5a20*/  FADD.FTZ R86, R86, -UR16 ;  /* 0x8000001056567e21 */ /* 0x000fc80008010000 */
[----:B------:R-:W-:Y:S01]  /*5a30*/  FADD.FTZ R91, R91, -UR16 ;  /* 0x800000105b5b7e21 */ /* 0x000fe20008010000 */
[----:B------:R-:W-:-:S03]  /*5a40*/  SHF.L.U32 R87, R87, 0x10, RZ ;  /* 0x0000001057577819 */ /* 0x000fc600000006ff */
[----:B------:R-:W-:Y:S01]  /*5a50*/  FMUL.FTZ R91, R91, UR17 ;  /* 0x000000115b5b7c20 */ /* 0x000fe20008410000 */
[----:B------:R-:W-:Y:S01]  /*5a60*/  SHF.L.U32 R85, R85, 0x10, RZ ;  /* 0x0000001055557819 */ /* 0x000fe200000006ff */
[----:B------:R-:W-:Y:S01]  /*5a70*/  FADD.FTZ R87, R87, -UR16 ;  /* 0x8000001057577e21 */ /* 0x000fe20008010000 */
[----:B------:R-:W-:Y:S02]  /*5a80*/  SHF.L.U32 R84, R84, 0x10, RZ ;  /* 0x0000001054547819 */ /* 0x000fe400000006ff */
[----:B------:R-:W-:Y:S01]  /*5a90*/  SHF.L.U32 R83, R83, 0x10, RZ ;  /* 0x0000001053537819 */ /* 0x000fe200000006ff */
[----:B------:R-:W-:Y:S01]  /*5aa0*/  FMUL.FTZ R87, R87, UR17 ;  /* 0x0000001157577c20 */ /* 0x000fe20008410000 */
[----:B------:R-:W-:Y:S01]  /*5ab0*/  FADD.FTZ R85, R85, -UR16 ;  /* 0x8000001055557e21 */ /* 0x000fe20008010000 */
[----:B------:R-:W-:Y:S01]  /*5ac0*/  FADD.FTZ R84, R84, -UR16 ;  /* 0x8000001054547e21 */ /* 0x000fe20008010000 */
[----:B------:R-:W-:Y:S02]  /*5ad0*/  SHF.L.U32 R82, R82, 0x10, RZ ;  /* 0x0000001052527819 */ /* 0x000fe400000006ff */
[----:B------:R-:W-:Y:S01]  /*5ae0*/  FMUL.FTZ R85, R85, UR17 ;  /* 0x0000001155557c20 */ /* 0x000fe20008410000 */
[----:B------:R-:W-:Y:S01]  /*5af0*/  FMUL.FTZ R84, R84, UR17 ;  /* 0x0000001154547c20 */ /* 0x000fe20008410000 */
[----:B------:R-:W-:-:S02]  /*5b00*/  SHF.L.U32 R37, R37, 0x10, RZ ;  /* 0x0000001025257819 */ /* 0x000fc400000006ff */
[----:B------:R-:W-:Y:S02]  /*5b10*/  SHF.L.U32 R2, R2, 0x10, RZ ;  /* 0x0000001002027819 */ /* 0x000fe400000006ff */
[----:B------:R-:W-:Y:S02]  /*5b20*/  SHF.L.U32 R36, R36, 0x10, RZ ;  /* 0x0000001024247819 */ /* 0x000fe400000006ff */
[----:B------:R-:W-:Y:S01]  /*5b30*/  SHF.L.U32 R80, R80, 0x10, RZ ;  /* 0x0000001050507819 */ /* 0x000fe200000006ff */
[----:B------:R-:W-:Y:S02]  /*5b40*/  FADD.FTZ R2, R2, -UR16 ;  /* 0x8000001002027e21 */ /* 0x000fe40008010000 */
[----:B------:R-:W-:Y:S01]  /*5b50*/  FADD.FTZ R36, R36, -UR16 ;  /* 0x8000001024247e21 */ /* 0x000fe20008010000 */
[----:B------:R-:W-:-:S03]  /*5b60*/  SHF.L.U32 R43, R43, 0x10, RZ ;  /* 0x000000102b2b7819 */ /* 0x000fc600000006ff */
[----:B------:R-:W-:Y:S01]  /*5b70*/  FMUL.FTZ R36, R36, UR17 ;  /* 0x0000001124247c20 */ /* 0x000fe20008410000 */
[----:B------:R-:W-:Y:S01]  /*5b80*/  SHF.L.U32 R47, R47, 0x10, RZ ;  /* 0x000000102f2f7819 */ /* 0x000fe200000006ff */
[----:B------:R-:W-:-:S04]  /*5b90*/  FADD.FTZ R43, R43, -UR16 ;  /* 0x800000102b2b7e21 */ /* 0x000fc80008010000 */
[----:B------:R-:W-:Y:S01]  /*5ba0*/  FMUL.FTZ R43, R43, UR17 ;  /* 0x000000112b2b7c20 */ /* 0x000fe20008410000 */
[----:B------:R-:W-:Y:S01]  /*5bb0*/  FADD.FTZ R47, R47, -UR16 ;  /* 0x800000102f2f7e21 */ /* 0x000fe20008010000 */
[----:B------:R-:W-:-:S03]  /*5bc0*/  SHF.L.U32 R51, R51, 0x10, RZ ;  /* 0x0000001033337819 */ /* 0x000fc600000006ff */
[----:B------:R-:W-:Y:S01]  /*5bd0*/  FMUL.FTZ R47, R47, UR17 ;  /* 0x000000112f2f7c20 */ /* 0x000fe20008410000 */
[----:B------:R-:W-:Y:S01]  /*5be0*/  SHF.L.U32 R53, R53, 0x10, RZ ;  /* 0x0000001035357819 */ /* 0x000fe200000006ff */
[----:B------:R-:W-:Y:S01]  /*5bf0*/  FADD.FTZ R51, R51, -UR16 ;  /* 0x8000001033337e21 */ /* 0x000fe20008010000 */
[----:B------:R-:W-:-:S03]  /*5c00*/  SHF.L.U32 R55, R55, 0x10, RZ ;  /* 0x0000001037377819 */ /* 0x000fc600000006ff */
[----:B------:R-:W-:Y:S01]  /*5c10*/  FMUL.FTZ R51, R51, UR17 ;  /* 0x0000001133337c20 */ /* 0x000fe20008410000 */
[----:B------:R-:W-:Y:S01]  /*5c20*/  SHF.L.U32 R52, R52, 0x10, RZ ;  /* 0x0000001034347819 */ /* 0x000fe200000006ff */
[----:B------:R-:W-:Y:S01]  /*5c30*/  FADD.FTZ R55, R55, -UR16 ;  /* 0x8000001037377e21 */ /* 0x000fe20008010000 */
[----:B------:R-:W-:-:S03]  /*5c40*/  SHF.L.U32 R57, R57, 0x10, RZ ;  /* 0x0000001039397819 */ /* 0x000fc600000006ff */
[----:B------:R-:W-:Y:S01]  /*5c50*/  FADD.FTZ R52, R52, -UR16 ;  /* 0x8000001034347e21 */ /* 0x000fe20008010000 */
[----:B------:R-:W-:Y:S02]  /*5c60*/  SHF.L.U32 R59, R59, 0x10, RZ ;  /* 0x000000103b3b7819 */ /* 0x000fe400000006ff */
[----:B------:R-:W-:Y:S01]  /*5c70*/  SHF.L.U32 R56, R56, 0x10, RZ ;  /* 0x0000001038387819 */ /* 0x000fe200000006ff */
[----:B------:R-:W-:Y:S01]  /*5c80*/  FMUL.FTZ R52, R52, UR17 ;  /* 0x0000001134347c20 */ /* 0x000fe20008410000 */
[----:B------:R-:W-:Y:S01]  /*5c90*/  SHF.L.U32 R108, R108, 0x10, RZ ;  /* 0x000000106c6c7819 */ /* 0x000fe200000006ff */
[----:B------:R-:W-:Y:S02]  /*5ca0*/  FADD.FTZ R59, R59, -UR16 ;  /* 0x800000103b3b7e21 */ /* 0x000fe40008010000 */
[----:B------:R-:W-:Y:S01]  /*5cb0*/  FADD.FTZ R56, R56, -UR16 ;  /* 0x8000001038387e21 */ /* 0x000fe20008010000 */
[----:B------:R-:W-:Y:S02]  /*5cc0*/  SHF.L.U32 R61, R61, 0x10, RZ ;  /* 0x000000103d3d7819 */ /* 0x000fe400000006ff */
[----:B------:R-:W-:Y:S01]  /*5cd0*/  SHF.L.U32 R60, R60, 0x10, RZ ;  /* 0x000000103c3c7819 */ /* 0x000fe200000006ff */
[----:B------:R-:W-:Y:S01]  /*5ce0*/  FMUL.FTZ R56, R56, UR17 ;  /* 0x0000001138387c20 */ /* 0x000fe20008410000 */
[----:B------:R-:W-:-:S02]  /*5cf0*/  SHF.L.U32 R110, R110, 0x10, RZ ;  /* 0x000000106e6e7819 */ /* 0x000fc400000006ff */
[----:B------:R-:W-:Y:S02]  /*5d00*/  SHF.L.U32 R12, R12, 0x10, RZ ;  /* 0x000000100c0c7819 */ /* 0x000fe400000006ff */
[----:B---3--:R-:W-:Y:S02]  /*5d10*/  SHF.L.U32 R117, R117, 0x10, RZ ;  /* 0x0000001075757819 */ /* 0x008fe400000006ff */
[----:B----4-:R-:W-:-:S03]  /*5d20*/  SHF.L.U32 R111, R111, 0x10, RZ ;  /* 0x000000106f6f7819 */ /* 0x010fc600000006ff */
[----:B------:R-:W-:Y:S01]  /*5d30*/  FADD.FTZ R117, R117, -UR16 ;  /* 0x8000001075757e21 */ /* 0x000fe20008010000 */
[----:B--2---:R-:W-:Y:S01]  /*5d40*/  SHF.L.U32 R121, R121, 0x10, RZ ;  /* 0x0000001079797819 */ /* 0x004fe200000006ff */
[----:B------:R-:W-:Y:S01]  /*5d50*/  FADD.FTZ R70, R70, R111 ;  /* 0x0000006f46467221 */ /* 0x000fe20000010000 */
[----:B------:R-:W-:Y:S01]  /*5d60*/  FFMA.FTZ R74, R111, R105, R74 ;  /* 0x000000696f4a7223 */ /* 0x000fe2000001004a */
[----:B------:R-:W-:Y:S01]  /*5d70*/  FMUL.FTZ R111, R8, R111 ;  /* 0x0000006f086f7220 */ /* 0x000fe20000410000 */
[----:B------:R-:W-:Y:S01]  /*5d80*/  FMUL.FTZ R117, R117, UR17 ;  /* 0x0000001175757c20 */ /* 0x000fe20008410000 */
[----:B------:R-:W-:Y:S02]  /*5d90*/  FADD.FTZ R78, R78, R121 ;  /* 0x000000794e4e7221 */ /* 0x000fe40000010000 */
[----:B------:R-:W-:Y:S01]  /*5da0*/  FFMA.FTZ R113, R105, R111, R113 ;  /* 0x0000006f69717223 */ /* 0x000fe20000010071 */
[----:B------:R-:W-:Y:S01]  /*5db0*/  FFMA.FTZ R107, R121, R117, R107 ;  /* 0x00000075796b7223 */ /* 0x000fe2000001006b */
[----:B------:R-:W-:Y:S01]  /*5dc0*/  SHF.L.U32 R105, R100, 0x10, RZ ;  /* 0x0000001064697819 */ /* 0x000fe200000006ff */
[----:B------:R-:W-:-:S04]  /*5dd0*/  FMUL.FTZ R121, R9, R121 ;  /* 0x0000007909797220 */ /* 0x000fc80000410000 */
[----:B------:R-:W-:Y:S01]  /*5de0*/  FFMA.FTZ R113, R117, R121, R113 ;  /* 0x0000007975717223 */ /* 0x000fe20000010071 */
[----:B------:R-:W-:Y:S01]  /*5df0*/  FMUL.FTZ R100, R8, R105 ;  /* 0x0000006908647220 */ /* 0x000fe20000410000 */
[----:B------:R-:W-:-:S03]  /*5e00*/  FFMA.FTZ R74, R105, R98, R74 ;  /* 0x00000062694a7223 */ /* 0x000fc6000001004a */
[----:B------:R-:W-:Y:S01]  /*5e10*/  FFMA.FTZ R113, R98, R100, R113 ;  /* 0x0000006462717223 */ /* 0x000fe20000010071 */
[----:B------:R-:W-:Y:S02]  /*5e20*/  SHF.L.U32 R98, R125, 0x10, RZ ;  /* 0x000000107d627819 */ /* 0x000fe400000006ff */
[----:B------:R-:W2:Y:S01]  /*5e30*/  LDL.LU R125, [R1+0x118] ;  /* 0x00011800017d7983 */ /* 0x000ea20000300800 */
[----:B------:R-:W-:-:S04]  /*5e40*/  FADD.FTZ R109, R109, R111 ;  /* 0x0000006f6d6d7221 */ /* 0x000fc80000010000 */
[----:B------:R-:W-:-:S04]  /*5e50*/  FADD.FTZ R109, R121, R109 ;  /* 0x0000006d796d7221 */ /* 0x000fc80000010000 */
[----:B------:R-:W-:Y:S01]  /*5e60*/  FADD.FTZ R109, R109, R100 ;  /* 0x000000646d6d7221 */ /* 0x000fe20000010000 */
[----:B------:R-:W-:Y:S01]  /*5e70*/  FMUL.FTZ R100, R99, UR17 ;  /* 0x0000001163647c20 */ /* 0x000fe20008410000 */
[----:B------:R-:W-:Y:S01]  /*5e80*/  FADD.FTZ R70, R70, R105 ;  /* 0x0000006946467221 */ /* 0x000fe20000010000 */
        /* <DEDUP_REMOVED lines=8> */
[----:B------:R-:W-:-:S03]  /*5f10*/  FFMA.FTZ R98, R100, R98, R113 ;  /* 0x0000006264627223 */ /* 0x000fc60000010071 */
[----:B------:R-:W-:Y:S01]  /*5f20*/  FADD.FTZ R100, R109, R103 ;  /* 0x000000676d647221 */ /* 0x000fe20000010000 */
[----:B------:R-:W-:Y:S01]  /*5f30*/  FFMA.FTZ R103, R99, R103, R98 ;  /* 0x0000006763677223 */ /* 0x000fe20000010062 */
[----:B------:R-:W-:Y:S01]  /*5f40*/  SHF.L.U32 R98, R94, 0x10, RZ ;  /* 0x000000105e627819 */ /* 0x000fe200000006ff */
[----:B------:R-:W-:Y:S01]  /*5f50*/  FMUL.FTZ R99, R9, R104 ;  /* 0x0000006809637220 */ /* 0x000fe20000410000 */
[----:B------:R-:W-:-:S03]  /*5f60*/  SHF.L.U32 R101, R95, 0x10, RZ ;  /* 0x000000105f657819 */ /* 0x000fc600000006ff */
[----:B------:R-:W-:Y:S01]  /*5f70*/  FADD.FTZ R98, R98, -UR16 ;  /* 0x8000001062627e21 */ /* 0x000fe20008010000 */
[----:B------:R-:W-:Y:S01]  /*5f80*/  FADD.FTZ R94, R99, R100 ;  /* 0x00000064635e7221 */ /* 0x000fe20000010000 */
[----:B------:R-:W-:Y:S01]  /*5f90*/  FFMA.FTZ R95, R102, R99, R103 ;  /* 0x00000063665f7223 */ /* 0x000fe20000010067 */
[----:B------:R-:W-:Y:S01]  /*5fa0*/  SHF.L.U32 R99, R96, 0x10, RZ ;  /* 0x0000001060637819 */ /* 0x000fe200000006ff */
[----:B------:R-:W-:Y:S01]  /*5fb0*/  FMUL.FTZ R98, R98, UR17 ;  /* 0x0000001162627c20 */ /* 0x000fe20008410000 */
[----:B------:R-:W-:-:S03]  /*5fc0*/  FADD.FTZ R101, R101, -UR16 ;  /* 0x8000001065657e21 */ /* 0x000fc60008010000 */
[----:B------:R-:W-:Y:S01]  /*5fd0*/  FADD.FTZ R70, R70, R99 ;  /* 0x0000006346467221 */ /* 0x000fe20000010000 */
[----:B------:R-:W-:Y:S01]  /*5fe0*/  FFMA.FTZ R74, R99, R98, R74 ;  /* 0x00000062634a7223 */ /* 0x000fe2000001004a */
[----:B------:R-:W-:Y:S01]  /*5ff0*/  FMUL.FTZ R99, R8, R99 ;  /* 0x0000006308637220 */ /* 0x000fe20000410000 */
[----:B------:R-:W-:Y:S01]  /*6000*/  SHF.L.U32 R96, R97, 0x10, RZ ;  /* 0x0000001061607819 */ /* 0x000fe200000006ff */
[----:B------:R-:W-:Y:S01]  /*6010*/  FADD.FTZ R78, R78, R104 ;  /* 0x000000684e4e7221 */ /* 0x000fe20000010000 */
[----:B------:R-:W-:Y:S01]  /*6020*/  FFMA.FTZ R107, R104, R102, R107 ;  /* 0x00000066686b7223 */ /* 0x000fe2000001006b */
[----:B------:R-:W-:Y:S01]  /*6030*/  FMUL.FTZ R101, R101, UR17 ;  /* 0x0000001165657c20 */ /* 0x000fe20008410000 */
[----:B------:R-:W-:Y:S01]  /*6040*/  FFMA.FTZ R98, R98, R99, R95 ;  /* 0x0000006362627223 */ /* 0x000fe2000001005f */
[----:B------:R-:W-:Y:S01]  /*6050*/  SHF.L.U32 R95, R92, 0x10, RZ ;  /* 0x000000105c5f7819 */ /* 0x000fe200000006ff */
[----:B------:R-:W-:Y:S01]  /*6060*/  FADD.FTZ R78, R78, R96 ;  /* 0x000000604e4e7221 */ /* 0x000fe20000010000 */
[----:B------:R-:W-:Y:S01]  /*6070*/  FFMA.FTZ R107, R96, R101, R107 ;  /* 0x00000065606b7223 */ /* 0x000fe2000001006b */
[----:B------:R-:W-:Y:S01]  /*6080*/  FMUL.FTZ R96, R9, R96 ;  /* 0x0000006009607220 */ /* 0x000fe20000410000 */
[----:B------:R-:W-:Y:S01]  /*6090*/  FADD.FTZ R97, R94, R99 ;  /* 0x000000635e617221 */ /* 0x000fe20000010000 */
[----:B------:R-:W-:Y:S01]  /*60a0*/  FMUL.FTZ R99, R90, UR17 ;  /* 0x000000115a637c20 */ /* 0x000fe20008410000 */
[----:B------:R-:W-:Y:S01]  /*60b0*/  FADD.FTZ R90, R70, R95 ;  /* 0x0000005f465a7221 */ /* 0x000fe20000010000 */
[----:B------:R-:W-:Y:S01]  /*60c0*/  SHF.L.U32 R70, R93, 0x10, RZ ;  /* 0x000000105d467819 */ /* 0x000fe200000006ff */
[----:B------:R-:W-:Y:S01]  /*60d0*/  FADD.FTZ R97, R96, R97 ;  /* 0x0000006160617221 */ /* 0x000fe20000010000 */
[----:B------:R-:W-:Y:S01]  /*60e0*/  FFMA.FTZ R98, R101, R96, R98 ;  /* 0x0000006065627223 */ /* 0x000fe20000010062 */
[----:B------:R-:W-:Y:S01]  /*60f0*/  FMUL.FTZ R92, R8, R95 ;  /* 0x0000005f085c7220 */ /* 0x000fe20000410000 */
[----:B------:R-:W-:Y:S01]  /*6100*/  FFMA.FTZ R74, R95, R99, R74 ;  /* 0x000000635f4a7223 */ /* 0x000fe2000001004a */
[----:B------:R-:W-:Y:S01]  /*6110*/  FMUL.FTZ R95, R86, UR17 ;  /* 0x00000011565f7c20 */ /* 0x000fe20008410000 */
[----:B------:R-:W-:Y:S01]  /*6120*/  SHF.L.U32 R93, R88, 0x10, RZ ;  /* 0x00000010585d7819 */ /* 0x000fe200000006ff */
[----:B------:R-:W-:Y:S01]  /*6130*/  FADD.FTZ R97, R97, R92 ;  /* 0x0000005c61617221 */ /* 0x000fe20000010000 */
[----:B------:R-:W-:Y:S01]  /*6140*/  FFMA.FTZ R98, R99, R92, R98 ;  /* 0x0000005c63627223 */ /* 0x000fe20000010062 */
[----:B------:R-:W-:-:S02]  /*6150*/  FMUL.FTZ R86, R9, R70 ;  /* 0x0000004609567220 */ /* 0x000fc40000410000 */
[----:B------:R-:W-:Y:S02]  /*6160*/  FMUL.FTZ R88, R8, R93 ;  /* 0x0000005d08587220 */ /* 0x000fe40000410000 */
[----:B------:R-:W-:Y:S01]  /*6170*/  FADD.FTZ R97, R86, R97 ;  /* 0x0000006156617221 */ /* 0x000fe20000010000 */
[----:B------:R-:W-:Y:S01]  /*6180*/  FFMA.FTZ R98, R91, R86, R98 ;  /* 0x000000565b627223 */ /* 0x000fe20000010062 */
[----:B------:R-:W-:Y:S01]  /*6190*/  SHF.L.U32 R86, R89, 0x10, RZ ;  /* 0x0000001059567819 */ /* 0x000fe200000006ff */
[----:B------:R-:W-:Y:S01]  /*61a0*/  FADD.FTZ R78, R78, R70 ;  /* 0x000000464e4e7221 */ /* 0x000fe20000010000 */
[----:B------:R-:W-:Y:S01]  /*61b0*/  FADD.FTZ R97, R97, R88 ;  /* 0x0000005861617221 */ /* 0x000fe20000010000 */
[----:B------:R-:W-:Y:S01]  /*61c0*/  FFMA.FTZ R98, R95, R88, R98 ;  /* 0x000000585f627223 */ /* 0x000fe20000010062 */
[----:B------:R-:W-:Y:S01]  /*61d0*/  FFMA.FTZ R107, R70, R91, R107 ;  /* 0x0000005b466b7223 */ /* 0x000fe2000001006b */
[----:B------:R-:W-:Y:S01]  /*61e0*/  FMUL.FTZ R88, R9, R86 ;  /* 0x0000005609587220 */ /* 0x000fe20000410000 */
[----:B------:R-:W-:Y:S01]  /*61f0*/  FFMA.FTZ R74, R93, R95, R74 ;  /* 0x0000005f5d4a7223 */ /* 0x000fe2000001004a */
[----:B------:R-:W-:Y:S01]  /*6200*/  FADD.FTZ R78, R78, R86 ;  /* 0x000000564e4e7221 */ /* 0x000fe20000010000 */
[----:B------:R-:W-:Y:S01]  /*6210*/  FFMA.FTZ R107, R86, R87, R107 ;  /* 0x00000057566b7223 */ /* 0x000fe2000001006b */
[----:B------:R-:W-:Y:S01]  /*6220*/  FFMA.FTZ R98, R87, R88, R98 ;  /* 0x0000005857627223 */ /* 0x000fe20000010062 */
[----:B------:R-:W-:Y:S01]  /*6230*/  SHF.L.U32 R87, R21, 0x10, RZ ;  /* 0x0000001015577819 */ /* 0x000fe200000006ff */
[----:B------:R-:W-:Y:S01]  /*6240*/  FMUL.FTZ R86, R8, R83 ;  /* 0x0000005308567220 */ /* 0x000fe20000410000 */
[----:B------:R-:W-:Y:S01]  /*6250*/  FADD.FTZ R97, R88, R97 ;  /* 0x0000006158617221 */ /* 0x000fe20000010000 */
[----:B------:R-:W-:Y:S01]  /*6260*/  FFMA.FTZ R74, R83, R85, R74 ;  /* 0x00000055534a7223 */ /* 0x000fe2000001004a */
[----:B------:R-:W-:Y:S01]  /*6270*/  FMUL.FTZ R21, R9, R82 ;  /* 0x0000005209157220 */ /* 0x000fe20000410000 */
[----:B------:R-:W-:Y:S01]  /*6280*/  FFMA.FTZ R85, R85, R86, R98 ;  /* 0x0000005655557223 */ /* 0x000fe20000010062 */
[----:B------:R-:W-:Y:S01]  /*6290*/  FADD.FTZ R70, R90, R93 ;  /* 0x0000005d5a467221 */ /* 0x000fe20000010000 */
[----:B------:R-:W-:Y:S01]  /*62a0*/  FADD.FTZ R78, R78, R82 ;  /* 0x000000524e4e7221 */ /* 0x000fe20000010000 */
[----:B------:R-:W-:Y:S01]  /*62b0*/  FFMA.FTZ R107, R82, R84, R107 ;  /* 0x00000054526b7223 */ /* 0x000fe2000001006b */
[----:B------:R-:W-:Y:S01]  /*62c0*/  FADD.FTZ R87, R87, -UR16 ;  /* 0x8000001057577e21 */ /* 0x000fe20008010000 */
[----:B------:R-:W-:Y:S01]  /*62d0*/  FADD.FTZ R82, R97, R86 ;  /* 0x0000005661527221 */ /* 0x000fe20000010000 */
[----:B------:R-:W-:Y:S01]  /*62e0*/  FFMA.FTZ R85, R84, R21, R85 ;  /* 0x0000001554557223 */ /* 0x000fe20000010055 */
[----:B------:R-:W-:Y:S01]  /*62f0*/  FADD.FTZ R70, R70, R83 ;  /* 0x0000005346467221 */ /* 0x000fe20000010000 */
[----:B------:R-:W-:Y:S01]  /*6300*/  FMUL.FTZ R84, R87, UR17 ;  /* 0x0000001157547c20 */ /* 0x000fe20008410000 */
[----:B------:R-:W-:Y:S01]  /*6310*/  FADD.FTZ R82, R21, R82 ;  /* 0x0000005215527221 */ /* 0x000fe20000010000 */
[----:B------:R-:W-:Y:S01]  /*6320*/  FMUL.FTZ R21, R8, R37 ;  /* 0x0000002508157220 */ /* 0x000fe20000410000 */
[----:B------:R-:W-:Y:S01]  /*6330*/  FADD.FTZ R70, R70, R37 ;  /* 0x0000002546467221 */ /* 0x000fe20000010000 */
[----:B------:R-:W-:Y:S01]  /*6340*/  FFMA.FTZ R74, R37, R84, R74 ;  /* 0x00000054254a7223 */ /* 0x000fe2000001004a */
[----:B------:R-:W-:Y:S01]  /*6350*/  SHF.L.U32 R37, R44, 0x10, RZ ;  /* 0x000000102c257819 */ /* 0x000fe200000006ff */
[----:B------:R-:W-:Y:S01]  /*6360*/  FADD.FTZ R82, R82, R21 ;  /* 0x0000001552527221 */ /* 0x000fe20000010000 */
[----:B------:R-:W-:Y:S01]  /*6370*/  FFMA.FTZ R85, R84, R21, R85 ;  /* 0x0000001554557223 */ /* 0x000fe20000010055 */
[----:B------:R-:W-:Y:S01]  /*6380*/  FMUL.FTZ R44, R2, UR17 ;  /* 0x00000011022c7c20 */ /* 0x000fe20008410000 */
[----:B------:R-:W-:Y:S01]  /*6390*/  FMUL.FTZ R21, R9, R80 ;  /* 0x0000005009157220 */ /* 0x000fe20000410000 */
[----:B------:R-:W-:Y:S01]  /*63a0*/  FADD.FTZ R70, R70, R37 ;  /* 0x0000002546467221 */ /* 0x000fe20000010000 */
[----:B------:R-:W-:Y:S01]  /*63b0*/  FFMA.FTZ R107, R80, R36, R107 ;  /* 0x00000024506b7223 */ /* 0x000fe2000001006b */
[----:B------:R-:W-:Y:S01]  /*63c0*/  FFMA.FTZ R74, R37, R44, R74 ;  /* 0x0000002c254a7223 */ /* 0x000fe2000001004a */
[----:B------:R-:W-:Y:S01]  /*63d0*/  FMUL.FTZ R37, R8, R37 ;  /* 0x0000002508257220 */ /* 0x000fe20000410000 */
[----:B------:R-:W-:Y:S01]  /*63e0*/  FADD.FTZ R82, R21, R82 ;  /* 0x0000005215527221 */ /* 0x000fe20000010000 */
[----:B------:R-:W-:Y:S01]  /*63f0*/  FFMA.FTZ R85, R36, R21, R85 ;  /* 0x0000001524557223 */ /* 0x000fe20000010055 */
[----:B------:R-:W-:-:S02]  /*6400*/  SHF.L.U32 R2, R45, 0x10, RZ ;  /* 0x000000102d027819 */ /* 0x000fc400000006ff */
[----:B------:R-:W-:Y:S01]  /*6410*/  SHF.L.U32 R36, R4, 0x10, RZ ;  /* 0x0000001004247819 */ /* 0x000fe200000006ff */
[----:B------:R-:W-:Y:S01]  /*6420*/  FADD.FTZ R78, R78, R80 ;  /* 0x000000504e4e7221 */ /* 0x000fe20000010000 */
[----:B------:R-:W-:Y:S01]  /*6430*/  FADD.FTZ R21, R82, R37 ;  /* 0x0000002552157221 */ /* 0x000fe20000010000 */
[----:B------:R-:W-:Y:S01]  /*6440*/  FFMA.FTZ R44, R44, R37, R85 ;  /* 0x000000252c2c7223 */ /* 0x000fe20000010055 */
[----:B------:R-:W-:Y:S01]  /*6450*/  FMUL.FTZ R4, R9, R2 ;  /* 0x0000000209047220 */ /* 0x000fe20000410000 */
[----:B------:R-:W-:Y:S01]  /*6460*/  SHF.L.U32 R37, R48, 0x10, RZ ;  /* 0x0000001030257819 */ /* 0x000fe200000006ff */
[----:B------:R-:W-:Y:S01]  /*6470*/  FADD.FTZ R36, R36, -UR16 ;  /* 0x8000001024247e21 */ /* 0x000fe20008010000 */
        /* <DEDUP_REMOVED lines=9> */
[----:B------:R-:W-:Y:S01]  /*6510*/  FMUL.FTZ R2, R9, R2 ;  /* 0x0000000209027220 */ /* 0x000fe20000410000 */
[----:B------:R-:W-:Y:S01]  /*6520*/  FADD.FTZ R21, R21, R4 ;  /* 0x0000000415157221 */ /* 0x000fe20000010000 */
[----:B------:R-:W-:Y:S01]  /*6530*/  FFMA.FTZ R44, R43, R4, R44 ;  /* 0x000000042b2c7223 */ /* 0x000fe2000001002c */
[----:B------:R-:W-:-:S02]  /*6540*/  FFMA.FTZ R74, R37, R43, R74 ;  /* 0x0000002b254a7223 */ /* 0x000fc4000001004a */
[----:B------:R-:W-:Y:S01]  /*6550*/  FADD.FTZ R21, R2, R21 ;  /* 0x0000001502157221 */ /* 0x000fe20000010000 */
[----:B------:R-:W-:Y:S01]  /*6560*/  FFMA.FTZ R44, R47, R2, R44 ;  /* 0x000000022f2c7223 */ /* 0x000fe2000001002c */
[----:B------:R-:W-:Y:S01]  /*6570*/  FMUL.FTZ R2, R8, R53 ;  /* 0x0000003508027220 */ /* 0x000fe20000410000 */
[----:B------:R-:W-:Y:S01]  /*6580*/  FFMA.FTZ R74, R53, R51, R74 ;  /* 0x00000033354a7223 */ /* 0x000fe2000001004a */
[----:B------:R-:W-:Y:S02]  /*6590*/  FADD.FTZ R70, R70, R37 ;  /* 0x0000002546467221 */ /* 0x000fe40000010000 */
[----:B------:R-:W-:Y:S01]  /*65a0*/  FADD.FTZ R4, R21, R2 ;  /* 0x0000000215047221 */ /* 0x000fe20000010000 */
[----:B------:R-:W-:Y:S01]  /*65b0*/  FFMA.FTZ R51, R51, R2, R44 ;  /* 0x0000000233337223 */ /* 0x000fe2000001002c */
[----:B------:R-:W-:Y:S01]  /*65c0*/  SHF.L.U32 R2, R81, 0x10, RZ ;  /* 0x0000001051027819 */ /* 0x000fe200000006ff */
[----:B------:R-:W-:Y:S01]  /*65d0*/  FADD.FTZ R70, R70, R53 ;  /* 0x0000003546467221 */ /* 0x000fe20000010000 */
[----:B------:R-:W-:-:S03]  /*65e0*/  FMUL.FTZ R36, R55, UR17 ;  /* 0x0000001137247c20 */ /* 0x000fc60008410000 */
[----:B------:R-:W-:Y:S01]  /*65f0*/  FMUL.FTZ R21, R9, R2 ;  /* 0x0000000209157220 */ /* 0x000fe20000410000 */
[----:B------:R-:W-:Y:S01]  /*6600*/  FADD.FTZ R70, R70, R57 ;  /* 0x0000003946467221 */ /* 0x000fe20000010000 */
[----:B------:R-:W-:Y:S01]  /*6610*/  FFMA.FTZ R74, R57, R36, R74 ;  /* 0x00000024394a7223 */ /* 0x000fe2000001004a */
[----:B------:R-:W-:Y:S01]  /*6620*/  FMUL.FTZ R57, R8, R57 ;  /* 0x0000003908397220 */ /* 0x000fe20000410000 */
[----:B------:R-:W-:Y:S01]  /*6630*/  FADD.FTZ R4, R21, R4 ;  /* 0x0000000415047221 */ /* 0x000fe20000010000 */
[----:B------:R-:W-:Y:S01]  /*6640*/  FFMA.FTZ R51, R52, R21, R51 ;  /* 0x0000001534337223 */ /* 0x000fe20000010033 */
[----:B------:R-:W-:Y:S01]  /*6650*/  FADD.FTZ R78, R78, R2 ;  /* 0x000000024e4e7221 */ /* 0x000fe20000010000 */
[----:B------:R-:W-:Y:S01]  /*6660*/  FFMA.FTZ R107, R2, R52, R107 ;  /* 0x00000034026b7223 */ /* 0x000fe2000001006b */
[----:B------:R-:W-:Y:S01]  /*6670*/  FMUL.FTZ R2, R59, UR17 ;  /* 0x000000113b027c20 */ /* 0x000fe20008410000 */
[----:B------:R-:W-:Y:S01]  /*6680*/  FADD.FTZ R4, R4, R57 ;  /* 0x0000003904047221 */ /* 0x000fe20000010000 */
[----:B------:R-:W-:Y:S01]  /*6690*/  FFMA.FTZ R51, R36, R57, R51 ;  /* 0x0000003924337223 */ /* 0x000fe20000010033 */
[----:B------:R-:W-:Y:S01]  /*66a0*/  FMUL.FTZ R21, R9, R108 ;  /* 0x0000006c09157220 */ /* 0x000fe20000410000 */
[----:B------:R-:W-:Y:S01]  /*66b0*/  FADD.FTZ R70, R70, R61 ;  /* 0x0000003d46467221 */ /* 0x000fe20000010000 */
[----:B------:R-:W-:Y:S01]  /*66c0*/  FFMA.FTZ R74, R61, R2, R74 ;  /* 0x000000023d4a7223 */ /* 0x000fe2000001004a */
[----:B------:R-:W-:Y:S01]  /*66d0*/  FADD.FTZ R60, R60, -UR16 ;  /* 0x800000103c3c7e21 */ /* 0x000fe20008010000 */
[----:B------:R-:W-:Y:S01]  /*66e0*/  FADD.FTZ R4, R21, R4 ;  /* 0x0000000415047221 */ /* 0x000fe20000010000 */
[----:B------:R-:W-:Y:S01]  /*66f0*/  FFMA.FTZ R51, R56, R21, R51 ;  /* 0x0000001538337223 */ /* 0x000fe20000010033 */
[----:B------:R-:W-:Y:S01]  /*6700*/  FMUL.FTZ R61, R8, R61 ;  /* 0x0000003d083d7220 */ /* 0x000fe20000410000 */
[----:B------:R-:W-:Y:S01]  /*6710*/  SHF.L.U32 R63, R63, 0x10, RZ ;  /* 0x000000103f3f7819 */ /* 0x000fe200000006ff */
[----:B------:R-:W-:Y:S01]  /*6720*/  FMUL.FTZ R60, R60, UR17 ;  /* 0x000000113c3c7c20 */ /* 0x000fe20008410000 */
[----:B------:R-:W-:Y:S01]  /*6730*/  FMUL.FTZ R21, R9, R110 ;  /* 0x0000006e09157220 */ /* 0x000fe20000410000 */
[----:B------:R-:W-:Y:S01]  /*6740*/  FADD.FTZ R4, R4, R61 ;  /* 0x0000003d04047221 */ /* 0x000fe20000010000 */
[----:B------:R-:W-:Y:S01]  /*6750*/  FFMA.FTZ R51, R2, R61, R51 ;  /* 0x0000003d02337223 */ /* 0x000fe20000010033 */
[----:B------:R-:W-:Y:S01]  /*6760*/  FADD.FTZ R12, R12, -UR16 ;  /* 0x800000100c0c7e21 */ /* 0x000fe20008010000 */
[----:B------:R-:W-:Y:S01]  /*6770*/  SHF.L.U32 R37, R64, 0x10, RZ ;  /* 0x0000001040257819 */ /* 0x000fe200000006ff */
[----:B------:R-:W-:Y:S01]  /*6780*/  FADD.FTZ R78, R78, R108 ;  /* 0x0000006c4e4e7221 */ /* 0x000fe20000010000 */
[----:B------:R-:W-:Y:S01]  /*6790*/  FFMA.FTZ R107, R108, R56, R107 ;  /* 0x000000386c6b7223 */ /* 0x000fe2000001006b */
[----:B------:R-:W-:Y:S01]  /*67a0*/  FADD.FTZ R63, R63, -UR16 ;  /* 0x800000103f3f7e21 */ /* 0x000fe20008010000 */
[----:B------:R-:W-:Y:S01]  /*67b0*/  FADD.FTZ R4, R21, R4 ;  /* 0x0000000415047221 */ /* 0x000fe20000010000 */
[----:B------:R-:W-:Y:S01]  /*67c0*/  FFMA.FTZ R51, R60, R21, R51 ;  /* 0x000000153c337223 */ /* 0x000fe20000010033 */
[----:B------:R-:W-:Y:S01]  /*67d0*/  FMUL.FTZ R12, R12, UR17 ;  /* 0x000000110c0c7c20 */ /* 0x000fe20008410000 */
[----:B------:R-:W-:Y:S01]  /*67e0*/  SHF.L.U32 R2, R65, 0x10, RZ ;  /* 0x0000001041027819 */ /* 0x000fe200000006ff */
[----:B------:R-:W-:Y:S01]  /*67f0*/  FADD.FTZ R78, R78, R110 ;  /* 0x0000006e4e4e7221 */ /* 0x000fe20000010000 */
[----:B------:R-:W-:Y:S01]  /*6800*/  FFMA.FTZ R107, R110, R60, R107 ;  /* 0x0000003c6e6b7223 */ /* 0x000fe2000001006b */
[----:B------:R-:W-:Y:S01]  /*6810*/  FMUL.FTZ R21, R8, R37 ;  /* 0x0000002508157220 */ /* 0x000fe20000410000 */
[----:B------:R-:W-:Y:S01]  /*6820*/  FMUL.FTZ R63, R63, UR17 ;  /* 0x000000113f3f7c20 */ /* 0x000fe20008410000 */
[----:B------:R-:W-:Y:S01]  /*6830*/  SHF.L.U32 R14, R14, 0x10, RZ ;  /* 0x000000100e0e7819 */ /* 0x000fe200000006ff */
[----:B------:R-:W-:Y:S01]  /*6840*/  FADD.FTZ R70, R70, R37 ;  /* 0x0000002546467221 */ /* 0x000fe20000010000 */
[----:B------:R-:W-:Y:S01]  /*6850*/  FFMA.FTZ R74, R37, R12, R74 ;  /* 0x0000000c254a7223 */ /* 0x000fe2000001004a */
[----:B------:R-:W-:Y:S01]  /*6860*/  FADD.FTZ R37, R4, R21 ;  /* 0x0000001504257221 */ /* 0x000fe20000010000 */
[----:B------:R-:W-:Y:S01]  /*6870*/  FFMA.FTZ R12, R12, R21, R51 ;  /* 0x000000150c0c7223 */ /* 0x000fe20000010033 */
[----:B------:R-:W-:Y:S01]  /*6880*/  SHF.L.U32 R67, R67, 0x10, RZ ;  /* 0x0000001043437819 */ /* 0x000fe200000006ff */
[----:B------:R-:W-:Y:S01]  /*6890*/  FADD.FTZ R78, R78, R2 ;  /* 0x000000024e4e7221 */ /* 0x000fe20000010000 */
[----:B------:R-:W-:Y:S01]  /*68a0*/  FFMA.FTZ R107, R2, R63, R107 ;  /* 0x0000003f026b7223 */ /* 0x000fe2000001006b */
[----:B------:R-:W-:Y:S01]  /*68b0*/  SHF.L.U32 R21, R68, 0x10, RZ ;  /* 0x0000001044157819 */ /* 0x000fe200000006ff */
[----:B------:R-:W-:Y:S01]  /*68c0*/  FMUL.FTZ R2, R9, R2 ;  /* 0x0000000209027220 */ /* 0x000fe20000410000 */
[----:B------:R-:W-:Y:S01]  /*68d0*/  FADD.FTZ R14, R14, -UR16 ;  /* 0x800000100e0e7e21 */ /* 0x000fe20008010000 */
[----:B------:R-:W-:Y:S01]  /*68e0*/  FADD.FTZ R67, R67, -UR16 ;  /* 0x8000001043437e21 */ /* 0x000fe20008010000 */
[----:B------:R-:W-:Y:S01]  /*68f0*/  SHF.L.U32 R16, R16, 0x10, RZ ;  /* 0x0000001010107819 */ /* 0x000fe200000006ff */
[----:B------:R-:W-:Y:S01]  /*6900*/  FADD.FTZ R37, R2, R37 ;  /* 0x0000002502257221 */ /* 0x000fe20000010000 */
[----:B------:R-:W-:Y:S01]  /*6910*/  FFMA.FTZ R12, R63, R2, R12 ;  /* 0x000000023f0c7223 */ /* 0x000fe2000001000c */
[----:B------:R-:W-:Y:S01]  /*6920*/  FMUL.FTZ R43, R14, UR17 ;  /* 0x000000110e2b7c20 */ /* 0x000fe20008410000 */
[----:B------:R-:W-:Y:S01]  /*6930*/  FMUL.FTZ R4, R8, R21 ;  /* 0x0000001508047220 */ /* 0x000fe20000410000 */
[----:B------:R-:W-:-:S02]  /*6940*/  SHF.L.U32 R2, R69, 0x10, RZ ;  /* 0x0000001045027819 */ /* 0x000fc400000006ff */
[----:B------:R-:W-:Y:S01]  /*6950*/  SHF.L.U32 R71, R71, 0x10, RZ ;  /* 0x0000001047477819 */ /* 0x000fe200000006ff */
[----:B------:R-:W-:Y:S01]  /*6960*/  FMUL.FTZ R67, R67, UR17 ;  /* 0x0000001143437c20 */ /* 0x000fe20008410000 */
[----:B------:R-:W-:Y:S01]  /*6970*/  FADD.FTZ R70, R70, R21 ;  /* 0x0000001546467221 */ /* 0x000fe20000010000 */
[----:B------:R-:W-:Y:S01]  /*6980*/  FFMA.FTZ R74, R21, R43, R74 ;  /* 0x0000002b154a7223 */ /* 0x000fe2000001004a */
[----:B------:R-:W-:Y:S01]  /*6990*/  FADD.FTZ R37, R37, R4 ;  /* 0x0000000425257221 */ /* 0x000fe20000010000 */
[----:B------:R-:W-:Y:S01]  /*69a0*/  FFMA.FTZ R12, R43, R4, R12 ;  /* 0x000000042b0c7223 */ /* 0x000fe2000001000c */
[----:B------:R-:W-:Y:S01]  /*69b0*/  FMUL.FTZ R4, R9, R2 ;  /* 0x0000000209047220 */ /* 0x000fe20000410000 */
[----:B------:R-:W-:Y:S01]  /*69c0*/  FADD.FTZ R16, R16, -UR16 ;  /* 0x8000001010107e21 */ /* 0x000fe20008010000 */
        /* <DEDUP_REMOVED lines=8> */
[----:B------:R-:W-:Y:S01]  /*6a50*/  FMUL.FTZ R71, R71, UR17 ;  /* 0x0000001147477c20 */ /* 0x000fe20008410000 */
[----:B------:R-:W-:Y:S01]  /*6a60*/  SHF.L.U32 R18, R18, 0x10, RZ ;  /* 0x0000001012127819 */ /* 0x000fe200000006ff */
[----:B------:R-:W-:Y:S01]  /*6a70*/  FMUL.FTZ R4, R8, R21 ;  /* 0x0000001508047220 */ /* 0x000fe20000410000 */
[----:B------:R-:W-:Y:S01]  /*6a80*/  FADD.FTZ R70, R70, R21 ;  /* 0x0000001546467221 */ /* 0x000fe20000010000 */
[----:B------:R-:W-:Y:S01]  /*6a90*/  FFMA.FTZ R74, R21, R43, R74 ;  /* 0x0000002b154a7223 */ /* 0x000fe2000001004a */
[----:B------:R-:W-:Y:S01]  /*6aa0*/  FADD.FTZ R78, R78, R2 ;  /* 0x000000024e4e7221 */ /* 0x000fe20000010000 */
[----:B------:R-:W-:Y:S01]  /*6ab0*/  FFMA.FTZ R107, R2, R71, R107 ;  /* 0x00000047026b7223 */ /* 0x000fe2000001006b */
[----:B------:R-:W-:Y:S01]  /*6ac0*/  FMUL.FTZ R2, R9, R2 ;  /* 0x0000000209027220 */ /* 0x000fe20000410000 */
[----:B------:R-:W-:Y:S01]  /*6ad0*/  FADD.FTZ R37, R37, R4 ;  /* 0x0000000425257221 */ /* 0x000fe20000010000 */
[----:B------:R-:W-:Y:S01]  /*6ae0*/  FFMA.FTZ R12, R43, R4, R12 ;  /* 0x000000042b0c7223 */ /* 0x000fe2000001000c */
[----:B------:R-:W-:Y:S01]  /*6af0*/  SHF.L.U32 R21, R76, 0x10, RZ ;  /* 0x000000104c157819 */ /* 0x000fe200000006ff */
[----:B------:R-:W-:Y:S01]  /*6b00*/  FADD.FTZ R18, R18, -UR16 ;  /* 0x8000001012127e21 */ /* 0x000fe20008010000 */
[----:B------:R-:W-:Y:S01]  /*6b10*/  SHF.L.U32 R75, R75, 0x10, RZ ;  /* 0x000000104b4b7819 */ /* 0x000fe200000006ff */
[----:B------:R-:W-:Y:S01]  /*6b20*/  FADD.FTZ R37, R2, R37 ;  /* 0x0000002502257221 */ /* 0x000fe20000010000 */
[----:B------:R-:W-:Y:S01]  /*6b30*/  FFMA.FTZ R12, R71, R2, R12 ;  /* 0x00000002470c7223 */ /* 0x000fe2000001000c */
[----:B------:R-:W-:Y:S01]  /*6b40*/  FMUL.FTZ R43, R18, UR17 ;  /* 0x00000011122b7c20 */ /* 0x000fe20008410000 */
[----:B------:R-:W-:Y:S01]  /*6b50*/  FMUL.FTZ R2, R8, R21 ;  /* 0x0000001508027220 */ /* 0x000fe20000410000 */
[----:B------:R-:W-:Y:S01]  /*6b60*/  FADD.FTZ R75, R75, -UR16 ;  /* 0x800000104b4b7e21 */ /* 0x000fe20008010000 */
[----:B------:R-:W-:-:S02]  /*6b70*/  SHF.L.U32 R20, R20, 0x10, RZ ;  /* 0x0000001014147819 */ /* 0x000fc400000006ff */
[----:B------:R-:W-:Y:S01]  /*6b80*/  FADD.FTZ R37, R37, R2 ;  /* 0x0000000225257221 */ /* 0x000fe20000010000 */
[----:B------:R-:W-:Y:S01]  /*6b90*/  FFMA.FTZ R12, R43, R2, R12 ;  /* 0x000000022b0c7223 */ /* 0x000fe2000001000c */
[----:B------:R-:W-:Y:S01]  /*6ba0*/  SHF.L.U32 R2, R77, 0x10, RZ ;  /* 0x000000104d027819 */ /* 0x000fe200000006ff */
[----:B------:R-:W-:Y:S01]  /*6bb0*/  FMUL.FTZ R75, R75, UR17 ;  /* 0x000000114b4b7c20 */ /* 0x000fe20008410000 */
[----:B------:R-:W-:Y:S01]  /*6bc0*/  FADD.FTZ R70, R70, R21 ;  /* 0x0000001546467221 */ /* 0x000fe20000010000 */
[----:B------:R-:W-:Y:S01]  /*6bd0*/  FFMA.FTZ R74, R21, R43, R74 ;  /* 0x0000002b154a7223 */ /* 0x000fe2000001004a */
[----:B------:R-:W-:Y:S01]  /*6be0*/  SHF.L.U32 R79, R79, 0x10, RZ ;  /* 0x000000104f4f7819 */ /* 0x000fe200000006ff */
[----:B------:R-:W-:Y:S01]  /*6bf0*/  FADD.FTZ R78, R78, R2 ;  /* 0x000000024e4e7221 */ /* 0x000fe20000010000 */
[----:B------:R-:W-:Y:S01]  /*6c00*/  SHF.L.U32 R21, R106, 0x10, RZ ;  /* 0x000000106a157819 */ /* 0x000fe200000006ff */
[----:B------:R-:W-:Y:S01]  /*6c10*/  FFMA.FTZ R107, R2, R75, R107 ;  /* 0x0000004b026b7223 */ /* 0x000fe2000001006b */
[----:B------:R-:W-:Y:S01]  /*6c20*/  FADD.FTZ R20, R20, -UR16 ;  /* 0x8000001014147e21 */ /* 0x000fe20008010000 */
[----:B------:R-:W-:Y:S01]  /*6c30*/  FMUL.FTZ R2, R9, R2 ;  /* 0x0000000209027220 */ /* 0x000fe20000410000 */
[----:B------:R-:W-:Y:S01]  /*6c40*/  SHF.L.U32 R112, R112, 0x10, RZ ;  /* 0x0000001070707819 */ /* 0x000fe200000006ff */
[----:B------:R-:W-:Y:S01]  /*6c50*/  FMUL.FTZ R4, R8, R21 ;  /* 0x0000001508047220 */ /* 0x000fe20000410000 */
[----:B------:R-:W-:Y:S01]  /*6c60*/  SHF.L.U32 R23, R23, 0x10, RZ ;  /* 0x0000001017177819 */ /* 0x000fe200000006ff */
[----:B------:R-:W-:Y:S01]  /*6c70*/  FMUL.FTZ R43, R20, UR17 ;  /* 0x00000011142b7c20 */ /* 0x000fe20008410000 */
[----:B------:R-:W-:Y:S01]  /*6c80*/  FADD.FTZ R37, R2, R37 ;  /* 0x0000002502257221 */ /* 0x000fe20000010000 */
[----:B------:R-:W-:Y:S01]  /*6c90*/  FFMA.FTZ R12, R75, R2, R12 ;  /* 0x000000024b0c7223 */ /* 0x000fe2000001000c */
[----:B------:R-:W-:Y:S01]  /*6ca0*/  FADD.FTZ R79, R79, -UR16 ;  /* 0x800000104f4f7e21 */ /* 0x000fe20008010000 */
[----:B------:R-:W-:Y:S01]  /*6cb0*/  FMUL.FTZ R2, R9, R112 ;  /* 0x0000007009027220 */ /* 0x000fe20000410000 */
[----:B------:R-:W-:Y:S01]  /*6cc0*/  FADD.FTZ R37, R37, R4 ;  /* 0x0000000425257221 */ /* 0x000fe20000010000 */
[----:B------:R-:W-:Y:S01]  /*6cd0*/  FFMA.FTZ R12, R43, R4, R12 ;  /* 0x000000042b0c7223 */ /* 0x000fe2000001000c */
[----:B------:R-:W-:Y:S01]  /*6ce0*/  FMUL.FTZ R79, R79, UR17 ;  /* 0x000000114f4f7c20 */ /* 0x000fe20008410000 */
[----:B------:R-:W-:Y:S01]  /*6cf0*/  SHF.L.U32 R114, R114, 0x10, RZ ;  /* 0x0000001072727819 */ /* 0x000fe200000006ff */
[----:B------:R-:W-:Y:S01]  /*6d00*/  FADD.FTZ R23, R23, -UR16 ;  /* 0x8000001017177e21 */ /* 0x000fe20008010000 */
[----:B------:R-:W-:Y:S01]  /*6d10*/  SHF.L.U32 R115, R115, 0x10, RZ ;  /* 0x0000001073737819 */ /* 0x000fe200000006ff */
[----:B------:R-:W-:Y:S01]  /*6d20*/  FFMA.FTZ R74, R21, R43, R74 ;  /* 0x0000002b154a7223 */ /* 0x000fe2000001004a */
[----:B------:R-:W-:Y:S01]  /*6d30*/  FADD.FTZ R37, R2, R37 ;  /* 0x0000002502257221 */ /* 0x000fe20000010000 */
[----:B------:R-:W-:Y:S01]  /*6d40*/  FFMA.FTZ R12, R79, R2, R12 ;  /* 0x000000024f0c7223 */ /* 0x000fe2000001000c */
[----:B------:R-:W-:Y:S01]  /*6d50*/  SHF.L.U32 R116, R116, 0x10, RZ ;  /* 0x0000001074747819 */ /* 0x000fe200000006ff */
[----:B------:R-:W-:Y:S01]  /*6d60*/  FMUL.FTZ R23, R23, UR17 ;  /* 0x0000001117177c20 */ /* 0x000fe20008410000 */
[----:B------:R-:W-:Y:S01]  /*6d70*/  FADD.FTZ R114, R114, -UR16 ;  /* 0x8000001072727e21 */ /* 0x000fe20008010000 */
[----:B------:R-:W-:Y:S01]  /*6d80*/  SHF.L.U32 R25, R25, 0x10, RZ ;  /* 0x0000001019197819 */ /* 0x000fe200000006ff */
[----:B------:R-:W-:Y:S01]  /*6d90*/  FMUL.FTZ R2, R8, R115 ;  /* 0x0000007308027220 */ /* 0x000fe20000410000 */
[----:B------:R-:W-:Y:S01]  /*6da0*/  FADD.FTZ R70, R70, R21 ;  /* 0x0000001546467221 */ /* 0x000fe20000010000 */
[----:B------:R-:W-:Y:S01]  /*6db0*/  FFMA.FTZ R74, R115, R23, R74 ;  /* 0x00000017734a7223 */ /* 0x000fe2000001004a */
[----:B------:R-:W-:Y:S01]  /*6dc0*/  FMUL.FTZ R114, R114, UR17 ;  /* 0x0000001172727c20 */ /* 0x000fe20008410000 */
[----:B------:R-:W-:Y:S01]  /*6dd0*/  FMUL.FTZ R21, R9, R116 ;  /* 0x0000007409157220 */ /* 0x000fe20000410000 */
[----:B------:R-:W-:Y:S01]  /*6de0*/  FADD.FTZ R4, R37, R2 ;  /* 0x0000000225047221 */ /* 0x000fe20000010000 */
[----:B------:R-:W-:Y:S01]  /*6df0*/  FFMA.FTZ R23, R23, R2, R12 ;  /* 0x0000000217177223 */ /* 0x000fe2000001000c */
[----:B------:R-:W-:Y:S01]  /*6e00*/  SHF.L.U32 R119, R119, 0x10, RZ ;  /* 0x0000001077777819 */ /* 0x000fe200000006ff */
[----:B------:R-:W-:Y:S01]  /*6e10*/  FADD.FTZ R25, R25, -UR16 ;  /* 0x8000001019197e21 */ /* 0x000fe20008010000 */
[----:B------:R-:W-:-:S02]  /*6e20*/  SHF.L.U32 R27, R27, 0x10, RZ ;  /* 0x000000101b1b7819 */ /* 0x000fc400000006ff */
[----:B------:R-:W-:Y:S01]  /*6e30*/  SHF.L.U32 R118, R118, 0x10, RZ ;  /* 0x0000001076767819 */ /* 0x000fe200000006ff */
[----:B------:R-:W-:Y:S01]  /*6e40*/  FADD.FTZ R4, R21, R4 ;  /* 0x0000000415047221 */ /* 0x000fe20000010000 */
[----:B------:R-:W-:Y:S01]  /*6e50*/  FFMA.FTZ R23, R114, R21, R23 ;  /* 0x0000001572177223 */ /* 0x000fe20000010017 */
[----:B------:R-:W-:Y:S01]  /*6e60*/  FMUL.FTZ R2, R25, UR17 ;  /* 0x0000001119027c20 */ /* 0x000fe20008410000 */
[----:B------:R-:W-:Y:S01]  /*6e70*/  FMUL.FTZ R21, R8, R119 ;  /* 0x0000007708157220 */ /* 0x000fe20000410000 */
[----:B------:R-:W-:Y:S01]  /*6e80*/  FADD.FTZ R70, R70, R115 ;  /* 0x0000007346467221 */ /* 0x000fe20000010000 */
[----:B------:R-:W-:Y:S01]  /*6e90*/  SHF.L.U32 R120, R120, 0x10, RZ ;  /* 0x0000001078787819 */ /* 0x000fe200000006ff */
[----:B------:R-:W-:Y:S01]  /*6ea0*/  FADD.FTZ R27, R27, -UR16 ;  /* 0x800000101b1b7e21 */ /* 0x000fe20008010000 */
[----:B------:R-:W-:Y:S01]  /*6eb0*/  FADD.FTZ R118, R118, -UR16 ;  /* 0x8000001076767e21 */ /* 0x000fe20008010000 */
[----:B------:R-:W-:Y:S01]  /*6ec0*/  FFMA.FTZ R74, R119, R2, R74 ;  /* 0x00000002774a7223 */ /* 0x000fe2000001004a */
[----:B------:R-:W-:Y:S01]  /*6ed0*/  FFMA.FTZ R23, R2, R21, R23 ;  /* 0x0000001502177223 */ /* 0x000fe20000010017 */
[----:B------:R-:W-:Y:S01]  /*6ee0*/  SHF.L.U32 R123, R123, 0x10, RZ ;  /* 0x000000107b7b7819 */ /* 0x000fe200000006ff */
[----:B------:R-:W-:Y:S01]  /*6ef0*/  FADD.FTZ R70, R70, R119 ;  /* 0x0000007746467221 */ /* 0x000fe20000010000 */
[----:B------:R-:W-:Y:S01]  /*6f00*/  FADD.FTZ R4, R4, R21 ;  /* 0x0000001504047221 */ /* 0x000fe20000010000 */
[----:B------:R-:W-:Y:S01]  /*6f10*/  FMUL.FTZ R2, R27, UR17 ;  /* 0x000000111b027c20 */ /* 0x000fe20008410000 */
[----:B------:R-:W-:Y:S01]  /*6f20*/  FMUL.FTZ R118, R118, UR17 ;  /* 0x0000001176767c20 */ /* 0x000fe20008410000 */
[----:B------:R-:W-:Y:S01]  /*6f30*/  FMUL.FTZ R21, R9, R120 ;  /* 0x0000007809157220 */ /* 0x000fe20000410000 */
[----:B------:R-:W-:-:S02]  /*6f40*/  SHF.L.U32 R29, R29, 0x10, RZ ;  /* 0x000000101d1d7819 */ /* 0x000fc400000006ff */
[----:B------:R-:W-:Y:S01]  /*6f50*/  SHF.L.U32 R122, R122, 0x10, RZ ;  /* 0x000000107a7a7819 */ /* 0x000fe200000006ff */
[----:B------:R-:W-:Y:S01]  /*6f60*/  FADD.FTZ R70, R70, R123 ;  /* 0x0000007b46467221 */ /* 0x000fe20000010000 */
[----:B------:R-:W-:Y:S01]  /*6f70*/  FFMA.FTZ R74, R123, R2, R74 ;  /* 0x000000027b4a7223 */ /* 0x000fe2000001004a */
[----:B------:R-:W-:Y:S01]  /*6f80*/  FMUL.FTZ R123, R8, R123 ;  /* 0x0000007b087b7220 */ /* 0x000fe20000410000 */
[----:B------:R-:W-:Y:S01]  /*6f90*/  FFMA.FTZ R23, R118, R21, R23 ;  /* 0x0000001576177223 */ /* 0x000fe20000010017 */
[----:B------:R-:W-:Y:S01]  /*6fa0*/  SHF.L.U32 R124, R124, 0x10, RZ ;  /* 0x000000107c7c7819 */ /* 0x000fe200000006ff */
[----:B------:R-:W-:Y:S01]  /*6fb0*/  FADD.FTZ R29, R29, -UR16 ;  /* 0x800000101d1d7e21 */ /* 0x000fe20008010000 */
[----:B------:R-:W-:Y:S01]  /*6fc0*/  FADD.FTZ R78, R78, R112 ;  /* 0x000000704e4e7221 */ /* 0x000fe20000010000 */
[----:B------:R-:W-:Y:S01]  /*6fd0*/  FFMA.FTZ R107, R112, R79, R107 ;  /* 0x0000004f706b7223 */ /* 0x000fe2000001006b */
[----:B------:R-:W-:Y:S01]  /*6fe0*/  FADD.FTZ R4, R21, R4 ;  /* 0x0000000415047221 */ /* 0x000fe20000010000 */
[----:B------:R-:W-:Y:S01]  /*6ff0*/  FADD.FTZ R122, R122, -UR16 ;  /* 0x800000107a7a7e21 */ /* 0x000fe20008010000 */
[----:B------:R-:W-:Y:S01]  /*7000*/  FFMA.FTZ R23, R2, R123, R23 ;  /* 0x0000007b02177223 */ /* 0x000fe20000010017 */
[----:B------:R-:W-:Y:S01]  /*7010*/  SHF.L.U32 R31, R31, 0x10, RZ ;  /* 0x000000101f1f7819 */ /* 0x000fe200000006ff */
[----:B------:R-:W-:Y:S01]  /*7020*/  FMUL.FTZ R2, R29, UR17 ;  /* 0x000000111d027c20 */ /* 0x000fe20008410000 */
[----:B------:R-:W-:Y:S01]  /*7030*/  SHF.L.U32 R30, R30, 0x10, RZ ;  /* 0x000000101e1e7819 */ /* 0x000fe200000006ff */
[----:B------:R-:W-:Y:S01]  /*7040*/  FADD.FTZ R78, R78, R116 ;  /* 0x000000744e4e7221 */ /* 0x000fe20000010000 */
[----:B------:R-:W-:Y:S01]  /*7050*/  FFMA.FTZ R107, R116, R114, R107 ;  /* 0x00000072746b7223 */ /* 0x000fe2000001006b */
[----:B------:R-:W-:Y:S01]  /*7060*/  FADD.FTZ R4, R4, R123 ;  /* 0x0000007b04047221 */ /* 0x000fe20000010000 */
[----:B------:R-:W-:Y:S01]  /*7070*/  FMUL.FTZ R122, R122, UR17 ;  /* 0x000000117a7a7c20 */ /* 0x000fe20008410000 */
[----:B------:R-:W-:Y:S01]  /*7080*/  FMUL.FTZ R21, R9, R124 ;  /* 0x0000007c09157220 */ /* 0x000fe20000410000 */
[----:B------:R-:W-:Y:S01]  /*7090*/  SHF.L.U32 R32, R32, 0x10, RZ ;  /* 0x0000001020207819 */ /* 0x000fe200000006ff */
[----:B------:R-:W-:Y:S01]  /*70a0*/  FADD.FTZ R70, R70, R31 ;  /* 0x0000001f46467221 */ /* 0x000fe20000010000 */
[----:B------:R-:W-:Y:S01]  /*70b0*/  SHF.L.U32 R0, R0, 0x10, RZ ;  /* 0x0000001000007819 */ /* 0x000fe200000006ff */
[----:B------:R-:W-:Y:S01]  /*70c0*/  FFMA.FTZ R74, R31, R2, R74 ;  /* 0x000000021f4a7223 */ /* 0x000fe2000001004a */
[----:B------:R-:W-:Y:S01]  /*70d0*/  SHF.L.U32 R3, R3, 0x10, RZ ;  /* 0x0000001003037819 */ /* 0x000fe200000006ff */
[----:B------:R-:W-:Y:S01]  /*70e0*/  FADD.FTZ R78, R78, R120 ;  /* 0x000000784e4e7221 */ /* 0x000fe20000010000 */
[----:B------:R-:W-:Y:S01]  /*70f0*/  FFMA.FTZ R107, R120, R118, R107 ;  /* 0x00000076786b7223 */ /* 0x000fe2000001006b */
[----:B------:R-:W-:Y:S01]  /*7100*/  FADD.FTZ R4, R21, R4 ;  /* 0x0000000415047221 */ /* 0x000fe20000010000 */
[----:B------:R-:W-:Y:S01]  /*7110*/  FFMA.FTZ R23, R122, R21, R23 ;  /* 0x000000157a177223 */ /* 0x000fe20000010017 */
[----:B------:R-:W-:Y:S01]  /*7120*/  FADD.FTZ R30, R30, -UR16 ;  /* 0x800000101e1e7e21 */ /* 0x000fe20008010000 */
[----:B------:R-:W-:Y:S01]  /*7130*/  FMUL.FTZ R31, R8, R31 ;  /* 0x0000001f081f7220 */ /* 0x000fe20000410000 */
[----:B------:R-:W-:Y:S01]  /*7140*/  FADD.FTZ R78, R78, R124 ;  /* 0x0000007c4e4e7221 */ /* 0x000fe20000010000 */
[----:B------:R-:W-:Y:S01]  /*7150*/  FFMA.FTZ R107, R124, R122, R107 ;  /* 0x0000007a7c6b7223 */ /* 0x000fe2000001006b */
[----:B------:R-:W-:Y:S01]  /*7160*/  FMUL.FTZ R30, R30, UR17 ;  /* 0x000000111e1e7c20 */ /* 0x000fe20008410000 */
[----:B------:R-:W-:Y:S01]  /*7170*/  FMUL.FTZ R21, R9, R32 ;  /* 0x0000002009157220 */ /* 0x000fe20000410000 */
[----:B------:R-:W-:Y:S01]  /*7180*/  FADD.FTZ R4, R4, R31 ;  /* 0x0000001f04047221 */ /* 0x000fe20000010000 */
[----:B------:R-:W-:Y:S01]  /*7190*/  FFMA.FTZ R23, R2, R31, R23 ;  /* 0x0000001f02177223 */ /* 0x000fe20000010017 */
[----:B------:R-:W-:Y:S01]  /*71a0*/  FADD.FTZ R0, R0, -UR16 ;  /* 0x8000001000007e21 */ /* 0x000fe20008010000 */
[----:B------:R-:W-:Y:S01]  /*71b0*/  SHF.L.U32 R5, R5, 0x10, RZ ;  /* 0x0000001005057819 */ /* 0x000fe200000006ff */
[----:B------:R-:W-:Y:S01]  /*71c0*/  FADD.FTZ R3, R3, -UR16 ;  /* 0x8000001003037e21 */ /* 0x000fe20008010000 */
[----:B------:R-:W-:Y:S01]  /*71d0*/  SHF.L.U32 R10, R10, 0x10, RZ ;  /* 0x000000100a0a7819 */ /* 0x000fe200000006ff */
[----:B------:R-:W-:Y:S01]  /*71e0*/  FADD.FTZ R78, R78, R32 ;  /* 0x000000204e4e7221 */ /* 0x000fe20000010000 */
[----:B------:R-:W-:Y:S01]  /*71f0*/  FFMA.FTZ R107, R32, R30, R107 ;  /* 0x0000001e206b7223 */ /* 0x000fe2000001006b */
[----:B------:R-:W-:Y:S01]  /*7200*/  FADD.FTZ R4, R21, R4 ;  /* 0x0000000415047221 */ /* 0x000fe20000010000 */
[----:B------:R-:W-:Y:S01]  /*7210*/  FFMA.FTZ R23, R30, R21, R23 ;  /* 0x000000151e177223 */ /* 0x000fe20000010017 */
[----:B------:R-:W-:Y:S01]  /*7220*/  FMUL.FTZ R0, R0, UR17 ;  /* 0x0000001100007c20 */ /* 0x000fe20008410000 */
[----:B------:R-:W-:Y:S01]  /*7230*/  FMUL.FTZ R3, R3, UR17 ;  /* 0x0000001103037c20 */ /* 0x000fe20008410000 */
[----:B------:R-:W-:Y:S01]  /*7240*/  FMUL.FTZ R21, R8, R5 ;  /* 0x0000000508157220 */ /* 0x000fe20000410000 */
[----:B------:R-:W-:Y:S01]  /*7250*/  SHF.L.U32 R13, R13, 0x10, RZ ;  /* 0x000000100d0d7819 */ /* 0x000fe200000006ff */
[----:B------:R-:W-:Y:S01]  /*7260*/  FADD.FTZ R70, R70, R5 ;  /* 0x0000000546467221 */ /* 0x000fe20000010000 */
[----:B------:R-:W-:Y:S01]  /*7270*/  FFMA.FTZ R74, R5, R0, R74 ;  /* 0x00000000054a7223 */ /* 0x000fe2000001004a */
[----:B------:R-:W-:Y:S01]  /*7280*/  SHF.L.U32 R17, R17, 0x10, RZ ;  /* 0x0000001011117819 */ /* 0x000fe200000006ff */
[----:B------:R-:W-:Y:S01]  /*7290*/  FADD.FTZ R78, R78, R10 ;  /* 0x0000000a4e4e7221 */ /* 0x000fe20000010000 */
[----:B------:R-:W-:Y:S01]  /*72a0*/  FFMA.FTZ R107, R10, R3, R107 ;  /* 0x000000030a6b7223 */ /* 0x000fe2000001006b */
[----:B------:R-:W-:Y:S01]  /*72b0*/  FADD.FTZ R5, R4, R21 ;  /* 0x0000001504057221 */ /* 0x000fe20000010000 */
[----:B------:R-:W-:Y:S01]  /*72c0*/  FMUL.FTZ R10, R9, R10 ;  /* 0x0000000a090a7220 */ /* 0x000fe20000410000 */
[----:B------:R-:W-:Y:S01]  /*72d0*/  FFMA.FTZ R0, R0, R21, R23 ;  /* 0x0000001500007223 */ /* 0x000fe20000010017 */
[----:B------:R-:W-:Y:S01]  /*72e0*/  FADD.FTZ R13, R13, -UR16 ;  /* 0x800000100d0d7e21 */ /* 0x000fe20008010000 */
[----:B------:R-:W-:Y:S01]  /*72f0*/  SHF.L.U32 R15, R15, 0x10, RZ ;  /* 0x000000100f0f7819 */ /* 0x000fe200000006ff */
[----:B------:R-:W-:Y:S01]  /*7300*/  FMUL.FTZ R4, R8, R17 ;  /* 0x0000001108047220 */ /* 0x000fe20000410000 */
[----:B------:R-:W-:Y:S01]  /*7310*/  FADD.FTZ R5, R10, R5 ;  /* 0x000000050a057221 */ /* 0x000fe20000010000 */
[----:B------:R-:W-:Y:S01]  /*7320*/  FMUL.FTZ R13, R13, UR17 ;  /* 0x000000110d0d7c20 */ /* 0x000fe20008410000 */
        /* <DEDUP_REMOVED lines=8> */
[----:B------:R-:W-:Y:S01]  /*73b0*/  SHF.L.U32 R3, R22, 0x10, RZ ;  /* 0x0000001016037819 */ /* 0x000fe200000006ff */
[----:B------:R-:W-:Y:S01]  /*73c0*/  FADD.FTZ R33, R33, -UR16 ;  /* 0x8000001021217e21 */ /* 0x000fe20008010000 */
[----:B------:R-:W-:Y:S01]  /*73d0*/  SHF.L.U32 R34, R34, 0x10, RZ ;  /* 0x0000001022227819 */ /* 0x000fe200000006ff */
[----:B------:R-:W-:Y:S01]  /*73e0*/  FADD.FTZ R5, R0, R5 ;  /* 0x0000000500057221 */ /* 0x000fe20000010000 */
[----:B------:R-:W-:Y:S01]  /*73f0*/  FFMA.FTZ R4, R15, R0, R4 ;  /* 0x000000000f047223 */ /* 0x000fe20000010004 */
[----:B------:R-:W-:Y:S01]  /*7400*/  FADD.FTZ R70, R70, R17 ;  /* 0x0000001146467221 */ /* 0x000fe20000010000 */
[----:B------:R-:W-:Y:S01]  /*7410*/  FFMA.FTZ R74, R17, R13, R74 ;  /* 0x0000000d114a7223 */ /* 0x000fe2000001004a */
[----:B------:R-:W-:Y:S01]  /*7420*/  SHF.L.U32 R46, R46, 0x10, RZ ;  /* 0x000000102e2e7819 */ /* 0x000fe200000006ff */
[----:B------:R-:W-:Y:S01]  /*7430*/  FMUL.FTZ R33, R33, UR17 ;  /* 0x0000001121217c20 */ /* 0x000fe20008410000 */
[----:B------:R-:W-:Y:S01]  /*7440*/  SHF.L.U32 R42, R42, 0x10, RZ ;  /* 0x000000102a2a7819 */ /* 0x000fe200000006ff */
[----:B------:R-:W-:Y:S01]  /*7450*/  FMUL.FTZ R0, R8, R3 ;  /* 0x0000000308007220 */ /* 0x000fe20000410000 */
[----:B------:R-:W-:Y:S01]  /*7460*/  FADD.FTZ R34, R34, -UR16 ;  /* 0x8000001022227e21 */ /* 0x000fe20008010000 */
[----:B------:R-:W-:Y:S01]  /*7470*/  FADD.FTZ R78, R78, R2 ;  /* 0x000000024e4e7221 */ /* 0x000fe20000010000 */
[----:B------:R-:W-:Y:S01]  /*7480*/  FFMA.FTZ R107, R2, R15, R107 ;  /* 0x0000000f026b7223 */ /* 0x000fe2000001006b */
[----:B------:R-:W-:Y:S01]  /*7490*/  FADD.FTZ R70, R70, R3 ;  /* 0x0000000346467221 */ /* 0x000fe20000010000 */
[----:B------:R-:W-:Y:S01]  /*74a0*/  FFMA.FTZ R74, R3, R33, R74 ;  /* 0x00000021034a7223 */ /* 0x000fe2000001004a */
[----:B------:R-:W-:Y:S01]  /*74b0*/  FADD.FTZ R2, R5, R0 ;  /* 0x0000000005027221 */ /* 0x000fe20000010000 */
[----:B------:R-:W-:Y:S01]  /*74c0*/  FMUL.FTZ R34, R34, UR17 ;  /* 0x0000001122227c20 */ /* 0x000fe20008410000 */
[----:B------:R-:W-:Y:S01]  /*74d0*/  FMUL.FTZ R3, R9, R46 ;  /* 0x0000002e09037220 */ /* 0x000fe20000410000 */
[----:B------:R-:W-:Y:S01]  /*74e0*/  FFMA.FTZ R33, R33, R0, R4 ;  /* 0x0000000021217223 */ /* 0x000fe20000010004 */
[----:B------:R-:W-:Y:S01]  /*74f0*/  FADD.FTZ R42, R42, -UR16 ;  /* 0x800000102a2a7e21 */ /* 0x000fe20008010000 */
[----:B------:R-:W-:-:S02]  /*7500*/  SHF.L.U32 R5, R50, 0x10, RZ ;  /* 0x0000001032057819 */ /* 0x000fc400000006ff */
        /* <DEDUP_REMOVED lines=13> */
[----:B------:R-:W-:Y:S01]  /*75e0*/  FMUL.FTZ R2, R9, R0 ;  /* 0x0000000009027220 */ /* 0x000fe20000410000 */
[----:B------:R-:W-:Y:S01]  /*75f0*/  FMUL.FTZ R35, R35, UR17 ;  /* 0x0000001123237c20 */ /* 0x000fe20008410000 */
[----:B------:R-:W-:Y:S01]  /*7600*/  SHF.L.U32 R24, R24, 0x10, RZ ;  /* 0x0000001018187819 */ /* 0x000fe200000006ff */
[----:B------:R-:W-:Y:S01]  /*7610*/  FADD.FTZ R54, R54, -UR16 ;  /* 0x8000001036367e21 */ /* 0x000fe20008010000 */
[----:B------:R-:W-:Y:S01]  /*7620*/  FADD.FTZ R5, R2, R5 ;  /* 0x0000000502057221 */ /* 0x000fe20000010000 */
[----:B------:R-:W-:Y:S01]  /*7630*/  FFMA.FTZ R42, R35, R2, R42 ;  /* 0x00000002232a7223 */ /* 0x000fe2000001002a */
[----:B------:R-:W-:Y:S01]  /*7640*/  FMUL.FTZ R2, R8, R3 ;  /* 0x0000000308027220 */ /* 0x000fe20000410000 */
[----:B------:R-:W-:Y:S01]  /*7650*/  SHF.L.U32 R26, R26, 0x10, RZ ;  /* 0x000000101a1a7819 */ /* 0x000fe200000006ff */
[----:B------:R-:W-:Y:S01]  /*7660*/  FMUL.FTZ R11, R54, UR17 ;  /* 0x00000011360b7c20 */ /* 0x000fe20008410000 */
[----:B------:R-:W-:Y:S01]  /*7670*/  FADD.FTZ R24, R24, -UR16 ;  /* 0x8000001018187e21 */ /* 0x000fe20008010000 */
[----:B------:R-:W-:Y:S01]  /*7680*/  SHF.L.U32 R62, R62, 0x10, RZ ;  /* 0x000000103e3e7819 */ /* 0x000fe200000006ff */
[----:B------:R-:W-:Y:S01]  /*7690*/  FADD.FTZ R78, R78, R46 ;  /* 0x0000002e4e4e7221 */ /* 0x000fe20000010000 */
[----:B------:R-:W-:Y:S01]  /*76a0*/  FFMA.FTZ R107, R46, R34, R107 ;  /* 0x000000222e6b7223 */ /* 0x000fe2000001006b */
[----:B------:R-:W-:Y:S01]  /*76b0*/  FADD.FTZ R4, R5, R2 ;  /* 0x0000000205047221 */ /* 0x000fe20000010000 */
        /* <DEDUP_REMOVED lines=8> */
[----:B------:R-:W-:Y:S01]  /*7740*/  FADD.FTZ R4, R5, R4 ;  /* 0x0000000405047221 */ /* 0x000fe20000010000 */
[----:B------:R-:W-:Y:S01]  /*7750*/  FFMA.FTZ R13, R24, R5, R13 ;  /* 0x00000005180d7223 */ /* 0x000fe2000001000d */
[----:B--2---:R-:W-:Y:S01]  /*7760*/  SHF.L.U32 R0, R125, 0x10, RZ ;  /* 0x000000107d007819 */ /* 0x004fe200000006ff */
[----:B------:R-:W-:Y:S01]  /*7770*/  FMUL.FTZ R5, R8, R15 ;  /* 0x0000000f08057220 */ /* 0x000fe20000410000 */
[----:B------:R-:W-:Y:S01]  /*7780*/  FMUL.FTZ R62, R62, UR17 ;  /* 0x000000113e3e7c20 */ /* 0x000fe20008410000 */
[----:B------:R-:W-:Y:S01]  /*7790*/  FADD.FTZ R28, R28, -UR16 ;  /* 0x800000101c1c7e21 */ /* 0x000fe20008010000 */
[----:B------:R-:W-:Y:S01]  /*77a0*/  FADD.FTZ R70, R70, R3 ;  /* 0x0000000346467221 */ /* 0x000fe20000010000 */
[----:B------:R-:W-:Y:S01]  /*77b0*/  FFMA.FTZ R74, R3, R11, R74 ;  /* 0x0000000b034a7223 */ /* 0x000fe2000001004a */
[----:B------:R-:W-:Y:S01]  /*77c0*/  FADD.FTZ R4, R4, R5 ;  /* 0x0000000504047221 */ /* 0x000fe20000010000 */
[----:B------:R-:W-:Y:S01]  /*77d0*/  FMUL.FTZ R3, R9, R0 ;  /* 0x0000000009037220 */ /* 0x000fe20000410000 */
[----:B------:R-:W-:Y:S01]  /*77e0*/  FFMA.FTZ R13, R62, R5, R13 ;  /* 0x000000053e0d7223 */ /* 0x000fe2000001000d */
        /* <DEDUP_REMOVED lines=10> */
.L_x_173:
[----:B------:R-:W2:Y:S04]  /*7890*/  LDL.LU R70, [R1+0x148] ;  /* 0x0001480001467983 */ /* 0x000ea80000300800 */
[----:B------:R-:W3:Y:S04]  /*78a0*/  LDL.LU R105, [R1+0x150] ;  /* 0x0001500001697983 */ /* 0x000ee80000300800 */
[----:B------:R-:W4:Y:S04]  /*78b0*/  LDL.LU R107, [R1+0x14c] ;  /* 0x00014c00016b7983 */ /* 0x000f280000300800 */
[----:B------:R-:W4:Y:S04]  /*78c0*/  LDL.LU R109, [R1+0x154] ;  /* 0x00015400016d7983 */ /* 0x000f280000300800 */
[----:B------:R-:W4:Y:S04]  /*78d0*/  LDL.LU R111, [R1+0x114] ;  /* 0x00011400016f7983 */ /* 0x000f280000300800 */
[----:B------:R-:W4:Y:S04]  /*78e0*/  LDL.LU R121, [R1+0x15c] ;  /* 0x00015c0001797983 */ /* 0x000f280000300800 */
[----:B-----5:R0:W-:Y:S04]  /*78f0*/  STL [R1+0x1a0], R41 ;  /* 0x0001a02901007387 */ /* 0x0201e80000100800 */
[----:B------:R1:W-:Y:S04]  /*7900*/  STL [R1+0x19c], R40 ;  /* 0x00019c2801007387 */ /* 0x0003e80000100800 */
[----:B------:R1:W-:Y:S04]  /*7910*/  STL [R1+0x194], R38 ;  /* 0x0001942601007387 */ /* 0x0003e80000100800 */
[----:B0-----:R-:W4:Y:S04]  /*7920*/  LDL.LU R41, [R1+0x164] ;  /* 0x0001640001297983 */ /* 0x001f280000300800 */
[----:B-1----:R-:W4:Y:S04]  /*7930*/  LDL.LU R40, [R1+0x168] ;  /* 0x0001680001287983 */ /* 0x002f280000300800 */
[----:B------:R-:W4:Y:S04]  /*7940*/  LDL.LU R38, [R1+0x16c] ;  /* 0x00016c0001267983 */ /* 0x000f280000300800 */
[----:B------:R0:W-:Y:S01]  /*7950*/  STL [R1+0x198], R39 ;  /* 0x0001982701007387 */ /* 0x0001e20000100800 */
[----:B--2---:R-:W-:-:S02]  /*7960*/  SHF.L.U32 R70, R70, 0x10, RZ ;  /* 0x0000001046467819 */ /* 0x004fc400000006ff */
[----:B---3--:R-:W-:-:S03]  /*7970*/  SHF.L.U32 R105, R105, 0x10, RZ ;  /* 0x0000001069697819 */ /* 0x008fc600000006ff */
[----:B------:R-:W-:Y:S01]  /*7980*/  FADD.FTZ R70, R70, -UR16 ;  /* 0x8000001046467e21 */ /* 0x000fe20008010000 */
[----:B----4-:R-:W-:-:S03]  /*7990*/  SHF.L.U32 R107, R107, 0x10, RZ ;  /* 0x000000106b6b7819 */ /* 0x010fc600000006ff */
[----:B------:R-:W-:-:S04]  /*79a0*/  FMUL.FTZ R70, R70, UR17 ;  /* 0x0000001146467c20 */ /* 0x000fc80008410000 */
[----:B------:R-:W-:-:S04]  /*79b0*/  FFMA.FTZ R78, R8, R70, R6 ;  /* 0x00000046084e7223 */ /* 0x000fc80000010006 */
[----:B------:R-:W-:-:S06]  /*79c0*/  FMUL.FTZ R74, R78, -1.4426950216293334961 ;  /* 0xbfb8aa3b4e4a7820 */ /* 0x000fcc0000410000 */
[----:B------:R-:W1:Y:S02]  /*79d0*/  MUFU.EX2 R74, R74 ;  /* 0x0000004a004a7308 */ /* 0x000e640000000800 */
[----:B-1----:R-:W-:-:S06]  /*79e0*/  FADD.FTZ R74, R74, 1 ;  /* 0x3f8000004a4a7421 */ /* 0x002fcc0000010000 */
[----:B------:R-:W1:Y:S01]  /*79f0*/  MUFU.RCP R74, R74 ;  /* 0x0000004a004a7308 */ /* 0x000e620000001000 */
[----:B------:R-:W-:Y:S01]  /*7a00*/  FADD.FTZ R107, R107, -UR16 ;  /* 0x800000106b6b7e21 */ /* 0x000fe20008010000 */
[----:B-1----:R-:W-:Y:S01]  /*7a10*/  FMUL.FTZ R105, R105, R74 ;  /* 0x0000004a69697220 */ /* 0x002fe20000410000 */
[----:B------:R-:W-:-:S04]  /*7a20*/  FADD.FTZ R74, -R74, 1 ;  /* 0x3f8000004a4a7421 */ /* 0x000fc80000010100 */
[----:B------:R-:W-:Y:S01]  /*7a30*/  FFMA.FTZ R78, R78, R74, 1 ;  /* 0x3f8000004e4e7423 */ /* 0x000fe2000001004a */
[----:B------:R-:W-:-:S03]  /*7a40*/  FMUL.FTZ R74, R107, UR17 ;  /* 0x000000116b4a7c20 */ /* 0x000fc60008410000 */
[----:B------:R-:W-:Y:S01]  /*7a50*/  FMUL.FTZ R78, R105, R78 ;  /* 0x0000004e694e7220 */ /* 0x000fe20000410000 */
[----:B------:R-:W-:-:S04]  /*7a60*/  FFMA.FTZ R105, R9, R74, R7 ;  /* 0x0000004a09697223 */ /* 0x000fc80000010007 */
[----:B------:R-:W-:-:S06]  /*7a70*/  FMUL.FTZ R107, R105, -1.4426950216293334961 ;  /* 0xbfb8aa3b696b7820 */ /* 0x000fcc0000410000 */
[----:B------:R-:W1:Y:S02]  /*7a80*/  MUFU.EX2 R107, R107 ;  /* 0x0000006b006b7308 */ /* 0x000e640000000800 */
[----:B-1----:R-:W-:-:S06]  /*7a90*/  FADD.FTZ R107, R107, 1 ;  /* 0x3f8000006b6b7421 */ /* 0x002fcc0000010000 */
[----:B------:R-:W1:Y:S01]  /*7aa0*/  MUFU.RCP R107, R107 ;  /* 0x0000006b006b7308 */ /* 0x000e620000001000 */
[----:B------:R-:W-:Y:S02]  /*7ab0*/  SHF.L.U32 R109, R109, 0x10, RZ ;  /* 0x000000106d6d7819 */ /* 0x000fe400000006ff */
[----:B------:R-:W-:-:S05]  /*7ac0*/  SHF.L.U32 R111, R111, 0x10, RZ ;  /* 0x000000106f6f7819 */ /* 0x000fca00000006ff */
[----:B------:R-:W-:Y:S01]  /*7ad0*/  FADD.FTZ R111, R111, -UR16 ;  /* 0x800000106f6f7e21 */ /* 0x000fe20008010000 */
[----:B-1----:R-:W-:Y:S01]  /*7ae0*/  FMUL.FTZ R109, R109, R107 ;  /* 0x0000006b6d6d7220 */ /* 0x002fe20000410000 */
[----:B------:R-:W-:-:S04]  /*7af0*/  FADD.FTZ R107, -R107, 1 ;  /* 0x3f8000006b6b7421 */ /* 0x000fc80000010100 */
[----:B------:R-:W-:Y:S01]  /*7b00*/  FFMA.FTZ R105, R105, R107, 1 ;  /* 0x3f80000069697423 */ /* 0x000fe2000001006b */
[----:B------:R-:W-:-:S03]  /*7b10*/  FMUL.FTZ R111, R111, UR17 ;  /* 0x000000116f6f7c20 */ /* 0x000fc60008410000 */
[----:B------:R-:W-:Y:S01]  /*7b20*/  FMUL.FTZ R105, R109, R105 ;  /* 0x000000696d697220 */ /* 0x000fe20000410000 */
[C---:B------:R-:W-:Y:S01]  /*7b30*/  FMUL.FTZ R109, R8.reuse, R78 ;  /* 0x0000004e086d7220 */ /* 0x040fe20000410000 */
[----:B------:R-:W-:Y:S02]  /*7b40*/  FFMA.FTZ R117, R8, R111, R6 ;  /* 0x0000006f08757223 */ /* 0x000fe40000010006 */
[----:B------:R-:W-:Y:S01]  /*7b50*/  FMUL.FTZ R113, R9, R105 ;  /* 0x0000006909717220 */ /* 0x000fe20000410000 */
[----:B------:R-:W-:Y:S01]  /*7b60*/  FFMA.FTZ R107, R70, R109, RZ ;  /* 0x0000006d466b7223 */ /* 0x000fe200000100ff */
[----:B------:R-:W-:-:S03]  /*7b70*/  FADD.FTZ R109, RZ, R109 ;  /* 0x0000006dff6d7221 */ /* 0x000fc60000010000 */
[----:B------:R-:W-:Y:S01]  /*7b80*/  FFMA.FTZ R107, R74, R113, R107 ;  /* 0x000000714a6b7223 */ /* 0x000fe2000001006b */
[----:B------:R-:W-:Y:S01]  /*7b90*/  FADD.FTZ R109, R113, R109 ;  /* 0x0000006d716d7221 */ /* 0x000fe20000010000 */
[----:B------:R-:W-:-:S06]  /*7ba0*/  FMUL.FTZ R113, R117, -1.4426950216293334961 ;  /* 0xbfb8aa3b75717820 */ /* 0x000fcc0000410000 */
[----:B------:R-:W1:Y:S02]  /*7bb0*/  MUFU.EX2 R113, R113 ;  /* 0x0000007100717308 */ /* 0x000e640000000800 */
[----:B-1----:R-:W-:-:S06]  /*7bc0*/  FADD.FTZ R113, R113, 1 ;  /* 0x3f80000071717421 */ /* 0x002fcc0000010000 */
[----:B------:R-:W1:Y:S01]  /*7bd0*/  MUFU.RCP R113, R113 ;  /* 0x0000007100717308 */ /* 0x000e620000001000 */
[----:B------:R-:W-:-:S05]  /*7be0*/  SHF.L.U32 R121, R121, 0x10, RZ ;  /* 0x0000001079797819 */ /* 0x000fca00000006ff */
[----:B-1----:R-:W-:Y:S01]  /*7bf0*/  FMUL.FTZ R121, R121, R113 ;  /* 0x0000007179797220 */ /* 0x002fe20000410000 */
[----:B------:R-:W-:-:S04]  /*7c00*/  FADD.FTZ R113, -R113, 1 ;  /* 0x3f80000071717421 */ /* 0x000fc80000010100 */
[----:B------:R-:W-:-:S04]  /*7c10*/  FFMA.FTZ R113, R117, R113, 1 ;  /* 0x3f80000075717423 */ /* 0x000fc80000010071 */
[----:B------:R-:W-:Y:S02]  /*7c20*/  FMUL.FTZ R113, R121, R113 ;  /* 0x0000007179717220 */ /* 0x000fe40000410000 */
[----:B------:R-:W2:Y:S01]  /*7c30*/  LDL.LU R121, [R1+0x158] ;  /* 0x0001580001797983 */ /* 0x000ea20000300800 */
[----:B------:R-:W-:Y:S01]  /*7c40*/  SHF.L.U32 R117, R125, 0x10, RZ ;  /* 0x000000107d757819 */ /* 0x000fe200000006ff */
[----:B------:R-:W-:-:S04]  /*7c50*/  FFMA.FTZ R70, R70, R78, RZ ;  /* 0x0000004e46467223 */ /* 0x000fc800000100ff */
[----:B------:R-:W-:Y:S01]  /*7c60*/  FADD.FTZ R117, R117, -UR16 ;  /* 0x8000001075757e21 */ /* 0x000fe20008010000 */
[----:B------:R-:W-:-:S03]  /*7c70*/  FADD.FTZ R78, RZ, R78 ;  /* 0x0000004eff4e7221 */ /* 0x000fc60000010000 */
[----:B------:R-:W-:Y:S01]  /*7c80*/  FMUL.FTZ R117, R117, UR17 ;  /* 0x0000001175757c20 */ /* 0x000fe20008410000 */
[----:B------:R-:W-:-:S03]  /*7c90*/  FFMA.FTZ R125, R111, R113, R70 ;  /* 0x000000716f7d7223 */ /* 0x000fc60000010046 */
[----:B------:R-:W-:Y:S01]  /*7ca0*/  FFMA.FTZ R70, R9, R117, R7 ;  /* 0x0000007509467223 */ /* 0x000fe20000010007 */
[----:B0-----:R-:W-:Y:S01]  /*7cb0*/  FADD.FTZ R39, R78, R113 ;  /* 0x000000714e277221 */ /* 0x001fe20000010000 */
[----:B------:R-:W-:Y:S02]  /*7cc0*/  FMUL.FTZ R113, R8, R113 ;  /* 0x0000007108717220 */ /* 0x000fe40000410000 */
[----:B------:R-:W-:Y:S02]  /*7cd0*/  FMUL.FTZ R78, R70, -1.4426950216293334961 ;  /* 0xbfb8aa3b464e7820 */ /* 0x000fe40000410000 */
[----:B------:R0:W-:Y:S01]  /*7ce0*/  STL [R1+0x144], R39 ;  /* 0x0001442701007387 */ /* 0x0001e20000100800 */
[----:B------:R-:W-:Y:S01]  /*7cf0*/  FFMA.FTZ R107, R111, R113, R107 ;  /* 0x000000716f6b7223 */ /* 0x000fe2000001006b */
[----:B------:R-:W-:Y:S02]  /*7d00*/  SHF.L.U32 R111, R41, 0x10, RZ ;  /* 0x00000010296f7819 */ /* 0x000fe400000006ff */
[----:B------:R-:W1:Y:S01]  /*7d10*/  MUFU.EX2 R78, R78 ;  /* 0x0000004e004e7308 */ /* 0x000e620000000800 */
[----:B------:R-:W3:Y:S04]  /*7d20*/  LDL.LU R41, [R1+0x170] ;  /* 0x0001700001297983 */ /* 0x000ee80000300800 */
[----:B0-----:R-:W4:Y:S01]  /*7d30*/  LDL.LU R39, [R1+0x174] ;  /* 0x0001740001277983 */ /* 0x001f220000300800 */
[----:B-1----:R-:W-:-:S06]  /*7d40*/  FADD.FTZ R78, R78, 1 ;  /* 0x3f8000004e4e7421 */ /* 0x002fcc0000010000 */
[----:B------:R-:W0:Y:S01]  /*7d50*/  MUFU.RCP R78, R78 ;  /* 0x0000004e004e7308 */ /* 0x000e220000001000 */
[----:B------:R-:W-:Y:S01]  /*7d60*/  FFMA.FTZ R74, R74, R105, RZ ;  /* 0x000000694a4a7223 */ /* 0x000fe200000100ff */
[----:B------:R-:W-:Y:S01]  /*7d70*/  FADD.FTZ R105, RZ, R105 ;  /* 0x00000069ff697221 */ /* 0x000fe20000010000 */
[----:B0-----:R-:W-:Y:S01]  /*7d80*/  FMUL.FTZ R111, R111, R78 ;  /* 0x0000004e6f6f7220 */ /* 0x001fe20000410000 */
[----:B------:R-:W-:-:S04]  /*7d90*/  FADD.FTZ R78, -R78, 1 ;  /* 0x3f8000004e4e7421 */ /* 0x000fc80000010100 */
[----:B------:R-:W-:Y:S01]  /*7da0*/  FFMA.FTZ R78, R70, R78, 1 ;  /* 0x3f800000464e7423 */ /* 0x000fe2000001004e */
[----:B------:R-:W-:-:S03]  /*7db0*/  FADD.FTZ R70, R109, R113 ;  /* 0x000000716d467221 */ /* 0x000fc60000010000 */
[----:B------:R-:W-:Y:S02]  /*7dc0*/  FMUL.FTZ R78, R111, R78 ;  /* 0x0000004e6f4e7220 */ /* 0x000fe40000410000 */
[----:B------:R-:W3:Y:S02]  /*7dd0*/  LDL.LU R111, [R1+0x17c] ;  /* 0x00017c00016f7983 */ /* 0x000ee40000300800 */
[----:B------:R-:W-:Y:S01]  /*7de0*/  FADD.FTZ R109, R105, R78 ;  /* 0x0000004e696d7221 */ /* 0x000fe20000010000 */
[-C--:B------:R-:W-:Y:S01]  /*7df0*/  FMUL.FTZ R105, R9, R78.reuse ;  /* 0x0000004e09697220 */ /* 0x080fe20000410000 */
[----:B------:R-:W-:-:S03]  /*7e00*/  FFMA.FTZ R74, R117, R78, R74 ;  /* 0x0000004e754a7223 */ /* 0x000fc6000001004a */
[----:B------:R-:W-:Y:S01]  /*7e10*/  FFMA.FTZ R78, R117, R105, R107 ;  /* 0x00000069754e7223 */ /* 0x000fe2000001006b */
[----:B------:R0:W-:Y:S02]  /*7e20*/  STL [R1+0x130], R105 ;  /* 0x0001306901007387 */ /* 0x0001e40000100800 */
[----:B0-----:R-:W-:Y:S02]  /*7e30*/  SHF.L.U32 R105, R40, 0x10, RZ ;  /* 0x0000001028697819 */ /* 0x001fe400000006ff */
[----:B------:R-:W3:Y:S04]  /*7e40*/  LDL.LU R40, [R1+0x178] ;  /* 0x0001780001287983 */ /* 0x000ee80000300800 */
[----:B------:R-:W-:Y:S04]  /*7e50*/  STL [R1+0x140], R70 ;  /* 0x0001404601007387 */ /* 0x000fe80000100800 */
[----:B------:R-:W-:Y:S04]  /*7e60*/  STL [R1+0x138], R74 ;  /* 0x0001384a01007387 */ /* 0x000fe80000100800 */
[----:B------:R0:W-:Y:S01]  /*7e70*/  STL [R1+0x134], R78 ;  /* 0x0001344e01007387 */ /* 0x0001e20000100800 */
[----:B------:R-:W-:Y:S01]  /*7e80*/  FADD.FTZ R105, R105, -UR16 ;  /* 0x8000001069697e21 */ /* 0x000fe20008010000 */
[----:B0-----:R-:W-:-:S03]  /*7e90*/  SHF.L.U32 R78, R38, 0x10, RZ ;  /* 0x00000010264e7819 */ /* 0x001fc600000006ff */
[----:B------:R-:W-:-:S05]  /*7ea0*/  FMUL.FTZ R38, R105, UR17 ;  /* 0x0000001169267c20 */ /* 0x000fca0008410000 */
[----:B------:R-:W-:Y:S01]  /*7eb0*/  STL [R1+0x128], R38 ;  /* 0x0001282601007387 */ /* 0x000fe20000100800 */
[----:B--2---:R-:W-:-:S03]  /*7ec0*/  SHF.L.U32 R70, R121, 0x10, RZ ;  /* 0x0000001079467819 */ /* 0x004fc600000006ff */
[----:B------:R-:W2:Y:S02]  /*7ed0*/  LDL.LU R121, [R1+0x184] ;  /* 0x0001840001797983 */ /* 0x000ea40000300800 */
[----:B------:R-:W-:-:S04]  /*7ee0*/  FADD.FTZ R70, R70, -UR16 ;  /* 0x8000001046467e21 */ /* 0x000fc80008010000 */
[----:B------:R-:W-:-:S04]  /*7ef0*/  FMUL.FTZ R70, R70, UR17 ;  /* 0x0000001146467c20 */ /* 0x000fc80008410000 */
[----:B------:R-:W-:Y:S01]  /*7f00*/  FFMA.FTZ R74, R8, R70, R6 ;  /* 0x00000046084a7223 */ /* 0x000fe20000010006 */
[----:B------:R0:W-:Y:S03]  /*7f10*/  STL [R1+0x12c], R70 ;  /* 0x00012c4601007387 */ /* 0x0001e60000100800 */
[----:B0-----:R-:W-:-:S06]  /*7f20*/  FMUL.FTZ R70, R74, -1.4426950216293334961 ;  /* 0xbfb8aa3b4a467820 */ /* 0x001fcc0000410000 */
[----:B------:R-:W0:Y:S02]  /*7f30*/  MUFU.EX2 R70, R70 ;  /* 0x0000004600467308 */ /* 0x000e240000000800 */
[----:B0-----:R-:W-:-:S06]  /*7f40*/  FADD.FTZ R70, R70, 1 ;  /* 0x3f80000046467421 */ /* 0x001fcc0000010000 */
[----:B------:R-:W0:Y:S02]  /*7f50*/  MUFU.RCP R70, R70 ;  /* 0x0000004600467308 */ /* 0x000e240000001000 */
[----:B0-----:R-:W-:Y:S01]  /*7f60*/  FMUL.FTZ R78, R78, R70 ;  /* 0x000000464e4e7220 */ /* 0x001fe20000410000 */
[----:B------:R-:W-:-:S04]  /*7f70*/  FADD.FTZ R70, -R70, 1 ;  /* 0x3f80000046467421 */ /* 0x000fc80000010100 */
[----:B------:R-:W-:-:S04]  /*7f80*/  FFMA.FTZ R70, R74, R70, 1 ;  /* 0x3f8000004a467423 */ /* 0x000fc80000010046 */
[----:B------:R-:W-:Y:S01]  /*7f90*/  FMUL.FTZ R70, R78, R70 ;  /* 0x000000464e467220 */ /* 0x000fe20000410000 */
[----:B------:R-:W-:Y:S02]  /*7fa0*/  FFMA.FTZ R78, R9, R38, R7 ;  /* 0x00000026094e7223 */ /* 0x000fe40000010007 */
[----:B------:R-:W2:Y:S02]  /*7fb0*/  LDL.LU R38, [R1+0x110] ;  /* 0x0001100001267983 */ /* 0x000ea40000300800 */
[----:B------:R-:W-:-:S06]  /*7fc0*/  FMUL.FTZ R74, R78, -1.4426950216293334961 ;  /* 0xbfb8aa3b4e4a7820 */ /* 0x000fcc0000410000 */
[----:B------:R-:W0:Y:S02]  /*7fd0*/  MUFU.EX2 R74, R74 ;  /* 0x0000004a004a7308 */ /* 0x000e240000000800 */
[----:B0-----:R-:W-:-:S06]  /*7fe0*/  FADD.FTZ R74, R74, 1 ;  /* 0x3f8000004a4a7421 */ /* 0x001fcc0000010000 */
[----:B------:R-:W0:Y:S01]  /*7ff0*/  MUFU.RCP R74, R74 ;  /* 0x0000004a004a7308 */ /* 0x000e220000001000 */
[----:B----4-:R-:W-:Y:S02]  /*8000*/  SHF.L.U32 R105, R39, 0x10, RZ ;  /* 0x0000001027697819 */ /* 0x010fe400000006ff */
[----:B---3--:R-:W-:Y:S02]  /*8010*/  SHF.L.U32 R107, R41, 0x10, RZ ;  /* 0x00000010296b7819 */ /* 0x008fe400000006ff */
[----:B------:R-:W3:Y:S03]  /*8020*/  LDL.LU R41, [R1+0x188] ;  /* 0x0001880001297983 */ /* 0x000ee60000300800 */
[----:B------:R-:W-:-:S04]  /*8030*/  FADD.FTZ R107, R107, -UR16 ;  /* 0x800000106b6b7e21 */ /* 0x000fc80008010000 */
[----:B------:R-:W-:Y:S01]  /*8040*/  FMUL.FTZ R39, R107, UR17 ;  /* 0x000000116b277c20 */ /* 0x000fe20008410000 */
[----:B0-----:R-:W-:Y:S01]  /*8050*/  FMUL.FTZ R105, R105, R74 ;  /* 0x0000004a69697220 */ /* 0x001fe20000410000 */
[----:B------:R-:W-:-:S04]  /*8060*/  FADD.FTZ R74, -R74, 1 ;  /* 0x3f8000004a4a7421 */ /* 0x000fc80000010100 */
[----:B------:R-:W-:Y:S01]  /*8070*/  FFMA.FTZ R74, R78, R74, 1 ;  /* 0x3f8000004e4a7423 */ /* 0x000fe2000001004a */
[----:B------:R0:W-:Y:S03]  /*8080*/  STL [R1+0x124], R39 ;  /* 0x0001242701007387 */ /* 0x0001e60000100800 */
[----:B------:R-:W-:Y:S01]  /*8090*/  FMUL.FTZ R74, R105, R74 ;  /* 0x0000004a694a7220 */ /* 0x000fe20000410000 */
[----:B------:R-:W-:Y:S02]  /*80a0*/  FFMA.FTZ R105, R8, R39, R6 ;  /* 0x0000002708697223 */ /* 0x000fe40000010006 */
[----:B0-----:R-:W4:Y:S02]  /*80b0*/  LDL.LU R39, [R1+0x18c] ;  /* 0x00018c0001277983 */ /* 0x001f240000300800 */
[----:B------:R-:W-:-:S06]  /*80c0*/  FMUL.FTZ R78, R105, -1.4426950216293334961 ;  /* 0xbfb8aa3b694e7820 */ /* 0x000fcc0000410000 */
[----:B------:R-:W0:Y:S02]  /*80d0*/  MUFU.EX2 R78, R78 ;  /* 0x0000004e004e7308 */ /* 0x000e240000000800 */
[----:B0-----:R-:W-:-:S06]  /*80e0*/  FADD.FTZ R78, R78, 1 ;  /* 0x3f8000004e4e7421 */ /* 0x001fcc0000010000 */
[----:B------:R-:W0:Y:S01]  /*80f0*/  MUFU.RCP R78, R78 ;  /* 0x0000004e004e7308 */ /* 0x000e220000001000 */
[----:B------:R1:W-:Y:S01]  /*8100*/  STL [R1+0x13c], R109 ;  /* 0x00013c6d01007387 */ /* 0x0003e20000100800 */
[----:B------:R-:W-:Y:S02]  /*8110*/  SHF.L.U32 R107, R111, 0x10, RZ ;  /* 0x000000106f6b7819 */ /* 0x000fe400000006ff */
[----:B-1----:R-:W-:-:S05]  /*8120*/  SHF.L.U32 R109, R40, 0x10, RZ ;  /* 0x00000010286d7819 */ /* 0x002fca00000006ff */
[----:B------:R-:W-:Y:S01]  /*8130*/  FADD.FTZ R109, R109, -UR16 ;  /* 0x800000106d6d7e21 */ /* 0x000fe20008010000 */
[----:B0-----:R-:W-:Y:S01]  /*8140*/  FMUL.FTZ R107, R107, R78 ;  /* 0x0000004e6b6b7220 */ /* 0x001fe20000410000 */
[----:B------:R-:W-:Y:S02]  /*8150*/  FADD.FTZ R78, -R78, 1 ;  /* 0x3f8000004e4e7421 */ /* 0x000fe40000010100 */
[----:B------:R-:W-:Y:S02]  /*8160*/  FMUL.FTZ R40, R109, UR17 ;  /* 0x000000116d287c20 */ /* 0x000fe40008410000 */
[----:B------:R-:W-:-:S03]  /*8170*/  FFMA.FTZ R78, R105, R78, 1 ;  /* 0x3f800000694e7423 */ /* 0x000fc6000001004e */
[----:B------:R0:W-:Y:S01]  /*8180*/  STL [R1+0x120], R40 ;  /* 0x0001202801007387 */ /* 0x0001e20000100800 */
[----:B------:R-:W-:Y:S01]  /*8190*/  FMUL.FTZ R78, R107, R78 ;  /* 0x0000004e6b4e7220 */ /* 0x000fe20000410000 */
[----:B------:R-:W-:Y:S02]  /*81a0*/  FFMA.FTZ R107, R9, R40, R7 ;  /* 0x00000028096b7223 */ /* 0x000fe40000010007 */
[----:B0-----:R-:W4:Y:S02]  /*81b0*/  LDL.LU R40, [R1+0x190] ;  /* 0x0001900001287983 */ /* 0x001f240000300800 */
[----:B------:R-:W-:-:S06]  /*81c0*/  FMUL.FTZ R105, R107, -1.4426950216293334961 ;  /* 0xbfb8aa3b6b697820 */ /* 0x000fcc0000410000 */
[----:B------:R-:W0:Y:S02]  /*81d0*/  MUFU.EX2 R105, R105 ;  /* 0x0000006900697308 */ /* 0x000e240000000800 */
[----:B0-----:R-:W-:-:S06]  /*81e0*/  FADD.FTZ R105, R105, 1 ;  /* 0x3f80000069697421 */ /* 0x001fcc0000010000 */
[----:B------:R-:W0:Y:S01]  /*81f0*/  MUFU.RCP R105, R105 ;  /* 0x0000006900697308 */ /* 0x000e220000001000 */
[----:B--2---:R-:W-:-:S05]  /*8200*/  SHF.L.U32 R109, R121, 0x10, RZ ;  /* 0x00000010796d7819 */ /* 0x004fca00000006ff */
[----:B0-----:R-:W-:Y:S01]  /*8210*/  FMUL.FTZ R109, R109, R105 ;  /* 0x000000696d6d7220 */ /* 0x001fe20000410000 */
[----:B------:R-:W-:-:S04]  /*8220*/  FADD.FTZ R105, -R105, 1 ;  /* 0x3f80000069697421 */ /* 0x000fc80000010100 */
[----:B------:R-:W-:-:S04]  /*8230*/  FFMA.FTZ R105, R107, R105, 1 ;  /* 0x3f8000006b697423 */ /* 0x000fc80000010069 */
[----:B------:R-:W-:Y:S01]  /*8240*/  FMUL.FTZ R105, R109, R105 ;  /* 0x000000696d697220 */ /* 0x000fe20000410000 */
[----:B------:R-:W-:-:S05]  /*8250*/  SHF.L.U32 R111, R38, 0x10, RZ ;  /* 0x00000010266f7819 */ /* 0x000fca00000006ff */
[----:B------:R-:W-:-:S04]  /*8260*/  FADD.FTZ R111, R111, -UR16 ;  /* 0x800000106f6f7e21 */ /* 0x000fc80008010000 */
[----:B------:R-:W-:-:S04]  /*8270*/  FMUL.FTZ R38, R111, UR17 ;  /* 0x000000116f267c20 */ /* 0x000fc80008410000 */
[----:B------:R-:W-:Y:S01]  /*8280*/  FFMA.FTZ R109, R8, R38, R6 ;  /* 0x00000026086d7223 */ /* 0x000fe20000010006 */
[----:B------:R0:W-:Y:S04]  /*8290*/  STL [R1+0x11c], R38 ;  /* 0x00011c2601007387 */ /* 0x0001e80000100800 */
[----:B0-----:R-:W2:Y:S01]  /*82a0*/  LDL.LU R38, [R1+0x180] ;  /* 0x0001800001267983 */ /* 0x001ea20000300800 */
[----:B------:R-:W-:-:S06]  /*82b0*/  FMUL.FTZ R107, R109, -1.4426950216293334961 ;  /* 0xbfb8aa3b6d6b7820 */ /* 0x000fcc0000410000 */
[----:B------:R-:W0:Y:S02]  /*82c0*/  MUFU.EX2 R107, R107 ;  /* 0x0000006b006b7308 */ /* 0x000e240000000800 */
[----:B0-----:R-:W-:-:S06]  /*82d0*/  FADD.FTZ R107, R107, 1 ;  /* 0x3f8000006b6b7421 */ /* 0x001fcc0000010000 */
[----:B------:R-:W0:Y:S01]  /*82e0*/  MUFU.RCP R107, R107 ;  /* 0x0000006b006b7308 */ /* 0x000e220000001000 */
[----:B---3--:R-:W-:Y:S02]  /*82f0*/  SHF.L.U32 R113, R41, 0x10, RZ ;  /* 0x0000001029717819 */ /* 0x008fe400000006ff */
[----:B----4-:R-:W-:-:S03]  /*8300*/  SHF.L.U32 R111, R39, 0x10, RZ ;  /* 0x00000010276f7819 */ /* 0x010fc600000006ff */
[----:B------:R-:W-:Y:S02]  /*8310*/  FADD.FTZ R113, R113, -UR16 ;  /* 0x8000001071717e21 */ /* 0x000fe40008010000 */
[----:B0-----:R-:W-:Y:S01]  /*8320*/  FMUL.FTZ R111, R111, R107 ;  /* 0x0000006b6f6f7220 */ /* 0x001fe20000410000 */
[----:B------:R-:W-:Y:S01]  /*8330*/  FADD.FTZ R107, -R107, 1 ;  /* 0x3f8000006b6b7421 */ /* 0x000fe20000010100 */
[----:B------:R-:W-:-:S03]  /*8340*/  FMUL.FTZ R41, R113, UR17 ;  /* 0x0000001171297c20 */ /* 0x000fc60008410000 */
[----:B------:R-:W-:-:S04]  /*8350*/  FFMA.FTZ R107, R109, R107, 1 ;  /* 0x3f8000006d6b7423 */ /* 0x000fc8000001006b */
[----:B------:R-:W-:Y:S01]  /*8360*/  FMUL.FTZ R107, R111, R107 ;  /* 0x0000006b6f6b7220 */ /* 0x000fe20000410000 */
[----:B------:R-:W-:-:S04]  /*8370*/  FFMA.FTZ R111, R9, R41, R7 ;  /* 0x00000029096f7223 */ /* 0x000fc80000010007 */
[----:B------:R-:W-:-:S06]  /*8380*/  FMUL.FTZ R109, R111, -1.4426950216293334961 ;  /* 0xbfb8aa3b6f6d7820 */ /* 0x000fcc0000410000 */
[----:B------:R-:W0:Y:S01]  /*8390*/  MUFU.EX2 R109, R109 ;  /* 0x0000006d006d7308 */ /* 0x000e220000000800 */
[----:B------:R-:W-:Y:S01]  /*83a0*/  SHF.L.U32 R98, R98, 0x10, RZ ;  /* 0x0000001062627819 */ /* 0x000fe200000006ff */
[----:B0-----:R-:W-:-:S06]  /*83b0*/  FADD.FTZ R109, R109, 1 ;  /* 0x3f8000006d6d7421 */ /* 0x001fcc0000010000 */
[----:B------:R-:W0:Y:S01]  /*83c0*/  MUFU.RCP R109, R109 ;  /* 0x0000006d006d7308 */ /* 0x000e220000001000 */
[----:B------:R-:W-:Y:S01]  /*83d0*/  FADD.FTZ R98, R98, -UR16 ;  /* 0x8000001062627e21 */ /* 0x000fe20008010000 */
[----:B------:R-:W-:-:S03]  /*83e0*/  SHF.L.U32 R113, R40, 0x10, RZ ;  /* 0x0000001028717819 */ /* 0x000fc600000006ff */
[----:B------:R-:W-:Y:S02]  /*83f0*/  FMUL.FTZ R40, R98, UR17 ;  /* 0x0000001162287c20 */ /* 0x000fe40008410000 */
[----:B0-----:R-:W-:Y:S01]  /*8400*/  FMUL.FTZ R113, R113, R109 ;  /* 0x0000006d71717220 */ /* 0x001fe20000410000 */
[----:B------:R-:W-:-:S04]  /*8410*/  FADD.FTZ R109, -R109, 1 ;  /* 0x3f8000006d6d7421 */ /* 0x000fc80000010100 */
[----:B------:R-:W-:Y:S01]  /*8420*/  FFMA.FTZ R109, R111, R109, 1 ;  /* 0x3f8000006f6d7423 */ /* 0x000fe2000001006d */
[----:B------:R-:W-:-:S03]  /*8430*/  FFMA.FTZ R111, R8, R40, R6 ;  /* 0x00000028086f7223 */ /* 0x000fc60000010006 */
[----:B------:R-:W-:Y:S01]  /*8440*/  FMUL.FTZ R98, R113, R109 ;  /* 0x0000006d71627220 */ /* 0x000fe20000410000 */
[----:B------:R-:W-:-:S06]  /*8450*/  FMUL.FTZ R109, R111, -1.4426950216293334961 ;  /* 0xbfb8aa3b6f6d7820 */ /* 0x000fcc0000410000 */
[----:B------:R-:W0:Y:S02]  /*8460*/  MUFU.EX2 R109, R109 ;  /* 0x0000006d006d7308 */ /* 0x000e240000000800 */
[----:B0-----:R-:W-:-:S06]  /*8470*/  FADD.FTZ R109, R109, 1 ;  /* 0x3f8000006d6d7421 */ /* 0x001fcc0000010000 */
[----:B------:R-:W0:Y:S01]  /*8480*/  MUFU.RCP R109, R109 ;  /* 0x0000006d006d7308 */ /* 0x000e220000001000 */
[----:B------:R-:W-:Y:S02]  /*8490*/  SHF.L.U32 R100, R100, 0x10, RZ ;  /* 0x0000001064647819 */ /* 0x000fe400000006ff */
[----:B------:R-:W-:-:S05]  /*84a0*/  SHF.L.U32 R99, R99, 0x10, RZ ;  /* 0x0000001063637819 */ /* 0x000fca00000006ff */
[----:B------:R-:W-:Y:S01]  /*84b0*/  FADD.FTZ R99, R99, -UR16 ;  /* 0x8000001063637e21 */ /* 0x000fe20008010000 */
[----:B0-----:R-:W-:Y:S01]  /*84c0*/  FMUL.FTZ R100, R100, R109 ;  /* 0x0000006d64647220 */ /* 0x001fe20000410000 */
[----:B------:R-:W-:Y:S02]  /*84d0*/  FADD.FTZ R109, -R109, 1 ;  /* 0x3f8000006d6d7421 */ /* 0x000fe40000010100 */
[----:B------:R-:W-:Y:S02]  /*84e0*/  FMUL.FTZ R39, R99, UR17 ;  /* 0x0000001163277c20 */ /* 0x000fe40008410000 */
        /* <DEDUP_REMOVED lines=9> */
[----:B------:R-:W-:Y:S02]  /*8580*/  SHF.L.U32 R102, R102, 0x10, RZ ;  /* 0x0000001066667819 */ /* 0x000fe400000006ff */
[----:B------:R-:W-:-:S03]  /*8590*/  SHF.L.U32 R103, R103, 0x10, RZ ;  /* 0x0000001067677819 */ /* 0x000fc600000006ff */
[----:B------:R-:W-:-:S04]  /*85a0*/  FADD.FTZ R102, R102, -UR16 ;  /* 0x8000001066667e21 */ /* 0x000fc80008010000 */
[----:B------:R-:W-:Y:S01]  /*85b0*/  FMUL.FTZ R102, R102, UR17 ;  /* 0x0000001166667c20 */ /* 0x000fe20008410000 */
[----:B--2---:R-:W-:Y:S01]  /*85c0*/  SHF.L.U32 R111, R38, 0x10, RZ ;  /* 0x00000010266f7819 */ /* 0x004fe200000006ff */
[----:B------:R-:W-:-:S04]  /*85d0*/  FMUL.FTZ R38, R101, UR17 ;  /* 0x0000001165267c20 */ /* 0x000fc80008410000 */
[----:B0-----:R-:W-:Y:S01]  /*85e0*/  FMUL.FTZ R111, R111, R100 ;  /* 0x000000646f6f7220 */ /* 0x001fe20000410000 */
[----:B------:R-:W-:-:S04]  /*85f0*/  FADD.FTZ R100, -R100, 1 ;  /* 0x3f80000064647421 */ /* 0x000fc80000010100 */
[----:B------:R-:W-:Y:S01]  /*8600*/  FFMA.FTZ R100, R109, R100, 1 ;  /* 0x3f8000006d647423 */ /* 0x000fe20000010064 */
        /* <DEDUP_REMOVED lines=18> */
[----:B------:R-:W-:-:S04]  /*8730*/  FADD.FTZ R103, -R103, 1 ;  /* 0x3f80000067677421 */ /* 0x000fc80000010100 */
[----:B------:R-:W-:Y:S01]  /*8740*/  FFMA.FTZ R109, R109, R103, 1 ;  /* 0x3f8000006d6d7423 */ /* 0x000fe20000010067 */
[----:B------:R-:W-:-:S03]  /*8750*/  FMUL.FTZ R103, R94, UR17 ;  /* 0x000000115e677c20 */ /* 0x000fc60008410000 */
[----:B------:R-:W-:Y:S01]  /*8760*/  FMUL.FTZ R94, R104, R109 ;  /* 0x0000006d685e7220 */ /* 0x000fe20000410000 */
[----:B------:R-:W-:-:S04]  /*8770*/  FFMA.FTZ R109, R8, R103, R6 ;  /* 0x00000067086d7223 */ /* 0x000fc80000010006 */
[----:B------:R-:W-:-:S06]  /*8780*/  FMUL.FTZ R104, R109, -1.4426950216293334961 ;  /* 0xbfb8aa3b6d687820 */ /* 0x000fcc0000410000 */
[----:B------:R-:W0:Y:S01]  /*8790*/  MUFU.EX2 R104, R104 ;  /* 0x0000006800687308 */ /* 0x000e220000000800 */
[----:B------:R-:W-:Y:S01]  /*87a0*/  SHF.L.U32 R95, R95, 0x10, RZ ;  /* 0x000000105f5f7819 */ /* 0x000fe200000006ff */
[----:B0-----:R-:W-:-:S06]  /*87b0*/  FADD.FTZ R104, R104, 1 ;  /* 0x3f80000068687421 */ /* 0x001fcc0000010000 */
[----:B------:R-:W0:Y:S01]  /*87c0*/  MUFU.RCP R104, R104 ;  /* 0x0000006800687308 */ /* 0x000e220000001000 */
[----:B------:R-:W-:Y:S01]  /*87d0*/  SHF.L.U32 R96, R96, 0x10, RZ ;  /* 0x0000001060607819 */ /* 0x000fe200000006ff */
[----:B------:R-:W-:Y:S01]  /*87e0*/  FADD.FTZ R95, R95, -UR16 ;  /* 0x800000105f5f7e21 */ /* 0x000fe20008010000 */
[----:B------:R-:W-:-:S03]  /*87f0*/  FMUL.FTZ R100, R111, R100 ;  /* 0x000000646f647220 */ /* 0x000fc60000410000 */
[----:B0-----:R-:W-:Y:S01]  /*8800*/  FMUL.FTZ R111, R96, R104 ;  /* 0x00000068606f7220 */ /* 0x001fe20000410000 */
[----:B------:R-:W-:Y:S01]  /*8810*/  FADD.FTZ R104, -R104, 1 ;  /* 0x3f80000068687421 */ /* 0x000fe20000010100 */
[----:B------:R-:W-:-:S03]  /*8820*/  FMUL.FTZ R96, R95, UR17 ;  /* 0x000000115f607c20 */ /* 0x000fc60008410000 */
[----:B------:R-:W-:Y:S01]  /*8830*/  FFMA.FTZ R104, R109, R104, 1 ;  /* 0x3f8000006d687423 */ /* 0x000fe20000010068 */
[----:B------:R-:W-:-:S03]  /*8840*/  FFMA.FTZ R109, R9, R96, R7 ;  /* 0x00000060096d7223 */ /* 0x000fc60000010007 */
[----:B------:R-:W-:Y:S01]  /*8850*/  FMUL.FTZ R95, R111, R104 ;  /* 0x000000686f5f7220 */ /* 0x000fe20000410000 */
[----:B------:R-:W-:-:S06]  /*8860*/  FMUL.FTZ R104, R109, -1.4426950216293334961 ;  /* 0xbfb8aa3b6d687820 */ /* 0x000fcc0000410000 */
[----:B------:R-:W0:Y:S01]  /*8870*/  MUFU.EX2 R104, R104 ;  /* 0x0000006800687308 */ /* 0x000e220000000800 */
[----:B------:R-:W-:Y:S01]  /*8880*/  SHF.L.U32 R90, R90, 0x10, RZ ;  /* 0x000000105a5a7819 */ /* 0x000fe200000006ff */
[----:B0-----:R-:W-:-:S06]  /*8890*/  FADD.FTZ R104, R104, 1 ;  /* 0x3f80000068687421 */ /* 0x001fcc0000010000 */
[----:B------:R-:W0:Y:S01]  /*88a0*/  MUFU.RCP R104, R104 ;  /* 0x0000006800687308 */ /* 0x000e220000001000 */
[----:B------:R-:W-:Y:S01]  /*88b0*/  SHF.L.U32 R97, R97, 0x10, RZ ;  /* 0x0000001061617819 */ /* 0x000fe200000006ff */
[----:B------:R-:W-:-:S04]  /*88c0*/  FADD.FTZ R90, R90, -UR16 ;  /* 0x800000105a5a7e21 */ /* 0x000fc80008010000 */
        /* <DEDUP_REMOVED lines=65> */
[----:B------:R-:W-:Y:S01]  /*8ce0*/  FMUL.FTZ R84, R84, UR17 ;  /* 0x0000001154547c20 */ /* 0x000fe20008410000 */
[----:B0-----:R-:W-:Y:S01]  /*8cf0*/  FMUL.FTZ R83, R83, R104 ;  /* 0x0000006853537220 */ /* 0x001fe20000410000 */
[----:B------:R-:W-:-:S04]  /*8d00*/  FADD.FTZ R104, -R104, 1 ;  /* 0x3f80000068687421 */ /* 0x000fc80000010100 */
        /* <DEDUP_REMOVED lines=299> */
[----:B------:R-:W-:-:S04]  /*9fc0*/  FMUL.FTZ R109, R23, UR17 ;  /* 0x00000011176d7c20 */ /* 0x000fc80008410000 */
[----:B------:R-:W-:Y:S01]  /*9fd0*/  FFMA.FTZ R111, R8, R109, R6 ;  /* 0x0000006d086f7223 */ /* 0x000fe20000010006 */
[----:B------:R-:W-:-:S03]  /*9fe0*/  FMUL.FTZ R23, R112, R110 ;  /* 0x0000006e70177220 */ /* 0x000fc60000410000 */
        /* <DEDUP_REMOVED lines=11> */
[----:B------:R-:W-:-:S04]  /*a0a0*/  FFMA.FTZ R113, R9, R111, R7 ;  /* 0x0000006f09717223 */ /* 0x000fc80000010007 */
        /* <DEDUP_REMOVED lines=23> */
[----:B------:R-:W-:Y:S01]  /*a220*/  FMUL.FTZ R114, R118, UR17 ;  /* 0x0000001176727c20 */ /* 0x000fe20008410000 */
[----:B------:R-:W-:-:S03]  /*a230*/  FMUL.FTZ R110, R115, R110 ;  /* 0x0000006e736e7220 */ /* 0x000fc60000410000 */
        /* <DEDUP_REMOVED lines=25> */
[----:B------:R-:W-:Y:S01]  /*a3d0*/  FMUL.FTZ R113, R119, R113 ;  /* 0x0000007177717220 */ /* 0x000fe20000410000 */
[----:B------:R-:W-:Y:S02]  /*a3e0*/  SHF.L.U32 R124, R124, 0x10, RZ ;  /* 0x000000107c7c7819 */ /* 0x000fe400000006ff */
[----:B------:R-:W-:Y:S01]  /*a3f0*/  SHF.L.U32 R29, R29, 0x10, RZ ;  /* 0x000000101d1d7819 */ /* 0x000fe200000006ff */
[----:B------:R-:W-:Y:S01]  /*a400*/  FFMA.FTZ R119, R9, R117, R7 ;  /* 0x0000007509777223 */ /* 0x000fe20000010007 */
[----:B------:R-:W-:Y:S02]  /*a410*/  SHF.L.U32 R30, R30, 0x10, RZ ;  /* 0x000000101e1e7819 */ /* 0x000fe400000006ff */
[----:B------:R-:W-:Y:S01]  /*a420*/  SHF.L.U32 R31, R31, 0x10, RZ ;  /* 0x000000101f1f7819 */ /* 0x000fe200000006ff */
[----:B------:R-:W-:Y:S01]  /*a430*/  FMUL.FTZ R118, R119, -1.4426950216293334961 ;  /* 0xbfb8aa3b77767820 */ /* 0x000fe20000410000 */
[----:B------:R-:W-:-:S02]  /*a440*/  SHF.L.U32 R0, R0, 0x10, RZ ;  /* 0x0000001000007819 */ /* 0x000fc400000006ff */
[----:B------:R-:W-:Y:S02]  /*a450*/  SHF.L.U32 R32, R32, 0x10, RZ ;  /* 0x0000001020207819 */ /* 0x000fe400000006ff */
[----:B------:R-:W-:Y:S01]  /*a460*/  SHF.L.U32 R3, R3, 0x10, RZ ;  /* 0x0000001003037819 */ /* 0x000fe200000006ff */
[----:B------:R-:W0:Y:S01]  /*a470*/  MUFU.EX2 R118, R118 ;  /* 0x0000007600767308 */ /* 0x000e220000000800 */
[----:B------:R-:W-:Y:S02]  /*a480*/  SHF.L.U32 R5, R5, 0x10, RZ ;  /* 0x0000001005057819 */ /* 0x000fe400000006ff */
[----:B------:R-:W-:Y:S02]  /*a490*/  SHF.L.U32 R13, R13, 0x10, RZ ;  /* 0x000000100d0d7819 */ /* 0x000fe400000006ff */
[----:B------:R-:W-:Y:S02]  /*a4a0*/  SHF.L.U32 R10, R10, 0x10, RZ ;  /* 0x000000100a0a7819 */ /* 0x000fe400000006ff */
[----:B------:R-:W-:-:S02]  /*a4b0*/  SHF.L.U32 R15, R15, 0x10, RZ ;  /* 0x000000100f0f7819 */ /* 0x000fc400000006ff */
[----:B------:R-:W-:Y:S02]  /*a4c0*/  SHF.L.U32 R17, R17, 0x10, RZ ;  /* 0x0000001011117819 */ /* 0x000fe400000006ff */
[----:B------:R-:W-:Y:S02]  /*a4d0*/  SHF.L.U32 R33, R33, 0x10, RZ ;  /* 0x0000001021217819 */ /* 0x000fe400000006ff */
[----:B------:R-:W-:Y:S02]  /*a4e0*/  SHF.L.U32 R19, R19, 0x10, RZ ;  /* 0x0000001013137819 */ /* 0x000fe400000006ff */
[----:B------:R-:W-:Y:S02]  /*a4f0*/  SHF.L.U32 R34, R34, 0x10, RZ ;  /* 0x0000001022227819 */ /* 0x000fe400000006ff */
[----:B------:R-:W-:Y:S01]  /*a500*/  SHF.L.U32 R22, R22, 0x10, RZ ;  /* 0x0000001016167819 */ /* 0x000fe200000006ff */
[----:B0-----:R-:W-:Y:S01]  /*a510*/  FADD.FTZ R118, R118, 1 ;  /* 0x3f80000076767421 */ /* 0x001fe20000010000 */
[----:B------:R-:W-:-:S02]  /*a520*/  SHF.L.U32 R42, R42, 0x10, RZ ;  /* 0x000000102a2a7819 */ /* 0x000fc400000006ff */
[----:B------:R-:W-:Y:S02]  /*a530*/  SHF.L.U32 R46, R46, 0x10, RZ ;  /* 0x000000102e2e7819 */ /* 0x000fe400000006ff */
[----:B------:R-:W-:Y:S01]  /*a540*/  SHF.L.U32 R35, R35, 0x10, RZ ;  /* 0x0000001023237819 */ /* 0x000fe200000006ff */
[----:B------:R-:W0:Y:S01]  /*a550*/  MUFU.RCP R118, R118 ;  /* 0x0000007600767308 */ /* 0x000e220000001000 */
[----:B------:R-:W-:Y:S01]  /*a560*/  FADD.FTZ R29, R29, -UR16 ;  /* 0x800000101d1d7e21 */ /* 0x000fe20008010000 */
[----:B------:R-:W-:Y:S02]  /*a570*/  SHF.L.U32 R50, R50, 0x10, RZ ;  /* 0x0000001032327819 */ /* 0x000fe400000006ff */
[----:B------:R-:W-:Y:S02]  /*a580*/  SHF.L.U32 R54, R54, 0x10, RZ ;  /* 0x0000001036367819 */ /* 0x000fe400000006ff */
[----:B------:R-:W-:Y:S02]  /*a590*/  SHF.L.U32 R11, R11, 0x10, RZ ;  /* 0x000000100b0b7819 */ /* 0x000fe400000006ff */
[----:B------:R-:W-:-:S02]  /*a5a0*/  SHF.L.U32 R58, R58, 0x10, RZ ;  /* 0x000000103a3a7819 */ /* 0x000fc400000006ff */
[----:B------:R-:W-:Y:S02]  /*a5b0*/  SHF.L.U32 R24, R24, 0x10, RZ ;  /* 0x0000001018187819 */ /* 0x000fe400000006ff */
[----:B------:R-:W-:Y:S02]  /*a5c0*/  SHF.L.U32 R62, R62, 0x10, RZ ;  /* 0x000000103e3e7819 */ /* 0x000fe400000006ff */
[----:B------:R-:W-:Y:S02]  /*a5d0*/  SHF.L.U32 R26, R26, 0x10, RZ ;  /* 0x000000101a1a7819 */ /* 0x000fe400000006ff */
[----:B------:R-:W-:Y:S01]  /*a5e0*/  SHF.L.U32 R66, R66, 0x10, RZ ;  /* 0x0000001042427819 */ /* 0x000fe200000006ff */
[----:B0-----:R-:W-:Y:S01]  /*a5f0*/  FMUL.FTZ R124, R124, R118 ;  /* 0x000000767c7c7220 */ /* 0x001fe20000410000 */
[----:B------:R-:W-:Y:S01]  /*a600*/  FADD.FTZ R118, -R118, 1 ;  /* 0x3f80000076767421 */ /* 0x000fe20000010100 */
[----:B------:R-:W-:Y:S01]  /*a610*/  SHF.L.U32 R28, R28, 0x10, RZ ;  /* 0x000000101c1c7819 */ /* 0x000fe200000006ff */
[----:B------:R-:W-:Y:S01]  /*a620*/  FMUL.FTZ R116, R123, R116 ;  /* 0x000000747b747220 */ /* 0x000fe20000410000 */
[----:B------:R0:W-:Y:S01]  /*a630*/  STL [R1+0x1ac], R74 ;  /* 0x0001ac4a01007387 */ /* 0x0001e20000100800 */
[----:B------:R-:W-:Y:S01]  /*a640*/  FFMA.FTZ R119, R119, R118, 1 ;  /* 0x3f80000077777423 */ /* 0x000fe20000010076 */
[----:B------:R-:W-:Y:S01]  /*a650*/  FMUL.FTZ R118, R29, UR17 ;  /* 0x000000111d767c20 */ /* 0x000fe20008410000 */
[----:B------:R-:W-:Y:S01]  /*a660*/  FADD.FTZ R30, R30, -UR16 ;  /* 0x800000101e1e7e21 */ /* 0x000fe20008010000 */
[----:B------:R-:W-:Y:S01]  /*a670*/  FADD.FTZ R0, R0, -UR16 ;  /* 0x8000001000007e21 */ /* 0x000fe20008010000 */
[----:B------:R-:W-:Y:S01]  /*a680*/  FADD.FTZ R3, R3, -UR16 ;  /* 0x8000001003037e21 */ /* 0x000fe20008010000 */
[----:B------:R-:W-:Y:S01]  /*a690*/  FFMA.FTZ R120, R8, R118, R6 ;  /* 0x0000007608787223 */ /* 0x000fe20000010006 */
[----:B------:R-:W-:Y:S01]  /*a6a0*/  FMUL.FTZ R29, R124, R119 ;  /* 0x000000777c1d7220 */ /* 0x000fe20000410000 */
[----:B------:R-:W-:Y:S01]  /*a6b0*/  FADD.FTZ R13, R13, -UR16 ;  /* 0x800000100d0d7e21 */ /* 0x000fe20008010000 */
[----:B------:R-:W-:Y:S01]  /*a6c0*/  FADD.FTZ R15, R15, -UR16 ;  /* 0x800000100f0f7e21 */ /* 0x000fe20008010000 */
[----:B------:R-:W-:Y:S01]  /*a6d0*/  FMUL.FTZ R119, R120, -1.4426950216293334961 ;  /* 0xbfb8aa3b78777820 */ /* 0x000fe20000410000 */
[----:B------:R-:W-:Y:S01]  /*a6e0*/  FADD.FTZ R33, R33, -UR16 ;  /* 0x8000001021217e21 */ /* 0x000fe20008010000 */
[----:B------:R-:W-:Y:S01]  /*a6f0*/  FADD.FTZ R34, R34, -UR16 ;  /* 0x8000001022227e21 */ /* 0x000fe20008010000 */
[----:B------:R-:W-:Y:S01]  /*a700*/  FADD.FTZ R42, R42, -UR16 ;  /* 0x800000102a2a7e21 */ /* 0x000fe20008010000 */
[----:B------:R-:W-:Y:S01]  /*a710*/  FADD.FTZ R35, R35, -UR16 ;  /* 0x8000001023237e21 */ /* 0x000fe20008010000 */
[----:B------:R-:W-:Y:S01]  /*a720*/  FADD.FTZ R54, R54, -UR16 ;  /* 0x8000001036367e21 */ /* 0x000fe20008010000 */
[----:B------:R-:W1:Y:S01]  /*a730*/  MUFU.EX2 R119, R119 ;  /* 0x0000007700777308 */ /* 0x000e620000000800 */
[----:B------:R-:W-:Y:S01]  /*a740*/  FADD.FTZ R24, R24, -UR16 ;  /* 0x8000001018187e21 */ /* 0x000fe20008010000 */
[----:B------:R-:W-:Y:S01]  /*a750*/  FADD.FTZ R62, R62, -UR16 ;  /* 0x800000103e3e7e21 */ /* 0x000fe20008010000 */
[----:B------:R-:W-:Y:S01]  /*a760*/  FADD.FTZ R28, R28, -UR16 ;  /* 0x800000101c1c7e21 */ /* 0x000fe20008010000 */
[----:B------:R-:W2:Y:S04]  /*a770*/  LDL.LU R123, [R1+0x12c] ;  /* 0x00012c00017b7983 */ /* 0x000ea80000300800 */
[----:B0-----:R-:W3:Y:S04]  /*a780*/  LDL.LU R74, [R1+0x134] ;  /* 0x00013400014a7983 */ /* 0x001ee80000300800 */
[----:B------:R0:W-:Y:S04]  /*a790*/  STL [R1+0x1a8], R78 ;  /* 0x0001a84e01007387 */ /* 0x0001e80000100800 */
[----:B------:R-:W4:Y:S01]  /*a7a0*/  LDL.LU R122, [R1+0x138] ;  /* 0x00013800017a7983 */ /* 0x000f220000300800 */
[----:B-1----:R-:W-:Y:S01]  /*a7b0*/  FADD.FTZ R119, R119, 1 ;  /* 0x3f80000077777421 */ /* 0x002fe20000010000 */
[----:B------:R-:W-:Y:S01]  /*a7c0*/  FMUL.FTZ R13, R13, UR17 ;  /* 0x000000110d0d7c20 */ /* 0x000fe20008410000 */
[----:B------:R-:W-:Y:S01]  /*a7d0*/  FMUL.FTZ R33, R33, UR17 ;  /* 0x0000001121217c20 */ /* 0x000fe20008410000 */
[----:B------:R-:W-:Y:S01]  /*a7e0*/  FMUL.FTZ R34, R34, UR17 ;  /* 0x0000001122227c20 */ /* 0x000fe20008410000 */
[----:B------:R-:W-:Y:S01]  /*a7f0*/  FMUL.FTZ R54, R54, UR17 ;  /* 0x0000001136367c20 */ /* 0x000fe20008410000 */
[----:B------:R-:W-:Y:S01]  /*a800*/  FMUL.FTZ R62, R62, UR17 ;  /* 0x000000113e3e7c20 */ /* 0x000fe20008410000 */
[----:B------:R-:W1:Y:S01]  /*a810*/  MUFU.RCP R119, R119 ;  /* 0x0000007700777308 */ /* 0x000e620000001000 */
[----:B0-----:R-:W4:Y:S04]  /*a820*/  LDL.LU R78, [R1+0x128] ;  /* 0x00012800014e7983 */ /* 0x001f280000300800 */
[----:B------:R0:W-:Y:S04]  /*a830*/  STL [R1+0x1b0], R107 ;  /* 0x0001b06b01007387 */ /* 0x0001e80000100800 */
[----:B------:R-:W4:Y:S04]  /*a840*/  LDL.LU R124, [R1+0x130] ;  /* 0x00013000017c7983 */ /* 0x000f280000300800 */
[----:B------:R0:W-:Y:S01]  /*a850*/  STL [R1+0x1a4], R105 ;  /* 0x0001a46901007387 */ /* 0x0001e20000100800 */
[----:B-1----:R-:W-:Y:S01]  /*a860*/  FMUL.FTZ R121, R31, R119 ;  /* 0x000000771f797220 */ /* 0x002fe20000410000 */
[----:B------:R-:W-:Y:S01]  /*a870*/  FADD.FTZ R119, -R119, 1 ;  /* 0x3f80000077777421 */ /* 0x000fe20000010100 */
[----:B------:R-:W-:Y:S01]  /*a880*/  FMUL.FTZ R31, R30, UR17 ;  /* 0x000000111e1f7c20 */ /* 0x000fe20008410000 */
[----:B0-----:R-:W4:Y:S02]  /*a890*/  LDL.LU R107, [R1+0x140] ;  /* 0x00014000016b7983 */ /* 0x001f240000300800 */
[----:B------:R-:W-:Y:S01]  /*a8a0*/  FFMA.FTZ R119, R120, R119, 1 ;  /* 0x3f80000078777423 */ /* 0x000fe20000010077 */
[----:B------:R-:W-:Y:S01]  /*a8b0*/  FFMA.FTZ R120, R9, R31, R7 ;  /* 0x0000001f09787223 */ /* 0x000fe20000010007 */
[----:B------:R-:W4:Y:S02]  /*a8c0*/  LDL.LU R105, [R1+0x124] ;  /* 0x0001240001697983 */ /* 0x000f240000300800 */
[----:B------:R-:W-:Y:S01]  /*a8d0*/  FMUL.FTZ R30, R121, R119 ;  /* 0x00000077791e7220 */ /* 0x000fe20000410000 */
[----:B------:R-:W-:-:S06]  /*a8e0*/  FMUL.FTZ R119, R120, -1.4426950216293334961 ;  /* 0xbfb8aa3b78777820 */ /* 0x000fcc0000410000 */
[----:B------:R-:W0:Y:S02]  /*a8f0*/  MUFU.EX2 R119, R119 ;  /* 0x0000007700777308 */ /* 0x000e240000000800 */
[----:B0-----:R-:W-:-:S06]  /*a900*/  FADD.FTZ R119, R119, 1 ;  /* 0x3f80000077777421 */ /* 0x001fcc0000010000 */
[----:B------:R-:W0:Y:S02]  /*a910*/  MUFU.RCP R119, R119 ;  /* 0x0000007700777308 */ /* 0x000e240000001000 */
        /* <DEDUP_REMOVED lines=89> */
[----:B------:R-:W-:-:S04]  /*aeb0*/  FFMA.FTZ R119, R120, R119, 1 ;  /* 0x3f80000078777423 */ /* 0x000fc80000010077 */
[----:B------:R-:W-:Y:S02]  /*aec0*/  FMUL.FTZ R24, R121, R119 ;  /* 0x0000007779187220 */ /* 0x000fe40000410000 */
[----:B------:R-:W2:Y:S01]  /*aed0*/  LDL.LU R121, [R1+0x118] ;  /* 0x0001180001797983 */ /* 0x000ea20000300800 */
        /* <DEDUP_REMOVED lines=17> */
[----:B------:R-:W-:-:S03]  /*aff0*/  FMUL.FTZ R119, R28, UR17 ;  /* 0x000000111c777c20 */ /* 0x000fc60008410000 */
[----:B------:R-:W-:Y:S01]  /*b000*/  FMUL.FTZ R28, R66, R120 ;  /* 0x00000078421c7220 */ /* 0x000fe20000410000 */
[----:B------:R-:W-:-:S04]  /*b010*/  FFMA.FTZ R66, R9, R119, R7 ;  /* 0x0000007709427223 */ /* 0x000fc80000010007 */
[----:B------:R-:W-:-:S06]  /*b020*/  FMUL.FTZ R120, R66, -1.4426950216293334961 ;  /* 0xbfb8aa3b42787820 */ /* 0x000fcc0000410000 */
[----:B------:R-:W0:Y:S02]  /*b030*/  MUFU.EX2 R120, R120 ;  /* 0x0000007800787308 */ /* 0x000e240000000800 */
[----:B0-----:R-:W-:-:S06]  /*b040*/  FADD.FTZ R120, R120, 1 ;  /* 0x3f80000078787421 */ /* 0x001fcc0000010000 */
[----:B------:R-:W0:Y:S01]  /*b050*/  MUFU.RCP R120, R120 ;  /* 0x0000007800787308 */ /* 0x000e220000001000 */
[----:B--2---:R-:W-:-:S05]  /*b060*/  SHF.L.U32 R121, R121, 0x10, RZ ;  /* 0x0000001079797819 */ /* 0x004fca00000006ff */
[----:B0-----:R-:W-:Y:S01]  /*b070*/  FMUL.FTZ R121, R121, R120 ;  /* 0x0000007879797220 */ /* 0x001fe20000410000 */
[----:B------:R-:W-:-:S04]  /*b080*/  FADD.FTZ R120, -R120, 1 ;  /* 0x3f80000078787421 */ /* 0x000fc80000010100 */
[----:B------:R-:W-:Y:S02]  /*b090*/  FFMA.FTZ R66, R66, R120, 1 ;  /* 0x3f80000042427423 */ /* 0x000fe40000010078 */
[----:B------:R-:W2:Y:S02]  /*b0a0*/  LDL.LU R120, [R1+0x144] ;  /* 0x0001440001787983 */ /* 0x000ea40000300800 */
[----:B------:R-:W-:Y:S01]  /*b0b0*/  FMUL.FTZ R66, R121, R66 ;  /* 0x0000004279427220 */ /* 0x000fe20000410000 */
[----:B--2---:R-:W-:Y:S01]  /*b0c0*/  FADD.FTZ R121, R120, R70 ;  /* 0x0000004678797221 */ /* 0x004fe20000010000 */
[CC--:B------:R-:W-:Y:S01]  /*b0d0*/  FFMA.FTZ R120, R123.reuse, R70.reuse, R125 ;  /* 0x000000467b787223 */ /* 0x0c0fe2000001007d */
[----:B------:R-:W-:Y:S02]  /*b0e0*/  FMUL.FTZ R125, R8, R70 ;  /* 0x00000046087d7220 */ /* 0x000fe40000410000 */
[----:B------:R-:W2:Y:S02]  /*b0f0*/  LDL.LU R70, [R1+0x13c] ;  /* 0x00013c0001467983 */ /* 0x000ea40000300800 */
[----:B---3--:R-:W-:-:S02]  /*b100*/  FFMA.FTZ R123, R123, R125, R74 ;  /* 0x0000007d7b7b7223 */ /* 0x008fc4000001004a */
[----:B------:R-:W2:Y:S02]  /*b110*/  LDL.LU R74, [R1+0x1ac] ;  /* 0x0001ac00014a7983 */ /* 0x000ea40000300800 */
[----:B--2---:R-:W-:Y:S01]  /*b120*/  FADD.FTZ R70, R70, R74 ;  /* 0x0000004a46467221 */ /* 0x004fe20000010000 */
[-C--:B----4-:R-:W-:Y:S01]  /*b130*/  FFMA.FTZ R122, R78, R74.reuse, R122 ;  /* 0x0000004a4e7a7223 */ /* 0x090fe2000001007a */
[----:B------:R-:W-:-:S04]  /*b140*/  FMUL.FTZ R74, R9, R74 ;  /* 0x0000004a094a7220 */ /* 0x000fc80000410000 */
[----:B------:R-:W-:Y:S02]  /*b150*/  FFMA.FTZ R123, R78, R74, R123 ;  /* 0x0000004a4e7b7223 */ /* 0x000fe4000001007b */
[----:B------:R-:W2:Y:S01]  /*b160*/  LDL.LU R78, [R1+0x1a8] ;  /* 0x0001a800014e7983 */ /* 0x000ea20000300800 */
[----:B------:R-:W-:-:S03]  /*b170*/  FADD.FTZ R124, R124, R107 ;  /* 0x0000006b7c7c7221 */ /* 0x000fc60000010000 */
[----:B------:R-:W3:Y:S01]  /*b180*/  LDL.LU R107, [R1+0x1b0] ;  /* 0x0001b000016b7983 */ /* 0x000ee20000300800 */
[----:B------:R-:W-:-:S03]  /*b190*/  FADD.FTZ R124, R124, R125 ;  /* 0x0000007d7c7c7221 */ /* 0x000fc60000010000 */
[----:B------:R-:W3:Y:S01]  /*b1a0*/  LDL.LU R125, [R1+0x11c] ;  /* 0x00011c00017d7983 */ /* 0x000ee20000300800 */
[----:B------:R-:W-:-:S03]  /*b1b0*/  FADD.FTZ R124, R74, R124 ;  /* 0x0000007c4a7c7221 */ /* 0x000fc60000010000 */
[----:B------:R-:W4:Y:S01]  /*b1c0*/  LDL.LU R74, [R1+0x120] ;  /* 0x00012000014a7983 */ /* 0x000f220000300800 */
[----:B--2---:R-:W-:Y:S01]  /*b1d0*/  FADD.FTZ R121, R121, R78 ;  /* 0x0000004e79797221 */ /* 0x004fe20000010000 */
[-C--:B------:R-:W-:Y:S01]  /*b1e0*/  FFMA.FTZ R120, R105, R78.reuse, R120 ;  /* 0x0000004e69787223 */ /* 0x080fe20000010078 */
[----:B------:R-:W-:-:S04]  /*b1f0*/  FMUL.FTZ R78, R8, R78 ;  /* 0x0000004e084e7220 */ /* 0x000fc80000410000 */
[----:B------:R-:W-:Y:S02]  /*b200*/  FFMA.FTZ R123, R105, R78, R123 ;  /* 0x0000004e697b7223 */ /* 0x000fe4000001007b */
[----:B------:R-:W2:Y:S01]  /*b210*/  LDL.LU R105, [R1+0x1a4] ;  /* 0x0001a40001697983 */ /* 0x000ea20000300800 */
[----:B------:R-:W-:Y:S01]  /*b220*/  FADD.FTZ R124, R124, R78 ;  /* 0x0000004e7c7c7221 */ /* 0x000fe20000010000 */
[----:B------:R-:W-:Y:S01]  /*b230*/  FMUL.FTZ R78, R9, R98 ;  /* 0x00000062094e7220 */ /* 0x000fe20000410000 */
[----:B---3--:R-:W-:Y:S01]  /*b240*/  FFMA.FTZ R120, R125, R107, R120 ;  /* 0x0000006b7d787223 */ /* 0x008fe20000010078 */
[----:B------:R-:W-:-:S03]  /*b250*/  FADD.FTZ R121, R121, R107 ;  /* 0x0000006b79797221 */ /* 0x000fc60000010000 */
[----:B------:R-:W-:-:S04]  /*b260*/  FFMA.FTZ R120, R40, R99, R120 ;  /* 0x0000006328787223 */ /* 0x000fc80000010078 */
[----:B------:R-:W-:-:S04]  /*b270*/  FFMA.FTZ R120, R38, R101, R120 ;  /* 0x0000006526787223 */ /* 0x000fc80000010078 */
[----:B------:R-:W-:-:S04]  /*b280*/  FFMA.FTZ R120, R103, R95, R120 ;  /* 0x0000005f67787223 */ /* 0x000fc80000010078 */
[----:B------:R-:W-:-:S04]  /*b290*/  FFMA.FTZ R120, R97, R91, R120 ;  /* 0x0000005b61787223 */ /* 0x000fc80000010078 */
[----:B------:R-:W-:Y:S01]  /*b2a0*/  FFMA.FTZ R120, R93, R87, R120 ;  /* 0x000000575d787223 */ /* 0x000fe20000010078 */
[----:B--2---:R-:W-:Y:S01]  /*b2b0*/  FADD.FTZ R70, R70, R105 ;  /* 0x0000006946467221 */ /* 0x004fe20000010000 */
[-C--:B----4-:R-:W-:Y:S01]  /*b2c0*/  FFMA.FTZ R122, R74, R105.reuse, R122 ;  /* 0x000000694a7a7223 */ /* 0x090fe2000001007a */
[----:B------:R-:W-:-:S04]  /*b2d0*/  FMUL.FTZ R105, R9, R105 ;  /* 0x0000006909697220 */ /* 0x000fc80000410000 */
[----:B------:R-:W-:Y:S01]  /*b2e0*/  FFMA.FTZ R123, R74, R105, R123 ;  /* 0x000000694a7b7223 */ /* 0x000fe2000001007b */
[----:B------:R-:W-:Y:S01]  /*b2f0*/  FMUL.FTZ R74, R8, R107 ;  /* 0x0000006b084a7220 */ /* 0x000fe20000410000 */
[----:B------:R-:W-:-:S03]  /*b300*/  FADD.FTZ R124, R105, R124 ;  /* 0x0000007c697c7221 */ /* 0x000fc60000010000 */
[----:B------:R-:W-:Y:S01]  /*b310*/  FFMA.FTZ R123, R125, R74, R123 ;  /* 0x0000004a7d7b7223 */ /* 0x000fe2000001007b */
[----:B------:R-:W-:Y:S01]  /*b320*/  FADD.FTZ R105, R124, R74 ;  /* 0x0000004a7c697221 */ /* 0x000fe20000010000 */
[----:B------:R-:W-:Y:S02]  /*b330*/  FMUL.FTZ R74, R8, R99 ;  /* 0x00000063084a7220 */ /* 0x000fe40000410000 */
[----:B------:R-:W-:Y:S01]  /*b340*/  FFMA.FTZ R123, R41, R78, R123 ;  /* 0x0000004e297b7223 */ /* 0x000fe2000001007b */
[----:B------:R-:W-:Y:S01]  /*b350*/  FADD.FTZ R125, R70, R98 ;  /* 0x00000062467d7221 */ /* 0x000fe20000010000 */
[----:B------:R-:W-:Y:S01]  /*b360*/  FADD.FTZ R105, R78, R105 ;  /* 0x000000694e697221 */ /* 0x000fe20000010000 */
[----:B------:R-:W-:Y:S01]  /*b370*/  FMUL.FTZ R70, R9, R100 ;  /* 0x0000006409467220 */ /* 0x000fe20000410000 */
[----:B------:R-:W-:Y:S01]  /*b380*/  FFMA.FTZ R123, R40, R74, R123 ;  /* 0x0000004a287b7223 */ /* 0x000fe2000001007b */
[----:B------:R-:W-:Y:S01]  /*b390*/  FFMA.FTZ R107, R41, R98, R122 ;  /* 0x00000062296b7223 */ /* 0x000fe2000001007a */
[----:B------:R-:W-:Y:S01]  /*b3a0*/  FADD.FTZ R105, R105, R74 ;  /* 0x0000004a69697221 */ /* 0x000fe20000010000 */
[----:B------:R-:W-:Y:S01]  /*b3b0*/  FMUL.FTZ R74, R8, R101 ;  /* 0x00000065084a7220 */ /* 0x000fe20000410000 */
[C---:B------:R-:W-:Y:S01]  /*b3c0*/  FFMA.FTZ R123, R39.reuse, R70, R123 ;  /* 0x00000046277b7223 */ /* 0x040fe2000001007b */
[----:B------:R-:W-:Y:S01]  /*b3d0*/  FFMA.FTZ R107, R39, R100, R107 ;  /* 0x00000064276b7223 */ /* 0x000fe2000001006b */
[----:B------:R-:W-:Y:S01]  /*b3e0*/  FADD.FTZ R105, R70, R105 ;  /* 0x0000006946697221 */ /* 0x000fe20000010000 */
[----:B------:R0:W5:Y:S01]  /*b3f0*/  LDL.LU R41, [R1+0x1a0] ;  /* 0x0001a00001297983 */ /* 0x0001620000300800 */
[----:B------:R-:W-:-:S03]  /*b400*/  FFMA.FTZ R70, R38, R74, R123 ;  /* 0x0000004a26467223 */ /* 0x000fc6000001007b */
[----:B------:R0:W5:Y:S04]  /*b410*/  LDL.LU R40, [R1+0x19c] ;  /* 0x00019c0001287983 */ /* 0x0001680000300800 */
[----:B------:R0:W5:Y:S04]  /*b420*/  LDL.LU R39, [R1+0x198] ;  /* 0x0001980001277983 */ /* 0x0001680000300800 */
[----:B------:R0:W5:Y:S01]  /*b430*/  LDL.LU R38, [R1+0x194] ;  /* 0x0001940001267983 */ /* 0x0001620000300800 */
[----:B------:R-:W-:Y:S01]  /*b440*/  FADD.FTZ R78, R121, R99 ;  /* 0x00000063794e7221 */ /* 0x000fe20000010000 */
[----:B------:R-:W-:Y:S01]  /*b450*/  FMUL.FTZ R99, R9, R94 ;  /* 0x0000005e09637220 */ /* 0x000fe20000410000 */
[----:B------:R-:W-:-:S02]  /*b460*/  FADD.FTZ R74, R105, R74 ;  /* 0x0000004a694a7221 */ /* 0x000fc40000010000 */
[----:B------:R-:W-:Y:S01]  /*b470*/  FADD.FTZ R78, R78, R101 ;  /* 0x000000654e4e7221 */ /* 0x000fe20000010000 */
[----:B------:R-:W-:Y:S01]  /*b480*/  FFMA.FTZ R70, R102, R99, R70 ;  /* 0x0000006366467223 */ /* 0x000fe20000010046 */
[----:B------:R-:W-:Y:S01]  /*b490*/  FMUL.FTZ R101, R8, R95 ;  /* 0x0000005f08657220 */ /* 0x000fe20000410000 */
[----:B------:R-:W-:Y:S01]  /*b4a0*/  FADD.FTZ R74, R99, R74 ;  /* 0x0000004a634a7221 */ /* 0x000fe20000010000 */
[----:B------:R-:W-:Y:S02]  /*b4b0*/  FMUL.FTZ R99, R9, R90 ;  /* 0x0000005a09637220 */ /* 0x000fe40000410000 */
[----:B------:R-:W-:Y:S01]  /*b4c0*/  FFMA.FTZ R70, R103, R101, R70 ;  /* 0x0000006567467223 */ /* 0x000fe20000010046 */
[----:B------:R-:W-:Y:S01]  /*b4d0*/  FADD.FTZ R78, R78, R95 ;  /* 0x0000005f4e4e7221 */ /* 0x000fe20000010000 */
[----:B------:R-:W-:Y:S02]  /*b4e0*/  FMUL.FTZ R95, R8, R91 ;  /* 0x0000005b085f7220 */ /* 0x000fe40000410000 */
[----:B------:R-:W-:Y:S01]  /*b4f0*/  FFMA.FTZ R70, R96, R99, R70 ;  /* 0x0000006360467223 */ /* 0x000fe20000010046 */
[----:B------:R-:W-:Y:S01]  /*b500*/  FADD.FTZ R74, R74, R101 ;  /* 0x000000654a4a7221 */ /* 0x000fe20000010000 */
[----:B------:R-:W-:-:S02]  /*b510*/  FADD.FTZ R125, R125, R100 ;  /* 0x000000647d7d7221 */ /* 0x000fc40000010000 */
[----:B------:R-:W-:Y:S01]  /*b520*/  FFMA.FTZ R70, R97, R95, R70 ;  /* 0x0000005f61467223 */ /* 0x000fe20000010046 */
[----:B------:R-:W-:Y:S01]  /*b530*/  FMUL.FTZ R97, R9, R86 ;  /* 0x0000005609617220 */ /* 0x000fe20000410000 */
[----:B------:R-:W-:Y:S01]  /*b540*/  FADD.FTZ R74, R99, R74 ;  /* 0x0000004a634a7221 */ /* 0x000fe20000010000 */
[----:B------:R-:W-:Y:S01]  /*b550*/  FFMA.FTZ R107, R102, R94, R107 ;  /* 0x0000005e666b7223 */ /* 0x000fe2000001006b */
[----:B------:R-:W-:Y:S01]  /*b560*/  FADD.FTZ R78, R78, R91 ;  /* 0x0000005b4e4e7221 */ /* 0x000fe20000010000 */
[----:B------:R-:W-:Y:S01]  /*b570*/  FADD.FTZ R125, R125, R94 ;  /* 0x0000005e7d7d7221 */ /* 0x000fe20000010000 */
[----:B------:R-:W-:Y:S01]  /*b580*/  FFMA.FTZ R70, R92, R97, R70 ;  /* 0x000000615c467223 */ /* 0x000fe20000010046 */
[----:B------:R-:W-:Y:S01]  /*b590*/  FMUL.FTZ R91, R8, R87 ;  /* 0x00000057085b7220 */ /* 0x000fe20000410000 */
[----:B------:R-:W-:Y:S01]  /*b5a0*/  FADD.FTZ R74, R74, R95 ;  /* 0x0000005f4a4a7221 */ /* 0x000fe20000010000 */
[----:B------:R-:W-:Y:S01]  /*b5b0*/  FFMA.FTZ R107, R96, R90, R107 ;  /* 0x0000005a606b7223 */ /* 0x000fe2000001006b */
[----:B------:R-:W-:Y:S01]  /*b5c0*/  FADD.FTZ R125, R125, R90 ;  /* 0x0000005a7d7d7221 */ /* 0x000fe20000010000 */
[----:B------:R-:W-:Y:S01]  /*b5d0*/  FFMA.FTZ R70, R93, R91, R70 ;  /* 0x0000005b5d467223 */ /* 0x000fe20000010046 */
[----:B------:R-:W-:Y:S01]  /*b5e0*/  FADD.FTZ R74, R97, R74 ;  /* 0x0000004a614a7221 */ /* 0x000fe20000010000 */
[----:B------:R-:W-:Y:S01]  /*b5f0*/  FMUL.FTZ R93, R9, R85 ;  /* 0x00000055095d7220 */ /* 0x000fe20000410000 */
[----:B------:R-:W-:Y:S01]  /*b600*/  FFMA.FTZ R107, R92, R86, R107 ;  /* 0x000000565c6b7223 */ /* 0x000fe2000001006b */
[----:B------:R-:W-:Y:S01]  /*b610*/  FADD.FTZ R86, R125, R86 ;  /* 0x000000567d567221 */ /* 0x000fe20000010000 */
[----:B------:R-:W-:Y:S01]  /*b620*/  FADD.FTZ R78, R78, R87 ;  /* 0x000000574e4e7221 */ /* 0x000fe20000010000 */
[----:B------:R-:W-:Y:S01]  /*b630*/  FADD.FTZ R74, R74, R91 ;  /* 0x0000005b4a4a7221 */ /* 0x000fe20000010000 */
[----:B------:R-:W-:Y:S01]  /*b640*/  FFMA.FTZ R70, R88, R93, R70 ;  /* 0x0000005d58467223 */ /* 0x000fe20000010046 */
[----:B------:R-:W-:Y:S01]  /*b650*/  FMUL.FTZ R87, R8, R83 ;  /* 0x0000005308577220 */ /* 0x000fe20000410000 */
[----:B------:R-:W-:Y:S01]  /*b660*/  FFMA.FTZ R107, R88, R85, R107 ;  /* 0x00000055586b7223 */ /* 0x000fe2000001006b */
[----:B------:R-:W-:Y:S01]  /*b670*/  FADD.FTZ R86, R86, R85 ;  /* 0x0000005556567221 */ /* 0x000fe20000010000 */
[----:B------:R-:W-:Y:S01]  /*b680*/  FADD.FTZ R74, R93, R74 ;  /* 0x0000004a5d4a7221 */ /* 0x000fe20000010000 */
[C---:B------:R-:W-:Y:S01]  /*b690*/  FFMA.FTZ R85, R89.reuse, R83, R120 ;  /* 0x0000005359557223 */ /* 0x040fe20000010078 */
[----:B------:R-:W-:Y:S01]  /*b6a0*/  FFMA.FTZ R88, R89, R87, R70 ;  /* 0x0000005759587223 */ /* 0x000fe20000010046 */
[----:B------:R-:W-:Y:S01]  /*b6b0*/  FMUL.FTZ R89, R9, R21 ;  /* 0x0000001509597220 */ /* 0x000fe20000410000 */
[----:B------:R-:W-:Y:S01]  /*b6c0*/  FADD.FTZ R83, R78, R83 ;  /* 0x000000534e537221 */ /* 0x000fe20000010000 */
[----:B------:R-:W-:Y:S01]  /*b6d0*/  FADD.FTZ R74, R74, R87 ;  /* 0x000000574a4a7221 */ /* 0x000fe20000010000 */
[-C--:B------:R-:W-:Y:S01]  /*b6e0*/  FMUL.FTZ R78, R8, R36.reuse ;  /* 0x00000024084e7220 */ /* 0x080fe20000410000 */
[C---:B------:R-:W-:Y:S01]  /*b6f0*/  FFMA.FTZ R87, R84.reuse, R89, R88 ;  /* 0x0000005954577223 */ /* 0x040fe20000010058 */
[----:B------:R-:W-:Y:S01]  /*b700*/  FFMA.FTZ R70, R84, R21, R107 ;  /* 0x0000001554467223 */ /* 0x000fe2000001006b */
[----:B------:R-:W-:Y:S01]  /*b710*/  FADD.FTZ R74, R89, R74 ;  /* 0x0000004a594a7221 */ /* 0x000fe20000010000 */
[C---:B------:R-:W-:Y:S01]  /*b720*/  FFMA.FTZ R85, R82.reuse, R36, R85 ;  /* 0x0000002452557223 */ /* 0x040fe20000010055 */
[----:B------:R-:W-:Y:S01]  /*b730*/  FFMA.FTZ R87, R82, R78, R87 ;  /* 0x0000004e52577223 */ /* 0x000fe20000010057 */
[-C--:B------:R-:W-:Y:S01]  /*b740*/  FMUL.FTZ R82, R9, R2.reuse ;  /* 0x0000000209527220 */ /* 0x080fe20000410000 */
[----:B------:R-:W-:Y:S01]  /*b750*/  FADD.FTZ R21, R86, R21 ;  /* 0x0000001556157221 */ /* 0x000fe20000010000 */
[----:B------:R-:W-:Y:S01]  /*b760*/  FADD.FTZ R36, R83, R36 ;  /* 0x0000002453247221 */ /* 0x000fe20000010000 */
[----:B------:R-:W-:Y:S01]  /*b770*/  FADD.FTZ R89, R74, R78 ;  /* 0x0000004e4a597221 */ /* 0x000fe20000010000 */
[C---:B------:R-:W-:Y:S01]  /*b780*/  FFMA.FTZ R83, R37.reuse, R2, R70 ;  /* 0x0000000225537223 */ /* 0x040fe20000010046 */
[----:B------:R-:W-:Y:S01]  /*b790*/  FFMA.FTZ R87, R37, R82, R87 ;  /* 0x0000005225577223 */ /* 0x000fe20000010057 */
[-C--:B------:R-:W-:Y:S01]  /*b7a0*/  FMUL.FTZ R70, R8, R43.reuse ;  /* 0x0000002b08467220 */ /* 0x080fe20000410000 */
[----:B------:R-:W-:Y:S01]  /*b7b0*/  FADD.FTZ R21, R21, R2 ;  /* 0x0000000215157221 */ /* 0x000fe20000010000 */
[----:B------:R-:W-:Y:S01]  /*b7c0*/  FADD.FTZ R89, R82, R89 ;  /* 0x0000005952597221 */ /* 0x000fe20000010000 */
[C---:B------:R-:W-:Y:S01]  /*b7d0*/  FFMA.FTZ R2, R80.reuse, R43, R85 ;  /* 0x0000002b50027223 */ /* 0x040fe20000010055 */
[----:B------:R-:W-:Y:S01]  /*b7e0*/  FFMA.FTZ R80, R80, R70, R87 ;  /* 0x0000004650507223 */ /* 0x000fe20000010057 */
[-C--:B------:R-:W-:Y:S01]  /*b7f0*/  FMUL.FTZ R37, R9, R4.reuse ;  /* 0x0000000409257220 */ /* 0x080fe20000410000 */
[----:B------:R-:W-:Y:S01]  /*b800*/  FADD.FTZ R70, R89, R70 ;  /* 0x0000004659467221 */ /* 0x000fe20000010000 */
[----:B------:R-:W-:Y:S01]  /*b810*/  FADD.FTZ R36, R36, R43 ;  /* 0x0000002b24247221 */ /* 0x000fe20000010000 */
[----:B------:R-:W-:Y:S01]  /*b820*/  FMUL.FTZ R43, R8, R47 ;  /* 0x0000002f082b7220 */ /* 0x000fe20000410000 */
[C---:B------:R-:W-:Y:S01]  /*b830*/  FFMA.FTZ R80, R44.reuse, R37, R80 ;  /* 0x000000252c507223 */ /* 0x040fe20000010050 */
[----:B------:R-:W-:Y:S01]  /*b840*/  FFMA.FTZ R83, R44, R4, R83 ;  /* 0x000000042c537223 */ /* 0x000fe20000010053 */
[----:B------:R-:W-:Y:S01]  /*b850*/  FADD.FTZ R70, R37, R70 ;  /* 0x0000004625467221 */ /* 0x000fe20000010000 */
[----:B------:R-:W-:Y:S01]  /*b860*/  FADD.FTZ R4, R21, R4 ;  /* 0x0000000415047221 */ /* 0x000fe20000010000 */
[----:B------:R-:W-:Y:S01]  /*b870*/  FFMA.FTZ R80, R45, R43, R80 ;  /* 0x0000002b2d507223 */ /* 0x000fe20000010050 */
[----:B------:R-:W-:Y:S01]  /*b880*/  FMUL.FTZ R21, R9, R49 ;  /* 0x0000003109157220 */ /* 0x000fe20000410000 */
[----:B------:R-:W-:Y:S01]  /*b890*/  FADD.FTZ R70, R70, R43 ;  /* 0x0000002b46467221 */ /* 0x000fe20000010000 */
[----:B------:R-:W-:Y:S01]  /*b8a0*/  FFMA.FTZ R2, R45, R47, R2 ;  /* 0x0000002f2d027223 */ /* 0x000fe20000010002 */
[-C--:B------:R-:W-:Y:S01]  /*b8b0*/  FMUL.FTZ R37, R8, R52.reuse ;  /* 0x0000003408257220 */ /* 0x080fe20000410000 */
[----:B------:R-:W-:Y:S01]  /*b8c0*/  FFMA.FTZ R80, R48, R21, R80 ;  /* 0x0000001530507223 */ /* 0x000fe20000010050 */
[----:B------:R-:W-:Y:S01]  /*b8d0*/  FADD.FTZ R70, R21, R70 ;  /* 0x0000004615467221 */ /* 0x000fe20000010000 */
[----:B------:R-:W-:Y:S01]  /*b8e0*/  FFMA.FTZ R2, R51, R52, R2 ;  /* 0x0000003433027223 */ /* 0x000fe20000010002 */
[----:B------:R-:W-:Y:S01]  /*b8f0*/  FMUL.FTZ R44, R9, R55 ;  /* 0x00000037092c7220 */ /* 0x000fe20000410000 */
[----:B------:R-:W-:Y:S01]  /*b900*/  FFMA.FTZ R51, R51, R37, R80 ;  /* 0x0000002533337223 */ /* 0x000fe20000010050 */
[----:B------:R-:W-:Y:S01]  /*b910*/  FADD.FTZ R47, R36, R47 ;  /* 0x0000002f242f7221 */ /* 0x000fe20000010000 */
[----:B------:R-:W-:Y:S01]  /*b920*/  FADD.FTZ R37, R70, R37 ;  /* 0x0000002546257221 */ /* 0x000fe20000010000 */
[----:B------:R-:W-:Y:S01]  /*b930*/  FFMA.FTZ R36, R48, R49, R83 ;  /* 0x0000003130247223 */ /* 0x000fe20000010053 */
[----:B------:R-:W-:Y:S01]  /*b940*/  FFMA.FTZ R48, R53, R44, R51 ;  /* 0x0000002c35307223 */ /* 0x000fe20000010033 */
[-C--:B------:R-:W-:Y:S01]  /*b950*/  FMUL.FTZ R43, R8, R56.reuse ;  /* 0x00000038082b7220 */ /* 0x080fe20000410000 */
[----:B------:R-:W-:Y:S01]  /*b960*/  FADD.FTZ R37, R44, R37 ;  /* 0x000000252c257221 */ /* 0x000fe20000010000 */
[----:B------:R-:W-:Y:S01]  /*b970*/  FFMA.FTZ R21, R81, R56, R2 ;  /* 0x0000003851157223 */ /* 0x000fe20000010002 */
[----:B------:R-:W-:Y:S01]  /*b980*/  FMUL.FTZ R2, R9, R59 ;  /* 0x0000003b09027220 */ /* 0x000fe20000410000 */
[----:B------:R-:W-:Y:S01]  /*b990*/  FFMA.FTZ R81, R81, R43, R48 ;  /* 0x0000002b51517223 */ /* 0x000fe20000010030 */
[----:B------:R-:W-:Y:S01]  /*b9a0*/  FADD.FTZ R37, R37, R43 ;  /* 0x0000002b25257221 */ /* 0x000fe20000010000 */
[----:B------:R-:W-:Y:S01]  /*b9b0*/  FADD.FTZ R4, R4, R49 ;  /* 0x0000003104047221 */ /* 0x000fe20000010000 */
[----:B------:R-:W-:Y:S01]  /*b9c0*/  FMUL.FTZ R44, R8, R60 ;  /* 0x0000003c082c7220 */ /* 0x000fe20000410000 */
[----:B------:R-:W-:Y:S01]  /*b9d0*/  FFMA.FTZ R81, R57, R2, R81 ;  /* 0x0000000239517223 */ /* 0x000fe20000010051 */
[----:B------:R-:W-:Y:S01]  /*b9e0*/  FFMA.FTZ R36, R53, R55, R36 ;  /* 0x0000003735247223 */ /* 0x000fe20000010024 */
[----:B------:R-:W-:Y:S01]  /*b9f0*/  FADD.FTZ R37, R2, R37 ;  /* 0x0000002502257221 */ /* 0x000fe20000010000 */
        /* <DEDUP_REMOVED lines=10> */
[C---:B------:R-:W-:Y:S01]  /*baa0*/  FFMA.FTZ R2, R108.reuse, R63, R21 ;  /* 0x0000003f6c027223 */ /* 0x040fe20000010015 */
[----:B------:R-:W-:Y:S01]  /*bab0*/  FMUL.FTZ R21, R9, R14 ;  /* 0x0000000e09157220 */ /* 0x000fe20000410000 */
[----:B------:R-:W-:Y:S01]  /*bac0*/  FFMA.FTZ R108, R108, R4, R81 ;  /* 0x000000046c6c7223 */ /* 0x000fe20000010051 */
[----:B------:R-:W-:Y:S01]  /*bad0*/  FADD.FTZ R4, R43, R4 ;  /* 0x000000042b047221 */ /* 0x000fe20000010000 */
[----:B------:R-:W-:-:S02]  /*bae0*/  FMUL.FTZ R43, R8, R67 ;  /* 0x00000043082b7220 */ /* 0x000fc40000410000 */
[----:B------:R-:W-:Y:S01]  /*baf0*/  FFMA.FTZ R108, R64, R21, R108 ;  /* 0x00000015406c7223 */ /* 0x000fe2000001006c */
[----:B------:R-:W-:Y:S01]  /*bb00*/  FADD.FTZ R4, R21, R4 ;  /* 0x0000000415047221 */ /* 0x000fe20000010000 */
[----:B------:R-:W-:Y:S02]  /*bb10*/  FMUL.FTZ R21, R9, R16 ;  /* 0x0000001009157220 */ /* 0x000fe40000410000 */
[----:B------:R-:W-:Y:S01]  /*bb20*/  FFMA.FTZ R108, R65, R43, R108 ;  /* 0x0000002b416c7223 */ /* 0x000fe2000001006c */
[----:B------:R-:W-:Y:S01]  /*bb30*/  FADD.FTZ R4, R4, R43 ;  /* 0x0000002b04047221 */ /* 0x000fe20000010000 */
[----:B------:R-:W-:Y:S02]  /*bb40*/  FMUL.FTZ R43, R8, R71 ;  /* 0x00000047082b7220 */ /* 0x000fe40000410000 */
[----:B------:R-:W-:Y:S01]  /*bb50*/  FFMA.FTZ R108, R68, R21, R108 ;  /* 0x00000015446c7223 */ /* 0x000fe2000001006c */
[----:B------:R-:W-:Y:S01]  /*bb60*/  FADD.FTZ R4, R21, R4 ;  /* 0x0000000415047221 */ /* 0x000fe20000010000 */
[----:B------:R-:W-:Y:S01]  /*bb70*/  FFMA.FTZ R37, R61, R12, R36 ;  /* 0x0000000c3d257223 */ /* 0x000fe20000010024 */
[----:B------:R-:W-:Y:S01]  /*bb80*/  FMUL.FTZ R21, R9, R18 ;  /* 0x0000001209157220 */ /* 0x000fe20000410000 */
        /* <DEDUP_REMOVED lines=9> */
[----:B------:R-:W-:Y:S01]  /*bc20*/  FFMA.FTZ R108, R73, R43, R108 ;  /* 0x0000002b496c7223 */ /* 0x000fe2000001006c */
[----:B------:R-:W-:Y:S01]  /*bc30*/  FMUL.FTZ R21, R9, R20 ;  /* 0x0000001409157220 */ /* 0x000fe20000410000 */
[----:B------:R-:W-:Y:S01]  /*bc40*/  FADD.FTZ R59, R59, R14 ;  /* 0x0000000e3b3b7221 */ /* 0x000fe20000010000 */
        /* <DEDUP_REMOVED lines=46> */
[----:B------:R-:W-:Y:S01]  /*bf30*/  FMUL.FTZ R2, R9, R29 ;  /* 0x0000001d09027220 */ /* 0x000fe20000410000 */
[----:B------:R-:W-:Y:S01]  /*bf40*/  FADD.FTZ R23, R12, R23 ;  /* 0x000000170c177221 */ /* 0x000fe20000010000 */
        /* <DEDUP_REMOVED lines=8> */
[----:B------:R-:W-:Y:S01]  /*bfd0*/  FADD.FTZ R20, R20, R27 ;  /* 0x0000001b14147221 */ /* 0x000fe20000010000 */
[----:B------:R-:W-:Y:S01]  /*bfe0*/  FADD.FTZ R23, R23, R12 ;  /* 0x0000000c17177221 */ /* 0x000fe20000010000 */
[----:B------:R-:W-:Y:S01]  /*bff0*/  FADD.FTZ R113, R113, R116 ;  /* 0x0000007471717221 */ /* 0x000fe20000010000 */
[----:B------:R-:W-:Y:S01]  /*c000*/  FFMA.FTZ R115, R31, R2, R115 ;  /* 0x000000021f737223 */ /* 0x000fe20000010073 */
[----:B------:R-:W-:Y:S01]  /*c010*/  FMUL.FTZ R12, R8, R3 ;  /* 0x00000003080c7220 */ /* 0x000fe20000410000 */
[----:B------:R-:W-:Y:S01]  /*c020*/  FFMA.FTZ R4, R117, R29, R4 ;  /* 0x0000001d75047223 */ /* 0x000fe20000010004 */
[----:B------:R-:W-:Y:S01]  /*c030*/  FADD.FTZ R29, R20, R29 ;  /* 0x0000001d141d7221 */ /* 0x000fe20000010000 */
[----:B------:R-:W-:Y:S01]  /*c040*/  FFMA.FTZ R21, R118, R30, R21 ;  /* 0x0000001e76157223 */ /* 0x000fe20000010015 */
[----:B------:R-:W-:Y:S01]  /*c050*/  FADD.FTZ R23, R2, R23 ;  /* 0x0000001702177221 */ /* 0x000fe20000010000 */
[----:B------:R-:W-:Y:S01]  /*c060*/  FADD.FTZ R30, R113, R30 ;  /* 0x0000001e711e7221 */ /* 0x000fe20000010000 */
[C---:B------:R-:W-:Y:S01]  /*c070*/  FFMA.FTZ R115, R32.reuse, R12, R115 ;  /* 0x0000000c20737223 */ /* 0x040fe20000010073 */
[----:B------:R-:W-:Y:S01]  /*c080*/  FMUL.FTZ R2, R9, R10 ;  /* 0x0000000a09027220 */ /* 0x000fe20000410000 */
[----:B------:R-:W-:Y:S01]  /*c090*/  FFMA.FTZ R4, R31, R0, R4 ;  /* 0x000000001f047223 */ /* 0x000fe20000010004 */
[----:B------:R-:W-:Y:S01]  /*c0a0*/  FADD.FTZ R29, R29, R0 ;  /* 0x000000001d1d7221 */ /* 0x000fe20000010000 */
[----:B------:R-:W-:Y:S01]  /*c0b0*/  FADD.FTZ R23, R23, R12 ;  /* 0x0000000c17177221 */ /* 0x000fe20000010000 */
[----:B------:R-:W-:Y:S01]  /*c0c0*/  FFMA.FTZ R0, R32, R3, R21 ;  /* 0x0000000320007223 */ /* 0x000fe20000010015 */
[----:B------:R-:W-:Y:S01]  /*c0d0*/  FADD.FTZ R30, R30, R3 ;  /* 0x000000031e1e7221 */ /* 0x000fe20000010000 */
[C---:B------:R-:W-:Y:S01]  /*c0e0*/  FFMA.FTZ R12, R5.reuse, R2, R115 ;  /* 0x00000002050c7223 */ /* 0x040fe20000010073 */
[-C--:B------:R-:W-:Y:S01]  /*c0f0*/  FMUL.FTZ R3, R8, R15.reuse ;  /* 0x0000000f08037220 */ /* 0x080fe20000410000 */
[----:B------:R-:W-:Y:S01]  /*c100*/  FADD.FTZ R23, R2, R23 ;  /* 0x0000001702177221 */ /* 0x000fe20000010000 */
[----:B------:R-:W-:Y:S01]  /*c110*/  FFMA.FTZ R4, R5, R10, R4 ;  /* 0x0000000a05047223 */ /* 0x000fe20000010004 */
[C---:B------:R-:W-:Y:S01]  /*c120*/  FFMA.FTZ R0, R13.reuse, R15, R0 ;  /* 0x0000000f0d007223 */ /* 0x040fe20000010000 */
[----:B------:R-:W-:Y:S01]  /*c130*/  FFMA.FTZ R13, R13, R3, R12 ;  /* 0x000000030d0d7223 */ /* 0x000fe2000001000c */
[-C--:B------:R-:W-:Y:S01]  /*c140*/  FMUL.FTZ R2, R9, R19.reuse ;  /* 0x0000001309027220 */ /* 0x080fe20000410000 */
[----:B------:R-:W-:Y:S01]  /*c150*/  FADD.FTZ R23, R23, R3 ;  /* 0x0000000317177221 */ /* 0x000fe20000010000 */
[----:B------:R-:W-:-:S02]  /*c160*/  FFMA.FTZ R3, R17, R19, R4 ;  /* 0x0000001311037223 */ /* 0x000fc40000010004 */
[----:B------:R-:W-:Y:S01]  /*c170*/  FFMA.FTZ R4, R17, R2, R13 ;  /* 0x0000000211047223 */ /* 0x000fe2000001000d */
[----:B------:R-:W-:Y:S01]  /*c180*/  FMUL.FTZ R13, R8, R22 ;  /* 0x00000016080d7220 */ /* 0x000fe20000410000 */
[----:B------:R-:W-:Y:S01]  /*c190*/  FADD.FTZ R23, R2, R23 ;  /* 0x0000001702177221 */ /* 0x000fe20000010000 */
[----:B------:R-:W-:Y:S01]  /*c1a0*/  FMUL.FTZ R17, R9, R42 ;  /* 0x0000002a09117220 */ /* 0x000fe20000410000 */
[C---:B------:R-:W-:Y:S01]  /*c1b0*/  FFMA.FTZ R5, R33.reuse, R22, R0 ;  /* 0x0000001621057223 */ /* 0x040fe20000010000 */
[----:B------:R-:W-:Y:S01]  /*c1c0*/  FFMA.FTZ R4, R33, R13, R4 ;  /* 0x0000000d21047223 */ /* 0x000fe20000010004 */
[----:B------:R-:W-:Y:S01]  /*c1d0*/  FADD.FTZ R0, R23, R13 ;  /* 0x0000000d17007221 */ /* 0x000fe20000010000 */
[----:B------:R-:W-:Y:S02]  /*c1e0*/  FMUL.FTZ R2, R8, R35 ;  /* 0x0000002308027220 */ /* 0x000fe40000410000 */
[----:B------:R-:W-:Y:S01]  /*c1f0*/  FFMA.FTZ R13, R34, R17, R4 ;  /* 0x00000011220d7223 */ /* 0x000fe20000010004 */
[----:B------:R-:W-:Y:S01]  /*c200*/  FADD.FTZ R0, R17, R0 ;  /* 0x0000000011007221 */ /* 0x000fe20000010000 */
[----:B------:R-:W-:Y:S01]  /*c210*/  FFMA.FTZ R5, R46, R35, R5 ;  /* 0x000000232e057223 */ /* 0x000fe20000010005 */
        /* <DEDUP_REMOVED lines=33> */
[----:B0-----:R-:W-:-:S07]  /*c430*/  FADD.FTZ R15, R11, R66 ;  /* 0x000000420b0f7221 */ /* 0x001fce0000010000 */
.L_x_174:
[----:B------:R-:W0:Y:S01]  /*c440*/  S2R R18, SR_LANEID ;  /* 0x0000000000127919 */ /* 0x000e220000000000 */
[----:B------:R-:W-:Y:S01]  /*c450*/  MOV R5, R4 ;  /* 0x0000000400057202 */ /* 0x000fe20000000f00 */
[----:B------:R-:W1:Y:S01]  /*c460*/  S2UR UR7, SR_CgaCtaId ;  /* 0x00000000000779c3 */ /* 0x000e620000008800 */
[----:B------:R-:W-:Y:S01]  /*c470*/  MOV R11, R3 ;  /* 0x00000003000b7202 */ /* 0x000fe20000000f00 */
[----:B------:R-:W-:Y:S01]  /*c480*/  UMOV UR6, 0x400 ;  /* 0x0000040000067882 */ /* 0x000fe20000000000 */
[----:B------:R-:W2:Y:S01]  /*c490*/  LDCU UR9, c[0x0][0x374] ;  /* 0x00006e80ff0977ac */ /* 0x000ea20008000800 */
[----:B------:R-:W3:Y:S01]  /*c4a0*/  SHFL.DOWN PT, R2, R5, 0x1, 0x1f ;  /* 0x08201f0005027f89 */ /* 0x000ee200000e0000 */
[----:B------:R-:W-:Y:S01]  /*c4b0*/  BSSY.RECONVERGENT B0, `(.L_x_175) ;  /* 0x000002b000007945 */ /* 0x000fe20003800200 */
[----:B------:R-:W-:Y:S01]  /*c4c0*/  MOV R19, UR13 ;  /* 0x0000000d00137c02 */ /* 0x000fe20008000f00 */
[----:B------:R-:W-:Y:S01]  /*c4d0*/  UIADD3 UR5, UPT, UPT, UR6, 0xa0, URZ ;  /* 0x000000a006057890 */ /* 0x000fe2000fffe0ff */
[----:B------:R-:W4:Y:S01]  /*c4e0*/  SHFL.DOWN PT, R0, R11, 0x1, 0x1f ;  /* 0x08201f000b007f89 */ /* 0x000f2200000e0000 */
[----:B------:R-:W0:Y:S02]  /*c4f0*/  LDCU UR12, c[0x0][0x370] ;  /* 0x00006e00ff0c77ac */ /* 0x000e240008000800 */
[----:B-1----:R-:W-:Y:S01]  /*c500*/  ULEA UR5, UR7, UR5, 0x18 ;  /* 0x0000000507057291 */ /* 0x002fe2000f8ec0ff */
[----:B0-----:R-:W-:-:S02]  /*c510*/  ISETP.GT.AND P0, PT, R18, 0x1e, PT ;  /* 0x0000001e1200780c */ /* 0x001fc40003f04270 */
[C---:B------:R-:W-:Y:S02]  /*c520*/  ISETP.GT.AND P2, PT, R18.reuse, 0xf, PT ;  /* 0x0000000f1200780c */ /* 0x040fe40003f44270 */
[----:B------:R-:W-:-:S09]  /*c530*/  ISETP.GT.AND P1, PT, R18, 0x17, PT ;  /* 0x000000171200780c */ /* 0x000fd20003f24270 */
[----:B---3--:R-:W-:Y:S01]  /*c540*/  @!P0 FADD.FTZ R5, R2, R5 ;  /* 0x0000000502058221 */ /* 0x008fe20000010000 */
[----:B----4-:R-:W-:Y:S01]  /*c550*/  @!P0 FADD.FTZ R11, R0, R11 ;  /* 0x0000000b000b8221 */ /* 0x010fe20000010000 */
[----:B------:R-:W-:-:S03]  /*c560*/  ISETP.GT.AND P0, PT, R18, 0x1d, PT ;  /* 0x0000001d1200780c */ /* 0x000fc60003f04270 */
[----:B------:R-:W0:Y:S04]  /*c570*/  SHFL.DOWN PT, R2, R5, 0x2, 0x1f ;  /* 0x08401f0005027f89 */ /* 0x000e2800000e0000 */
[----:B------:R-:W1:Y:S06]  /*c580*/  SHFL.DOWN PT, R0, R11, 0x2, 0x1f ;  /* 0x08401f000b007f89 */ /* 0x000e6c00000e0000 */
[----:B0-----:R-:W-:-:S02]  /*c590*/  @!P0 FADD.FTZ R5, R5, R2 ;  /* 0x0000000205058221 */ /* 0x001fc40000010000 */
[----:B------:R-:W0:Y:S01]  /*c5a0*/  S2R R2, SR_TID.X ;  /* 0x0000000000027919 */ /* 0x000e220000002100 */
[----:B-1----:R-:W-:Y:S01]  /*c5b0*/  @!P0 FADD.FTZ R11, R11, R0 ;  /* 0x000000000b0b8221 */ /* 0x002fe20000010000 */
[----:B------:R-:W-:Y:S01]  /*c5c0*/  ISETP.GT.AND P0, PT, R18, 0x1b, PT ;  /* 0x0000001b1200780c */ /* 0x000fe20003f04270 */
[----:B------:R-:W1:Y:S04]  /*c5d0*/  SHFL.DOWN PT, R3, R5, 0x4, 0x1f ;  /* 0x08801f0005037f89 */ /* 0x000e6800000e0000 */
[----:B------:R-:W3:Y:S08]  /*c5e0*/  SHFL.DOWN PT, R0, R11, 0x4, 0x1f ;  /* 0x08801f000b007f89 */ /* 0x000ef000000e0000 */
[----:B-1----:R-:W-:Y:S01]  /*c5f0*/  @!P0 FADD.FTZ R5, R5, R3 ;  /* 0x0000000305058221 */ /* 0x002fe20000010000 */
[----:B---3--:R-:W-:-:S04]  /*c600*/  @!P0 FADD.FTZ R11, R11, R0 ;  /* 0x000000000b0b8221 */ /* 0x008fc80000010000 */
[----:B------:R-:W1:Y:S01]  /*c610*/  SHFL.DOWN PT, R3, R5, 0x8, 0x1f ;  /* 0x09001f0005037f89 */ /* 0x000e6200000e0000 */
[C---:B0-----:R-:W-:Y:S02]  /*c620*/  ISETP.NE.AND P0, PT, R2.reuse, RZ, PT ;  /* 0x000000ff0200720c */ /* 0x041fe40003f05270 */
[C---:B------:R-:W-:Y:S01]  /*c630*/  ISETP.GT.U32.AND P3, PT, R2.reuse, 0x1f, PT ;  /* 0x0000001f0200780c */ /* 0x040fe20003f64070 */
[----:B------:R-:W0:Y:S01]  /*c640*/  SHFL.DOWN PT, R0, R11, 0x8, 0x1f ;  /* 0x09001f000b007f89 */ /* 0x000e2200000e0000 */
[----:B-1----:R-:W-:Y:S01]  /*c650*/  FADD.FTZ R16, R5, R3 ;  /* 0x0000000305107221 */ /* 0x002fe20000010000 */
[----:B------:R-:W-:Y:S01]  /*c660*/  LEA R3, R2, UR5, 0x4 ;  /* 0x0000000502037c11 */ /* 0x000fe2000f8e20ff */
[----:B0-----:R-:W-:-:S03]  /*c670*/  FADD.FTZ R10, R11, R0 ;  /* 0x000000000b0a7221 */ /* 0x001fc60000010000 */
[----:B------:R-:W-:Y:S01]  /*c680*/  FSEL R5, R5, R16, P1 ;  /* 0x0000001005057208 */ /* 0x000fe20000800000 */
[----:B------:R0:W-:Y:S01]  /*c690*/  STS.128 [R3], R12 ;  /* 0x0000000c03007388 */ /* 0x0001e20000000c00 */
[----:B------:R-:W-:-:S03]  /*c6a0*/  FSEL R4, R11, R10, P1 ;  /* 0x0000000a0b047208 */ /* 0x000fc60000800000 */
[----:B------:R0:W1:Y:S04]  /*c6b0*/  SHFL.DOWN PT, R17, R5, 0x10, 0x1f ;  /* 0x0a001f0005117f89 */ /* 0x00006800000e0000 */
[----:B------:R0:W3:Y:S01]  /*c6c0*/  SHFL.DOWN PT, R11, R4, 0x10, 0x1f ;  /* 0x0a001f00040b7f89 */ /* 0x0000e200000e0000 */
[----:B--2---:R-:W-:Y:S05]  /*c6d0*/  @P2 BRA `(.L_x_176) ;  /* 0x0000000000202947 */ /* 0x004fea0003800000 */
[----:B------:R-:W-:Y:S01]  /*c6e0*/  ISETP.NE.AND P1, PT, R18, RZ, PT ;  /* 0x000000ff1200720c */ /* 0x000fe20003f25270 */
[----:B0--3--:R-:W-:Y:S01]  /*c6f0*/  FADD.FTZ R4, R10, R11 ;  /* 0x0000000b0a047221 */ /* 0x009fe20000010000 */
[----:B-1----:R-:W-:-:S11]  /*c700*/  FADD.FTZ R5, R16, R17 ;  /* 0x0000001110057221 */ /* 0x002fd60000010000 */
[----:B------:R-:W-:Y:S01]  /*c710*/  VOTEU.ALL UP0, P1 ;  /* 0x0000000000ff7886 */ /* 0x000fe20000800000 */
[----:B------:R-:W-:-:S04]  /*c720*/  @!P1 SHF.R.U32.HI R0, RZ, 0x2, R2 ;  /* 0x00000002ff009819 */ /* 0x000fc80000011602 */
[----:B------:R-:W-:Y:S01]  /*c730*/  @!UP0 ULEA UR5, UR7, UR6, 0x18 ;  /* 0x0000000607058291 */ /* 0x000fe2000f8ec0ff */
[----:B------:R-:W-:-:S08]  /*c740*/  @!P1 LOP3.LUT R0, R0, 0xf8, RZ, 0xc0, !PT ;  /* 0x000000f800009812 */ /* 0x000fd000078ec0ff */
[----:B------:R2:W-:Y:S03]  /*c750*/  @!P1 STS.64 [R0+UR5+0x10], R4 ;  /* 0x0000100400009988 */ /* 0x0005e60008000a05 */
.L_x_176:
[----:B------:R-:W-:Y:S05]  /*c760*/  BSYNC.RECONVERGENT B0 ;  /* 0x0000000000007941 */ /* 0x000fea0003800200 */
.L_x_175:
[----:B------:R-:W-:Y:S01]  /*c770*/  BAR.SYNC.DEFER_BLOCKING 0x0 ;  /* 0x0000000000007b1d */ /* 0x000fe20000010000 */
[----:B--2---:R-:W-:-:S05]  /*c780*/  LEA R0, R19, R2, 0x5 ;  /* 0x0000000213007211 */ /* 0x004fca00078e28ff */
[----:B------:R-:W-:Y:S04]  /*c790*/  BSSY.RECONVERGENT B0, `(.L_x_177) ;  /* 0x0000029000007945 */ /* 0x000fe80003800200 */
[----:B------:R-:W-:Y:S05]  /*c7a0*/  @P0 BRA `(.L_x_178) ;  /* 0x00000000009c0947 */ /* 0x000fea0003800000 */
[----:B------:R-:W-:-:S09]  /*c7b0*/  ULEA UR5, UR7, UR6, 0x18 ;  /* 0x0000000607057291 */ /* 0x000fd2000f8ec0ff */
[----:B---3--:R-:W2:Y:S04]  /*c7c0*/  LDS.64 R10, [UR5+0x18] ;  /* 0x00001805ff0a7984 */ /* 0x008ea80008000a00 */
[----:B------:R-:W3:Y:S04]  /*c7d0*/  LDS.128 R28, [UR5+0x20] ;  /* 0x00002005ff1c7984 */ /* 0x000ee80008000c00 */
[----:B------:R-:W4:Y:S04]  /*c7e0*/  LDS.128 R32, [UR5+0x30] ;  /* 0x00003005ff207984 */ /* 0x000f280008000c00 */
[----:B------:R-:W4:Y:S04]  /*c7f0*/  LDS.128 R44, [UR5+0x40] ;  /* 0x00004005ff2c7984 */ /* 0x000f280008000c00 */
[----:B------:R-:W4:Y:S04]  /*c800*/  LDS.128 R20, [UR5+0x50] ;  /* 0x00005005ff147984 */ /* 0x000f280008000c00 */
[----:B-1----:R-:W1:Y:S01]  /*c810*/  LDS.128 R16, [UR5+0x60] ;  /* 0x00006005ff107984 */ /* 0x002e620008000c00 */
[----:B--2---:R-:W-:Y:S01]  /*c820*/  FADD.FTZ R25, R4, R10 ;  /* 0x0000000a04197221 */ /* 0x004fe20000010000 */
[----:B0-----:R-:W-:-:S03]  /*c830*/  FADD.FTZ R4, R5, R11 ;  /* 0x0000000b05047221 */ /* 0x001fc60000010000 */
[----:B---3--:R-:W-:Y:S01]  /*c840*/  FADD.FTZ R5, R25, R28 ;  /* 0x0000001c19057221 */ /* 0x008fe20000010000 */
[----:B------:R-:W-:Y:S01]  /*c850*/  FADD.FTZ R4, R4, R29 ;  /* 0x0000001d04047221 */ /* 0x000fe20000010000 */
[----:B------:R-:W0:Y:S02]  /*c860*/  LDS.128 R24, [UR5+0x70] ;  /* 0x00007005ff187984 */ /* 0x000e240008000c00 */
[----:B------:R-:W-:Y:S01]  /*c870*/  FADD.FTZ R5, R5, R30 ;  /* 0x0000001e05057221 */ /* 0x000fe20000010000 */
[----:B------:R-:W-:Y:S02]  /*c880*/  FADD.FTZ R4, R4, R31 ;  /* 0x0000001f04047221 */ /* 0x000fe40000010000 */
[----:B------:R-:W2:Y:S01]  /*c890*/  LDS.128 R28, [UR5+0x80] ;  /* 0x00008005ff1c7984 */ /* 0x000ea20008000c00 */
[----:B----4-:R-:W-:Y:S01]  /*c8a0*/  FADD.FTZ R5, R5, R32 ;  /* 0x0000002005057221 */ /* 0x010fe20000010000 */
[----:B------:R-:W-:-:S03]  /*c8b0*/  FADD.FTZ R4, R4, R33 ;  /* 0x0000002104047221 */ /* 0x000fc60000010000 */
[----:B------:R-:W-:Y:S01]  /*c8c0*/  FADD.FTZ R5, R5, R34 ;  /* 0x0000002205057221 */ /* 0x000fe20000010000 */
        /* <DEDUP_REMOVED lines=9> */
[----:B-1----:R-:W-:Y:S01]  /*c960*/  FADD.FTZ R5, R5, R16 ;  /* 0x0000001005057221 */ /* 0x002fe20000010000 */
[----:B------:R-:W-:-:S03]  /*c970*/  FADD.FTZ R4, R4, R17 ;  /* 0x0000001104047221 */ /* 0x000fc60000010000 */
[----:B------:R-:W-:Y:S01]  /*c980*/  FADD.FTZ R5, R5, R18 ;  /* 0x0000001205057221 */ /* 0x000fe20000010000 */
[----:B------:R-:W-:-:S03]  /*c990*/  FADD.FTZ R4, R4, R19 ;  /* 0x0000001304047221 */ /* 0x000fc60000010000 */
[----:B0-----:R-:W-:Y:S01]  /*c9a0*/  FADD.FTZ R5, R5, R24 ;  /* 0x0000001805057221 */ /* 0x001fe20000010000 */
[----:B------:R-:W-:-:S03]  /*c9b0*/  FADD.FTZ R4, R4, R25 ;  /* 0x0000001904047221 */ /* 0x000fc60000010000 */
[----:B------:R-:W-:Y:S01]  /*c9c0*/  FADD.FTZ R5, R5, R26 ;  /* 0x0000001a05057221 */ /* 0x000fe20000010000 */
[----:B------:R-:W-:-:S03]  /*c9d0*/  FADD.FTZ R4, R4, R27 ;  /* 0x0000001b04047221 */ /* 0x000fc60000010000 */
[----:B--2---:R-:W-:Y:S01]  /*c9e0*/  FADD.FTZ R5, R5, R28 ;  /* 0x0000001c05057221 */ /* 0x004fe20000010000 */
[----:B------:R-:W-:-:S03]  /*c9f0*/  FADD.FTZ R10, R4, R29 ;  /* 0x0000001d040a7221 */ /* 0x000fc60000010000 */
[----:B------:R-:W-:Y:S01]  /*ca00*/  FADD.FTZ R4, R5, R30 ;  /* 0x0000001e05047221 */ /* 0x000fe20000010000 */
[----:B------:R-:W-:-:S07]  /*ca10*/  FADD.FTZ R5, R10, R31 ;  /* 0x0000001f0a057221 */ /* 0x000fce0000010000 */
.L_x_178:
[----:B------:R-:W-:Y:S05]  /*ca20*/  BSYNC.RECONVERGENT B0 ;  /* 0x0000000000007941 */ /* 0x000fea0003800200 */
.L_x_177:
[----:B------:R-:W-:Y:S06]  /*ca30*/  BAR.SYNC.DEFER_BLOCKING 0x0 ;  /* 0x0000000000007b1d */ /* 0x000fec0000010000 */
[----:B------:R-:W-:Y:S04]  /*ca40*/  BSSY.RECONVERGENT B0, `(.L_x_179) ;  /* 0x000004d000007945 */ /* 0x000fe80003800200 */
[----:B------:R-:W-:Y:S05]  /*ca50*/  @P3 BRA `(.L_x_180) ;  /* 0x00000004002c3947 */ /* 0x000fea0003800000 */
[----:B------:R-:W3:Y:S04]  /*ca60*/  LDS.128 R56, [R3+0x200] ;  /* 0x0002000003387984 */ /* 0x000ee80000000c00 */
[----:B------:R-:W2:Y:S04]  /*ca70*/  LDS.128 R60, [R3+0x400] ;  /* 0x00040000033c7984 */ /* 0x000ea80000000c00 */
[----:B------:R-:W4:Y:S04]  /*ca80*/  LDS.128 R52, [R3+0x600] ;  /* 0x0006000003347984 */ /* 0x000f280000000c00 */
[----:B------:R-:W4:Y:S04]  /*ca90*/  LDS.128 R48, [R3+0x800] ;  /* 0x0008000003307984 */ /* 0x000f280000000c00 */
[----:B-1----:R-:W1:Y:S04]  /*caa0*/  LDS.128 R16, [R3+0xa00] ;  /* 0x000a000003107984 */ /* 0x002e680000000c00 */
[----:B------:R-:W1:Y:S04]  /*cab0*/  LDS.128 R44, [R3+0xc00] ;  /* 0x000c0000032c7984 */ /* 0x000e680000000c00 */
[----:B------:R-:W1:Y:S04]  /*cac0*/  LDS.128 R32, [R3+0xe00] ;  /* 0x000e000003207984 */ /* 0x000e680000000c00 */
[----:B------:R-:W1:Y:S04]  /*cad0*/  LDS.128 R28, [R3+0x1000] ;  /* 0x00100000031c7984 */ /* 0x000e680000000c00 */
[----:B------:R-:W1:Y:S04]  /*cae0*/  LDS.128 R24, [R3+0x1200] ;  /* 0x0012000003187984 */ /* 0x000e680000000c00 */
[----:B------:R-:W1:Y:S01]  /*caf0*/  LDS.128 R20, [R3+0x1400] ;  /* 0x0014000003147984 */ /* 0x000e620000000c00 */
[----:B---3--:R-:W-:Y:S01]  /*cb00*/  FADD.FTZ R11, R12, R56 ;  /* 0x000000380c0b7221 */ /* 0x008fe20000010000 */
[----:B------:R-:W-:Y:S01]  /*cb10*/  FADD.FTZ R10, R13, R57 ;  /* 0x000000390d0a7221 */ /* 0x000fe20000010000 */
[----:B------:R-:W-:Y:S01]  /*cb20*/  FADD.FTZ R37, R14, R58 ;  /* 0x0000003a0e257221 */ /* 0x000fe20000010000 */
[----:B------:R-:W-:Y:S01]  /*cb30*/  FADD.FTZ R36, R15, R59 ;  /* 0x0000003b0f247221 */ /* 0x000fe20000010000 */
[----:B--2---:R-:W-:Y:S01]  /*cb40*/  FADD.FTZ R11, R11, R60 ;  /* 0x0000003c0b0b7221 */ /* 0x004fe20000010000 */
[----:B0-----:R-:W0:Y:S01]  /*cb50*/  LDS.128 R12, [R3+0x1600] ;  /* 0x00160000030c7984 */ /* 0x001e220000000c00 */
[----:B------:R-:W-:Y:S01]  /*cb60*/  FADD.FTZ R10, R10, R61 ;  /* 0x0000003d0a0a7221 */ /* 0x000fe20000010000 */
[----:B------:R-:W-:Y:S01]  /*cb70*/  FADD.FTZ R37, R37, R62 ;  /* 0x0000003e25257221 */ /* 0x000fe20000010000 */
[----:B------:R-:W-:Y:S01]  /*cb80*/  FADD.FTZ R36, R36, R63 ;  /* 0x0000003f24247221 */ /* 0x000fe20000010000 */
[----:B------:R-:W2:Y:S01]  /*cb90*/  LDS.128 R56, [R3+0x1800] ;  /* 0x0018000003387984 */ /* 0x000ea20000000c00 */
[----:B----4-:R-:W-:Y:S01]  /*cba0*/  FADD.FTZ R11, R11, R52 ;  /* 0x000000340b0b7221 */ /* 0x010fe20000010000 */
[----:B------:R-:W-:Y:S01]  /*cbb0*/  FADD.FTZ R10, R10, R53 ;  /* 0x000000350a0a7221 */ /* 0x000fe20000010000 */
[----:B------:R-:W-:Y:S01]  /*cbc0*/  FADD.FTZ R37, R37, R54 ;  /* 0x0000003625257221 */ /* 0x000fe20000010000 */
[----:B------:R-:W3:Y:S01]  /*cbd0*/  LDS.128 R60, [R3+0x1a00] ;  /* 0x001a0000033c7984 */ /* 0x000ee20000000c00 */
[----:B------:R-:W-:Y:S01]  /*cbe0*/  FADD.FTZ R36, R36, R55 ;  /* 0x0000003724247221 */ /* 0x000fe20000010000 */
[----:B------:R-:W-:Y:S01]  /*cbf0*/  FADD.FTZ R11, R11, R48 ;  /* 0x000000300b0b7221 */ /* 0x000fe20000010000 */
[----:B------:R-:W-:Y:S01]  /*cc00*/  FADD.FTZ R10, R10, R49 ;  /* 0x000000310a0a7221 */ /* 0x000fe20000010000 */
[----:B------:R-:W4:Y:S01]  /*cc10*/  LDS.128 R52, [R3+0x1c00] ;  /* 0x001c000003347984 */ /* 0x000f220000000c00 */
[----:B------:R-:W-:Y:S01]  /*cc20*/  FADD.FTZ R37, R37, R50 ;  /* 0x0000003225257221 */ /* 0x000fe20000010000 */
[----:B------:R-:W-:Y:S01]  /*cc30*/  FADD.FTZ R36, R36, R51 ;  /* 0x0000003324247221 */ /* 0x000fe20000010000 */
[----:B-1----:R-:W-:Y:S01]  /*cc40*/  FADD.FTZ R11, R11, R16 ;  /* 0x000000100b0b7221 */ /* 0x002fe20000010000 */
[----:B------:R-:W1:Y:S01]  /*cc50*/  LDS.128 R48, [R3+0x1e00] ;  /* 0x001e000003307984 */ /* 0x000e620000000c00 */
        /* <DEDUP_REMOVED lines=23> */
[----:B0-----:R-:W-:Y:S01]  /*cdd0*/  FADD.FTZ R11, R11, R12 ;  /* 0x0000000c0b0b7221 */ /* 0x001fe20000010000 */
        /* <DEDUP_REMOVED lines=15> */
[----:B-1----:R-:W-:Y:S01]  /*ced0*/  FADD.FTZ R12, R11, R48 ;  /* 0x000000300b0c7221 */ /* 0x002fe20000010000 */
[----:B------:R-:W-:Y:S01]  /*cee0*/  FADD.FTZ R13, R10, R49 ;  /* 0x000000310a0d7221 */ /* 0x000fe20000010000 */
[----:B------:R-:W-:Y:S01]  /*cef0*/  FADD.FTZ R14, R37, R50 ;  /* 0x00000032250e7221 */ /* 0x000fe20000010000 */
[----:B------:R-:W-:-:S07]  /*cf00*/  FADD.FTZ R15, R36, R51 ;  /* 0x00000033240f7221 */ /* 0x000fce0000010000 */
.L_x_180:
[----:B------:R-:W-:Y:S05]  /*cf10*/  BSYNC.RECONVERGENT B0 ;  /* 0x0000000000007941 */ /* 0x000fea0003800200 */
.L_x_179:
[----:B------:R-:W-:Y:S04]  /*cf20*/  BSSY.RECONVERGENT B0, `(.L_x_181) ;  /* 0x000001c000007945 */ /* 0x000fe80003800200 */
[----:B------:R-:W-:Y:S05]  /*cf30*/  @P3 BRA `(.L_x_182) ;  /* 0x0000000000683947 */ /* 0x000fea0003800000 */
[----:B------:R-:W1:Y:S08]  /*cf40*/  LDC.64 R24, c[0x0][0x3f8] ;  /* 0x0000fe00ff187b82 */ /* 0x000e700000000a00 */
[----:B---3--:R-:W2:Y:S01]  /*cf50*/  LDC.64 R10, c[0x0][0x3d8] ;  /* 0x0000f600ff0a7b82 */ /* 0x008ea20000000a00 */
[----:B-1----:R-:W-:Y:S01]  /*cf60*/  IMAD.WIDE.U32 R16, R24, 0x3, RZ ;  /* 0x0000000318107825 */ /* 0x002fe200078e00ff */
[----:B0-----:R-:W-:-:S02]  /*cf70*/  LEA R3, R25, R25, 0x1 ;  /* 0x0000001919037211 */ /* 0x001fc400078e08ff */
[----:B------:R-:W-:Y:S02]  /*cf80*/  LEA.HI R23, P1, R25, R24, RZ, 0x1 ;  /* 0x0000001819177211 */ /* 0x000fe400078308ff */
[----:B------:R-:W-:Y:S02]  /*cf90*/  IADD3 R17, PT, PT, R17, R3, RZ ;  /* 0x0000000311117210 */ /* 0x000fe40007ffe0ff */
[----:B------:R-:W-:Y:S01]  /*cfa0*/  SHF.L.U32 R19, R23, 0x1, RZ ;  /* 0x0000000117137819 */ /* 0x000fe200000006ff */
[----:B--2---:R-:W-:Y:S01]  /*cfb0*/  IMAD.WIDE R10, R0, 0x4, R10 ;  /* 0x00000004000a7825 */ /* 0x004fe200078e020a */
[----:B------:R-:W-:Y:S02]  /*cfc0*/  IADD3.X R0, PT, PT, RZ, R25, RZ, P1, !PT ;  /* 0x00000019ff007210 */ /* 0x000fe40000ffe4ff */
[----:B------:R-:W-:Y:S02]  /*cfd0*/  LEA.HI R3, P1, R17, R16, RZ, 0x1 ;  /* 0x0000001011037211 */ /* 0x000fe400078308ff */
[----:B------:R-:W-:Y:S01]  /*cfe0*/  LOP3.LUT R19, R19, 0xfffffffc, RZ, 0xc0, !PT ;  /* 0xfffffffc13137812 */ /* 0x000fe200078ec0ff */
[----:B------:R2:W-:Y:S01]  /*cff0*/  REDG.E.ADD.F32.FTZ.RN.STRONG.GPU desc[UR10][R10.64], R12 ;  /* 0x0000000c0a0079a6 */ /* 0x0005e2000c12f30a */
[----:B------:R-:W-:-:S02]  /*d000*/  SHF.L.U32 R21, R3, 0x1, RZ ;  /* 0x0000000103157819 */ /* 0x000fc400000006ff */
[----:B------:R-:W-:Y:S02]  /*d010*/  SHF.L.U64.HI R23, R23, 0x1, R0 ;  /* 0x0000000117177819 */ /* 0x000fe40000010200 */
[----:B------:R-:W-:Y:S02]  /*d020*/  LEA R18, P2, R24, R10, 0x2 ;  /* 0x0000000a18127211 */ /* 0x000fe400078410ff */
[----:B------:R-:W-:Y:S02]  /*d030*/  IADD3.X R0, PT, PT, RZ, R17, RZ, P1, !PT ;  /* 0x00000011ff007210 */ /* 0x000fe40000ffe4ff */
[----:B------:R-:W-:Y:S02]  /*d040*/  LOP3.LUT R21, R21, 0xfffffffc, RZ, 0xc0, !PT ;  /* 0xfffffffc15157812 */ /* 0x000fe400078ec0ff */
        /* <DEDUP_REMOVED lines=9> */
.L_x_182:
[----:B------:R-:W-:Y:S05]  /*d0e0*/  BSYNC.RECONVERGENT B0 ;  /* 0x0000000000007941 */ /* 0x000fea0003800200 */
.L_x_181:
[----:B------:R-:W-:-:S09]  /*d0f0*/  UISETP.GE.U32.AND UP0, UPT, UR12, 0x2, UPT ;  /* 0x000000020c00788c */ /* 0x000fd2000bf06070 */
[----:B------:R-:W-:Y:S05]  /*d100*/  BRA.U !UP0, `(.L_x_183) ;  /* 0x0000000d08847547 */ /* 0x000fea000b800000 */
[----:B--23--:R-:W2:Y:S01]  /*d110*/  LDC.64 R10, c[0x0][0x3d0] ;  /* 0x0000f400ff0a7b82 */ /* 0x00cea20000000a00 */
[----:B------:R-:W-:Y:S01]  /*d120*/  ULOP3.LUT UR5, UR4, 0x1, URZ, 0xc0, !UPT ;  /* 0x0000000104057892 */ /* 0x000fe2000f8ec0ff */
[----:B------:R-:W-:Y:S03]  /*d130*/  BSSY.RECONVERGENT B0, `(.L_x_184) ;  /* 0x0000022000007945 */ /* 0x000fe60003800200 */
[----:B------:R-:W-:-:S03]  /*d140*/  UIMAD UR6, UR5, UR9, URZ ;  /* 0x00000009050672a4 */ /* 0x000fc6000f8e02ff */
[----:B------:R-:W3:Y:S01]  /*d150*/  S2UR UR14, SR_CTAID.Y ;  /* 0x00000000000e79c3 */ /* 0x000ee20000002600 */
[----:B------:R-:W-:-:S04]  /*d160*/  UIMAD UR5, UR6, UR12, URZ ;  /* 0x0000000c060572a4 */ /* 0x000fc8000f8e02ff */
[----:B------:R-:W-:-:S06]  /*d170*/  USHF.L.U32 UR5, UR5, 0x1, URZ ;  /* 0x0000000105057899 */ /* 0x000fcc00080006ff */
[----:B0-----:R-:W-:-:S05]  /*d180*/  MOV R3, UR5 ;  /* 0x0000000500037c02 */ /* 0x001fca0008000f00 */
[----:B--2---:R-:W-:Y:S01]  /*d190*/  IMAD.WIDE R10, R3, 0x4, R10 ;  /* 0x00000004030a7825 */ /* 0x004fe200078e020a */
[----:B---3--:R-:W-:Y:S06]  /*d1a0*/  @P0 BRA `(.L_x_185) ;  /* 0x0000000000680947 */ /* 0x008fec0003800000 */
[----:B------:R-:W0:Y:S01]  /*d1b0*/  LDC.64 R12, c[0x0][0x3c8] ;  /* 0x0000f200ff0c7b82 */ /* 0x000e220000000a00 */
[----:B------:R-:W-:Y:S02]  /*d1c0*/  UIADD3 UR7, UPT, UPT, UR6, UR14, URZ ;  /* 0x0000000e06077290 */ /* 0x000fe4000fffe0ff */
[----:B------:R-:W-:Y:S02]  /*d1d0*/  UIMAD UR13, UR20, UR9, UR14 ;  /* 0x00000009140d72a4 */ /* 0x000fe4000f8e020e */
[----:B------:R-:W-:Y:S02]  /*d1e0*/  ULOP3.LUT UP0, UR5, UR4, 0x2, URZ, 0xc0, !UPT ;  /* 0x0000000204057892 */ /* 0x000fe4000f80c0ff */
[----:B------:R-:W-:Y:S02]  /*d1f0*/  MOV R15, UR7 ;  /* 0x00000007000f7c02 */ /* 0x000fe40008000f00 */
[----:B------:R-:W-:Y:S01]  /*d200*/  UIADD3 UR5, UPT, UPT, -UR5, 0x1, URZ ;  /* 0x0000000105057890 */ /* 0x000fe2000fffe1ff */
[----:B------:R-:W-:-:S02]  /*d210*/  MOV R3, UR13 ;  /* 0x0000000d00037c02 */ /* 0x000fc40008000f00 */
[----:B------:R-:W-:Y:S01]  /*d220*/  MOV R0, 0xffffffff ;  /* 0xffffffff00007802 */ /* 0x000fe20000000f00 */
[----:B0-----:R-:W-:-:S04]  /*d230*/  IMAD.WIDE.U32 R14, R15, 0x4, R12 ;  /* 0x000000040f0e7825 */ /* 0x001fc800078e000c */
[----:B------:R-:W-:Y:S01]  /*d240*/  IMAD.WIDE.U32 R12, R3, 0x8, R10 ;  /* 0x00000008030c7825 */ /* 0x000fe200078e000a */
[----:B------:R-:W-:-:S04]  /*d250*/  MOV R3, UR5 ;  /* 0x0000000500037c02 */ /* 0x000fc80008000f00 */
[----:B------:R0:W-:Y:S01]  /*d260*/  STG.E.64 desc[UR10][R12.64], R4 ;  /* 0x000000040c007986 */ /* 0x0001e2000c101b0a */
[----:B------:R-:W-:Y:S06]  /*d270*/  MEMBAR.ALL.GPU ;  /* 0x0000000000007992 */ /* 0x000fec000000a000 */
[----:B------:R-:W-:-:S00]  /*d280*/  ERRBAR ;  /* 0x00000000000079ab */ /* 0x000fc00000000000 */
[----:B------:R-:W-:Y:S06]  /*d290*/  CGAERRBAR ;  /* 0x00000000000075ab */ /* 0x000fec0000000000 */
[----:B------:R0:W-:Y:S01]  /*d2a0*/  REDG.E.ADD.S32.STRONG.GPU desc[UR10][R14.64], R3 ;  /* 0x000000030e00798e */ /* 0x0001e2000c12e30a */
[----:B------:R-:W-:Y:S01]  /*d2b0*/  USEL UR5, UR12, URZ, !UP0 ;  /* 0x000000ff0c057287 */ /* 0x000fe2000c000000 */
[----:B------:R-:W-:Y:S02]  /*d2c0*/  UMOV UR7, 0xffffffff ;  /* 0xffffffff00077882 */ /* 0x000fe40000000000 */
[----:B------:R0:W-:Y:S01]  /*d2d0*/  STL [R1], R0 ;  /* 0x0000000001007387 */ /* 0x0001e20000100800 */
[----:B------:R-:W-:-:S09]  /*d2e0*/  UISETP.NE.AND UP0, UPT, UR7, UR5, UPT ;  /* 0x000000050700728c */ /* 0x000fd2000bf05270 */
[----:B0-----:R-:W-:Y:S05]  /*d2f0*/  BRA.U !UP0, `(.L_x_185) ;  /* 0x0000000108147547 */ /* 0x001fea000b800000 */
.L_x_186:
[----:B------:R-:W2:Y:S04]  /*d300*/  LDG.E.STRONG.GPU R0, desc[UR10][R14.64] ;  /* 0x0000000a0e007981 */ /* 0x000ea8000c1ef900 */
[----:B--2---:R-:W-:Y:S04]  /*d310*/  CCTL.IVALL ;  /* 0x00000000ff00798f */ /* 0x004fe80002000000 */
[----:B------:R0:W-:Y:S01]  /*d320*/  STL [R1], R0 ;  /* 0x0000000001007387 */ /* 0x0001e20000100800 */
[----:B------:R-:W-:-:S13]  /*d330*/  ISETP.NE.AND P0, PT, R0, UR5, PT ;  /* 0x0000000500007c0c */ /* 0x000fda000bf05270 */
[----:B0-----:R-:W-:Y:S05]  /*d340*/  @P0 BRA `(.L_x_186) ;  /* 0xfffffffc00ec0947 */ /* 0x001fea000383ffff */
.L_x_185:
[----:B------:R-:W-:Y:S05]  /*d350*/  BSYNC.RECONVERGENT B0 ;  /* 0x0000000000007941 */ /* 0x000fea0003800200 */
.L_x_184:
[----:B------:R-:W-:Y:S01]  /*d360*/  BAR.SYNC.DEFER_BLOCKING 0x0 ;  /* 0x0000000000007b1d */ /* 0x000fe20000010000 */
[----:B------:R-:W-:-:S05]  /*d370*/  UISETP.GE.U32.AND UP0, UPT, UR12, 0x8, UPT ;  /* 0x000000080c00788c */ /* 0x000fca000bf06070 */
[----:B------:R-:W-:-:S04]  /*d380*/  UMOV UR5, URZ ;  /* 0x000000ff00057c82 */ /* 0x000fc80008000000 */
[----:B------:R-:W-:Y:S05]  /*d390*/  BRA.U !UP0, `(.L_x_187) ;  /* 0x0000000508787547 */ /* 0x000fea000b800000 */
[----:B------:R-:W-:Y:S02]  /*d3a0*/  ULEA UR13, UR9, UR14, 0x2 ;  /* 0x0000000e090d7291 */ /* 0x000fe4000f8e10ff */
[----:B------:R-:W-:Y:S02]  /*d3b0*/  UIMAD UR18, UR9, 0x3, UR14 ;  /* 0x00000003091278a4 */ /* 0x000fe4000f8e020e */
[----:B------:R-:W-:Y:S02]  /*d3c0*/  ULEA UR19, UR9, UR14, 0x1 ;  /* 0x0000000e09137291 */ /* 0x000fe4000f8e08ff */
[----:B------:R-:W-:Y:S02]  /*d3d0*/  UIMAD UR21, UR9, 0x6, UR14 ;  /* 0x00000006091578a4 */ /* 0x000fe4000f8e020e */
[----:B------:R-:W-:Y:S02]  /*d3e0*/  UIMAD UR22, UR9, 0x7, UR14 ;  /* 0x00000007091678a4 */ /* 0x000fe4000f8e020e */
[----:B------:R-:W-:-:S02]  /*d3f0*/  UIMAD UR23, UR9, 0x5, UR14 ;  /* 0x00000005091778a4 */ /* 0x000fc4000f8e020e */
[----:B------:R-:W-:Y:S02]  /*d400*/  UIADD3 UR25, UPT, UPT, UR14, UR9, URZ ;  /* 0x000000090e197290 */ /* 0x000fe4000fffe0ff */
[----:B------:R-:W-:Y:S02]  /*d410*/  UIADD3 UR24, UPT, UPT, -UR20, URZ, URZ ;  /* 0x000000ff14187290 */ /* 0x000fe4000fffe1ff */
[----:B------:R-:W-:Y:S01]  /*d420*/  ULOP3.LUT UR7, UR12, 0x7ffffff8, URZ, 0xc0, !UPT ;  /* 0x7ffffff80c077892 */ /* 0x000fe2000f8ec0ff */
[----:B------:R-:W-:Y:S01]  /*d430*/  UMOV UR5, URZ ;  /* 0x000000ff00057c82 */ /* 0x000fe20008000000 */
[----:B------:R-:W-:-:S10]  /*d440*/  UMOV UR6, UR14 ;  /* 0x0000000e00067c82 */ /* 0x000fd40008000000 */
.L_x_188:
[----:B------:R-:W-:Y:S02]  /*d450*/  ISETP.NE.AND P1, PT, RZ, UR24, PT ;  /* 0x00000018ff007c0c */ /* 0x000fe4000bf25270 */
[----:B------:R-:W-:Y:S02]  /*d460*/  MOV R13, UR6 ;  /* 0x00000006000d7c02 */ /* 0x000fe40008000f00 */
[----:B------:R-:W-:-:S13]  /*d470*/  ISETP.NE.OR P1, PT, R2, RZ, !P1 ;  /* 0x000000ff0200720c */ /* 0x000fda0004f25670 */
[----:B------:R-:W-:-:S06]  /*d480*/  @!P1 IMAD.WIDE.U32 R12, R13, 0x8, R10 ;  /* 0x000000080d0c9825 */ /* 0x000fcc00078e000a */
[----:B------:R-:W2:Y:S01]  /*d490*/  @!P1 LDG.E.64 R12, desc[UR10][R12.64] ;  /* 0x0000000a0c0c9981 */ /* 0x000ea2000c1e1b00 */
[----:B------:R-:W-:Y:S01]  /*d4a0*/  UIADD3 UR26, UPT, UPT, UR5, 0x1, URZ ;  /* 0x00000001051a7890 */ /* 0x000fe2000fffe0ff */
[----:B------:R-:W-:Y:S01]  /*d4b0*/  MOV R15, UR19 ;  /* 0x00000013000f7c02 */ /* 0x000fe20008000f00 */
[----:B------:R-:W-:Y:S01]  /*d4c0*/  UIADD3 UR27, UPT, UPT, UR5, 0x2, URZ ;  /* 0x00000002051b7890 */ /* 0x000fe2000fffe0ff */
[----:B-1----:R-:W-:Y:S01]  /*d4d0*/  MOV R17, UR18 ;  /* 0x0000001200117c02 */ /* 0x002fe20008000f00 */
[----:B------:R-:W-:Y:S02]  /*d4e0*/  UIADD3 UR28, UPT, UPT, UR5, 0x4, URZ ;  /* 0x00000004051c7890 */ /* 0x000fe4000fffe0ff */
[----:B------:R-:W-:Y:S01]  /*d4f0*/  MOV R0, UR26 ;  /* 0x0000001a00007c02 */ /* 0x000fe20008000f00 */
[----:B------:R-:W-:Y:S02]  /*d500*/  UIADD3 UR26, UPT, UPT, UR5, 0x3, URZ ;  /* 0x00000003051a7890 */ /* 0x000fe4000fffe0ff */
[----:B------:R-:W-:Y:S01]  /*d510*/  UIADD3 UR29, UPT, UPT, UR5, 0x5, URZ ;  /* 0x00000005051d7890 */ /* 0x000fe2000fffe0ff */
[----:B------:R-:W-:-:S02]  /*d520*/  ISETP.NE.AND P0, PT, R0, UR20, PT ;  /* 0x0000001400007c0c */ /* 0x000fc4000bf05270 */
[----:B------:R-:W-:Y:S02]  /*d530*/  MOV R0, UR27 ;  /* 0x0000001b00007c02 */ /* 0x000fe40008000f00 */
[----:B------:R-:W-:Y:S01]  /*d540*/  MOV R3, UR26 ;  /* 0x0000001a00037c02 */ /* 0x000fe20008000f00 */
[----:B------:R-:W-:Y:S01]  /*d550*/  UIADD3 UR26, UPT, UPT, UR5, 0x6, URZ ;  /* 0x00000006051a7890 */ /* 0x000fe2000fffe0ff */
[----:B------:R-:W-:Y:S02]  /*d560*/  ISETP.NE.AND P4, PT, R0, UR20, PT ;  /* 0x0000001400007c0c */ /* 0x000fe4000bf85270 */
[----:B------:R-:W-:Y:S02]  /*d570*/  ISETP.NE.OR P0, PT, R2, RZ, !P0 ;  /* 0x000000ff0200720c */ /* 0x000fe40004705670 */
[----:B------:R-:W-:Y:S02]  /*d580*/  ISETP.NE.AND P3, PT, R3, UR20, PT ;  /* 0x0000001403007c0c */ /* 0x000fe4000bf65270 */
[----:B------:R-:W-:-:S02]  /*d590*/  MOV R14, UR28 ;  /* 0x0000001c000e7c02 */ /* 0x000fc40008000f00 */
[----:B------:R-:W-:Y:S01]  /*d5a0*/  MOV R3, UR26 ;  /* 0x0000001a00037c02 */ /* 0x000fe20008000f00 */
[----:B------:R-:W-:Y:S01]  /*d5b0*/  UIADD3 UR26, UPT, UPT, UR5, 0x7, URZ ;  /* 0x00000007051a7890 */ /* 0x000fe2000fffe0ff */
[----:B------:R-:W-:Y:S02]  /*d5c0*/  ISETP.NE.OR P4, PT, R2, RZ, !P4 ;  /* 0x000000ff0200720c */ /* 0x000fe40006785670 */
[----:B------:R-:W-:Y:S02]  /*d5d0*/  MOV R0, UR29 ;  /* 0x0000001d00007c02 */ /* 0x000fe40008000f00 */
[----:B------:R-:W-:Y:S02]  /*d5e0*/  ISETP.NE.AND P2, PT, R14, UR20, PT ;  /* 0x000000140e007c0c */ /* 0x000fe4000bf45270 */
[----:B------:R-:W-:Y:S02]  /*d5f0*/  ISETP.NE.AND P5, PT, R3, UR20, PT ;  /* 0x0000001403007c0c */ /* 0x000fe4000bfa5270 */
[----:B------:R-:W-:-:S02]  /*d600*/  ISETP.NE.OR P3, PT, R2, RZ, !P3 ;  /* 0x000000ff0200720c */ /* 0x000fc40005f65670 */
[----:B------:R-:W-:Y:S02]  /*d610*/  MOV R3, UR25 ;  /* 0x0000001900037c02 */ /* 0x000fe40008000f00 */
[----:B------:R-:W-:Y:S01]  /*d620*/  ISETP.NE.AND P6, PT, R0, UR20, PT ;  /* 0x0000001400007c0c */ /* 0x000fe2000bfc5270 */
[--C-:B------:R-:W-:Y:S01]  /*d630*/  @!P4 IMAD.WIDE.U32 R14, R15, 0x8, R10.reuse ;  /* 0x000000080f0ec825 */ /* 0x100fe200078e000a */
[C---:B------:R-:W-:Y:S02]  /*d640*/  ISETP.NE.OR P2, PT, R2.reuse, RZ, !P2 ;  /* 0x000000ff0200720c */ /* 0x040fe40005745670 */
[----:B------:R-:W-:Y:S02]  /*d650*/  MOV R0, UR26 ;  /* 0x0000001a00007c02 */ /* 0x000fe40008000f00 */
[C---:B------:R-:W-:Y:S01]  /*d660*/  ISETP.NE.OR P6, PT, R2.reuse, RZ, !P6 ;  /* 0x000000ff0200720c */ /* 0x040fe200077c5670 */
[----:B------:R-:W3:Y:S01]  /*d670*/  @!P4 LDG.E.64 R24, desc[UR10][R14.64] ;  /* 0x0000000a0e18c981 */ /* 0x000ee2000c1e1b00 */
[----:B------:R-:W-:Y:S01]  /*d680*/  MOV R19, UR13 ;  /* 0x0000000d00137c02 */ /* 0x000fe20008000f00 */
[----:B------:R-:W-:Y:S01]  /*d690*/  @!P3 IMAD.WIDE.U32 R16, R17, 0x8, R10 ;  /* 0x000000081110b825 */ /* 0x000fe200078e000a */
[----:B------:R-:W-:-:S02]  /*d6a0*/  ISETP.NE.OR P5, PT, R2, RZ, !P5 ;  /* 0x000000ff0200720c */ /* 0x000fc40006fa5670 */
[----:B------:R-:W-:-:S03]  /*d6b0*/  MOV R21, UR23 ;  /* 0x0000001700157c02 */ /* 0x000fc60008000f00 */
[--C-:B------:R-:W-:Y:S01]  /*d6c0*/  @!P2 IMAD.WIDE.U32 R18, R19, 0x8, R10.reuse ;  /* 0x000000081312a825 */ /* 0x100fe200078e000a */
[----:B------:R-:W4:Y:S03]  /*d6d0*/  @!P3 LDG.E.64 R16, desc[UR10][R16.64] ;  /* 0x0000000a1010b981 */ /* 0x000f26000c1e1b00 */
[----:B------:R-:W-:Y:S01]  /*d6e0*/  @!P6 IMAD.WIDE.U32 R20, R21, 0x8, R10 ;  /* 0x000000081514e825 */ /* 0x000fe200078e000a */
[----:B------:R-:W-:Y:S01]  /*d6f0*/  MOV R27, UR22 ;  /* 0x00000016001b7c02 */ /* 0x000fe20008000f00 */
[----:B------:R-:W4:Y:S04]  /*d700*/  @!P2 LDG.E.64 R18, desc[UR10][R18.64] ;  /* 0x0000000a1212a981 */ /* 0x000f28000c1e1b00 */
[----:B------:R-:W4:Y:S01]  /*d710*/  @!P6 LDG.E.64 R20, desc[UR10][R20.64] ;  /* 0x0000000a1414e981 */ /* 0x000f22000c1e1b00 */
[----:B--2---:R-:W-:Y:S01]  /*d720*/  @!P1 FADD.FTZ R4, R4, R12 ;  /* 0x0000000c04049221 */ /* 0x004fe20000010000 */
[----:B------:R-:W-:Y:S01]  /*d730*/  @!P1 FADD.FTZ R5, R5, R13 ;  /* 0x0000000d05059221 */ /* 0x000fe20000010000 */
[----:B------:R-:W-:Y:S01]  /*d740*/  @!P0 IMAD.WIDE.U32 R12, R3, 0x8, R10 ;  /* 0x00000008030c8825 */ /* 0x000fe200078e000a */
[----:B------:R-:W-:-:S04]  /*d750*/  ISETP.NE.AND P1, PT, R0, UR20, PT ;  /* 0x0000001400007c0c */ /* 0x000fc8000bf25270 */
[----:B------:R0:W2:Y:S01]  /*d760*/  @!P0 LDG.E.64 R22, desc[UR10][R12.64] ;  /* 0x0000000a0c168981 */ /* 0x0000a2000c1e1b00 */
[----:B------:R-:W-:Y:S02]  /*d770*/  ISETP.NE.OR P1, PT, R2, RZ, !P1 ;  /* 0x000000ff0200720c */ /* 0x000fe40004f25670 */
[----:B------:R-:W-:-:S05]  /*d780*/  MOV R3, UR21 ;  /* 0x0000001500037c02 */ /* 0x000fca0008000f00 */
[----:B0-----:R-:W-:-:S06]  /*d790*/  @!P5 IMAD.WIDE.U32 R12, R3, 0x8, R10 ;  /* 0x00000008030cd825 */ /* 0x001fcc00078e000a */
[----:B------:R-:W-:Y:S01]  /*d7a0*/  @!P1 IMAD.WIDE.U32 R14, R27, 0x8, R10 ;  /* 0x000000081b0e9825 */ /* 0x000fe200078e000a */
[----:B------:R-:W4:Y:S05]  /*d7b0*/  @!P5 LDG.E.64 R12, desc[UR10][R12.64] ;  /* 0x0000000a0c0cd981 */ /* 0x000f2a000c1e1b00 */
[----:B------:R-:W4:Y:S01]  /*d7c0*/  @!P1 LDG.E.64 R14, desc[UR10][R14.64] ;  /* 0x0000000a0e0e9981 */ /* 0x000f22000c1e1b00 */
[----:B------:R-:W-:-:S04]  /*d7d0*/  UIADD3 UR5, UPT, UPT, UR5, 0x8, URZ ;  /* 0x0000000805057890 */ /* 0x000fc8000fffe0ff */
[----:B------:R-:W-:Y:S02]  /*d7e0*/  UISETP.NE.AND UP0, UPT, UR5, UR7, UPT ;  /* 0x000000070500728c */ /* 0x000fe4000bf05270 */
[----:B------:R-:W-:Y:S02]  /*d7f0*/  UIADD3 UR24, UPT, UPT, UR24, 0x8, URZ ;  /* 0x0000000818187890 */ /* 0x000fe4000fffe0ff */
[----:B------:R-:W-:Y:S02]  /*d800*/  ULEA UR6, UR9, UR6, 0x3 ;  /* 0x0000000609067291 */ /* 0x000fe4000f8e18ff */
[----:B------:R-:W-:Y:S02]  /*d810*/  ULEA UR25, UR9, UR25, 0x3 ;  /* 0x0000001909197291 */ /* 0x000fe4000f8e18ff */
[----:B------:R-:W-:Y:S02]  /*d820*/  ULEA UR19, UR9, UR19, 0x3 ;  /* 0x0000001309137291 */ /* 0x000fe4000f8e18ff */
[----:B------:R-:W-:-:S02]  /*d830*/  ULEA UR18, UR9, UR18, 0x3 ;  /* 0x0000001209127291 */ /* 0x000fc4000f8e18ff */
[----:B------:R-:W-:Y:S02]  /*d840*/  ULEA UR13, UR9, UR13, 0x3 ;  /* 0x0000000d090d7291 */ /* 0x000fe4000f8e18ff */
[----:B------:R-:W-:Y:S02]  /*d850*/  ULEA UR23, UR9, UR23, 0x3 ;  /* 0x0000001709177291 */ /* 0x000fe4000f8e18ff */
[----:B------:R-:W-:Y:S02]  /*d860*/  ULEA UR21, UR9, UR21, 0x3 ;  /* 0x0000001509157291 */ /* 0x000fe4000f8e18ff */
[----:B------:R-:W-:Y:S01]  /*d870*/  ULEA UR22, UR9, UR22, 0x3 ;  /* 0x0000001609167291 */ /* 0x000fe2000f8e18ff */
[----:B--2---:R-:W-:Y:S01]  /*d880*/  @!P0 FADD.FTZ R4, R4, R22 ;  /* 0x0000001604048221 */ /* 0x004fe20000010000 */
[----:B------:R-:W-:-:S03]  /*d890*/  @!P0 FADD.FTZ R5, R5, R23 ;  /* 0x0000001705058221 */ /* 0x000fc60000010000 */
[----:B---3--:R-:W-:Y:S01]  /*d8a0*/  @!P4 FADD.FTZ R4, R4, R24 ;  /* 0x000000180404c221 */ /* 0x008fe20000010000 */
[----:B------:R-:W-:-:S03]  /*d8b0*/  @!P4 FADD.FTZ R5, R5, R25 ;  /* 0x000000190505c221 */ /* 0x000fc60000010000 */
[----:B----4-:R-:W-:Y:S01]  /*d8c0*/  @!P3 FADD.FTZ R4, R4, R16 ;  /* 0x000000100404b221 */ /* 0x010fe20000010000 */
[----:B------:R-:W-:-:S03]  /*d8d0*/  @!P3 FADD.FTZ R5, R5, R17 ;  /* 0x000000110505b221 */ /* 0x000fc60000010000 */
[----:B------:R-:W-:Y:S01]  /*d8e0*/  @!P2 FADD.FTZ R4, R4, R18 ;  /* 0x000000120404a221 */ /* 0x000fe20000010000 */
[----:B------:R-:W-:-:S03]  /*d8f0*/  @!P2 FADD.FTZ R5, R5, R19 ;  /* 0x000000130505a221 */ /* 0x000fc60000010000 */
[----:B------:R-:W-:Y:S01]  /*d900*/  @!P6 FADD.FTZ R4, R4, R20 ;  /* 0x000000140404e221 */ /* 0x000fe20000010000 */
[----:B------:R-:W-:-:S03]  /*d910*/  @!P6 FADD.FTZ R5, R5, R21 ;  /* 0x000000150505e221 */ /* 0x000fc60000010000 */
[----:B------:R-:W-:Y:S01]  /*d920*/  @!P5 FADD.FTZ R4, R4, R12 ;  /* 0x0000000c0404d221 */ /* 0x000fe20000010000 */
[----:B------:R-:W-:-:S03]  /*d930*/  @!P5 FADD.FTZ R5, R5, R13 ;  /* 0x0000000d0505d221 */ /* 0x000fc60000010000 */
[----:B------:R-:W-:Y:S01]  /*d940*/  @!P1 FADD.FTZ R4, R4, R14 ;  /* 0x0000000e04049221 */ /* 0x000fe20000010000 */
[----:B------:R-:W-:Y:S01]  /*d950*/  @!P1 FADD.FTZ R5, R5, R15 ;  /* 0x0000000f05059221 */ /* 0x000fe20000010000 */
[----:B------:R-:W-:Y:S06]  /*d960*/  BRA.U UP0, `(.L_x_188) ;  /* 0xfffffff900b87547 */ /* 0x000fec000b83ffff */
[----:B------:R-:W-:-:S05]  /*d970*/  UMOV UR5, UR7 ;  /* 0x0000000700057c82 */ /* 0x000fca0008000000 */
.L_x_187:
[----:B------:R-:W-:-:S09]  /*d980*/  ULOP3.LUT UP0, UR6, UR12, 0x7, URZ, 0xc0, !UPT ;  /* 0x000000070c067892 */ /* 0x000fd2000f80c0ff */
[----:B------:R-:W-:Y:S05]  /*d990*/  BRA.U !UP0, `(.L_x_183) ;  /* 0x0000000508607547 */ /* 0x000fea000b800000 */
[----:B------:R-:W-:Y:S02]  /*d9a0*/  UIADD3 UR6, UPT, UPT, UR6, -0x1, URZ ;  /* 0xffffffff06067890 */ /* 0x000fe4000fffe0ff */
[----:B------:R-:W-:Y:S02]  /*d9b0*/  ULOP3.LUT UP0, UR18, UR12, 0x3, URZ, 0xc0, !UPT ;  /* 0x000000030c127892 */ /* 0x000fe4000f80c0ff */
[----:B------:R-:W-:-:S09]  /*d9c0*/  UISETP.GE.U32.AND UP1, UPT, UR6, 0x3, UPT ;  /* 0x000000030600788c */ /* 0x000fd2000bf26070 */
[----:B------:R-:W-:Y:S05]  /*d9d0*/  BRA.U !UP1, `(.L_x_189) ;  /* 0x0000000109b47547 */ /* 0x000fea000b800000 */
[----:B------:R-:W-:Y:S02]  /*d9e0*/  UIADD3 UR6, UPT, UPT, UR5, 0x1, URZ ;  /* 0x0000000105067890 */ /* 0x000fe4000fffe0ff */
[----:B------:R-:W-:Y:S01]  /*d9f0*/  MOV R0, UR5 ;  /* 0x0000000500007c02 */ /* 0x000fe20008000f00 */
[----:B------:R-:W-:Y:S02]  /*da00*/  UIADD3 UR7, UPT, UPT, UR5, 0x2, URZ ;  /* 0x0000000205077890 */ /* 0x000fe4000fffe0ff */
[----:B------:R-:W-:Y:S02]  /*da10*/  UISETP.NE.AND UP1, UPT, UR6, UR20, UPT ;  /* 0x000000140600728c */ /* 0x000fe4000bf25270 */
[----:B------:R-:W-:Y:S01]  /*da20*/  ISETP.NE.AND P0, PT, R0, UR20, PT ;  /* 0x0000001400007c0c */ /* 0x000fe2000bf05270 */
[----:B------:R-:W-:Y:S02]  /*da30*/  UIADD3 UR13, UPT, UPT, UR5, 0x3, URZ ;  /* 0x00000003050d7890 */ /* 0x000fe4000fffe0ff */
[----:B------:R-:W-:Y:S01]  /*da40*/  UISETP.NE.AND UP2, UPT, UR7, UR20, UPT ;  /* 0x000000140700728c */ /* 0x000fe2000bf45270 */
[----:B------:R-:W-:Y:S01]  /*da50*/  ISETP.NE.OR P0, PT, R2, RZ, !P0 ;  /* 0x000000ff0200720c */ /* 0x000fe20004705670 */
[----:B------:R-:W-:Y:S01]  /*da60*/  UISETP.NE.AND UP3, UPT, UR13, UR20, UPT ;  /* 0x000000140d00728c */ /* 0x000fe2000bf65270 */
[----:B------:R-:W-:-:S03]  /*da70*/  PLOP3.LUT P1, PT, PT, PT, UP1, 0x80, 0x8 ;  /* 0x000000000008781c */ /* 0x000fc60003f2f018 */
[----:B------:R-:W-:Y:S02]  /*da80*/  PLOP3.LUT P2, PT, PT, PT, UP2, 0x80, 0x8 ;  /* 0x000000000008781c */ /* 0x000fe40003f4f028 */
[C---:B------:R-:W-:Y:S02]  /*da90*/  ISETP.NE.OR P1, PT, R2.reuse, RZ, !P1 ;  /* 0x000000ff0200720c */ /* 0x040fe40004f25670 */
[----:B------:R-:W-:Y:S02]  /*daa0*/  PLOP3.LUT P3, PT, PT, PT, UP3, 0x80, 0x8 ;  /* 0x000000000008781c */ /* 0x000fe40003f6f038 */
[C---:B------:R-:W-:Y:S02]  /*dab0*/  ISETP.NE.OR P2, PT, R2.reuse, RZ, !P2 ;  /* 0x000000ff0200720c */ /* 0x040fe40005745670 */
[----:B------:R-:W-:Y:S01]  /*dac0*/  ISETP.NE.OR P3, PT, R2, RZ, !P3 ;  /* 0x000000ff0200720c */ /* 0x000fe20005f65670 */
[----:B------:R-:W-:-:S05]  /*dad0*/  VOTEU.ALL UP1, P0 ;  /* 0x0000000000ff7886 */ /* 0x000fca0000020000 */
[----:B------:R-:W-:Y:S01]  /*dae0*/  @!UP1 UIMAD UR5, UR5, UR9, UR14 ;  /* 0x00000009050592a4 */ /* 0x000fe2000f8e020e */
[----:B------:R-:W-:-:S04]  /*daf0*/  VOTEU.ALL UP2, P1 ;  /* 0x0000000000ff7886 */ /* 0x000fc80000840000 */
[----:B------:R-:W-:Y:S01]  /*db00*/  VOTEU.ALL UP1, P2 ;  /* 0x0000000000ff7886 */ /* 0x000fe20001020000 */
[----:B------:R-:W-:Y:S01]  /*db10*/  MOV R13, UR5 ;  /* 0x00000005000d7c02 */ /* 0x000fe20008000f00 */
[----:B------:R-:W-:Y:S01]  /*db20*/  @!UP2 UIMAD UR6, UR6, UR9, UR14 ;  /* 0x000000090606a2a4 */ /* 0x000fe2000f8e020e */
[----:B------:R-:W-:Y:S02]  /*db30*/  VOTEU.ALL UP2, P3 ;  /* 0x0000000000ff7886 */ /* 0x000fe40001840000 */
[----:B------:R-:W-:Y:S01]  /*db40*/  @!UP1 UIMAD UR5, UR7, UR9, UR14 ;  /* 0x00000009070592a4 */ /* 0x000fe2000f8e020e */
[--C-:B------:R-:W-:Y:S02]  /*db50*/  @!P0 IMAD.WIDE.U32 R12, R13, 0x8, R10.reuse ;  /* 0x000000080d0c8825 */ /* 0x100fe400078e000a */
[----:B------:R-:W-:Y:S01]  /*db60*/  MOV R15, UR6 ;  /* 0x00000006000f7c02 */ /* 0x000fe20008000f00 */
[----:B------:R-:W-:Y:S02]  /*db70*/  @!UP2 UIMAD UR6, UR13, UR9, UR14 ;  /* 0x000000090d06a2a4 */ /* 0x000fe4000f8e020e */
[----:B-1----:R-:W-:Y:S01]  /*db80*/  MOV R17, UR5 ;  /* 0x0000000500117c02 */ /* 0x002fe20008000f00 */
[----:B------:R-:W2:Y:S01]  /*db90*/  @!P0 LDG.E.64 R12, desc[UR10][R12.64] ;  /* 0x0000000a0c0c8981 */ /* 0x000ea2000c1e1b00 */
[----:B------:R-:W-:-:S02]  /*dba0*/  @!P1 IMAD.WIDE.U32 R14, R15, 0x8, R10 ;  /* 0x000000080f0e9825 */ /* 0x000fc400078e000a */
[----:B------:R-:W-:Y:S02]  /*dbb0*/  MOV R19, UR6 ;  /* 0x0000000600137c02 */ /* 0x000fe40008000f00 */
[--C-:B------:R-:W-:Y:S02]  /*dbc0*/  @!P2 IMAD.WIDE.U32 R16, R17, 0x8, R10.reuse ;  /* 0x000000081110a825 */ /* 0x100fe400078e000a */
[----:B------:R-:W3:Y:S02]  /*dbd0*/  @!P1 LDG.E.64 R14, desc[UR10][R14.64] ;  /* 0x0000000a0e0e9981 */ /* 0x000ee4000c1e1b00 */
[----:B------:R-:W-:Y:S02]  /*dbe0*/  @!P3 IMAD.WIDE.U32 R18, R19, 0x8, R10 ;  /* 0x000000081312b825 */ /* 0x000fe400078e000a */
[----:B------:R-:W4:Y:S04]  /*dbf0*/  @!P2 LDG.E.64 R16, desc[UR10][R16.64] ;  /* 0x0000000a1010a981 */ /* 0x000f28000c1e1b00 */
[----:B------:R-:W4:Y:S01]  /*dc00*/  @!P3 LDG.E.64 R18, desc[UR10][R18.64] ;  /* 0x0000000a1212b981 */ /* 0x000f22000c1e1b00 */
[----:B------:R-:W-:-:S04]  /*dc10*/  IADD3 R0, PT, PT, R0, 0x4, RZ ;  /* 0x0000000400007810 */ /* 0x000fc80007ffe0ff */
[----:B------:R-:W-:Y:S01]  /*dc20*/  R2UR UR5, R0 ;  /* 0x00000000000572ca */ /* 0x000fe200000e0000 */
[----:B--2---:R-:W-:Y:S01]  /*dc30*/  @!P0 FADD.FTZ R4, R4, R12 ;  /* 0x0000000c04048221 */ /* 0x004fe20000010000 */
[----:B------:R-:W-:-:S03]  /*dc40*/  @!P0 FADD.FTZ R5, R5, R13 ;  /* 0x0000000d05058221 */ /* 0x000fc60000010000 */
[----:B---3--:R-:W-:Y:S01]  /*dc50*/  @!P1 FADD.FTZ R4, R4, R14 ;  /* 0x0000000e04049221 */ /* 0x008fe20000010000 */
[----:B------:R-:W-:-:S03]  /*dc60*/  @!P1 FADD.FTZ R5, R5, R15 ;  /* 0x0000000f05059221 */ /* 0x000fc60000010000 */
[----:B----4-:R-:W-:Y:S01]  /*dc70*/  @!P2 FADD.FTZ R4, R4, R16 ;  /* 0x000000100404a221 */ /* 0x010fe20000010000 */
[----:B------:R-:W-:-:S03]  /*dc80*/  @!P2 FADD.FTZ R5, R5, R17 ;  /* 0x000000110505a221 */ /* 0x000fc60000010000 */
[----:B------:R-:W-:Y:S01]  /*dc90*/  @!P3 FADD.FTZ R4, R4, R18 ;  /* 0x000000120404b221 */ /* 0x000fe20000010000 */
[----:B------:R-:W-:-:S07]  /*dca0*/  @!P3 FADD.FTZ R5, R5, R19 ;  /* 0x000000130505b221 */ /* 0x000fce0000010000 */
.L_x_189:
[----:B------:R-:W-:Y:S05]  /*dcb0*/  BRA.U !UP0, `(.L_x_183) ;  /* 0x0000000108987547 */ /* 0x000fea000b800000 */
[----:B------:R-:W-:-:S09]  /*dcc0*/  UISETP.NE.AND UP0, UPT, UR18, 0x1, UPT ;  /* 0x000000011200788c */ /* 0x000fd2000bf05270 */
[----:B------:R-:W-:Y:S05]  /*dcd0*/  BRA.U !UP0, `(.L_x_190) ;  /* 0x0000000108547547 */ /* 0x000fea000b800000 */
[----:B------:R-:W-:Y:S01]  /*dce0*/  MOV R0, UR5 ;  /* 0x0000000500007c02 */ /* 0x000fe20008000f00 */
[----:B------:R-:W0:Y:S03]  /*dcf0*/  S2R R12, SR_CTAID.Y ;  /* 0x00000000000c7919 */ /* 0x000e260000002600 */
[C---:B------:R-:W-:Y:S02]  /*dd00*/  ISETP.NE.AND P0, PT, R0.reuse, UR20, PT ;  /* 0x0000001400007c0c */ /* 0x040fe4000bf05270 */
[----:B------:R-:W-:Y:S02]  /*dd10*/  IADD3 R13, PT, PT, R0, 0x1, RZ ;  /* 0x00000001000d7810 */ /* 0x000fe40007ffe0ff */
[----:B------:R-:W-:Y:S02]  /*dd20*/  ISETP.NE.OR P1, PT, R2, RZ, !P0 ;  /* 0x000000ff0200720c */ /* 0x000fe40004725670 */
[----:B------:R-:W-:-:S04]  /*dd30*/  ISETP.NE.AND P0, PT, R13, UR20, PT ;  /* 0x000000140d007c0c */ /* 0x000fc8000bf05270 */
[----:B------:R-:W-:-:S07]  /*dd40*/  ISETP.NE.OR P0, PT, R2, RZ, !P0 ;  /* 0x000000ff0200720c */ /* 0x000fce0004705670 */
[----:B------:R-:W-:-:S05]  /*dd50*/  VOTEU.ALL UP0, P1 ;  /* 0x0000000000ff7886 */ /* 0x000fca0000800000 */
[----:B------:R-:W-:-:S06]  /*dd60*/  @!UP0 UIMAD UR5, UR5, UR9, UR14 ;  /* 0x00000009050582a4 */ /* 0x000fcc000f8e020e */
[----:B------:R-:W-:Y:S01]  /*dd70*/  MOV R15, UR5 ;  /* 0x00000005000f7c02 */ /* 0x000fe20008000f00 */
[----:B0-----:R-:W-:-:S04]  /*dd80*/  @!P0 IMAD R13, R13, UR9, R12 ;  /* 0x000000090d0d8c24 */ /* 0x001fc8000f8e020c */
[----:B------:R-:W-:-:S04]  /*dd90*/  @!P1 IMAD.WIDE.U32 R14, R15, 0x8, R10 ;  /* 0x000000080f0e9825 */ /* 0x000fc800078e000a */
[----:B------:R-:W-:Y:S02]  /*dda0*/  @!P0 IMAD.WIDE.U32 R12, R13, 0x8, R10 ;  /* 0x000000080d0c8825 */ /* 0x000fe400078e000a */
[----:B------:R-:W2:Y:S04]  /*ddb0*/  @!P1 LDG.E.64 R14, desc[UR10][R14.64] ;  /* 0x0000000a0e0e9981 */ /* 0x000ea8000c1e1b00 */
[----:B------:R-:W3:Y:S01]  /*ddc0*/  @!P0 LDG.E.64 R12, desc[UR10][R12.64] ;  /* 0x0000000a0c0c8981 */ /* 0x000ee2000c1e1b00 */
[----:B------:R-:W-:-:S04]  /*ddd0*/  IADD3 R0, PT, PT, R0, 0x2, RZ ;  /* 0x0000000200007810 */ /* 0x000fc80007ffe0ff */
[----:B------:R-:W-:Y:S01]  /*dde0*/  R2UR UR5, R0 ;  /* 0x00000000000572ca */ /* 0x000fe200000e0000 */
[----:B--2---:R-:W-:Y:S01]  /*ddf0*/  @!P1 FADD.FTZ R4, R4, R14 ;  /* 0x0000000e04049221 */ /* 0x004fe20000010000 */
[----:B------:R-:W-:-:S03]  /*de00*/  @!P1 FADD.FTZ R5, R5, R15 ;  /* 0x0000000f05059221 */ /* 0x000fc60000010000 */
[----:B---3--:R-:W-:Y:S01]  /*de10*/  @!P0 FADD.FTZ R4, R4, R12 ;  /* 0x0000000c04048221 */ /* 0x008fe20000010000 */
[----:B------:R-:W-:-:S09]  /*de20*/  @!P0 FADD.FTZ R5, R5, R13 ;  /* 0x0000000d05058221 */ /* 0x000fd20000010000 */
.L_x_190:
[----:B------:R-:W-:Y:S01]  /*de30*/  MOV R0, UR5 ;  /* 0x0000000500007c02 */ /* 0x000fe20008000f00 */
[----:B------:R-:W-:Y:S01]  /*de40*/  ULOP3.LUT UR6, UR12, 0x1, URZ, 0xc0, !UPT ;  /* 0x000000010c067892 */ /* 0x000fe2000f8ec0ff */
[----:B------:R-:W-:Y:S02]  /*de50*/  BSSY.RECONVERGENT B0, `(.L_x_183) ;  /* 0x000000c000007945 */ /* 0x000fe40003800200 */
[----:B------:R-:W-:-:S03]  /*de60*/  ISETP.NE.AND P0, PT, R0, UR20, PT ;  /* 0x0000001400007c0c */ /* 0x000fc6000bf05270 */
[----:B------:R-:W-:Y:S02]  /*de70*/  MOV R0, UR6 ;  /* 0x0000000600007c02 */ /* 0x000fe40008000f00 */
[----:B------:R-:W-:-:S04]  /*de80*/  ISETP.NE.OR P0, PT, R2, RZ, !P0 ;  /* 0x000000ff0200720c */ /* 0x000fc80004705670 */
[----:B------:R-:W-:-:S13]  /*de90*/  ISETP.NE.U32.OR P0, PT, R0, 0x1, P0 ;  /* 0x000000010000780c */ /* 0x000fda0000705470 */
[----:B------:R-:W-:Y:S05]  /*dea0*/  @P0 BRA `(.L_x_191) ;  /* 0x0000000000180947 */ /* 0x000fea0003800000 */
[----:B------:R-:W-:-:S06]  /*deb0*/  UIMAD UR6, UR9, UR5, UR14 ;  /* 0x00000005090672a4 */ /* 0x000fcc000f8e020e */
[----:B------:R-:W-:-:S05]  /*dec0*/  MOV R3, UR6 ;  /* 0x0000000600037c02 */ /* 0x000fca0008000f00 */
[----:B------:R-:W-:-:S06]  /*ded0*/  IMAD.WIDE.U32 R10, R3, 0x8, R10 ;  /* 0x00000008030a7825 */ /* 0x000fcc00078e000a */
[----:B------:R-:W2:Y:S02]  /*dee0*/  LDG.E.64 R10, desc[UR10][R10.64] ;  /* 0x0000000a0a0a7981 */ /* 0x000ea4000c1e1b00 */
[----:B--2---:R-:W-:Y:S01]  /*def0*/  FADD.FTZ R4, R4, R10 ;  /* 0x0000000a04047221 */ /* 0x004fe20000010000 */
[----:B------:R-:W-:-:S07]  /*df00*/  FADD.FTZ R5, R5, R11 ;  /* 0x0000000b05057221 */ /* 0x000fce0000010000 */
.L_x_191:
[----:B------:R-:W-:Y:S05]  /*df10*/  BSYNC.RECONVERGENT B0 ;  /* 0x0000000000007941 */ /* 0x000fea0003800200 */
.L_x_183:
[----:B------:R-:W4:Y:S01]  /*df20*/  S2UR UR6, SR_CgaCtaId ;  /* 0x00000000000679c3 */ /* 0x000f220000008800 */
[----:B------:R-:W-:Y:S01]  /*df30*/  ISETP.NE.AND P0, PT, R2, RZ, PT ;  /* 0x000000ff0200720c */ /* 0x000fe20003f05270 */
[----:B------:R-:W-:Y:S01]  /*df40*/  UMOV UR5, 0x400 ;  /* 0x0000040000057882 */ /* 0x000fe20000000000 */
[----:B------:R-:W1:Y:S01]  /*df50*/  LDCU.U8 UR12, c[0x0][0x414] ;  /* 0x00008280ff0c77ac */ /* 0x000e620008000000 */
[----:B0-2---:R-:W-:Y:S01]  /*df60*/  HFMA2 R14, -RZ, RZ, 0, 0 ;  /* 0x00000000ff0e7431 */ /* 0x005fe200000001ff */
[----:B------:R-:W0:Y:S01]  /*df70*/  LDCU UR13, c[0x0][0x41c] ;  /* 0x00008380ff0d77ac */ /* 0x000e220008000800 */
[----:B------:R-:W2:Y:S01]  /*df80*/  LDCU.64 UR22, c[0x0][0x3f8] ;  /* 0x00007f00ff1677ac */ /* 0x000ea20008000a00 */
[----:B------:R-:W0:Y:S01]  /*df90*/  LDCU.64 UR18, c[0x0][0x400] ;  /* 0x00008000ff1277ac */ /* 0x000e220008000a00 */
[----:B-1----:R-:W-:Y:S02]  /*dfa0*/  UISETP.NE.AND UP0, UPT, UR12, URZ, UPT ;  /* 0x000000ff0c00728c */ /* 0x002fe4000bf05270 */
[----:B----4-:R-:W-:Y:S01]  /*dfb0*/  ULEA UR5, UR6, UR5, 0x18 ;  /* 0x0000000506057291 */ /* 0x010fe2000f8ec0ff */
[----:B------:R-:W1:Y:S03]  /*dfc0*/  LDCU.64 UR6, c[0x0][0x380] ;  /* 0x00007000ff0677ac */ /* 0x000e660008000a00 */
[----:B------:R-:W-:-:S05]  /*dfd0*/  PLOP3.LUT P1, PT, PT, PT, UP0, 0x80, 0x8 ;  /* 0x000000000008781c */ /* 0x000fca0003f2f008 */
[----:B------:R-:W-:Y:S01]  /*dfe0*/  @!P0 STS.64 [UR5+0x98], R4 ;  /* 0x00009804ff008988 */ /* 0x000fe20008000a05 */
[----:B------:R-:W-:Y:S06]  /*dff0*/  BAR.SYNC.DEFER_BLOCKING 0x0 ;  /* 0x0000000000007b1d */ /* 0x000fec0000010000 */
[----:B---3--:R-:W3:Y:S01]  /*e000*/  LDS.64 R10, [UR5+0x98] ;  /* 0x00009805ff0a7984 */ /* 0x008ee20008000a00 */
[----:B------:R-:W3:Y:S02]  /*e010*/  LDCU UR5, c[0x0][0x42c] ;  /* 0x00008580ff0577ac */ /* 0x000ee40008000800 */
[----:B---3--:R-:W-:Y:S01]  /*e020*/  FMUL.FTZ R0, R10, UR5 ;  /* 0x000000050a007c20 */ /* 0x008fe20008410000 */
[----:B012---:R-:W-:-:S07]  /*e030*/  FMUL.FTZ R3, R11, UR5 ;  /* 0x000000050b037c20 */ /* 0x007fce0008410000 */
.L_x_197:
[----:B------:R-:W-:-:S05]  /*e040*/  LEA R13, R14, UR15, 0x2 ;  /* 0x0000000f0e0d7c11 */ /* 0x000fca000f8e10ff */
[----:B0-----:R-:W2:Y:S04]  /*e050*/  LDL.64 R10, [R13+0x10] ;  /* 0x000010000d0a7983 */ /* 0x001ea80000100a00 */
[----:B------:R-:W3:Y:S01]  /*e060*/  LDL.64 R4, [R13+0x90] ;  /* 0x000090000d047983 */ /* 0x000ee20000100a00 */
[----:B------:R-:W-:Y:S01]  /*e070*/  SHF.R.U32.HI R22, RZ, 0x5, R2 ;  /* 0x00000005ff167819 */ /* 0x000fe20000011602 */
[----:B------:R-:W-:Y:S01]  /*e080*/  BSSY.RECONVERGENT B0, `(.L_x_192) ;  /* 0x0000038000007945 */ /* 0x000fe20003800200 */
[----:B------:R-:W-:-:S05]  /*e090*/  MOV R25, UR13 ;  /* 0x0000000d00197c02 */ /* 0x000fca0008000f00 */
[----:B------:R-:W-:-:S05]  /*e0a0*/  IMAD R25, R25, UR20, R22 ;  /* 0x0000001419197c24 */ /* 0x000fca000f8e0216 */
[----:B------:R-:W-:-:S04]  /*e0b0*/  LEA R25, R14, R25, 0x4 ;  /* 0x000000190e197211 */ /* 0x000fc800078e20ff */
[----:B------:R-:W-:Y:S02]  /*e0c0*/  ISETP.GE.U32.AND P0, PT, R25, UR18, PT ;  /* 0x0000001219007c0c */ /* 0x000fe4000bf06070 */
[C---:B--2---:R-:W-:Y:S02]  /*e0d0*/  SHF.L.U32 R12, R10.reuse, 0x10, RZ ;  /* 0x000000100a0c7819 */ /* 0x044fe400000006ff */
[----:B------:R-:W-:Y:S02]  /*e0e0*/  PRMT R10, R10, 0x7632, R10 ;  /* 0x000076320a0a7816 */ /* 0x000fe4000000000a */
[----:B---3--:R-:W-:Y:S01]  /*e0f0*/  SHF.L.U32 R13, R4, 0x10, RZ ;  /* 0x00000010040d7819 */ /* 0x008fe200000006ff */
[----:B------:R-:W-:Y:S01]  /*e100*/  FADD.FTZ R12, R12, -UR16 ;  /* 0x800000100c0c7e21 */ /* 0x000fe20008010000 */
[----:B------:R-:W-:Y:S02]  /*e110*/  SHF.L.U32 R10, R10, 0x10, RZ ;  /* 0x000000100a0a7819 */ /* 0x000fe400000006ff */
[----:B------:R-:W-:Y:S01]  /*e120*/  PRMT R4, R4, 0x7632, R4 ;  /* 0x0000763204047816 */ /* 0x000fe20000000004 */
[----:B------:R-:W-:-:S02]  /*e130*/  FMUL.FTZ R23, R12, UR17 ;  /* 0x000000110c177c20 */ /* 0x000fc40008410000 */
[----:B------:R-:W-:Y:S01]  /*e140*/  FADD.FTZ R10, R10, -UR16 ;  /* 0x800000100a0a7e21 */ /* 0x000fe20008010000 */
[----:B------:R-:W-:Y:S01]  /*e150*/  SHF.L.U32 R4, R4, 0x10, RZ ;  /* 0x0000001004047819 */ /* 0x000fe200000006ff */
[----:B------:R-:W-:Y:S02]  /*e160*/  @P1 FFMA.FTZ R12, R8, R23, R6 ;  /* 0x00000017080c1223 */ /* 0x000fe40000010006 */
[----:B------:R-:W-:Y:S02]  /*e170*/  FMUL.FTZ R20, R10, UR17 ;  /* 0x000000110a147c20 */ /* 0x000fe40008410000 */
[----:B------:R-:W-:Y:S02]  /*e180*/  @P1 FMUL.FTZ R15, R12, -1.4426950216293334961 ;  /* 0xbfb8aa3b0c0f1820 */ /* 0x000fe40000410000 */
[----:B------:R-:W-:-:S04]  /*e190*/  @P1 FFMA.FTZ R10, R9, R20, R7 ;  /* 0x00000014090a1223 */ /* 0x000fc80000010007 */
[----:B------:R-:W-:Y:S01]  /*e1a0*/  @P1 FMUL.FTZ R17, R10, -1.4426950216293334961 ;  /* 0xbfb8aa3b0a111820 */ /* 0x000fe20000410000 */
[----:B------:R-:W0:Y:S08]  /*e1b0*/  @P1 MUFU.EX2 R15, R15 ;  /* 0x0000000f000f1308 */ /* 0x000e300000000800 */
[----:B------:R-:W1:Y:S01]  /*e1c0*/  @P1 MUFU.EX2 R17, R17 ;  /* 0x0000001100111308 */ /* 0x000e620000000800 */
[----:B0-----:R-:W-:-:S07]  /*e1d0*/  @P1 FADD.FTZ R16, R15, 1 ;  /* 0x3f8000000f101421 */ /* 0x001fce0000010000 */
[----:B------:R-:W0:Y:S01]  /*e1e0*/  @P1 MUFU.RCP R16, R16 ;  /* 0x0000001000101308 */ /* 0x000e220000001000 */
[----:B-1----:R-:W-:-:S07]  /*e1f0*/  @P1 FADD.FTZ R18, R17, 1 ;  /* 0x3f80000011121421 */ /* 0x002fce0000010000 */
[----:B------:R1:W2:Y:S02]  /*e200*/  @P1 MUFU.RCP R19, R18 ;  /* 0x0000001200131308 */ /* 0x0002a40000001000 */
[----:B-1----:R-:W-:Y:S01]  /*e210*/  SHF.R.S32.HI R18, RZ, 0x1f, R25 ;  /* 0x0000001fff127819 */ /* 0x002fe20000011419 */
[----:B0-----:R-:W-:Y:S01]  /*e220*/  @P1 FADD.FTZ R21, -R16, 1 ;  /* 0x3f80000010151421 */ /* 0x001fe20000010100 */
[----:B------:R-:W-:Y:S02]  /*e230*/  @P1 FMUL.FTZ R16, R13, R16 ;  /* 0x000000100d101220 */ /* 0x000fe40000410000 */
[----:B------:R-:W-:Y:S01]  /*e240*/  ISETP.GE.AND.EX P0, PT, R18, UR19, PT, P0 ;  /* 0x0000001312007c0c */ /* 0x000fe2000bf06300 */
[----:B------:R-:W-:Y:S01]  /*e250*/  @P1 FFMA.FTZ R21, R12, R21, 1 ;  /* 0x3f8000000c151423 */ /* 0x000fe20000010015 */
[----:B------:R-:W-:Y:S01]  /*e260*/  PRMT R12, R11, 0x7632, R12 ;  /* 0x000076320b0c7816 */ /* 0x000fe2000000000c */
[----:B--2---:R-:W-:Y:S01]  /*e270*/  @P1 FADD.FTZ R15, -R19, 1 ;  /* 0x3f800000130f1421 */ /* 0x004fe20000010100 */
[----:B------:R-:W-:Y:S01]  /*e280*/  @P1 FMUL.FTZ R19, R4, R19 ;  /* 0x0000001304131220 */ /* 0x000fe20000410000 */
[----:B------:R-:W-:Y:S01]  /*e290*/  @P1 FMUL.FTZ R13, R16, R21 ;  /* 0x00000015100d1220 */ /* 0x000fe20000410000 */
[----:B------:R-:W-:Y:S01]  /*e2a0*/  SHF.L.U32 R17, R12, 0x10, RZ ;  /* 0x000000100c117819 */ /* 0x000fe200000006ff */
[----:B------:R-:W-:Y:S01]  /*e2b0*/  @P1 FFMA.FTZ R10, R10, R15, 1 ;  /* 0x3f8000000a0a1423 */ /* 0x000fe2000001000f */
[----:B------:R-:W-:Y:S01]  /*e2c0*/  FFMA.FTZ R15, R0, R23, R3 ;  /* 0x00000017000f7223 */ /* 0x000fe20000010003 */
[----:B------:R-:W-:-:S02]  /*e2d0*/  SHF.L.U32 R16, R11, 0x10, RZ ;  /* 0x000000100b107819 */ /* 0x000fc400000006ff */
[----:B------:R-:W-:Y:S01]  /*e2e0*/  @P1 FMUL.FTZ R4, R19, R10 ;  /* 0x0000000a13041220 */ /* 0x000fe20000410000 */
[----:B------:R-:W-:Y:S01]  /*e2f0*/  FFMA.FTZ R10, R0, R20, R3 ;  /* 0x00000014000a7223 */ /* 0x000fe20000010003 */
[----:B------:R-:W-:Y:S01]  /*e300*/  FFMA.FTZ R15, R8, R13, -R15 ;  /* 0x0000000d080f7223 */ /* 0x000fe2000001080f */
[----:B------:R-:W-:Y:S02]  /*e310*/  IADD3 R23, PT, PT, R25, 0x10, RZ ;  /* 0x0000001019177810 */ /* 0x000fe40007ffe0ff */
[----:B------:R-:W-:Y:S01]  /*e320*/  FFMA.FTZ R12, R9, R4, -R10 ;  /* 0x00000004090c7223 */ /* 0x000fe2000001080a */
[----:B------:R-:W-:Y:S06]  /*e330*/  @P0 BRA `(.L_x_193) ;  /* 0x0000000000300947 */ /* 0x000fec0003800000 */
[----:B-----5:R-:W-:Y:S01]  /*e340*/  MOV R10, R38 ;  /* 0x00000026000a7202 */ /* 0x020fe20000000f00 */
[----:B------:R-:W-:Y:S01]  /*e350*/  IMAD R4, R18, UR22, RZ ;  /* 0x0000001612047c24 */ /* 0x000fe2000f8e02ff */
[----:B------:R-:W-:Y:S01]  /*e360*/  MOV R11, R41 ;  /* 0x00000029000b7202 */ /* 0x000fe20000000f00 */
[----:B------:R-:W-:Y:S02]  /*e370*/  FMUL.FTZ R15, R15, UR17 ;  /* 0x000000110f0f7c20 */ /* 0x000fe40008410000 */
[C---:B------:R-:W-:Y:S02]  /*e380*/  IMAD R13, R25.reuse, UR23, R4 ;  /* 0x00000017190d7c24 */ /* 0x040fe4000f8e0204 */
[----:B------:R-:W-:Y:S01]  /*e390*/  FMUL.FTZ R4, R12, UR17 ;  /* 0x000000110c047c20 */ /* 0x000fe20008410000 */
[----:B------:R-:W-:-:S05]  /*e3a0*/  IMAD.WIDE.U32 R10, R25, UR22, R10 ;  /* 0x00000016190a7c25 */ /* 0x000fca000f8e000a */
[----:B------:R-:W-:Y:S02]  /*e3b0*/  IADD3 R11, PT, PT, R11, R13, RZ ;  /* 0x0000000d0b0b7210 */ /* 0x000fe40007ffe0ff */
[----:B------:R-:W-:-:S04]  /*e3c0*/  LEA R12, P0, R10, UR6, 0x1 ;  /* 0x000000060a0c7c11 */ /* 0x000fc8000f8008ff */
[----:B------:R-:W-:Y:S02]  /*e3d0*/  LEA.HI.X R13, R10, UR7, R11, 0x1, P0 ;  /* 0x000000070a0d7c11 */ /* 0x000fe400080f0c0b */
[----:B------:R-:W-:-:S05]  /*e3e0*/  F2FP.BF16.F32.PACK_AB R11, R4, R15 ;  /* 0x0000000f040b723e */ /* 0x000fca00000010ff */
[----:B------:R0:W-:Y:S02]  /*e3f0*/  STG.E desc[UR10][R12.64], R11 ;  /* 0x0000000b0c007986 */ /* 0x0001e4000c10190a */
.L_x_193:
[----:B------:R-:W-:Y:S05]  /*e400*/  BSYNC.RECONVERGENT B0 ;  /* 0x0000000000007941 */ /* 0x000fea0003800200 */
.L_x_192:
[----:B------:R-:W-:Y:S01]  /*e410*/  ISETP.NE.AND P1, PT, RZ, UR12, PT ;  /* 0x0000000cff007c0c */ /* 0x000fe2000bf25270 */
[----:B------:R-:W-:Y:S01]  /*e420*/  FADD.FTZ R16, R16, -UR16 ;  /* 0x8000001010107e21 */ /* 0x000fe20008010000 */
[----:B------:R-:W-:Y:S01]  /*e430*/  FADD.FTZ R17, R17, -UR16 ;  /* 0x8000001011117e21 */ /* 0x000fe20008010000 */
[----:B------:R-:W-:Y:S02]  /*e440*/  ISETP.GE.U32.AND P0, PT, R23, UR18, PT ;  /* 0x0000001217007c0c */ /* 0x000fe4000bf06070 */
[----:B0-----:R-:W-:Y:S01]  /*e450*/  FMUL.FTZ R11, R16, UR17 ;  /* 0x00000011100b7c20 */ /* 0x001fe20008410000 */
[----:B------:R-:W-:Y:S01]  /*e460*/  SHF.R.S32.HI R22, RZ, 0x1f, R23 ;  /* 0x0000001fff167819 */ /* 0x000fe20000011417 */
[----:B------:R-:W-:Y:S01]  /*e470*/  FMUL.FTZ R16, R17, UR17 ;  /* 0x0000001111107c20 */ /* 0x000fe20008410000 */
[C---:B------:R-:W-:Y:S01]  /*e480*/  PRMT R4, R5.reuse, 0x7632, R4 ;  /* 0x0000763205047816 */ /* 0x040fe20000000004 */
[--C-:B------:R-:W-:Y:S01]  /*e490*/  FFMA.FTZ R21, R0, R11, R3.reuse ;  /* 0x0000000b00157223 */ /* 0x100fe20000010003 */
[----:B------:R-:W-:Y:S01]  /*e4a0*/  ISETP.GE.AND.EX P0, PT, R22, UR19, PT, P0 ;  /* 0x0000001316007c0c */ /* 0x000fe2000bf06300 */
[----:B------:R-:W-:Y:S01]  /*e4b0*/  FFMA.FTZ R20, R0, R16, R3 ;  /* 0x0000001000147223 */ /* 0x000fe20000010003 */
[----:B------:R-:W-:-:S02]  /*e4c0*/  SHF.L.U32 R5, R5, 0x10, RZ ;  /* 0x0000001005057819 */ /* 0x000fc400000006ff */
        /* <DEDUP_REMOVED lines=14> */
[----:B------:R-:W-:-:S04]  /*e5b0*/  FFMA.FTZ R10, R10, R19, 1 ;  /* 0x3f8000000a0a7423 */ /* 0x000fc80000010013 */
[----:B------:R-:W-:Y:S01]  /*e5c0*/  FMUL.FTZ R5, R5, R10 ;  /* 0x0000000a05057220 */ /* 0x000fe20000410000 */
[----:B-1----:R-:W-:Y:S01]  /*e5d0*/  FADD.FTZ R18, -R17, 1 ;  /* 0x3f80000011127421 */ /* 0x002fe20000010100 */
[----:B------:R-:W-:-:S03]  /*e5e0*/  FMUL.FTZ R4, R4, R17 ;  /* 0x0000001104047220 */ /* 0x000fc60000410000 */
[----:B------:R-:W-:-:S04]  /*e5f0*/  FFMA.FTZ R11, R11, R18, 1 ;  /* 0x3f8000000b0b7423 */ /* 0x000fc80000010012 */
[----:B------:R-:W-:-:S07]  /*e600*/  FMUL.FTZ R4, R4, R11 ;  /* 0x0000000b04047220 */ /* 0x000fce0000410000 */
.L_x_194:
[----:B------:R-:W-:Y:S01]  /*e610*/  BSSY.RECONVERGENT B0, `(.L_x_195) ;  /* 0x0000010000007945 */ /* 0x000fe20003800200 */
[----:B------:R-:W-:Y:S01]  /*e620*/  FFMA.FTZ R21, R8, R5, -R21 ;  /* 0x0000000508157223 */ /* 0x000fe20000010815 */
[----:B------:R-:W-:Y:S02]  /*e630*/  FFMA.FTZ R12, R9, R4, -R20 ;  /* 0x00000004090c7223 */ /* 0x000fe40000010814 */
[----:B------:R-:W-:Y:S05]  /*e640*/  @P0 BRA `(.L_x_196) ;  /* 0x0000000000300947 */ /* 0x000fea0003800000 */
[----:B-----5:R-:W-:Y:S01]  /*e650*/  MOV R4, R38 ;  /* 0x0000002600047202 */ /* 0x020fe20000000f00 */
[----:B------:R-:W-:Y:S01]  /*e660*/  IMAD R10, R22, UR22, RZ ;  /* 0x00000016160a7c24 */ /* 0x000fe2000f8e02ff */
[----:B------:R-:W-:Y:S01]  /*e670*/  MOV R5, R41 ;  /* 0x0000002900057202 */ /* 0x000fe20000000f00 */
[----:B------:R-:W-:Y:S01]  /*e680*/  FMUL.FTZ R21, R21, UR17 ;  /* 0x0000001115157c20 */ /* 0x000fe20008410000 */
[----:B------:R-:W-:Y:S01]  /*e690*/  FMUL.FTZ R12, R12, UR17 ;  /* 0x000000110c0c7c20 */ /* 0x000fe20008410000 */
[C---:B------:R-:W-:Y:S02]  /*e6a0*/  IMAD R11, R23.reuse, UR23, R10 ;  /* 0x00000017170b7c24 */ /* 0x040fe4000f8e020a */
[----:B------:R-:W-:-:S05]  /*e6b0*/  IMAD.WIDE.U32 R4, R23, UR22, R4 ;  /* 0x0000001617047c25 */ /* 0x000fca000f8e0004 */
[----:B------:R-:W-:Y:S02]  /*e6c0*/  IADD3 R5, PT, PT, R5, R11, RZ ;  /* 0x0000000b05057210 */ /* 0x000fe40007ffe0ff */
[----:B------:R-:W-:-:S04]  /*e6d0*/  LEA R10, P0, R4, UR6, 0x1 ;  /* 0x00000006040a7c11 */ /* 0x000fc8000f8008ff */
[----:B------:R-:W-:Y:S02]  /*e6e0*/  LEA.HI.X R11, R4, UR7, R5, 0x1, P0 ;  /* 0x00000007040b7c11 */ /* 0x000fe400080f0c05 */
[----:B------:R-:W-:-:S05]  /*e6f0*/  F2FP.BF16.F32.PACK_AB R5, R12, R21 ;  /* 0x000000150c05723e */ /* 0x000fca00000010ff */
[----:B------:R0:W-:Y:S02]  /*e700*/  STG.E desc[UR10][R10.64], R5 ;  /* 0x000000050a007986 */ /* 0x0001e4000c10190a */
.L_x_196:
[----:B------:R-:W-:Y:S05]  /*e710*/  BSYNC.RECONVERGENT B0 ;  /* 0x0000000000007941 */ /* 0x000fea0003800200 */
.L_x_195:
[----:B------:R-:W-:-:S04]  /*e720*/  IADD3 R14, PT, PT, R14, 0x2, RZ ;  /* 0x000000020e0e7810 */ /* 0x000fc80007ffe0ff */
[----:B------:R-:W-:-:S13]  /*e730*/  ISETP.NE.AND P0, PT, R14, 0x20, PT ;  /* 0x000000200e00780c */ /* 0x000fda0003f05270 */
[----:B------:R-:W-:Y:S05]  /*e740*/  @P0 BRA `(.L_x_197) ;  /* 0xfffffff8003c0947 */ /* 0x000fea000383ffff */
[----:B------:R-:W1:Y:S01]  /*e750*/  LDCU UR5, c[0x0][0x410] ;  /* 0x00008200ff0577ac */ /* 0x000e620008000800 */
[----:B------:R-:W1:Y:S01]  /*e760*/  LDCU UR6, c[0x0][0x3e0] ;  /* 0x00007c00ff0677ac */ /* 0x000e620008000800 */
[----:B------:R-:W-:Y:S02]  /*e770*/  UIADD3 UR8, UPT, UPT, UR9, UR8, URZ ;  /* 0x0000000809087290 */ /* 0x000fe4000fffe0ff */
[----:B------:R-:W-:Y:S02]  /*e780*/  UIADD3 UR4, UPT, UPT, UR4, 0x1, URZ ;  /* 0x0000000104047890 */ /* 0x000fe4000fffe0ff */
[----:B-1----:R-:W-:-:S04]  /*e790*/  UIMAD UR5, UR5, UR6, URZ ;  /* 0x00000006050572a4 */ /* 0x002fc8000f8e02ff */
[----:B------:R-:W-:-:S09]  /*e7a0*/  UISETP.GE.AND UP0, UPT, UR8, UR5, UPT ;  /* 0x000000050800728c */ /* 0x000fd2000bf06270 */
[----:B------:R-:W-:Y:S05]  /*e7b0*/  BRA.U !UP0, `(.L_x_198) ;  /* 0xffffff19083c7547 */ /* 0x000fea000b83ffff */
.L_x_172:
[----:B------:R-:W1:Y:S01]  /*e7c0*/  S2R R9, SR_TID.X ;  /* 0x0000000000097919 */ /* 0x000e620000002100 */
[----:B------:R-:W2:Y:S01]  /*e7d0*/  LDC R4, c[0x0][0x370] ;  /* 0x0000dc00ff047b82 */ /* 0x000ea20000000800 */
[----:B------:R-:W-:Y:S07]  /*e7e0*/  BSSY.RECONVERGENT B0, `(.L_x_199) ;  /* 0x000000e000007945 */ /* 0x000fee0003800200 */
[----:B------:R-:W3:Y:S08]  /*e7f0*/  LDC R7, c[0x0][0x374] ;  /* 0x0000dd00ff077b82 */ /* 0x000ef00000000800 */
[----:B------:R-:W4:Y:S01]  /*e800*/  LDC.64 R2, c[0x0][0x3c8] ;  /* 0x0000f200ff027b82 */ /* 0x000f220000000a00 */
[----:B--2---:R-:W-:-:S02]  /*e810*/  ISETP.NE.AND P0, PT, R4, 0x1, PT ;  /* 0x000000010400780c */ /* 0x004fc40003f05270 */
[----:B-1----:R-:W-:Y:S02]  /*e820*/  ISETP.NE.AND P1, PT, R9, RZ, PT ;  /* 0x000000ff0900720c */ /* 0x002fe40003f25270 */
[----:B---3--:R-:W-:-:S04]  /*e830*/  SHF.L.U32 R0, R7, 0x1, RZ ;  /* 0x0000000107007819 */ /* 0x008fc800000006ff */
[----:B0-----:R-:W-:-:S05]  /*e840*/  SEL R5, R0, RZ, P0 ;  /* 0x000000ff00057207 */ /* 0x001fca0000000000 */
[----:B----4-:R-:W-:Y:S02]  /*e850*/  IMAD.WIDE.U32 R2, R5, 0x4, R2 ;  /* 0x0000000405027825 */ /* 0x010fe400078e0002 */
[----:B------:R-:W-:Y:S05]  /*e860*/  @P1 BRA `(.L_x_200) ;  /* 0x0000000000141947 */ /* 0x000fea0003800000 */
[----:B------:R-:W-:Y:S01]  /*e870*/  HFMA2 R5, -RZ, RZ, 0, 5.9604644775390625e-08 ;  /* 0x00000001ff057431 */ /* 0x000fe200000001ff */
[----:B------:R-:W-:Y:S06]  /*e880*/  MEMBAR.ALL.GPU ;  /* 0x0000000000007992 */ /* 0x000fec000000a000 */
[----:B------:R-:W-:-:S00]  /*e890*/  ERRBAR ;  /* 0x00000000000079ab */ /* 0x000fc00000000000 */
[----:B------:R-:W-:Y:S06]  /*e8a0*/  CGAERRBAR ;  /* 0x00000000000075ab */ /* 0x000fec0000000000 */
[----:B------:R0:W-:Y:S02]  /*e8b0*/  REDG.E.ADD.S32.STRONG.GPU desc[UR10][R2.64], R5 ;  /* 0x000000050200798e */ /* 0x0001e4000c12e30a */
.L_x_200:
[----:B------:R-:W-:Y:S05]  /*e8c0*/  BSYNC.RECONVERGENT B0 ;  /* 0x0000000000007941 */ /* 0x000fea0003800200 */
.L_x_199:
        /* <DEDUP_REMOVED lines=11> */
.L_x_202:
[----:B------:R-:W2:Y:S04]  /*e980*/  LDG.E.STRONG.GPU R5, desc[UR10][R2.64] ;  /* 0x0000000a02057981 */ /* 0x000ea8000c1ef900 */
[----:B--2---:R-:W-:Y:S01]  /*e990*/  CCTL.IVALL ;  /* 0x00000000ff00798f */ /* 0x004fe20002000000 */
[----:B------:R-:W-:Y:S05]  /*e9a0*/  YIELD ;  /* 0x0000000000007946 */ /* 0x000fea0003800000 */
[----:B------:R-:W-:-:S13]  /*e9b0*/  ISETP.NE.AND P0, PT, R5, R0, PT ;  /* 0x000000000500720c */ /* 0x000fda0003f05270 */
[----:B------:R-:W-:Y:S05]  /*e9c0*/  @P0 BRA `(.L_x_202) ;  /* 0xfffffffc00ec0947 */ /* 0x000fea000383ffff */
.L_x_201:
        /* <DEDUP_REMOVED lines=61> */
.L_x_205:
        /* <DEDUP_REMOVED lines=29> */
.L_x_204:
[----:B------:R-:W-:Y:S05]  /*ef70*/  BSYNC.RECONVERGENT B0 ;  /* 0x0000000000007941 */ /* 0x000fea0003800200 */
.L_x_203:
[----:B------:R-:W-:Y:S05]  /*ef80*/  @!P0 EXIT ;  /* 0x000000000000894d */ /* 0x000fea0003800000 */
[----:B-----5:R-:W-:Y:S01]  /*ef90*/  SHF.L.U64.HI R39, R26, 0x2, R35 ;  /* 0x000000021a277819 */ /* 0x020fe20000010223 */
[----:B------:R-:W1:Y:S01]  /*efa0*/  LDCU.64 UR4, c[0x0][0x3d8] ;  /* 0x00007b00ff0477ac */ /* 0x000e620008000a00 */
[C---:B------:R-:W-:Y:S02]  /*efb0*/  SHF.L.U64.HI R33, R32.reuse, 0x2, R33 ;  /* 0x0000000220217819 */ /* 0x040fe40000010221 */
[----:B------:R-:W-:Y:S01]  /*efc0*/  SHF.L.U32 R31, R32, 0x2, RZ ;  /* 0x00000002201f7819 */ /* 0x000fe200000006ff */
[----:B------:R-:W2:Y:S01]  /*efd0*/  LDCU.64 UR6, c[0x0][0x388] ;  /* 0x00007100ff0677ac */ /* 0x000ea20008000a00 */
[----:B------:R-:W-:Y:S02]  /*efe0*/  SHF.L.U32 R41, R26, 0x2, RZ ;  /* 0x000000021a297819 */ /* 0x000fe400000006ff */
[C---:B------:R-:W-:Y:S01]  /*eff0*/  SHF.L.U64.HI R35, R0.reuse, 0x2, R3 ;  /* 0x0000000200237819 */ /* 0x040fe20000010203 */
[----:B------:R-:W3:Y:S01]  /*f000*/  LDCU.64 UR8, c[0x0][0x390] ;  /* 0x00007200ff0877ac */ /* 0x000ee20008000a00 */
[----:B------:R-:W-:-:S07]  /*f010*/  SHF.L.U32 R37, R0, 0x2, RZ ;  /* 0x0000000200257819 */ /* 0x000fce00000006ff */
.L_x_206:
[C---:B0-----:R-:W-:Y:S02]  /*f020*/  SHF.L.U32 R18, R5.reuse, 0x2, RZ ;  /* 0x0000000205127819 */ /* 0x041fe400000006ff */
[----:B------:R-:W-:Y:S02]  /*f030*/  SHF.L.U64.HI R2, R5, 0x2, R30 ;  /* 0x0000000205027819 */ /* 0x000fe4000001021e */
[----:B-1----:R-:W-:-:S04]  /*f040*/  IADD3 R6, P0, PT, R18, UR4, RZ ;  /* 0x0000000412067c10 */ /* 0x002fc8000ff1e0ff */
[----:B------:R-:W-:Y:S02]  /*f050*/  IADD3.X R7, PT, PT, R2, UR5, RZ, P0, !PT ;  /* 0x0000000502077c10 */ /* 0x000fe400087fe4ff */
[C---:B------:R-:W-:Y:S02]  /*f060*/  IADD3 R8, P0, PT, R6.reuse, R37, RZ ;  /* 0x0000002506087210 */ /* 0x040fe40007f1e0ff */
[C---:B----4-:R-:W-:Y:S01]  /*f070*/  IADD3 R12, P1, PT, R6.reuse, R41, RZ ;  /* 0x00000029060c7210 */ /* 0x050fe20007f3e0ff */
        /* <DEDUP_REMOVED lines=13> */
[----:B--2---:R-:W-:Y:S02]  /*f150*/  IADD3 R14, P0, PT, R16, UR6, RZ ;  /* 0x00000006100e7c10 */ /* 0x004fe4000ff1e0ff */
[----:B------:R-:W-:Y:S02]  /*f160*/  LOP3.LUT R2, R2, 0x3, RZ, 0xc0, !PT ;  /* 0x0000000302027812 */ /* 0x000fe400078ec0ff */
[----:B---3--:R-:W-:Y:S02]  /*f170*/  IADD3 R16, P1, PT, R16, UR8, RZ ;  /* 0x0000000810107c10 */ /* 0x008fe4000ff3e0ff */
        /* <DEDUP_REMOVED lines=60> */
.L_x_207:
        /* <DEDUP_REMOVED lines=12> */
.L_x_4499:


//--------------------- .text._Z35group_norm_nhwc_bwd_one_pass_kernelI11Bf16IOBf16WLi64ELi64ELi512EEv26Group_norm_nhwc_bwd_params --------------------------
	.section	.text._Z35group_norm_nhwc_bwd_one_pass_kernelI11Bf16IOBf16WLi64ELi64ELi512EEv26Group_norm_nhwc_bwd_params,"ax",@progbits
	.align	128
        .global         _Z35group_norm_nhwc_bwd_one_pass_kernelI11Bf16IOBf16WLi64ELi64ELi512EEv26Group_norm_nhwc_bwd_params
        .type           _Z35group_norm_nhwc_bwd_one_pass_kernelI11Bf16IOBf16WLi64ELi64ELi512EEv26Group_norm_nhwc_bwd_params,@function
        .size           _Z35group_norm_nhwc_bwd_one_pass_kernelI11Bf16IOBf16WLi64ELi64ELi512EEv26Group_norm_nhwc_bwd_params,(.L_x_4500 - _Z35group_norm_nhwc_bwd_one_pass_kernelI11Bf16IOBf16WLi64ELi64ELi512EEv26Group_norm_nhwc_bwd_params)
        .other          _Z35group_norm_nhwc_bwd_one_pass_kernelI11Bf16IOBf16WLi64ELi64ELi512EEv26Group_norm_nhwc_bwd_params,@"STO_CUDA_ENTRY STV_DEFAULT"
_Z35group_norm_nhwc_bwd_one_pass_kernelI11Bf16IOBf16WLi64ELi64ELi512EEv26Group_norm_nhwc_bwd_params:
.text._Z35group_norm_nhwc_bwd_one_pass_kernelI11Bf16IOBf16WLi64ELi64ELi512EEv26Group_norm_nhwc_bwd_params:
        /* <DEDUP_REMOVED lines=11> */
.L_x_239:
[----:B------:R-:W1:Y:S01]  /*00b0*/  LDC R8, c[0x0][0x410] ;  /* 0x00010400ff087b82 */ /* 0x000e620000000800 */
[----:B0-2---:R-:W2:Y:S01]  /*00c0*/  S2R R2, SR_TID.X ;  /* 0x0000000000027919 */ /* 0x005ea20000002100 */
[----:B------:R-:W3:Y:S01]  /*00d0*/  LDCU UR4, c[0x0][0x41c] ;  /* 0x00008380ff0477ac */ /* 0x000ee20008000800 */
[----:B------:R-:W-:Y:S01]  /*00e0*/  ISETP.GE.AND P3, PT, R35, RZ, PT ;  /* 0x000000ff2300720c */ /* 0x000fe20003f66270 */
[----:B------:R-:W4:Y:S01]  /*00f0*/  LDCU.128 UR8, c[0x0][0x400] ;  /* 0x00008000ff0877ac */ /* 0x000f220008000c00 */
[----:B------:R-:W5:Y:S01]  /*0100*/  LDCU.U8 UR5, c[0x0][0x414] ;  /* 0x00008280ff0577ac */ /* 0x000f620008000000 */
[----:B-1----:R-:W-:-:S04]  /*0110*/  IABS R7, R8 ;  /* 0x0000000800077213 */ /* 0x002fc80000000000 */
[----:B------:R-:W1:Y:S08]  /*0120*/  I2F.RP R6, R7 ;  /* 0x0000000700067306 */ /* 0x000e700000209400 */
[----:B-1----:R-:W1:Y:S02]  /*0130*/  MUFU.RCP R6, R6 ;  /* 0x0000000600067308 */ /* 0x002e640000001000 */
[----:B-1----:R-:W-:-:S02]  /*0140*/  IADD3 R4, PT, PT, R6, 0xffffffe, RZ ;  /* 0x0ffffffe06047810 */ /* 0x002fc40007ffe0ff */
[----:B------:R-:W-:-:S04]  /*0150*/  IABS R6, R35 ;  /* 0x0000002300067213 */ /* 0x000fc80000000000 */
[----:B------:R1:W3:Y:S02]  /*0160*/  F2I.FTZ.U32.TRUNC.NTZ R5, R4 ;  /* 0x0000000400057305 */ /* 0x0002e4000021f000 */
[----:B-1----:R-:W-:Y:S02]  /*0170*/  MOV R4, RZ ;  /* 0x000000ff00047202 */ /* 0x002fe40000000f00 */
[----:B---3--:R-:W-:-:S05]  /*0180*/  IADD3 R10, PT, PT, RZ, -R5, RZ ;  /* 0x80000005ff0a7210 */ /* 0x008fca0007ffe0ff */
[----:B------:R-:W-:-:S04]  /*0190*/  IMAD R3, R10, R7, RZ ;  /* 0x000000070a037224 */ /* 0x000fc800078e02ff */
[----:B------:R-:W-:Y:S02]  /*01a0*/  IMAD.HI.U32 R5, R5, R3, R4 ;  /* 0x0000000305057227 */ /* 0x000fe400078e0004 */
[----:B------:R-:W1:Y:S04]  /*01b0*/  S2R R3, SR_CTAID.X ;  /* 0x0000000000037919 */ /* 0x000e680000002500 */
[----:B------:R-:W-:-:S05]  /*01c0*/  IMAD.HI.U32 R5, R5, R6, RZ ;  /* 0x0000000605057227 */ /* 0x000fca00078e00ff */
[----:B------:R-:W-:-:S05]  /*01d0*/  IADD3 R4, PT, PT, -R5, RZ, RZ ;  /* 0x000000ff05047210 */ /* 0x000fca0007ffe1ff */
[----:B------:R-:W-:Y:S01]  /*01e0*/  IMAD R4, R7, R4, R6 ;  /* 0x0000000407047224 */ /* 0x000fe200078e0206 */
[----:B--2---:R-:W-:-:S04]  /*01f0*/  SHF.R.U32.HI R6, RZ, 0x5, R2 ;  /* 0x00000005ff067819 */ /* 0x004fc80000011602 */
[----:B------:R-:W-:-:S13]  /*0200*/  ISETP.GT.U32.AND P2, PT, R7, R4, PT ;  /* 0x000000040700720c */ /* 0x000fda0003f44070 */
[-C--:B------:R-:W-:Y:S01]  /*0210*/  @!P2 IADD3 R4, PT, PT, R4, -R7.reuse, RZ ;  /* 0x800000070404a210 */ /* 0x080fe20007ffe0ff */
[----:B-1----:R-:W-:Y:S01]  /*0220*/  IMAD R27, R3, UR4, R6 ;  /* 0x00000004031b7c24 */ /* 0x002fe2000f8e0206 */
[----:B------:R-:W-:Y:S02]  /*0230*/  LOP3.LUT R6, R35, R8, RZ, 0x3c, !PT ;  /* 0x0000000823067212 */ /* 0x000fe400078e3cff */
[----:B------:R-:W-:Y:S02]  /*0240*/  ISETP.GE.U32.AND P1, PT, R4, R7, PT ;  /* 0x000000070400720c */ /* 0x000fe40003f26070 */
[----:B------:R-:W-:Y:S02]  /*0250*/  ISETP.GE.AND P5, PT, R6, RZ, PT ;  /* 0x000000ff0600720c */ /* 0x000fe40003fa6270 */
[----:B----4-:R-:W-:Y:S02]  /*0260*/  ISETP.GE.U32.AND P0, PT, R27, UR8, PT ;  /* 0x000000081b007c0c */ /* 0x010fe4000bf06070 */
[----:B------:R-:W-:-:S02]  /*0270*/  SHF.R.S32.HI R15, RZ, 0x1f, R27 ;  /* 0x0000001fff0f7819 */ /* 0x000fc4000001141b */
[-C--:B------:R-:W-:Y:S02]  /*0280*/  ISETP.GT.U32.AND P4, PT, R7, R4.reuse, PT ;  /* 0x000000040700720c */ /* 0x080fe40003f84070 */
[----:B------:R-:W-:Y:S02]  /*0290*/  @!P2 IADD3 R5, PT, PT, R5, 0x1, RZ ;  /* 0x000000010505a810 */ /* 0x000fe40007ffe0ff */
[----:B------:R-:W-:Y:S02]  /*02a0*/  IADD3 R7, PT, PT, R4, -R7, RZ ;  /* 0x8000000704077210 */ /* 0x000fe40007ffe0ff */
[----:B------:R-:W-:Y:S02]  /*02b0*/  ISETP.GE.AND.EX P0, PT, R15, UR9, PT, P0 ;  /* 0x000000090f007c0c */ /* 0x000fe4000bf06300 */
[----:B------:R-:W-:Y:S02]  /*02c0*/  @P1 IADD3 R5, PT, PT, R5, 0x1, RZ ;  /* 0x0000000105051810 */ /* 0x000fe40007ffe0ff */
[----:B------:R-:W-:-:S02]  /*02d0*/  SEL R4, R7, R4, !P4 ;  /* 0x0000000407047207 */ /* 0x000fc40006000000 */
[----:B------:R-:W-:Y:S02]  /*02e0*/  IADD3 R14, PT, PT, R27, 0x10, RZ ;  /* 0x000000101b0e7810 */ /* 0x000fe40007ffe0ff */
[----:B------:R-:W-:Y:S02]  /*02f0*/  ISETP.NE.AND P2, PT, R8, RZ, PT ;  /* 0x000000ff0800720c */ /* 0x000fe40003f45270 */
[----:B------:R-:W-:Y:S02]  /*0300*/  LOP3.LUT R7, RZ, R8, RZ, 0x33, !PT ;  /* 0x00000008ff077212 */ /* 0x000fe400078e33ff */
[----:B------:R-:W-:Y:S01]  /*0310*/  @!P5 IADD3 R5, PT, PT, -R5, RZ, RZ ;  /* 0x000000ff0505d210 */ /* 0x000fe20007ffe1ff */
[----:B------:R-:W1:Y:S01]  /*0320*/  @!P0 LDC.64 R8, c[0x0][0x3f8] ;  /* 0x0000fe00ff088b82 */ /* 0x000e620000000a00 */
[----:B------:R-:W-:Y:S02]  /*0330*/  @!P3 IADD3 R4, PT, PT, -R4, RZ, RZ ;  /* 0x000000ff0404b210 */ /* 0x000fe40007ffe1ff */
[----:B------:R-:W-:-:S02]  /*0340*/  ISETP.GE.U32.AND P1, PT, R14, UR8, PT ;  /* 0x000000080e007c0c */ /* 0x000fc4000bf26070 */
[----:B------:R-:W-:Y:S02]  /*0350*/  SHF.R.S32.HI R21, RZ, 0x1f, R14 ;  /* 0x0000001fff157819 */ /* 0x000fe4000001140e */
[C---:B------:R-:W-:Y:S01]  /*0360*/  SEL R11, R7.reuse, R5, !P2 ;  /* 0x00000005070b7207 */ /* 0x040fe20005000000 */
[----:B------:R-:W2:Y:S01]  /*0370*/  @!P0 LDC.64 R24, c[0x0][0x3a0] ;  /* 0x0000e800ff188b82 */ /* 0x000ea20000000a00 */
[----:B------:R-:W-:Y:S02]  /*0380*/  SEL R49, R7, R4, !P2 ;  /* 0x0000000407317207 */ /* 0x000fe40005000000 */
[----:B------:R-:W-:Y:S02]  /*0390*/  ISETP.GE.AND.EX P1, PT, R21, UR9, PT, P1 ;  /* 0x0000000915007c0c */ /* 0x000fe4000bf26310 */
[----:B------:R-:W-:Y:S02]  /*03a0*/  SHF.R.S32.HI R4, RZ, 0x1f, R11 ;  /* 0x0000001fff047819 */ /* 0x000fe4000001140b */
[----:B------:R-:W-:Y:S01]  /*03b0*/  SHF.L.U32 R6, R2, 0x1, RZ ;  /* 0x0000000102067819 */ /* 0x000fe200000006ff */
[----:B------:R-:W3:Y:S01]  /*03c0*/  @!P0 LDC.64 R18, c[0x0][0x398] ;  /* 0x0000e600ff128b82 */ /* 0x000ee20000000a00 */
[----:B------:R-:W-:Y:S01]  /*03d0*/  SHF.L.U32 R5, R49, 0x6, RZ ;  /* 0x0000000631057819 */ /* 0x000fe200000006ff */
[----:B------:R-:W-:Y:S01]  /*03e0*/  IMAD R10, R4, UR10, RZ ;  /* 0x0000000a040a7c24 */ /* 0x000fe2000f8e02ff */
[----:B-----5:R-:W-:-:S02]  /*03f0*/  ISETP.NE.AND P4, PT, RZ, UR5, PT ;  /* 0x00000005ff007c0c */ /* 0x020fc4000bf85270 */
[----:B------:R-:W-:Y:S01]  /*0400*/  LOP3.LUT R6, R5, 0x3e, R6, 0xf8, !PT ;  /* 0x0000003e05067812 */ /* 0x000fe200078ef806 */
[----:B------:R-:W-:Y:S01]  /*0410*/  IMAD R53, R11, UR11, R10 ;  /* 0x0000000b0b357c24 */ /* 0x000fe2000f8e020a */
[----:B------:R-:W-:Y:S01]  /*0420*/  SHF.R.S32.HI R7, RZ, 0x1f, R5 ;  /* 0x0000001fff077819 */ /* 0x000fe20000011405 */
[----:B-1----:R-:W-:Y:S01]  /*0430*/  @!P0 IMAD R16, R15, R8, RZ ;  /* 0x000000080f108224 */ /* 0x002fe200078e02ff */
[----:B------:R-:W1:Y:S01]  /*0440*/  @!P1 LDC.64 R4, c[0x0][0x3f8] ;  /* 0x0000fe00ff049b82 */ /* 0x000e620000000a00 */
[----:B------:R-:W-:Y:S01]  /*0450*/  IADD3 R22, PT, PT, R27, 0x20, RZ ;  /* 0x000000201b167810 */ /* 0x000fe20007ffe0ff */
[----:B------:R-:W-:Y:S01]  /*0460*/  IMAD.WIDE.U32 R50, R11, UR10, R6 ;  /* 0x0000000a0b327c25 */ /* 0x000fe2000f8e0006 */
[C---:B------:R-:W-:Y:S02]  /*0470*/  IADD3 R7, PT, PT, R27.reuse, 0x30, RZ ;  /* 0x000000301b077810 */ /* 0x040fe40007ffe0ff */
[----:B------:R-:W-:Y:S01]  /*0480*/  ISETP.GE.U32.AND P2, PT, R22, UR8, PT ;  /* 0x0000000816007c0c */ /* 0x000fe2000bf46070 */
[----:B------:R-:W-:-:S02]  /*0490*/  @!P0 IMAD R15, R27, R9, R16 ;  /* 0x000000091b0f8224 */ /* 0x000fc400078e0210 */
[----:B------:R-:W4:Y:S01]  /*04a0*/  LDC.64 R10, c[0x0][0x3b8] ;  /* 0x0000ee00ff0a7b82 */ /* 0x000f220000000a00 */
[----:B------:R-:W-:Y:S02]  /*04b0*/  SHF.R.S32.HI R23, RZ, 0x1f, R22 ;  /* 0x0000001fff177819 */ /* 0x000fe40000011416 */
[----:B------:R-:W-:Y:S02]  /*04c0*/  IADD3 R53, PT, PT, R51, R53, RZ ;  /* 0x0000003533357210 */ /* 0x000fe40007ffe0ff */
[----:B------:R-:W-:Y:S02]  /*04d0*/  ISETP.GE.AND.EX P2, PT, R23, UR9, PT, P2 ;  /* 0x0000000917007c0c */ /* 0x000fe4000bf46320 */
[----:B------:R-:W-:Y:S01]  /*04e0*/  @!P0 MOV R52, R50 ;  /* 0x0000003200348202 */ /* 0x000fe20000000f00 */
[----:B------:R-:W5:Y:S01]  /*04f0*/  @P4 LDC.64 R12, c[0x0][0x3b0] ;  /* 0x0000ec00ff0c4b82 */ /* 0x000f620000000a00 */
[----:B------:R-:W-:Y:S02]  /*0500*/  ISETP.GE.U32.AND P3, PT, R7, UR8, PT ;  /* 0x0000000807007c0c */ /* 0x000fe4000bf66070 */
[----:B------:R-:W-:Y:S01]  /*0510*/  SHF.R.S32.HI R17, RZ, 0x1f, R7 ;  /* 0x0000001fff117819 */ /* 0x000fe20000011407 */
[----:B------:R-:W-:-:S03]  /*0520*/  @!P0 IMAD.WIDE.U32 R26, R27, R8, R52 ;  /* 0x000000081b1a8225 */ /* 0x000fc600078e0034 */
[----:B------:R-:W-:Y:S01]  /*0530*/  ISETP.GE.AND.EX P3, PT, R17, UR9, PT, P3 ;  /* 0x0000000911007c0c */ /* 0x000fe2000bf66330 */
[----:B------:R-:W0:Y:S01]  /*0540*/  @!P1 LDC.64 R8, c[0x0][0x3a0] ;  /* 0x0000e800ff089b82 */ /* 0x000e220000000a00 */
[----:B------:R-:W-:Y:S01]  /*0550*/  @!P0 IADD3 R15, PT, PT, R27, R15, RZ ;  /* 0x0000000f1b0f8210 */ /* 0x000fe20007ffe0ff */
[----:B-1----:R-:W-:Y:S02]  /*0560*/  @!P1 IMAD R27, R21, R4, RZ ;  /* 0x00000004151b9224 */ /* 0x002fe400078e02ff */
[----:B----4-:R-:W-:-:S04]  /*0570*/  IMAD.WIDE R10, R35, 0x8, R10 ;  /* 0x00000008230a7825 */ /* 0x010fc800078e020a */
[----:B------:R-:W1:Y:S02]  /*0580*/  @!P2 LDC.64 R20, c[0x0][0x3f8] ;  /* 0x0000fe00ff14ab82 */ /* 0x000e640000000a00 */
[----:B------:R-:W4:Y:S01]  /*0590*/  LDG.E.64 R10, desc[UR6][R10.64] ;  /* 0x000000060a0a7981 */ /* 0x000f22000c1e1b00 */
[----:B-----5:R-:W-:Y:S01]  /*05a0*/  @P4 IMAD.WIDE R12, R6, 0x2, R12 ;  /* 0x00000002060c4825 */ /* 0x020fe200078e020c */
[----:B------:R-:W-:-:S04]  /*05b0*/  @!P0 SHF.L.U32 R31, R26, 0x1, RZ ;  /* 0x000000011a1f8819 */ /* 0x000fc800000006ff */
[----:B------:R-:W5:Y:S04]  /*05c0*/  @P4 LDG.E.U16 R28, desc[UR6][R12.64] ;  /* 0x000000060c1c4981 */ /* 0x000f68000c1e1500 */
[----:B------:R3:W5:Y:S01]  /*05d0*/  @P4 LDG.E.U16 R16, desc[UR6][R12.64+0x2] ;  /* 0x000002060c104981 */ /* 0x000762000c1e1500 */
[----:B------:R-:W-:Y:S01]  /*05e0*/  @!P0 SHF.L.U64.HI R26, R26, 0x1, R15 ;  /* 0x000000011a1a8819 */ /* 0x000fe2000001020f */
[----:B------:R-:W-:Y:S01]  /*05f0*/  @!P1 IMAD R27, R14, R5, R27 ;  /* 0x000000050e1b9224 */ /* 0x000fe200078e021b */
[----:B--2---:R-:W-:Y:S02]  /*0600*/  @!P0 IADD3 R24, P5, PT, R31, R24, RZ ;  /* 0x000000181f188210 */ /* 0x004fe40007fbe0ff */
[----:B------:R-:W-:Y:S02]  /*0610*/  CS2R R32, SRZ ;  /* 0x0000000000207805 */ /* 0x000fe4000001ff00 */
[----:B------:R-:W-:-:S02]  /*0620*/  @!P2 MOV R38, R50 ;  /* 0x000000320026a202 */ /* 0x000fc40000000f00 */
[----:B------:R-:W-:Y:S02]  /*0630*/  @!P0 IADD3.X R25, PT, PT, R26, R25, RZ, P5, !PT ;  /* 0x000000191a198210 */ /* 0x000fe40002ffe4ff */
[----:B---3--:R-:W-:Y:S02]  /*0640*/  @!P1 MOV R12, R50 ;  /* 0x00000032000c9202 */ /* 0x008fe40000000f00 */
[-C--:B------:R-:W-:Y:S01]  /*0650*/  @!P1 MOV R13, R53.reuse ;  /* 0x00000035000d9202 */ /* 0x080fe20000000f00 */
[----:B-1----:R-:W-:Y:S01]  /*0660*/  @!P2 IMAD R23, R23, R20, RZ ;  /* 0x000000141717a224 */ /* 0x002fe200078e02ff */
[----:B------:R-:W-:Y:S01]  /*0670*/  @!P2 MOV R39, R53 ;  /* 0x000000350027a202 */ /* 0x000fe20000000f00 */
[----:B------:R1:W2:Y:S01]  /*0680*/  @!P0 LDG.E R33, desc[UR6][R24.64] ;  /* 0x0000000618218981 */ /* 0x0002a2000c1e1900 */
[----:B------:R-:W-:Y:S02]  /*0690*/  @!P1 IMAD.WIDE.U32 R14, R14, R4, R12 ;  /* 0x000000040e0e9225 */ /* 0x000fe400078e000c */
[----:B------:R-:W3:Y:S03]  /*06a0*/  @!P1 LDC.64 R4, c[0x0][0x398] ;  /* 0x0000e600ff049b82 */ /* 0x000ee60000000a00 */
[----:B------:R-:W-:-:S05]  /*06b0*/  @!P1 IADD3 R15, PT, PT, R15, R27, RZ ;  /* 0x0000001b0f0f9210 */ /* 0x000fca0007ffe0ff */
[----:B------:R-:W0:Y:S01]  /*06c0*/  @!P3 LDC.64 R12, c[0x0][0x3f8] ;  /* 0x0000fe00ff0cbb82 */ /* 0x000e220000000a00 */
[C---:B------:R-:W-:Y:S02]  /*06d0*/  @!P1 SHF.L.U32 R27, R14.reuse, 0x1, RZ ;  /* 0x000000010e1b9819 */ /* 0x040fe400000006ff */
[----:B------:R-:W-:Y:S02]  /*06e0*/  @!P1 SHF.L.U64.HI R40, R14, 0x1, R15 ;  /* 0x000000010e289819 */ /* 0x000fe4000001020f */
[----:B------:R-:W-:-:S03]  /*06f0*/  @!P0 IADD3 R30, P5, PT, R31, R18, RZ ;  /* 0x000000121f1e8210 */ /* 0x000fc60007fbe0ff */
[----:B------:R-:W0:Y:S01]  /*0700*/  @!P2 LDC.64 R14, c[0x0][0x3a0] ;  /* 0x0000e800ff0eab82 */ /* 0x000e220000000a00 */
[----:B------:R-:W-:Y:S01]  /*0710*/  @!P0 IADD3.X R31, PT, PT, R26, R19, RZ, P5, !PT ;  /* 0x000000131a1f8210 */ /* 0x000fe20002ffe4ff */
[C---:B------:R-:W-:Y:S02]  /*0720*/  @!P2 IMAD R29, R22.reuse, R21, R23 ;  /* 0x00000015161da224 */ /* 0x040fe400078e0217 */
[----:B------:R-:W-:Y:S02]  /*0730*/  @!P2 IMAD.WIDE.U32 R38, R22, R20, R38 ;  /* 0x000000141626a225 */ /* 0x000fe400078e0026 */
[----:B------:R0:W2:Y:S02]  /*0740*/  @!P0 LDG.E R32, desc[UR6][R30.64] ;  /* 0x000000061e208981 */ /* 0x0000a4000c1e1900 */
[----:B------:R-:W0:Y:S08]  /*0750*/  @!P2 LDC.64 R18, c[0x0][0x398] ;  /* 0x0000e600ff12ab82 */ /* 0x000e300000000a00 */
[----:B-1----:R-:W1:Y:S08]  /*0760*/  @!P3 LDC.64 R24, c[0x0][0x3a0] ;  /* 0x0000e800ff18bb82 */ /* 0x002e700000000a00 */
[----:B------:R-:W1:Y:S01]  /*0770*/  @!P3 LDC.64 R22, c[0x0][0x398] ;  /* 0x0000e600ff16bb82 */ /* 0x000e620000000a00 */
[----:B---3--:R-:W-:-:S07]  /*0780*/  @!P1 IADD3 R26, P0, PT, R27, R4, RZ ;  /* 0x000000041b1a9210 */ /* 0x008fce0007f1e0ff */
[----:B------:R-:W3:Y:S01]  /*0790*/  LDC.64 R20, c[0x0][0x3a8] ;  /* 0x0000ea00ff147b82 */ /* 0x000ee20000000a00 */
[----:B------:R-:W-:Y:S01]  /*07a0*/  @!P2 IADD3 R29, PT, PT, R39, R29, RZ ;  /* 0x0000001d271da210 */ /* 0x000fe20007ffe0ff */
[----:B0-----:R-:W-:Y:S01]  /*07b0*/  @!P3 IMAD R4, R17, R12, RZ ;  /* 0x0000000c1104b224 */ /* 0x001fe200078e02ff */
[----:B------:R-:W-:Y:S02]  /*07c0*/  @!P3 MOV R30, R50 ;  /* 0x00000032001eb202 */ /* 0x000fe40000000f00 */
[----:B------:R-:W-:Y:S02]  /*07d0*/  @!P3 MOV R31, R53 ;  /* 0x00000035001fb202 */ /* 0x000fe40000000f00 */
[----:B------:R-:W-:Y:S02]  /*07e0*/  @!P1 IADD3 R36, P6, PT, R27, R8, RZ ;  /* 0x000000081b249210 */ /* 0x000fe40007fde0ff */
[C---:B------:R-:W-:Y:S02]  /*07f0*/  @!P2 SHF.L.U32 R17, R38.reuse, 0x1, RZ ;  /* 0x000000012611a819 */ /* 0x040fe400000006ff */
[----:B------:R-:W-:Y:S01]  /*0800*/  @!P2 SHF.L.U64.HI R38, R38, 0x1, R29 ;  /* 0x000000012626a819 */ /* 0x000fe2000001021d */
[C---:B------:R-:W-:Y:S01]  /*0810*/  @!P3 IMAD R29, R7.reuse, R13, R4 ;  /* 0x0000000d071db224 */ /* 0x040fe200078e0204 */
[C---:B------:R-:W-:Y:S01]  /*0820*/  @!P1 IADD3.X R37, PT, PT, R40.reuse, R9, RZ, P6, !PT ;  /* 0x0000000928259210 */ /* 0x040fe200037fe4ff */
[----:B------:R-:W-:Y:S01]  /*0830*/  @!P3 IMAD.WIDE.U32 R12, R7, R12, R30 ;  /* 0x0000000c070cb225 */ /* 0x000fe200078e001e */
[----:B------:R-:W-:-:S02]  /*0840*/  @!P1 IADD3.X R27, PT, PT, R40, R5, RZ, P0, !PT ;  /* 0x00000005281b9210 */ /* 0x000fc400007fe4ff */
[----:B------:R-:W-:Y:S02]  /*0850*/  CS2R R8, SRZ ;  /* 0x0000000000087805 */ /* 0x000fe4000001ff00 */
[----:B------:R-:W-:Y:S02]  /*0860*/  CS2R R4, SRZ ;  /* 0x0000000000047805 */ /* 0x000fe4000001ff00 */
[----:B------:R-:W-:Y:S02]  /*0870*/  @!P2 IADD3 R14, P0, PT, R17, R14, RZ ;  /* 0x0000000e110ea210 */ /* 0x000fe40007f1e0ff */
[----:B------:R-:W-:Y:S02]  /*0880*/  @!P3 IADD3 R13, PT, PT, R13, R29, RZ ;  /* 0x0000001d0d0db210 */ /* 0x000fe40007ffe0ff */
[----:B------:R-:W-:Y:S01]  /*0890*/  @!P3 SHF.L.U32 R7, R12, 0x1, RZ ;  /* 0x000000010c07b819 */ /* 0x000fe200000006ff */
[----:B------:R0:W2:Y:S01]  /*08a0*/  @!P1 LDG.E R9, desc[UR6][R36.64] ;  /* 0x0000000624099981 */ /* 0x0000a2000c1e1900 */
[----:B------:R-:W-:-:S02]  /*08b0*/  @!P2 IADD3.X R15, PT, PT, R38, R15, RZ, P0, !PT ;  /* 0x0000000f260fa210 */ /* 0x000fc400007fe4ff */
[----:B------:R-:W-:Y:S01]  /*08c0*/  @!P2 IADD3 R18, P0, PT, R17, R18, RZ ;  /* 0x000000121112a210 */ /* 0x000fe20007f1e0ff */
[----:B------:R-:W2:Y:S01]  /*08d0*/  @!P1 LDG.E R4, desc[UR6][R26.64] ;  /* 0x000000061a049981 */ /* 0x000ea2000c1e1900 */
[----:B------:R-:W-:Y:S02]  /*08e0*/  @!P3 SHF.L.U64.HI R12, R12, 0x1, R13 ;  /* 0x000000010c0cb819 */ /* 0x000fe4000001020d */
[C---:B-1----:R-:W-:Y:S01]  /*08f0*/  @!P3 IADD3 R24, P1, PT, R7.reuse, R24, RZ ;  /* 0x000000180718b210 */ /* 0x042fe20007f3e0ff */
[----:B---3--:R-:W-:Y:S01]  /*0900*/  IMAD.WIDE R20, R6, 0x2, R20 ;  /* 0x0000000206147825 */ /* 0x008fe200078e0214 */
[----:B------:R-:W-:Y:S02]  /*0910*/  @!P3 IADD3 R22, P5, PT, R7, R22, RZ ;  /* 0x000000160716b210 */ /* 0x000fe40007fbe0ff */
[----:B------:R-:W-:Y:S02]  /*0920*/  CS2R R6, SRZ ;  /* 0x0000000000067805 */ /* 0x000fe4000001ff00 */
[----:B------:R-:W-:Y:S01]  /*0930*/  @!P2 IADD3.X R19, PT, PT, R38, R19, RZ, P0, !PT ;  /* 0x000000132613a210 */ /* 0x000fe200007fe4ff */
[----:B------:R-:W3:Y:S01]  /*0940*/  @!P2 LDG.E R5, desc[UR6][R14.64] ;  /* 0x000000060e05a981 */ /* 0x000ee2000c1e1900 */
[----:B------:R-:W-:-:S02]  /*0950*/  @!P3 IADD3.X R25, PT, PT, R12, R25, RZ, P1, !PT ;  /* 0x000000190c19b210 */ /* 0x000fc40000ffe4ff */
[----:B------:R-:W-:Y:S01]  /*0960*/  @!P3 IADD3.X R23, PT, PT, R12, R23, RZ, P5, !PT ;  /* 0x000000170c17b210 */ /* 0x000fe20002ffe4ff */
[----:B------:R-:W3:Y:S04]  /*0970*/  LDG.E.U16 R36, desc[UR6][R20.64] ;  /* 0x0000000614247981 */ /* 0x000ee8000c1e1500 */
[----:B------:R-:W3:Y:S04]  /*0980*/  LDG.E.U16 R13, desc[UR6][R20.64+0x2] ;  /* 0x00000206140d7981 */ /* 0x000ee8000c1e1500 */
[----:B------:R-:W3:Y:S04]  /*0990*/  @!P2 LDG.E R6, desc[UR6][R18.64] ;  /* 0x000000061206a981 */ /* 0x000ee8000c1e1900 */
[----:B------:R-:W3:Y:S04]  /*09a0*/  @!P3 LDG.E R7, desc[UR6][R24.64] ;  /* 0x000000061807b981 */ /* 0x000ee8000c1e1900 */
[----:B------:R-:W3:Y:S01]  /*09b0*/  @!P3 LDG.E R8, desc[UR6][R22.64] ;  /* 0x000000061608b981 */ /* 0x000ee2000c1e1900 */
[----:B------:R-:W-:Y:S01]  /*09c0*/  MOV R47, 0x3f800000 ;  /* 0x3f800000002f7802 */ /* 0x000fe20000000f00 */
[----:B------:R-:W-:Y:S01]  /*09d0*/  UISETP.NE.AND UP0, UPT, UR5, URZ, UPT ;  /* 0x000000ff0500728c */ /* 0x000fe2000bf05270 */
[----:B0-----:R-:W-:-:S02]  /*09e0*/  MOV R37, RZ ;  /* 0x000000ff00257202 */ /* 0x001fc40000000f00 */
[----:B------:R-:W-:Y:S01]  /*09f0*/  MOV R38, RZ ;  /* 0x000000ff00267202 */ /* 0x000fe20000000f00 */
[----:B----4-:R-:W-:-:S05]  /*0a00*/  FFMA.FTZ R11, -R10, R10, R11 ;  /* 0x0000000a0a0b7223 */ /* 0x010fca000001010b */
[----:B------:R-:W-:-:S13]  /*0a10*/  FSETP.GTU.FTZ.AND P0, PT, R11, RZ, PT ;  /* 0x000000ff0b00720b */ /* 0x000fda0003f1c000 */
[----:B------:R-:W0:Y:S01]  /*0a20*/  @P0 LDC R12, c[0x0][0x3c0] ;  /* 0x0000f000ff0c0b82 */ /* 0x000e220000000800 */
[----:B-----5:R-:W-:Y:S02]  /*0a30*/  @P4 SHF.L.U32 R37, R28, 0x10, RZ ;  /* 0x000000101c254819 */ /* 0x020fe400000006ff */
[----:B------:R-:W-:Y:S02]  /*0a40*/  @P4 SHF.L.U32 R38, R16, 0x10, RZ ;  /* 0x0000001010264819 */ /* 0x000fe400000006ff */
[----:B--2---:R-:W-:Y:S01]  /*0a50*/  PRMT R45, R33, 0x7632, R45 ;  /* 0x00007632212d7816 */ /* 0x004fe2000000002d */
[----:B0-----:R-:W-:-:S04]  /*0a60*/  @P0 FADD.FTZ R12, R11, R12 ;  /* 0x0000000c0b0c0221 */ /* 0x001fc80000010000 */
[----:B------:R0:W1:Y:S01]  /*0a70*/  @P0 MUFU.RSQ R47, R12 ;  /* 0x0000000c002f0308 */ /* 0x0000620000001400 */
[----:B------:R-:W-:Y:S02]  /*0a80*/  PRMT R46, R32, 0x7632, R46 ;  /* 0x00007632202e7816 */ /* 0x000fe4000000002e */
[----:B------:R-:W-:Y:S02]  /*0a90*/  PRMT R43, R9, 0x7632, R43 ;  /* 0x00007632092b7816 */ /* 0x000fe4000000002b */
[----:B------:R-:W-:Y:S02]  /*0aa0*/  PRMT R44, R4, 0x7632, R44 ;  /* 0x00007632042c7816 */ /* 0x000fe4000000002c */
[----:B---3--:R-:W-:Y:S02]  /*0ab0*/  PRMT R41, R5, 0x7632, R41 ;  /* 0x0000763205297816 */ /* 0x008fe40000000029 */
[----:B------:R-:W-:Y:S02]  /*0ac0*/  SHF.L.U32 R36, R36, 0x10, RZ ;  /* 0x0000001024247819 */ /* 0x000fe400000006ff */
[----:B------:R-:W-:-:S02]  /*0ad0*/  SHF.L.U32 R11, R13, 0x10, RZ ;  /* 0x000000100d0b7819 */ /* 0x000fc400000006ff */
        /* <DEDUP_REMOVED lines=9> */
[----:B------:R-:W-:Y:S01]  /*0b70*/  FADD.FTZ R16, -R10, R17 ;  /* 0x000000110a107221 */ /* 0x000fe20000010100 */
[----:B------:R-:W-:Y:S01]  /*0b80*/  SHF.L.U32 R23, R9, 0x10, RZ ;  /* 0x0000001009177819 */ /* 0x000fe200000006ff */
[----:B------:R-:W-:Y:S01]  /*0b90*/  FMUL.FTZ R17, R36, R13 ;  /* 0x0000000d24117220 */ /* 0x000fe20000410000 */
[-C--:B------:R-:W-:Y:S01]  /*0ba0*/  FMUL.FTZ R14, R14, R47.reuse ;  /* 0x0000002f0e0e7220 */ /* 0x080fe20000410000 */
[----:B------:R-:W-:Y:S01]  /*0bb0*/  FMUL.FTZ R18, R11, R12 ;  /* 0x0000000c0b127220 */ /* 0x000fe20000410000 */
[----:B------:R-:W-:Y:S01]  /*0bc0*/  FMUL.FTZ R15, R16, R47 ;  /* 0x0000002f100f7220 */ /* 0x000fe20000410000 */
[----:B------:R-:W-:Y:S01]  /*0bd0*/  FADD.FTZ R21, RZ, R17 ;  /* 0x00000011ff157221 */ /* 0x000fe20000010000 */
[----:B------:R-:W-:Y:S01]  /*0be0*/  SHF.L.U32 R19, R4, 0x10, RZ ;  /* 0x0000001004137819 */ /* 0x000fe200000006ff */
[----:B------:R-:W-:Y:S01]  /*0bf0*/  FFMA.FTZ R16, R14, R17, RZ ;  /* 0x000000110e107223 */ /* 0x000fe200000100ff */
[----:B------:R-:W-:Y:S01]  /*0c00*/  FADD.FTZ R20, -R10, R23 ;  /* 0x000000170a147221 */ /* 0x000fe20000010100 */
[----:B------:R-:W-:Y:S01]  /*0c10*/  FADD.FTZ R21, R18, R21 ;  /* 0x0000001512157221 */ /* 0x000fe20000010000 */
[----:B------:R-:W-:Y:S01]  /*0c20*/  SHF.L.U32 R17, R43, 0x10, RZ ;  /* 0x000000102b117819 */ /* 0x000fe200000006ff */
[----:B------:R-:W-:Y:S01]  /*0c30*/  FFMA.FTZ R18, R15, R18, R16 ;  /* 0x000000120f127223 */ /* 0x000fe20000010010 */
[----:B------:R-:W-:Y:S01]  /*0c40*/  FMUL.FTZ R22, R36, R19 ;  /* 0x0000001324167220 */ /* 0x000fe20000410000 */
[-C--:B------:R-:W-:Y:S01]  /*0c50*/  FMUL.FTZ R23, R20, R47.reuse ;  /* 0x0000002f14177220 */ /* 0x080fe20000410000 */
[----:B------:R-:W-:Y:S01]  /*0c60*/  SHF.L.U32 R16, R44, 0x10, RZ ;  /* 0x000000102c107819 */ /* 0x000fe200000006ff */
[----:B------:R-:W-:Y:S01]  /*0c70*/  FFMA.FTZ R20, R13, R14, RZ ;  /* 0x0000000e0d147223 */ /* 0x000fe200000100ff */
[----:B------:R-:W-:Y:S01]  /*0c80*/  SHF.L.U32 R27, R5, 0x10, RZ ;  /* 0x00000010051b7819 */ /* 0x000fe200000006ff */
[----:B------:R-:W-:Y:S01]  /*0c90*/  FFMA.FTZ R24, R23, R22, R18 ;  /* 0x0000001617187223 */ /* 0x000fe20000010012 */
[----:B------:R-:W-:Y:S01]  /*0ca0*/  FADD.FTZ R18, -R10, R17 ;  /* 0x000000110a127221 */ /* 0x000fe20000010100 */
[----:B------:R-:W-:Y:S01]  /*0cb0*/  FADD.FTZ R25, R21, R22 ;  /* 0x0000001615197221 */ /* 0x000fe20000010000 */
[----:B------:R-:W-:Y:S01]  /*0cc0*/  SHF.L.U32 R17, R6, 0x10, RZ ;  /* 0x0000001006117819 */ /* 0x000fe200000006ff */
[----:B------:R-:W-:Y:S01]  /*0cd0*/  FMUL.FTZ R22, R11, R16 ;  /* 0x000000100b167220 */ /* 0x000fe20000410000 */
[----:B------:R-:W-:Y:S01]  /*0ce0*/  FMUL.FTZ R21, R18, R47 ;  /* 0x0000002f12157220 */ /* 0x000fe20000410000 */
[----:B------:R-:W-:Y:S01]  /*0cf0*/  FADD.FTZ R14, -R10, R27 ;  /* 0x0000001b0a0e7221 */ /* 0x000fe20000010100 */
[----:B------:R-:W-:Y:S01]  /*0d00*/  FADD.FTZ R18, RZ, R13 ;  /* 0x0000000dff127221 */ /* 0x000fe20000010000 */
[----:B------:R-:W-:Y:S01]  /*0d10*/  FADD.FTZ R25, R22, R25 ;  /* 0x0000001916197221 */ /* 0x000fe20000010000 */
[----:B------:R-:W-:Y:S01]  /*0d20*/  FFMA.FTZ R13, R21, R22, R24 ;  /* 0x00000016150d7223 */ /* 0x000fe20000010018 */
[----:B------:R-:W-:Y:S01]  /*0d30*/  FMUL.FTZ R22, R36, R17 ;  /* 0x0000001124167220 */ /* 0x000fe20000410000 */
[----:B------:R-:W-:Y:S01]  /*0d40*/  FMUL.FTZ R14, R14, R47 ;  /* 0x0000002f0e0e7220 */ /* 0x000fe20000410000 */
[----:B------:R-:W-:Y:S01]  /*0d50*/  FFMA.FTZ R20, R19, R23, R20 ;  /* 0x0000001713147223 */ /* 0x000fe20000010014 */
[----:B------:R-:W-:Y:S01]  /*0d60*/  SHF.L.U32 R23, R41, 0x10, RZ ;  /* 0x0000001029177819 */ /* 0x000fe200000006ff */
[----:B------:R-:W-:Y:S01]  /*0d70*/  FADD.FTZ R18, R19, R18 ;  /* 0x0000001213127221 */ /* 0x000fe20000010000 */
[----:B------:R-:W-:Y:S01]  /*0d80*/  FFMA.FTZ R26, R14, R22, R13 ;  /* 0x000000160e1a7223 */ /* 0x000fe2000001000d */
[----:B------:R-:W-:Y:S01]  /*0d90*/  FFMA.FTZ R19, R12, R15, RZ ;  /* 0x0000000f0c137223 */ /* 0x000fe200000100ff */
[----:B------:R-:W-:Y:S01]  /*0da0*/  FADD.FTZ R13, RZ, R12 ;  /* 0x0000000cff0d7221 */ /* 0x000fe20000010000 */
[----:B------:R-:W-:Y:S01]  /*0db0*/  FADD.FTZ R25, R25, R22 ;  /* 0x0000001619197221 */ /* 0x000fe20000010000 */
[----:B------:R-:W-:Y:S01]  /*0dc0*/  FADD.FTZ R12, -R10, R23 ;  /* 0x000000170a0c7221 */ /* 0x000fe20000010100 */
[----:B------:R-:W-:Y:S01]  /*0dd0*/  SHF.L.U32 R22, R42, 0x10, RZ ;  /* 0x000000102a167819 */ /* 0x000fe200000006ff */
[C---:B------:R-:W-:Y:S01]  /*0de0*/  FADD.FTZ R13, R16.reuse, R13 ;  /* 0x0000000d100d7221 */ /* 0x040fe20000010000 */
[----:B------:R-:W-:Y:S01]  /*0df0*/  SHF.L.U32 R23, R7, 0x10, RZ ;  /* 0x0000001007177819 */ /* 0x000fe200000006ff */
        /* <DEDUP_REMOVED lines=10> */
[----:B------:R-:W-:Y:S01]  /*0ea0*/  FFMA.FTZ R20, R17, R14, R20 ;  /* 0x0000000e11147223 */ /* 0x000fe20000010014 */
[-C--:B------:R-:W-:Y:S01]  /*0eb0*/  FMUL.FTZ R27, R16, R47.reuse ;  /* 0x0000002f101b7220 */ /* 0x080fe20000410000 */
[----:B------:R-:W-:Y:S01]  /*0ec0*/  FADD.FTZ R14, -R10, R23 ;  /* 0x000000170a0e7221 */ /* 0x000fe20000010100 */
[----:B------:R-:W-:Y:S01]  /*0ed0*/  FADD.FTZ R18, R18, R17 ;  /* 0x0000001112127221 */ /* 0x000fe20000010000 */
[----:B------:R-:W-:Y:S01]  /*0ee0*/  FADD.FTZ R16, R25, R24 ;  /* 0x0000001819107221 */ /* 0x000fe20000010000 */
[----:B------:R-:W-:Y:S01]  /*0ef0*/  FMUL.FTZ R17, R11, R12 ;  /* 0x0000000c0b117220 */ /* 0x000fe20000410000 */
[----:B------:R-:W-:Y:S01]  /*0f00*/  FFMA.FTZ R23, R27, R24, R26 ;  /* 0x000000181b177223 */ /* 0x000fe2000001001a */
[----:B------:R-:W-:Y:S01]  /*0f10*/  FMUL.FTZ R14, R14, R47 ;  /* 0x0000002f0e0e7220 */ /* 0x000fe20000410000 */
        /* <DEDUP_REMOVED lines=9> */
.L_x_209:
[----:B------:R-:W-:Y:S02]  /*0fb0*/  SHF.L.U32 R13, R33, 0x10, RZ ;  /* 0x00000010210d7819 */ /* 0x000fe400000006ff */
[----:B------:R-:W-:Y:S02]  /*0fc0*/  SHF.L.U32 R15, R45, 0x10, RZ ;  /* 0x000000102d0f7819 */ /* 0x000fe400000006ff */
[----:B------:R-:W-:Y:S01]  /*0fd0*/  SHF.L.U32 R17, R9, 0x10, RZ ;  /* 0x0000001009117819 */ /* 0x000fe200000006ff */
[----:B------:R-:W-:Y:S01]  /*0fe0*/  FADD.FTZ R12, -R10, R13 ;  /* 0x0000000d0a0c7221 */ /* 0x000fe20000010100 */
[----:B------:R-:W-:Y:S02]  /*0ff0*/  SHF.L.U32 R27, R43, 0x10, RZ ;  /* 0x000000102b1b7819 */ /* 0x000fe400000006ff */
[----:B------:R-:W-:Y:S01]  /*1000*/  SHF.L.U32 R25, R32, 0x10, RZ ;  /* 0x0000001020197819 */ /* 0x000fe200000006ff */
[----:B------:R-:W-:Y:S01]  /*1010*/  FMUL.FTZ R13, R12, R47 ;  /* 0x0000002f0c0d7220 */ /* 0x000fe20000410000 */
[C---:B------:R-:W-:Y:S01]  /*1020*/  FADD.FTZ R12, -R10.reuse, R15 ;  /* 0x0000000f0a0c7221 */ /* 0x040fe20000010100 */
[----:B------:R-:W-:Y:S01]  /*1030*/  FADD.FTZ R16, -R10, R17 ;  /* 0x000000110a107221 */ /* 0x000fe20000010100 */
[----:B------:R-:W-:Y:S01]  /*1040*/  SHF.L.U32 R29, R41, 0x10, RZ ;  /* 0x00000010291d7819 */ /* 0x000fe200000006ff */
[--C-:B------:R-:W-:Y:S01]  /*1050*/  FFMA.FTZ R15, R36, R13, R37.reuse ;  /* 0x0000000d240f7223 */ /* 0x100fe20000010025 */
[-C--:B------:R-:W-:Y:S01]  /*1060*/  FMUL.FTZ R12, R12, R47.reuse ;  /* 0x0000002f0c0c7220 */ /* 0x080fe20000410000 */
[----:B------:R-:W-:Y:S01]  /*1070*/  FMUL.FTZ R16, R16, R47 ;  /* 0x0000002f10107220 */ /* 0x000fe20000410000 */
[----:B------:R-:W-:Y:S01]  /*1080*/  SHF.L.U32 R31, R44, 0x10, RZ ;  /* 0x000000102c1f7819 */ /* 0x000fe200000006ff */
[----:B------:R-:W-:Y:S01]  /*1090*/  FMUL.FTZ R14, R15, -1.4426950216293334961 ;  /* 0xbfb8aa3b0f0e7820 */ /* 0x000fe20000410000 */
[----:B------:R-:W-:Y:S01]  /*10a0*/  FFMA.FTZ R18, R11, R12, R38 ;  /* 0x0000000c0b127223 */ /* 0x000fe20000010026 */
[----:B------:R-:W-:Y:S01]  /*10b0*/  FFMA.FTZ R17, R36, R16, R37 ;  /* 0x0000001024117223 */ /* 0x000fe20000010025 */
[----:B------:R-:W-:-:S02]  /*10c0*/  FADD.FTZ R30, -R10, R29 ;  /* 0x0000001d0a1e7221 */ /* 0x000fc40000010100 */
[----:B------:R-:W-:Y:S01]  /*10d0*/  FMUL.FTZ R21, R18, -1.4426950216293334961 ;  /* 0xbfb8aa3b12157820 */ /* 0x000fe20000410000 */
[----:B------:R-:W0:Y:S01]  /*10e0*/  MUFU.EX2 R14, R14 ;  /* 0x0000000e000e7308 */ /* 0x000e220000000800 */
[----:B------:R-:W-:-:S07]  /*10f0*/  FMUL.FTZ R23, R17, -1.4426950216293334961 ;  /* 0xbfb8aa3b11177820 */ /* 0x000fce0000410000 */
[----:B------:R-:W1:Y:S08]  /*1100*/  MUFU.EX2 R21, R21 ;  /* 0x0000001500157308 */ /* 0x000e700000000800 */
[----:B------:R-:W2:Y:S01]  /*1110*/  MUFU.EX2 R23, R23 ;  /* 0x0000001700177308 */ /* 0x000ea20000000800 */
[----:B0-----:R-:W-:Y:S01]  /*1120*/  FADD.FTZ R20, R14, 1 ;  /* 0x3f8000000e147421 */ /* 0x001fe20000010000 */
[----:B------:R-:W-:-:S04]  /*1130*/  FADD.FTZ R14, -R10, R27 ;  /* 0x0000001b0a0e7221 */ /* 0x000fc80000010100 */
[----:B------:R-:W-:Y:S02]  /*1140*/  FMUL.FTZ R14, R14, R47 ;  /* 0x0000002f0e0e7220 */ /* 0x000fe40000410000 */
[----:B------:R-:W0:Y:S01]  /*1150*/  MUFU.RCP R20, R20 ;  /* 0x0000001400147308 */ /* 0x000e220000001000 */
[----:B-1----:R-:W-:Y:S01]  /*1160*/  FADD.FTZ R22, R21, 1 ;  /* 0x3f80000015167421 */ /* 0x002fe20000010000 */
[----:B------:R-:W-:-:S05]  /*1170*/  SHF.L.U32 R21, R5, 0x10, RZ ;  /* 0x0000001005157819 */ /* 0x000fca00000006ff */
[----:B------:R-:W-:Y:S01]  /*1180*/  FADD.FTZ R28, -R10, R21 ;  /* 0x000000150a1c7221 */ /* 0x000fe20000010100 */
[----:B------:R-:W1:Y:S01]  /*1190*/  MUFU.RCP R22, R22 ;  /* 0x0000001600167308 */ /* 0x000e620000001000 */
[----:B--2---:R-:W-:Y:S01]  /*11a0*/  FADD.FTZ R19, R23, 1 ;  /* 0x3f80000017137421 */ /* 0x004fe20000010000 */
[----:B------:R-:W-:Y:S01]  /*11b0*/  SHF.L.U32 R23, R46, 0x10, RZ ;  /* 0x000000102e177819 */ /* 0x000fe200000006ff */
[----:B------:R-:W-:-:S04]  /*11c0*/  FFMA.FTZ R21, R11, R14, R38 ;  /* 0x0000000e0b157223 */ /* 0x000fc80000010026 */
[----:B------:R-:W-:Y:S01]  /*11d0*/  FMUL.FTZ R26, R21, -1.4426950216293334961 ;  /* 0xbfb8aa3b151a7820 */ /* 0x000fe20000410000 */
[----:B------:R-:W2:Y:S01]  /*11e0*/  MUFU.RCP R19, R19 ;  /* 0x0000001300137308 */ /* 0x000ea20000001000 */
[----:B0-----:R-:W-:Y:S01]  /*11f0*/  FADD.FTZ R24, -R20, 1 ;  /* 0x3f80000014187421 */ /* 0x001fe20000010100 */
[----:B------:R-:W-:-:S03]  /*1200*/  FMUL.FTZ R20, R25, R20 ;  /* 0x0000001419147220 */ /* 0x000fc60000410000 */
[----:B------:R-:W-:Y:S01]  /*1210*/  FFMA.FTZ R25, R15, R24, 1 ;  /* 0x3f8000000f197423 */ /* 0x000fe20000010018 */
[----:B------:R-:W-:Y:S02]  /*1220*/  FMUL.FTZ R15, R28, R47 ;  /* 0x0000002f1c0f7220 */ /* 0x000fe40000410000 */
[----:B------:R-:W0:Y:S01]  /*1230*/  MUFU.EX2 R26, R26 ;  /* 0x0000001a001a7308 */ /* 0x000e220000000800 */
[----:B-1----:R-:W-:Y:S01]  /*1240*/  FMUL.FTZ R24, R23, R22 ;  /* 0x0000001617187220 */ /* 0x002fe20000410000 */
[----:B------:R-:W-:Y:S01]  /*1250*/  FADD.FTZ R23, -R22, 1 ;  /* 0x3f80000016177421 */ /* 0x000fe20000010100 */
[----:B------:R-:W-:Y:S01]  /*1260*/  FMUL.FTZ R22, R20, R25 ;  /* 0x0000001914167220 */ /* 0x000fe20000410000 */
[----:B------:R-:W-:Y:S02]  /*1270*/  SHF.L.U32 R25, R7, 0x10, RZ ;  /* 0x0000001007197819 */ /* 0x000fe400000006ff */
[----:B------:R-:W-:Y:S01]  /*1280*/  FFMA.FTZ R27, R18, R23, 1 ;  /* 0x3f800000121b7423 */ /* 0x000fe20000010017 */
[----:B------:R-:W-:Y:S01]  /*1290*/  FFMA.FTZ R23, R36, R15, R37 ;  /* 0x0000000f24177223 */ /* 0x000fe20000010025 */
[----:B--2---:R-:W-:-:S03]  /*12a0*/  FADD.FTZ R18, -R19, 1 ;  /* 0x3f80000013127421 */ /* 0x004fc60000010100 */
[----:B------:R-:W-:Y:S01]  /*12b0*/  FMUL.FTZ R20, R23, -1.4426950216293334961 ;  /* 0xbfb8aa3b17147820 */ /* 0x000fe20000410000 */
[----:B------:R-:W-:Y:S01]  /*12c0*/  FFMA.FTZ R28, R17, R18, 1 ;  /* 0x3f800000111c7423 */ /* 0x000fe20000010012 */
[----:B------:R-:W-:Y:S01]  /*12d0*/  FMUL.FTZ R17, R30, R47 ;  /* 0x0000002f1e117220 */ /* 0x000fe20000410000 */
[----:B------:R-:W-:Y:S01]  /*12e0*/  SHF.L.U32 R30, R4, 0x10, RZ ;  /* 0x00000010041e7819 */ /* 0x000fe200000006ff */
[----:B------:R-:W-:Y:S02]  /*12f0*/  FMUL.FTZ R18, R24, R27 ;  /* 0x0000001b18127220 */ /* 0x000fe40000410000 */
[----:B------:R-:W1:Y:S01]  /*1300*/  MUFU.EX2 R20, R20 ;  /* 0x0000001400147308 */ /* 0x000e620000000800 */
[----:B------:R-:W-:Y:S01]  /*1310*/  FFMA.FTZ R24, R11, R17, R38 ;  /* 0x000000110b187223 */ /* 0x000fe20000010026 */
[----:B0-----:R-:W-:Y:S01]  /*1320*/  FADD.FTZ R26, R26, 1 ;  /* 0x3f8000001a1a7421 */ /* 0x001fe20000010000 */
[----:B------:R-:W-:Y:S02]  /*1330*/  FMUL.FTZ R19, R30, R19 ;  /* 0x000000131e137220 */ /* 0x000fe40000410000 */
[----:B------:R-:W-:-:S02]  /*1340*/  FMUL.FTZ R29, R24, -1.4426950216293334961 ;  /* 0xbfb8aa3b181d7820 */ /* 0x000fc40000410000 */
[----:B------:R-:W-:Y:S01]  /*1350*/  FMUL.FTZ R19, R19, R28 ;  /* 0x0000001c13137220 */ /* 0x000fe20000410000 */
[----:B------:R-:W-:Y:S01]  /*1360*/  FADD.FTZ R28, -R10, R25 ;  /* 0x000000190a1c7221 */ /* 0x000fe20000010100 */
[----:B------:R-:W0:Y:S08]  /*1370*/  MUFU.RCP R26, R26 ;  /* 0x0000001a001a7308 */ /* 0x000e300000001000 */
[----:B------:R-:W2:Y:S01]  /*1380*/  MUFU.EX2 R29, R29 ;  /* 0x0000001d001d7308 */ /* 0x000ea20000000800 */
[----:B-1----:R-:W-:Y:S01]  /*1390*/  FADD.FTZ R27, R20, 1 ;  /* 0x3f800000141b7421 */ /* 0x002fe20000010000 */
[----:B------:R-:W-:-:S04]  /*13a0*/  FMUL.FTZ R20, R28, R47 ;  /* 0x0000002f1c147220 */ /* 0x000fc80000410000 */
[----:B------:R-:W-:Y:S02]  /*13b0*/  FFMA.FTZ R25, R36, R20, R37 ;  /* 0x0000001424197223 */ /* 0x000fe40000010025 */
[----:B------:R-:W1:Y:S01]  /*13c0*/  MUFU.RCP R27, R27 ;  /* 0x0000001b001b7308 */ /* 0x000e620000001000 */
[----:B0-----:R-:W-:Y:S01]  /*13d0*/  FADD.FTZ R28, -R26, 1 ;  /* 0x3f8000001a1c7421 */ /* 0x001fe20000010100 */
[----:B------:R-:W-:Y:S01]  /*13e0*/  FMUL.FTZ R30, R25, -1.4426950216293334961 ;  /* 0xbfb8aa3b191e7820 */ /* 0x000fe20000410000 */
[----:B------:R-:W-:Y:S02]  /*13f0*/  FMUL.FTZ R26, R31, R26 ;  /* 0x0000001a1f1a7220 */ /* 0x000fe40000410000 */
[----:B------:R-:W-:-:S03]  /*1400*/  FFMA.FTZ R21, R21, R28, 1 ;  /* 0x3f80000015157423 */ /* 0x000fc6000001001c */
[----:B------:R-:W0:Y:S01]  /*1410*/  MUFU.EX2 R30, R30 ;  /* 0x0000001e001e7308 */ /* 0x000e220000000800 */
[----:B--2---:R-:W-:-:S07]  /*1420*/  FADD.FTZ R29, R29, 1 ;  /* 0x3f8000001d1d7421 */ /* 0x004fce0000010000 */
[----:B------:R-:W2:Y:S01]  /*1430*/  MUFU.RCP R29, R29 ;  /* 0x0000001d001d7308 */ /* 0x000ea20000001000 */
[----:B-1----:R-:W-:-:S04]  /*1440*/  FADD.FTZ R28, -R27, 1 ;  /* 0x3f8000001b1c7421 */ /* 0x002fc80000010100 */
[----:B------:R-:W-:Y:S01]  /*1450*/  FFMA.FTZ R23, R23, R28, 1 ;  /* 0x3f80000017177423 */ /* 0x000fe2000001001c */
[----:B------:R-:W-:Y:S01]  /*1460*/  SHF.L.U32 R28, R6, 0x10, RZ ;  /* 0x00000010061c7819 */ /* 0x000fe200000006ff */
[----:B0-----:R-:W-:-:S04]  /*1470*/  FADD.FTZ R31, R30, 1 ;  /* 0x3f8000001e1f7421 */ /* 0x001fc80000010000 */
[----:B------:R-:W-:Y:S02]  /*1480*/  FMUL.FTZ R28, R28, R27 ;  /* 0x0000001b1c1c7220 */ /* 0x000fe40000410000 */
[----:B------:R-:W0:Y:S01]  /*1490*/  MUFU.RCP R31, R31 ;  /* 0x0000001f001f7308 */ /* 0x000e220000001000 */
[----:B--2---:R-:W-:-:S04]  /*14a0*/  FADD.FTZ R27, -R29, 1 ;  /* 0x3f8000001d1b7421 */ /* 0x004fc80000010100 */
[----:B------:R-:W-:Y:S01]  /*14b0*/  FFMA.FTZ R30, R24, R27, 1 ;  /* 0x3f800000181e7423 */ /* 0x000fe2000001001b */
[----:B------:R-:W-:-:S05]  /*14c0*/  SHF.L.U32 R24, R42, 0x10, RZ ;  /* 0x000000102a187819 */ /* 0x000fca00000006ff */
[----:B------:R-:W-:Y:S01]  /*14d0*/  FMUL.FTZ R29, R24, R29 ;  /* 0x0000001d181d7220 */ /* 0x000fe20000410000 */
[----:B------:R-:W-:-:S05]  /*14e0*/  SHF.L.U32 R24, R8, 0x10, RZ ;  /* 0x0000001008187819 */ /* 0x000fca00000006ff */
[----:B0-----:R-:W-:Y:S01]  /*14f0*/  FMUL.FTZ R27, R24, R31 ;  /* 0x0000001f181b7220 */ /* 0x001fe20000410000 */
[----:B------:R-:W-:-:S04]  /*1500*/  FADD.FTZ R24, -R31, 1 ;  /* 0x3f8000001f187421 */ /* 0x000fc80000010100 */
[----:B------:R-:W-:Y:S01]  /*1510*/  FFMA.FTZ R48, R25, R24, 1 ;  /* 0x3f80000019307423 */ /* 0x000fe20000010018 */
[----:B------:R-:W-:Y:S01]  /*1520*/  FMUL.FTZ R25, R28, R23 ;  /* 0x000000171c197220 */ /* 0x000fe20000410000 */
[----:B------:R-:W-:Y:S01]  /*1530*/  SHF.L.U32 R23, R39, 0x10, RZ ;  /* 0x0000001027177819 */ /* 0x000fe200000006ff */
[----:B------:R-:W-:Y:S01]  /*1540*/  FMUL.FTZ R24, R26, R21 ;  /* 0x000000151a187220 */ /* 0x000fe20000410000 */
[----:B------:R-:W-:Y:S01]  /*1550*/  FMUL.FTZ R26, R29, R30 ;  /* 0x0000001e1d1a7220 */ /* 0x000fe20000410000 */
[----:B------:R-:W-:Y:S01]  /*1560*/  FMUL.FTZ R28, R36, R22 ;  /* 0x00000016241c7220 */ /* 0x000fe20000410000 */
[----:B------:R-:W-:Y:S01]  /*1570*/  FMUL.FTZ R21, R27, R48 ;  /* 0x000000301b157220 */ /* 0x000fe20000410000 */
[----:B------:R-:W-:Y:S01]  /*1580*/  FADD.FTZ R30, -R10, R23 ;  /* 0x000000170a1e7221 */ /* 0x000fe20000010100 */
[----:B------:R-:W-:Y:S01]  /*1590*/  FMUL.FTZ R27, R11, R18 ;  /* 0x000000120b1b7220 */ /* 0x000fe20000410000 */
[C---:B------:R-:W-:Y:S01]  /*15a0*/  FFMA.FTZ R29, R13.reuse, R28, RZ ;  /* 0x0000001c0d1d7223 */ /* 0x040fe200000100ff */
[----:B------:R-:W-:Y:S01]  /*15b0*/  FADD.FTZ R28, RZ, R28 ;  /* 0x0000001cff1c7221 */ /* 0x000fe20000010000 */
[----:B------:R-:W-:Y:S01]  /*15c0*/  FMUL.FTZ R23, R30, R47 ;  /* 0x0000002f1e177220 */ /* 0x000fe20000410000 */
[----:B------:R-:W-:Y:S01]  /*15d0*/  FFMA.FTZ R13, R13, R22, RZ ;  /* 0x000000160d0d7223 */ /* 0x000fe200000100ff */
[----:B------:R-:W-:Y:S01]  /*15e0*/  FFMA.FTZ R31, R12, R27, R29 ;  /* 0x0000001b0c1f7223 */ /* 0x000fe2000001001d */
[----:B------:R-:W-:Y:S01]  /*15f0*/  FADD.FTZ R22, RZ, R22 ;  /* 0x00000016ff167221 */ /* 0x000fe20000010000 */
[----:B------:R-:W-:Y:S01]  /*1600*/  FFMA.FTZ R29, R11, R23, R38 ;  /* 0x000000170b1d7223 */ /* 0x000fe20000010026 */
[-C--:B------:R-:W-:Y:S01]  /*1610*/  FMUL.FTZ R30, R36, R19.reuse ;  /* 0x00000013241e7220 */ /* 0x080fe20000410000 */
[----:B------:R-:W-:Y:S01]  /*1620*/  FADD.FTZ R27, R27, R28 ;  /* 0x0000001c1b1b7221 */ /* 0x000fe20000010000 */
[----:B------:R-:W-:Y:S01]  /*1630*/  FADD.FTZ R22, R22, R19 ;  /* 0x0000001316167221 */ /* 0x000fe20000010000 */
[----:B------:R-:W-:Y:S01]  /*1640*/  FMUL.FTZ R54, R29, -1.4426950216293334961 ;  /* 0xbfb8aa3b1d367820 */ /* 0x000fe20000410000 */
[C---:B------:R-:W-:Y:S01]  /*1650*/  FFMA.FTZ R28, R16.reuse, R19, R13 ;  /* 0x00000013101c7223 */ /* 0x040fe2000001000d */
[----:B------:R-:W-:Y:S01]  /*1660*/  FFMA.FTZ R48, R16, R30, R31 ;  /* 0x0000001e10307223 */ /* 0x000fe2000001001f */
[----:B------:R-:W-:Y:S01]  /*1670*/  FADD.FTZ R30, R27, R30 ;  /* 0x0000001e1b1e7221 */ /* 0x000fe20000010000 */
[----:B------:R-:W-:Y:S01]  /*1680*/  FMUL.FTZ R19, R11, R24 ;  /* 0x000000180b137220 */ /* 0x000fe20000410000 */
[----:B------:R-:W-:Y:S01]  /*1690*/  SHF.L.U32 R16, R40, 0x10, RZ ;  /* 0x0000001028107819 */ /* 0x000fe200000006ff */
[----:B------:R-:W0:Y:S01]  /*16a0*/  MUFU.EX2 R54, R54 ;  /* 0x0000003600367308 */ /* 0x000e220000000800 */
[----:B------:R-:W-:Y:S01]  /*16b0*/  FFMA.FTZ R13, R12, R18, RZ ;  /* 0x000000120c0d7223 */ /* 0x000fe200000100ff */
[----:B------:R-:W-:Y:S01]  /*16c0*/  FFMA.FTZ R48, R14, R19, R48 ;  /* 0x000000130e307223 */ /* 0x000fe20000010030 */
[----:B------:R-:W-:Y:S01]  /*16d0*/  FADD.FTZ R30, R19, R30 ;  /* 0x0000001e131e7221 */ /* 0x000fe20000010000 */
[----:B------:R-:W-:Y:S01]  /*16e0*/  FMUL.FTZ R19, R36, R25 ;  /* 0x0000001924137220 */ /* 0x000fe20000410000 */
[----:B------:R-:W-:Y:S01]  /*16f0*/  FFMA.FTZ R12, R14, R24, R13 ;  /* 0x000000180e0c7223 */ /* 0x000fe2000001000d */
[----:B------:R-:W-:Y:S01]  /*1700*/  FMUL.FTZ R14, R11, R26 ;  /* 0x0000001a0b0e7220 */ /* 0x000fe20000410000 */
[----:B------:R-:W-:Y:S01]  /*1710*/  FADD.FTZ R13, RZ, R18 ;  /* 0x00000012ff0d7221 */ /* 0x000fe20000010000 */
[C---:B------:R-:W-:Y:S01]  /*1720*/  FFMA.FTZ R48, R15.reuse, R19, R48 ;  /* 0x000000130f307223 */ /* 0x040fe20000010030 */
[----:B------:R-:W-:Y:S01]  /*1730*/  FADD.FTZ R27, R30, R19 ;  /* 0x000000131e1b7221 */ /* 0x000fe20000010000 */
[----:B------:R-:W-:Y:S01]  /*1740*/  FFMA.FTZ R19, R15, R25, R28 ;  /* 0x000000190f137223 */ /* 0x000fe2000001001c */
[-C--:B------:R-:W-:Y:S01]  /*1750*/  FMUL.FTZ R18, R36, R21.reuse ;  /* 0x0000001524127220 */ /* 0x080fe20000410000 */
[----:B------:R-:W-:Y:S01]  /*1760*/  FFMA.FTZ R15, R17, R14, R48 ;  /* 0x0000000e110f7223 */ /* 0x000fe20000010030 */
[----:B------:R-:W-:Y:S01]  /*1770*/  FADD.FTZ R13, R13, R24 ;  /* 0x000000180d0d7221 */ /* 0x000fe20000010000 */
[----:B------:R-:W-:Y:S01]  /*1780*/  FADD.FTZ R27, R14, R27 ;  /* 0x0000001b0e1b7221 */ /* 0x000fe20000010000 */
[----:B------:R-:W-:Y:S01]  /*1790*/  FADD.FTZ R22, R22, R25 ;  /* 0x0000001916167221 */ /* 0x000fe20000010000 */
[----:B------:R-:W-:Y:S01]  /*17a0*/  FFMA.FTZ R24, R20, R18, R15 ;  /* 0x0000001214187223 */ /* 0x000fe2000001000f */
[----:B0-----:R-:W-:Y:S01]  /*17b0*/  FADD.FTZ R55, R54, 1 ;  /* 0x3f80000036377421 */ /* 0x001fe20000010000 */
[----:B------:R-:W-:Y:S01]  /*17c0*/  FFMA.FTZ R12, R17, R26, R12 ;  /* 0x0000001a110c7223 */ /* 0x000fe2000001000c */
[----:B------:R-:W-:Y:S01]  /*17d0*/  FADD.FTZ R27, R27, R18 ;  /* 0x000000121b1b7221 */ /* 0x000fe20000010000 */
[----:B------:R-:W-:Y:S01]  /*17e0*/  FADD.FTZ R13, R13, R26 ;  /* 0x0000001a0d0d7221 */ /* 0x000fe20000010000 */
[----:B------:R-:W-:Y:S01]  /*17f0*/  FFMA.FTZ R20, R20, R21, R19 ;  /* 0x0000001514147223 */ /* 0x000fe20000010013 */
[----:B------:R-:W-:Y:S01]  /*1800*/  FADD.FTZ R22, R22, R21 ;  /* 0x0000001516167221 */ /* 0x000fe20000010000 */
[----:B------:R-:W0:Y:S02]  /*1810*/  MUFU.RCP R55, R55 ;  /* 0x0000003700377308 */ /* 0x000e240000001000 */
[----:B0-----:R-:W-:Y:S01]  /*1820*/  FADD.FTZ R54, -R55, 1 ;  /* 0x3f80000037367421 */ /* 0x001fe20000010100 */
[----:B------:R-:W-:-:S03]  /*1830*/  FMUL.FTZ R16, R16, R55 ;  /* 0x0000003710107220 */ /* 0x000fc60000410000 */
[----:B------:R-:W-:-:S04]  /*1840*/  FFMA.FTZ R29, R29, R54, 1 ;  /* 0x3f8000001d1d7423 */ /* 0x000fc80000010036 */
[----:B------:R-:W-:-:S04]  /*1850*/  FMUL.FTZ R16, R16, R29 ;  /* 0x0000001d10107220 */ /* 0x000fc80000410000 */
[-C--:B------:R-:W-:Y:S01]  /*1860*/  FMUL.FTZ R14, R11, R16.reuse ;  /* 0x000000100b0e7220 */ /* 0x080fe20000410000 */
[----:B------:R-:W-:-:S03]  /*1870*/  FFMA.FTZ R21, R23, R16, R12 ;  /* 0x0000001017157223 */ /* 0x000fc6000001000c */
[----:B------:R-:W-:Y:S01]  /*1880*/  FFMA.FTZ R17, R23, R14, R24 ;  /* 0x0000000e17117223 */ /* 0x000fe20000010018 */
[----:B------:R-:W-:Y:S01]  /*1890*/  FADD.FTZ R15, R14, R27 ;  /* 0x0000001b0e0f7221 */ /* 0x000fe20000010000 */
[----:B------:R-:W-:-:S07]  /*18a0*/  FADD.FTZ R23, R13, R16 ;  /* 0x000000100d177221 */ /* 0x000fce0000010000 */
.L_x_210:
        /* <DEDUP_REMOVED lines=43> */
.L_x_212:
[----:B------:R-:W-:Y:S05]  /*1b60*/  BSYNC.RECONVERGENT B0 ;  /* 0x0000000000007941 */ /* 0x000fea0003800200 */
.L_x_211:
        /* <DEDUP_REMOVED lines=13> */
[----:B------:R-:W-:Y:S02]  /*1c40*/  FADD.FTZ R28, R28, R19 ;  /* 0x000000131c1c7221 */ /* 0x000fe40000010000 */
[----:B------:R-:W1:Y:S01]  /*1c50*/  LDS.128 R16, [UR4+0x50] ;  /* 0x00005004ff107984 */ /* 0x000e620008000c00 */
[----:B---3--:R-:W-:Y:S01]  /*1c60*/  FADD.FTZ R29, R29, R24 ;  /* 0x000000181d1d7221 */ /* 0x008fe20000010000 */
        /* <DEDUP_REMOVED lines=26> */
.L_x_214:
[----:B------:R-:W-:Y:S05]  /*1e10*/  BSYNC.RECONVERGENT B0 ;  /* 0x0000000000007941 */ /* 0x000fea0003800200 */
.L_x_213:
[----:B------:R-:W-:Y:S06]  /*1e20*/  BAR.SYNC.DEFER_BLOCKING 0x0 ;  /* 0x0000000000007b1d */ /* 0x000fec0000010000 */
[----:B------:R-:W-:Y:S04]  /*1e30*/  BSSY.RECONVERGENT B0, `(.L_x_215) ;  /* 0x000004d000007945 */ /* 0x000fe80003800200 */
[----:B------:R-:W-:Y:S05]  /*1e40*/  @P3 BRA `(.L_x_216) ;  /* 0x00000004002c3947 */ /* 0x000fea0003800000 */
[----:B------:R-:W1:Y:S04]  /*1e50*/  LDS.128 R24, [R48+0x200] ;  /* 0x0002000030187984 */ /* 0x000e680000000c00 */
[----:B------:R-:W4:Y:S04]  /*1e60*/  LDS.128 R28, [R48+0x400] ;  /* 0x00040000301c7984 */ /* 0x000f280000000c00 */
[----:B--2---:R-:W2:Y:S01]  /*1e70*/  LDS.128 R16, [R48+0x600] ;  /* 0x0006000030107984 */ /* 0x004ea20000000c00 */
[----:B-1----:R-:W-:Y:S01]  /*1e80*/  FADD.FTZ R15, R20, R24 ;  /* 0x00000018140f7221 */ /* 0x002fe20000010000 */
[----:B---3--:R-:W-:Y:S01]  /*1e90*/  FADD.FTZ R14, R21, R25 ;  /* 0x00000019150e7221 */ /* 0x008fe20000010000 */
[----:B------:R-:W-:Y:S01]  /*1ea0*/  FADD.FTZ R21, R22, R26 ;  /* 0x0000001a16157221 */ /* 0x000fe20000010000 */
[----:B------:R-:W-:Y:S01]  /*1eb0*/  FADD.FTZ R20, R23, R27 ;  /* 0x0000001b17147221 */ /* 0x000fe20000010000 */
[----:B----4-:R-:W-:Y:S01]  /*1ec0*/  FADD.FTZ R15, R15, R28 ;  /* 0x0000001c0f0f7221 */ /* 0x010fe20000010000 */
        /* <DEDUP_REMOVED lines=53> */
[----:B------:R-:W3:Y:S01]  /*2220*/  LDS.128 R28, [R48+0x1e00] ;  /* 0x001e0000301c7984 */ /* 0x000ee20000000c00 */
[----:B------:R-:W-:Y:S02]  /*2230*/  FADD.FTZ R54, R54, R19 ;  /* 0x0000001336367221 */ /* 0x000fe40000010000 */
        /* <DEDUP_REMOVED lines=12> */
.L_x_216:
[----:B------:R-:W-:Y:S05]  /*2300*/  BSYNC.RECONVERGENT B0 ;  /* 0x0000000000007941 */ /* 0x000fea0003800200 */
.L_x_215:
[----:B------:R-:W4:Y:S01]  /*2310*/  LDC R24, c[0x0][0x374] ;  /* 0x0000dd00ff187b82 */ /* 0x000f220000000800 */
[----:B------:R-:W-:Y:S01]  /*2320*/  BSSY.RECONVERGENT B0, `(.L_x_217) ;  /* 0x000001f000007945 */ /* 0x000fe20003800200 */
[----:B------:R-:W-:-:S06]  /*2330*/  LEA R49, R49, R2, 0x5 ;  /* 0x0000000231317211 */ /* 0x000fcc00078e28ff */
[----:B------:R-:W5:Y:S02]  /*2340*/  LDC R25, c[0x0][0x370] ;  /* 0x0000dc00ff197b82 */ /* 0x000f640000000800 */
[----:B-----5:R-:W-:Y:S01]  /*2350*/  ISETP.GE.U32.AND P0, PT, R25, 0x2, PT ;  /* 0x000000021900780c */ /* 0x020fe20003f06070 */
[----:B----4-:R-:W-:-:S12]  /*2360*/  @P3 BRA `(.L_x_218) ;  /* 0x0000000000683947 */ /* 0x010fd80003800000 */
[----:B-1-3--:R-:W2:Y:S08]  /*2370*/  LDC.64 R14, c[0x0][0x3f8] ;  /* 0x0000fe00ff0e7b82 */ /* 0x00aeb00000000a00 */
[----:B------:R-:W1:Y:S01]  /*2380*/  LDC.64 R26, c[0x0][0x3d8] ;  /* 0x0000f600ff1a7b82 */ /* 0x000e620000000a00 */
[----:B--2---:R-:W-:Y:S01]  /*2390*/  IMAD.WIDE.U32 R16, R14, 0x3, RZ ;  /* 0x000000030e107825 */ /* 0x004fe200078e00ff */
[----:B------:R-:W-:-:S02]  /*23a0*/  LEA R29, R15, R15, 0x1 ;  /* 0x0000000f0f1d7211 */ /* 0x000fc400078e08ff */
[----:B------:R-:W-:Y:S02]  /*23b0*/  LEA.HI R31, P2, R15, R14, RZ, 0x1 ;  /* 0x0000000e0f1f7211 */ /* 0x000fe400078508ff */
[----:B------:R-:W-:Y:S02]  /*23c0*/  IADD3 R29, PT, PT, R17, R29, RZ ;  /* 0x0000001d111d7210 */ /* 0x000fe40007ffe0ff */
[----:B------:R-:W-:Y:S01]  /*23d0*/  SHF.L.U32 R17, R31, 0x1, RZ ;  /* 0x000000011f117819 */ /* 0x000fe200000006ff */
[----:B-1----:R-:W-:Y:S01]  /*23e0*/  IMAD.WIDE R26, R49, 0x4, R26 ;  /* 0x00000004311a7825 */ /* 0x002fe200078e021a */
[----:B------:R-:W-:Y:S02]  /*23f0*/  LEA.HI R16, P3, R29, R16, RZ, 0x1 ;  /* 0x000000101d107211 */ /* 0x000fe400078708ff */
[----:B------:R-:W-:Y:S02]  /*2400*/  IADD3.X R18, PT, PT, RZ, R15, RZ, P2, !PT ;  /* 0x0000000fff127210 */ /* 0x000fe400017fe4ff */
[----:B------:R-:W-:Y:S01]  /*2410*/  IADD3.X R29, PT, PT, RZ, R29, RZ, P3, !PT ;  /* 0x0000001dff1d7210 */ /* 0x000fe20001ffe4ff */
[----:B------:R4:W-:Y:S01]  /*2420*/  REDG.E.ADD.F32.FTZ.RN.STRONG.GPU desc[UR6][R26.64], R20 ;  /* 0x000000141a0079a6 */ /* 0x0009e2000c12f306 */
[----:B------:R-:W-:-:S02]  /*2430*/  SHF.L.U32 R19, R16, 0x1, RZ ;  /* 0x0000000110137819 */ /* 0x000fc400000006ff */
[----:B------:R-:W-:Y:S02]  /*2440*/  SHF.L.U64.HI R29, R16, 0x1, R29 ;  /* 0x00000001101d7819 */ /* 0x000fe4000001021d */
[----:B------:R-:W-:Y:S02]  /*2450*/  LOP3.LUT R17, R17, 0xfffffffc, RZ, 0xc0, !PT ;  /* 0xfffffffc11117812 */ /* 0x000fe400078ec0ff */
        /* <DEDUP_REMOVED lines=11> */
.L_x_218:
[----:B------:R-:W-:Y:S05]  /*2510*/  BSYNC.RECONVERGENT B0 ;  /* 0x0000000000007941 */ /* 0x000fea0003800200 */
.L_x_217:
[----:B------:R-:W-:Y:S05]  /*2520*/  @!P0 BRA `(.L_x_219) ;  /* 0x0000000800988947 */ /* 0x000fea0003800000 */
[----:B------:R-:W5:Y:S01]  /*2530*/  LDC.64 R58, c[0x0][0x3d0] ;  /* 0x0000f400ff3a7b82 */ /* 0x000f620000000a00 */
[----:B----4-:R-:W4:Y:S01]  /*2540*/  S2R R23, SR_CTAID.Y ;  /* 0x0000000000177919 */ /* 0x010f220000002600 */
[----:B-1----:R-:W-:Y:S02]  /*2550*/  LOP3.LUT R15, R34, 0x1, RZ, 0xc0, !PT ;  /* 0x00000001220f7812 */ /* 0x002fe400078ec0ff */
[----:B------:R-:W-:-:S03]  /*2560*/  ISETP.GE.U32.AND P2, PT, R25, 0x8, PT ;  /* 0x000000081900780c */ /* 0x000fc60003f46070 */
[----:B------:R-:W-:-:S04]  /*2570*/  IMAD R16, R15, R24, RZ ;  /* 0x000000180f107224 */ /* 0x000fc800078e02ff */
[----:B---3--:R-:W-:-:S05]  /*2580*/  IMAD R14, R16, R25, RZ ;  /* 0x00000019100e7224 */ /* 0x008fca00078e02ff */
[----:B------:R-:W-:-:S05]  /*2590*/  SHF.L.U32 R15, R14, 0x1, RZ ;  /* 0x000000010e0f7819 */ /* 0x000fca00000006ff */
[----:B-----5:R-:W-:Y:S01]  /*25a0*/  IMAD.WIDE R58, R15, 0x4, R58 ;  /* 0x000000040f3a7825 */ /* 0x020fe200078e023a */
[----:B----4-:R-:W-:Y:S06]  /*25b0*/  @P1 BRA `(.L_x_220) ;  /* 0x0000000000501947 */ /* 0x010fec0003800000 */
[----:B------:R-:W1:Y:S01]  /*25c0*/  LDC.64 R14, c[0x0][0x3c8] ;  /* 0x0000f200ff0e7b82 */ /* 0x000e620000000a00 */
[----:B------:R-:W-:Y:S01]  /*25d0*/  LOP3.LUT P0, R18, R34, 0x2, RZ, 0xc0, !PT ;  /* 0x0000000222127812 */ /* 0x000fe2000780c0ff */
[----:B------:R-:W-:Y:S01]  /*25e0*/  IMAD R19, R3, R24, R23 ;  /* 0x0000001803137224 */ /* 0x000fe200078e0217 */
[----:B--2---:R-:W-:Y:S02]  /*25f0*/  IADD3 R17, PT, PT, R16, R23, RZ ;  /* 0x0000001710117210 */ /* 0x004fe40007ffe0ff */
[----:B------:R-:W-:-:S04]  /*2600*/  SEL R21, R25, RZ, !P0 ;  /* 0x000000ff19157207 */ /* 0x000fc80004000000 */
        /* <DEDUP_REMOVED lines=10> */
.L_x_221:
[----:B-1----:R-:W2:Y:S04]  /*26b0*/  LDG.E.STRONG.GPU R16, desc[UR6][R14.64] ;  /* 0x000000060e107981 */ /* 0x002ea8000c1ef900 */
[----:B--2---:R-:W-:Y:S01]  /*26c0*/  CCTL.IVALL ;  /* 0x00000000ff00798f */ /* 0x004fe20002000000 */
[----:B------:R-:W-:Y:S05]  /*26d0*/  YIELD ;  /* 0x0000000000007946 */ /* 0x000fea0003800000 */
[----:B------:R-:W-:-:S13]  /*26e0*/  ISETP.NE.AND P0, PT, R16, R21, PT ;  /* 0x000000151000720c */ /* 0x000fda0003f05270 */
[----:B------:R-:W-:Y:S05]  /*26f0*/  @P0 BRA `(.L_x_221) ;  /* 0xfffffffc00ec0947 */ /* 0x000fea000383ffff */
.L_x_220:
[----:B------:R-:W-:Y:S05]  /*2700*/  WARPSYNC.ALL ;  /* 0x0000000000007948 */ /* 0x000fea0003800000 */
[----:B------:R-:W-:Y:S01]  /*2710*/  BAR.SYNC.DEFER_BLOCKING 0x0 ;  /* 0x0000000000007b1d */ /* 0x000fe20000010000 */
[----:B------:R-:W-:-:S05]  /*2720*/  MOV R22, RZ ;  /* 0x000000ff00167202 */ /* 0x000fca0000000f00 */
[----:B------:R-:W-:Y:S05]  /*2730*/  @!P2 BRA `(.L_x_222) ;  /* 0x00000004001ca947 */ /* 0x000fea0003800000 */
[C-C-:B------:R-:W-:Y:S01]  /*2740*/  IMAD R57, R24.reuse, 0x3, R23.reuse ;  /* 0x0000000318397824 */ /* 0x140fe200078e0217 */
[CC--:B-1----:R-:W-:Y:S01]  /*2750*/  LEA R19, R24.reuse, R23.reuse, 0x1 ;  /* 0x0000001718137211 */ /* 0x0c2fe200078e08ff */
        /* <DEDUP_REMOVED lines=9> */
.L_x_223:
[----:B------:R-:W-:Y:S01]  /*27f0*/  ISETP.EQ.OR P0, PT, R18, RZ, P1 ;  /* 0x000000ff1200720c */ /* 0x000fe20000f02670 */
[----:B------:R-:W-:-:S06]  /*2800*/  UIADD3 UR5, UPT, UPT, UR4, 0x1, URZ ;  /* 0x0000000104057890 */ /* 0x000fcc000fffe0ff */
[----:B------:R-:W-:-:S06]  /*2810*/  ISETP.EQ.OR P2, PT, R3, UR5, P1 ;  /* 0x0000000503007c0c */ /* 0x000fcc0008f42670 */
[----:B------:R-:W-:-:S05]  /*2820*/  @!P0 IMAD.WIDE.U32 R60, R55, 0x8, R58 ;  /* 0x00000008373c8825 */ /* 0x000fca00078e003a */
[----:B--2---:R-:W0:Y:S02]  /*2830*/  @!P0 LDG.E.64 R16, desc[UR6][R60.64] ;  /* 0x000000063c108981 */ /* 0x004e24000c1e1b00 */
[----:B------:R-:W-:-:S06]  /*2840*/  @!P2 IMAD.WIDE.U32 R14, R49, 0x8, R58 ;  /* 0x00000008310ea825 */ /* 0x000fcc00078e003a */
[----:B------:R-:W2:Y:S01]  /*2850*/  @!P2 LDG.E.64 R14, desc[UR6][R14.64] ;  /* 0x000000060e0ea981 */ /* 0x000ea2000c1e1b00 */
[----:B------:R-:W-:-:S06]  /*2860*/  UIADD3 UR5, UPT, UPT, UR4, 0x2, URZ ;  /* 0x0000000204057890 */ /* 0x000fcc000fffe0ff */
[----:B------:R-:W-:Y:S01]  /*2870*/  ISETP.EQ.OR P3, PT, R3, UR5, P1 ;  /* 0x0000000503007c0c */ /* 0x000fe20008f62670 */
[----:B------:R-:W-:Y:S01]  /*2880*/  UIADD3 UR5, UPT, UPT, UR4, 0x3, URZ ;  /* 0x0000000304057890 */ /* 0x000fe2000fffe0ff */
[----:B0-----:R-:W-:Y:S01]  /*2890*/  @!P0 FADD.FTZ R12, R12, R16 ;  /* 0x000000100c0c8221 */ /* 0x001fe20000010000 */
[----:B------:R-:W-:-:S10]  /*28a0*/  @!P0 FADD.FTZ R13, R13, R17 ;  /* 0x000000110d0d8221 */ /* 0x000fd40000010000 */
[----:B------:R-:W-:Y:S01]  /*28b0*/  @!P3 IMAD.WIDE.U32 R16, R19, 0x8, R58 ;  /* 0x000000081310b825 */ /* 0x000fe200078e003a */
[----:B------:R-:W-:-:S05]  /*28c0*/  ISETP.EQ.OR P0, PT, R3, UR5, P1 ;  /* 0x0000000503007c0c */ /* 0x000fca0008f02670 */
[----:B------:R-:W3:Y:S01]  /*28d0*/  @!P3 LDG.E.64 R16, desc[UR6][R16.64] ;  /* 0x000000061010b981 */ /* 0x000ee2000c1e1b00 */
[----:B--2---:R-:W-:Y:S01]  /*28e0*/  @!P2 FADD.FTZ R12, R12, R14 ;  /* 0x0000000e0c0ca221 */ /* 0x004fe20000010000 */
[----:B------:R-:W-:-:S06]  /*28f0*/  @!P2 FADD.FTZ R13, R13, R15 ;  /* 0x0000000f0d0da221 */ /* 0x000fcc0000010000 */
[----:B------:R-:W-:-:S06]  /*2900*/  @!P0 IMAD.WIDE.U32 R14, R57, 0x8, R58 ;  /* 0x00000008390e8825 */ /* 0x000fcc00078e003a */
[----:B------:R-:W2:Y:S01]  /*2910*/  @!P0 LDG.E.64 R14, desc[UR6][R14.64] ;  /* 0x000000060e0e8981 */ /* 0x000ea2000c1e1b00 */
[----:B------:R-:W-:-:S06]  /*2920*/  UIADD3 UR5, UPT, UPT, UR4, 0x4, URZ ;  /* 0x0000000404057890 */ /* 0x000fcc000fffe0ff */
[----:B------:R-:W-:Y:S01]  /*2930*/  ISETP.EQ.OR P2, PT, R3, UR5, P1 ;  /* 0x0000000503007c0c */ /* 0x000fe20008f42670 */
[----:B------:R-:W-:Y:S01]  /*2940*/  UIADD3 UR5, UPT, UPT, UR4, 0x5, URZ ;  /* 0x0000000504057890 */ /* 0x000fe2000fffe0ff */
[----:B---3--:R-:W-:Y:S01]  /*2950*/  @!P3 FADD.FTZ R12, R12, R16 ;  /* 0x000000100c0cb221 */ /* 0x008fe20000010000 */
        /* <DEDUP_REMOVED lines=30> */
[----:B---3--:R-:W-:Y:S01]  /*2b40*/  @!P0 FADD.FTZ R12, R12, R16 ;  /* 0x000000100c0c8221 */ /* 0x008fe20000010000 */
[----:B------:R-:W-:Y:S01]  /*2b50*/  @!P0 FADD.FTZ R13, R13, R17 ;  /* 0x000000110d0d8221 */ /* 0x000fe20000010000 */
[----:B------:R-:W-:Y:S02]  /*2b60*/  ISETP.NE.AND P0, PT, R20, UR4, PT ;  /* 0x0000000414007c0c */ /* 0x000fe4000bf05270 */
[----:B--2---:R-:W-:Y:S01]  /*2b70*/  @!P2 FADD.FTZ R12, R12, R14 ;  /* 0x0000000e0c0ca221 */ /* 0x004fe20000010000 */
[----:B------:R-:W-:-:S10]  /*2b80*/  @!P2 FADD.FTZ R13, R13, R15 ;  /* 0x0000000f0d0da221 */ /* 0x000fd40000010000 */
[----:B------:R-:W-:Y:S05]  /*2b90*/  @P0 BRA `(.L_x_223) ;  /* 0xfffffffc00140947 */ /* 0x000fea000383ffff */
[----:B------:R-:W-:-:S07]  /*2ba0*/  MOV R22, R20 ;  /* 0x0000001400167202 */ /* 0x000fce0000000f00 */
.L_x_222:
[----:B-1----:R-:W-:-:S13]  /*2bb0*/  LOP3.LUT P0, R14, R25, 0x7, RZ, 0xc0, !PT ;  /* 0x00000007190e7812 */ /* 0x002fda000780c0ff */
        /* <DEDUP_REMOVED lines=17> */
[----:B------:R-:W0:Y:S03]  /*2cd0*/  @!P0 LDG.E.64 R14, desc[UR6][R14.64] ;  /* 0x000000060e0e8981 */ /* 0x000e26000c1e1b00 */
[----:B------:R-:W-:Y:S02]  /*2ce0*/  @!P4 IMAD R21, R18, R24, R23 ;  /* 0x000000181215c224 */ /* 0x000fe400078e0217 */
[--C-:B------:R-:W-:Y:S01]  /*2cf0*/  @!P3 IMAD.WIDE.U32 R18, R19, 0x8, R58.reuse ;  /* 0x000000081312b825 */ /* 0x100fe200078e003a */
[----:B------:R-:W2:Y:S03]  /*2d00*/  @!P2 LDG.E.64 R16, desc[UR6][R16.64] ;  /* 0x000000061010a981 */ /* 0x000ea6000c1e1b00 */
[----:B------:R-:W-:-:S02]  /*2d10*/  @!P4 IMAD.WIDE.U32 R20, R21, 0x8, R58 ;  /* 0x000000081514c825 */ /* 0x000fc400078e003a */
[----:B------:R-:W3:Y:S04]  /*2d20*/  @!P3 LDG.E.64 R18, desc[UR6][R18.64] ;  /* 0x000000061212b981 */ /* 0x000ee8000c1e1b00 */
[----:B------:R-:W4:Y:S01]  /*2d30*/  @!P4 LDG.E.64 R20, desc[UR6][R20.64] ;  /* 0x000000061414c981 */ /* 0x000f22000c1e1b00 */
[----:B------:R-:W-:Y:S01]  /*2d40*/  IADD3 R22, PT, PT, R22, 0x4, RZ ;  /* 0x0000000416167810 */ /* 0x000fe20007ffe0ff */
[----:B0-----:R-:W-:Y:S01]  /*2d50*/  @!P0 FADD.FTZ R12, R12, R14 ;  /* 0x0000000e0c0c8221 */ /* 0x001fe20000010000 */
[----:B------:R-:W-:-:S03]  /*2d60*/  @!P0 FADD.FTZ R13, R13, R15 ;  /* 0x0000000f0d0d8221 */ /* 0x000fc60000010000 */
[----:B--2---:R-:W-:Y:S01]  /*2d70*/  @!P2 FADD.FTZ R12, R12, R16 ;  /* 0x000000100c0ca221 */ /* 0x004fe20000010000 */
[----:B------:R-:W-:-:S03]  /*2d80*/  @!P2 FADD.FTZ R13, R13, R17 ;  /* 0x000000110d0da221 */ /* 0x000fc60000010000 */
[----:B---3--:R-:W-:Y:S01]  /*2d90*/  @!P3 FADD.FTZ R12, R12, R18 ;  /* 0x000000120c0cb221 */ /* 0x008fe20000010000 */
[----:B------:R-:W-:-:S03]  /*2da0*/  @!P3 FADD.FTZ R13, R13, R19 ;  /* 0x000000130d0db221 */ /* 0x000fc60000010000 */
[----:B----4-:R-:W-:Y:S01]  /*2db0*/  @!P4 FADD.FTZ R12, R12, R20 ;  /* 0x000000140c0cc221 */ /* 0x010fe20000010000 */
[----:B------:R-:W-:-:S07]  /*2dc0*/  @!P4 FADD.FTZ R13, R13, R21 ;  /* 0x000000150d0dc221 */ /* 0x000fce0000010000 */
.L_x_224:
        /* <DEDUP_REMOVED lines=11> */
[----:B------:R-:W0:Y:S04]  /*2e80*/  @!P2 LDG.E.64 R14, desc[UR6][R14.64] ;  /* 0x000000060e0ea981 */ /* 0x000e28000c1e1b00 */
[----:B------:R-:W2:Y:S01]  /*2e90*/  @!P0 LDG.E.64 R16, desc[UR6][R16.64] ;  /* 0x0000000610108981 */ /* 0x000ea2000c1e1b00 */
[----:B------:R-:W-:Y:S01]  /*2ea0*/  IADD3 R22, PT, PT, R22, 0x2, RZ ;  /* 0x0000000216167810 */ /* 0x000fe20007ffe0ff */
[----:B0-----:R-:W-:Y:S01]  /*2eb0*/  @!P2 FADD.FTZ R12, R12, R14 ;  /* 0x0000000e0c0ca221 */ /* 0x001fe20000010000 */
[----:B------:R-:W-:-:S03]  /*2ec0*/  @!P2 FADD.FTZ R13, R13, R15 ;  /* 0x0000000f0d0da221 */ /* 0x000fc60000010000 */
[----:B--2---:R-:W-:Y:S01]  /*2ed0*/  @!P0 FADD.FTZ R12, R12, R16 ;  /* 0x000000100c0c8221 */ /* 0x004fe20000010000 */
[----:B------:R-:W-:-:S07]  /*2ee0*/  @!P0 FADD.FTZ R13, R13, R17 ;  /* 0x000000110d0d8221 */ /* 0x000fce0000010000 */
.L_x_225:
[----:B------:R-:W-:Y:S01]  /*2ef0*/  ISETP.EQ.OR P0, PT, R22, R3, P1 ;  /* 0x000000031600720c */ /* 0x000fe20000f02670 */
        /* <DEDUP_REMOVED lines=8> */
.L_x_226:
[----:B------:R-:W-:Y:S05]  /*2f80*/  BSYNC.RECONVERGENT B0 ;  /* 0x0000000000007941 */ /* 0x000fea0003800200 */
.L_x_219:
[----:B------:R-:W5:Y:S01]  /*2f90*/  S2UR UR5, SR_CgaCtaId ;  /* 0x00000000000579c3 */ /* 0x000f620000008800 */
[----:B------:R-:W-:Y:S01]  /*2fa0*/  UMOV UR4, 0x400 ;  /* 0x0000040000047882 */ /* 0x000fe20000000000 */
[----:B------:R-:W-:Y:S02]  /*2fb0*/  SHF.L.U32 R33, R33, 0x10, RZ ;  /* 0x0000001021217819 */ /* 0x000fe400000006ff */
[----:B------:R-:W-:Y:S02]  /*2fc0*/  SHF.L.U32 R45, R45, 0x10, RZ ;  /* 0x000000102d2d7819 */ /* 0x000fe400000006ff */
[----:B------:R-:W-:Y:S01]  /*2fd0*/  SHF.L.U32 R46, R46, 0x10, RZ ;  /* 0x000000102e2e7819 */ /* 0x000fe200000006ff */
[C---:B----4-:R-:W-:Y:S02]  /*2fe0*/  FADD.FTZ R16, -R10.reuse, R33 ;  /* 0x000000210a107221 */ /* 0x050fe40000010100 */
[----:B------:R-:W-:-:S04]  /*2ff0*/  FADD.FTZ R22, -R10, R45 ;  /* 0x0000002d0a167221 */ /* 0x000fc80000010100 */
[-C--:B------:R-:W-:Y:S01]  /*3000*/  FMUL.FTZ R22, R22, R47.reuse ;  /* 0x0000002f16167220 */ /* 0x080fe20000410000 */
[----:B-----5:R-:W-:Y:S01]  /*3010*/  ULEA UR4, UR5, UR4, 0x18 ;  /* 0x0000000405047291 */ /* 0x020fe2000f8ec0ff */
[----:B------:R-:W4:Y:S08]  /*3020*/  LDCU.U8 UR5, c[0x0][0x414] ;  /* 0x00008280ff0577ac */ /* 0x000f300008000000 */
[----:B------:R0:W-:Y:S01]  /*3030*/  @!P1 STS.64 [UR4+0x98], R12 ;  /* 0x0000980cff009988 */ /* 0x0001e20008000a04 */
[----:B------:R-:W-:Y:S01]  /*3040*/  BAR.SYNC.DEFER_BLOCKING 0x0 ;  /* 0x0000000000007b1d */ /* 0x000fe20000010000 */
[----:B0--3--:R-:W-:Y:S01]  /*3050*/  SHF.L.U32 R13, R32, 0x10, RZ ;  /* 0x00000010200d7819 */ /* 0x009fe200000006ff */
[----:B----4-:R-:W-:Y:S01]  /*3060*/  UISETP.NE.AND UP0, UPT, UR5, URZ, UPT ;  /* 0x000000ff0500728c */ /* 0x010fe2000bf05270 */
[----:B------:R-:W-:-:S03]  /*3070*/  FMUL.FTZ R12, R16, R47 ;  /* 0x0000002f100c7220 */ /* 0x000fc60000410000 */
[----:B-1----:R-:W0:Y:S01]  /*3080*/  LDS.64 R14, [UR4+0x98] ;  /* 0x00009804ff0e7984 */ /* 0x002e220008000a00 */
[----:B------:R-:W0:Y:S02]  /*3090*/  LDCU UR4, c[0x0][0x42c] ;  /* 0x00008580ff0477ac */ /* 0x000e240008000800 */
[----:B0-----:R-:W-:Y:S01]  /*30a0*/  FMUL.FTZ R14, R14, UR4 ;  /* 0x000000040e0e7c20 */ /* 0x001fe20008410000 */
[----:B------:R-:W-:Y:S01]  /*30b0*/  FMUL.FTZ R15, R15, UR4 ;  /* 0x000000040f0f7c20 */ /* 0x000fe20008410000 */
[----:B------:R-:W-:Y:S06]  /*30c0*/  BRA.U !UP0, `(.L_x_227) ;  /* 0x0000000108487547 */ /* 0x000fec000b800000 */
[----:B--2---:R-:W-:Y:S01]  /*30d0*/  FFMA.FTZ R17, R11, R22, R38 ;  /* 0x000000160b117223 */ /* 0x004fe20000010026 */
        /* <DEDUP_REMOVED lines=17> */
.L_x_227:
[----:B------:R-:W0:Y:S01]  /*31f0*/  LDCU UR4, c[0x0][0x41c] ;  /* 0x00008380ff0477ac */ /* 0x000e220008000800 */
[----:B------:R-:W-:Y:S01]  /*3200*/  SHF.R.U32.HI R2, RZ, 0x5, R2 ;  /* 0x00000005ff027819 */ /* 0x000fe20000011602 */
[----:B------:R-:W-:Y:S01]  /*3210*/  BSSY.RECONVERGENT B0, `(.L_x_228) ;  /* 0x000003b000007945 */ /* 0x000fe20003800200 */
[----:B------:R-:W-:Y:S01]  /*3220*/  SHF.L.U32 R43, R43, 0x10, RZ ;  /* 0x000000102b2b7819 */ /* 0x000fe200000006ff */
[----:B------:R-:W1:Y:S01]  /*3230*/  LDCU.64 UR8, c[0x0][0x400] ;  /* 0x00008000ff0877ac */ /* 0x000e620008000a00 */
[----:B------:R-:W-:Y:S02]  /*3240*/  SHF.L.U32 R9, R9, 0x10, RZ ;  /* 0x0000001009097819 */ /* 0x000fe400000006ff */
[----:B------:R-:W-:Y:S01]  /*3250*/  SHF.L.U32 R5, R5, 0x10, RZ ;  /* 0x0000001005057819 */ /* 0x000fe200000006ff */
[C---:B------:R-:W-:Y:S01]  /*3260*/  FADD.FTZ R16, -R10.reuse, R43 ;  /* 0x0000002b0a107221 */ /* 0x040fe20000010100 */
[----:B------:R-:W-:Y:S01]  /*3270*/  SHF.L.U32 R41, R41, 0x10, RZ ;  /* 0x0000001029297819 */ /* 0x000fe200000006ff */
[C---:B------:R-:W-:Y:S01]  /*3280*/  FADD.FTZ R28, -R10.reuse, R9 ;  /* 0x000000090a1c7221 */ /* 0x040fe20000010100 */
[----:B------:R-:W-:Y:S01]  /*3290*/  SHF.L.U32 R7, R7, 0x10, RZ ;  /* 0x0000001007077819 */ /* 0x000fe200000006ff */
[C---:B------:R-:W-:Y:S01]  /*32a0*/  FADD.FTZ R18, -R10.reuse, R5 ;  /* 0x000000050a127221 */ /* 0x040fe20000010100 */
[----:B------:R-:W-:Y:S01]  /*32b0*/  SHF.L.U32 R39, R39, 0x10, RZ ;  /* 0x0000001027277819 */ /* 0x000fe200000006ff */
[----:B------:R-:W-:Y:S01]  /*32c0*/  FADD.FTZ R20, -R10, R41 ;  /* 0x000000290a147221 */ /* 0x000fe20000010100 */
[-C--:B------:R-:W-:Y:S01]  /*32d0*/  FMUL.FTZ R27, R16, R47.reuse ;  /* 0x0000002f101b7220 */ /* 0x080fe20000410000 */
[----:B------:R-:W-:Y:S01]  /*32e0*/  FADD.FTZ R26, -R10, R7 ;  /* 0x000000070a1a7221 */ /* 0x000fe20000010100 */
[----:B------:R-:W-:Y:S01]  /*32f0*/  FMUL.FTZ R28, R28, R47 ;  /* 0x0000002f1c1c7220 */ /* 0x000fe20000410000 */
[----:B0-----:R-:W-:-:S02]  /*3300*/  IMAD R29, R3, UR4, R2 ;  /* 0x00000004031d7c24 */ /* 0x001fc4000f8e0202 */
[----:B------:R-:W-:Y:S01]  /*3310*/  FADD.FTZ R10, -R10, R39 ;  /* 0x000000270a0a7221 */ /* 0x000fe20000010100 */
[-C--:B------:R-:W-:Y:S01]  /*3320*/  FMUL.FTZ R18, R18, R47.reuse ;  /* 0x0000002f12127220 */ /* 0x080fe20000410000 */
[-C--:B------:R-:W-:Y:S01]  /*3330*/  FMUL.FTZ R20, R20, R47.reuse ;  /* 0x0000002f14147220 */ /* 0x080fe20000410000 */
[-C--:B------:R-:W-:Y:S01]  /*3340*/  FMUL.FTZ R16, R26, R47.reuse ;  /* 0x0000002f1a107220 */ /* 0x080fe20000410000 */
[C---:B-1----:R-:W-:Y:S01]  /*3350*/  ISETP.GE.U32.AND P0, PT, R29.reuse, UR8, PT ;  /* 0x000000081d007c0c */ /* 0x042fe2000bf06070 */
[----:B------:R-:W-:Y:S01]  /*3360*/  FMUL.FTZ R10, R10, R47 ;  /* 0x0000002f0a0a7220 */ /* 0x000fe20000410000 */
[----:B------:R-:W-:Y:S01]  /*3370*/  SHF.R.S32.HI R30, RZ, 0x1f, R29 ;  /* 0x0000001fff1e7819 */ /* 0x000fe2000001141d */
[C-C-:B------:R-:W-:Y:S01]  /*3380*/  FFMA.FTZ R3, R14.reuse, R12, R15.reuse ;  /* 0x0000000c0e037223 */ /* 0x140fe2000001000f */
[C---:B------:R-:W-:Y:S01]  /*3390*/  IADD3 R21, PT, PT, R29.reuse, 0x10, RZ ;  /* 0x000000101d157810 */ /* 0x040fe20007ffe0ff */
[--C-:B------:R-:W-:Y:S01]  /*33a0*/  FFMA.FTZ R2, R14, R22, R15.reuse ;  /* 0x000000160e027223 */ /* 0x100fe2000001000f */
[----:B------:R-:W-:Y:S01]  /*33b0*/  ISETP.GE.AND.EX P1, PT, R30, UR9, PT, P0 ;  /* 0x000000091e007c0c */ /* 0x000fe2000bf26300 */
[C-C-:B------:R-:W-:Y:S01]  /*33c0*/  FFMA.FTZ R23, R14.reuse, R28, R15.reuse ;  /* 0x0000001c0e177223 */ /* 0x140fe2000001000f */
[C---:B------:R-:W-:Y:S01]  /*33d0*/  IADD3 R9, PT, PT, R29.reuse, 0x20, RZ ;  /* 0x000000201d097810 */ /* 0x040fe20007ffe0ff */
[C-C-:B------:R-:W-:Y:S01]  /*33e0*/  FFMA.FTZ R26, R14.reuse, R27, R15.reuse ;  /* 0x0000001b0e1a7223 */ /* 0x140fe2000001000f */
[----:B------:R-:W-:Y:S01]  /*33f0*/  IADD3 R5, PT, PT, R29, 0x30, RZ ;  /* 0x000000301d057810 */ /* 0x000fe20007ffe0ff */
[C-C-:B------:R-:W-:Y:S01]  /*3400*/  FFMA.FTZ R19, R14.reuse, R18, R15.reuse ;  /* 0x000000120e137223 */ /* 0x140fe2000001000f */
[----:B------:R-:W-:Y:S01]  /*3410*/  ISETP.GE.U32.AND P2, PT, R21, UR8, PT ;  /* 0x0000000815007c0c */ /* 0x000fe2000bf46070 */
[C-C-:B------:R-:W-:Y:S01]  /*3420*/  FFMA.FTZ R22, R14.reuse, R20, R15.reuse ;  /* 0x000000140e167223 */ /* 0x140fe2000001000f */
[----:B------:R-:W-:Y:S01]  /*3430*/  ISETP.GE.U32.AND P3, PT, R9, UR8, PT ;  /* 0x0000000809007c0c */ /* 0x000fe2000bf66070 */
[C---:B------:R-:W-:Y:S01]  /*3440*/  FFMA.FTZ R7, R14.reuse, R16, R15 ;  /* 0x000000100e077223 */ /* 0x040fe2000001000f */
[----:B------:R-:W-:Y:S01]  /*3450*/  SHF.R.S32.HI R25, RZ, 0x1f, R21 ;  /* 0x0000001fff197819 */ /* 0x000fe20000011415 */
[----:B------:R-:W-:Y:S01]  /*3460*/  FFMA.FTZ R14, R14, R10, R15 ;  /* 0x0000000a0e0e7223 */ /* 0x000fe2000001000f */
[----:B--2---:R-:W-:Y:S01]  /*3470*/  SHF.R.S32.HI R17, RZ, 0x1f, R9 ;  /* 0x0000001fff117819 */ /* 0x004fe20000011409 */
        /* <DEDUP_REMOVED lines=8> */
[----:B------:R-:W-:Y:S01]  /*3500*/  FMUL.FTZ R15, R46, R47 ;  /* 0x0000002f2e0f7220 */ /* 0x000fe20000410000 */
[----:B------:R-:W-:Y:S01]  /*3510*/  MOV R3, R53 ;  /* 0x0000003500037202 */ /* 0x000fe20000000f00 */
[----:B------:R-:W1:Y:S01]  /*3520*/  LDCU.64 UR4, c[0x0][0x380] ;  /* 0x00007000ff0477ac */ /* 0x000e620008000a00 */
[----:B0-----:R-:W-:Y:S02]  /*3530*/  IMAD R30, R30, UR10, RZ ;  /* 0x0000000a1e1e7c24 */ /* 0x001fe4000f8e02ff */
        /* <DEDUP_REMOVED lines=8> */
.L_x_229:
[----:B------:R-:W-:Y:S05]  /*35c0*/  BSYNC.RECONVERGENT B0 ;  /* 0x0000000000007941 */ /* 0x000fea0003800200 */
.L_x_228:
        /* <DEDUP_REMOVED lines=21> */
.L_x_230:
[----:B------:R-:W-:Y:S01]  /*3720*/  BSSY.RECONVERGENT B0, `(.L_x_231) ;  /* 0x0000012000007945 */ /* 0x000fe20003800200 */
[----:B------:R-:W-:Y:S01]  /*3730*/  FFMA.FTZ R4, R36, R4, -R23 ;  /* 0x0000000424047223 */ /* 0x000fe20000010817 */
[----:B------:R-:W-:Y:S02]  /*3740*/  FFMA.FTZ R26, R11, R44, -R26 ;  /* 0x0000002c0b1a7223 */ /* 0x000fe4000001081a */
[----:B------:R-:W-:Y:S05]  /*3750*/  @P2 BRA `(.L_x_232) ;  /* 0x0000000000382947 */ /* 0x000fea0003800000 */
[----:B------:R-:W1:Y:S01]  /*3760*/  LDCU.64 UR4, c[0x0][0x3f8] ;  /* 0x00007f00ff0477ac */ /* 0x000e620008000a00 */
[----:B------:R-:W-:Y:S01]  /*3770*/  MOV R2, R50 ;  /* 0x0000003200027202 */ /* 0x000fe20000000f00 */
[----:B0-----:R-:W-:Y:S01]  /*3780*/  FMUL.FTZ R15, R4, R47 ;  /* 0x0000002f040f7220 */ /* 0x001fe20000410000 */
[----:B------:R-:W-:Y:S01]  /*3790*/  MOV R3, R53 ;  /* 0x0000003500037202 */ /* 0x000fe20000000f00 */
        /* <DEDUP_REMOVED lines=10> */
.L_x_232:
[----:B------:R-:W-:Y:S05]  /*3840*/  BSYNC.RECONVERGENT B0 ;  /* 0x0000000000007941 */ /* 0x000fea0003800200 */
.L_x_231:
[----:B------:R-:W-:Y:S02]  /*3850*/  SHF.L.U32 R6, R6, 0x10, RZ ;  /* 0x0000001006067819 */ /* 0x000fe400000006ff */
[----:B------:R-:W-:Y:S01]  /*3860*/  SHF.L.U32 R42, R42, 0x10, RZ ;  /* 0x000000102a2a7819 */ /* 0x000fe200000006ff */
[----:B------:R-:W-:Y:S06]  /*3870*/  BRA.U !UP0, `(.L_x_233) ;  /* 0x0000000108487547 */ /* 0x000fec000b800000 */
[----:B------:R-:W-:Y:S01]  /*3880*/  FFMA.FTZ R18, R36, R18, R37 ;  /* 0x0000001224127223 */ /* 0x000fe20000010025 */
[----:B------:R-:W-:-:S03]  /*3890*/  FFMA.FTZ R20, R11, R20, R38 ;  /* 0x000000140b147223 */ /* 0x000fc60000010026 */
[----:B------:R-:W-:Y:S01]  /*38a0*/  FMUL.FTZ R2, R18, -1.4426950216293334961 ;  /* 0xbfb8aa3b12027820 */ /* 0x000fe20000410000 */
[----:B------:R-:W-:-:S05]  /*38b0*/  FMUL.FTZ R4, R20, -1.4426950216293334961 ;  /* 0xbfb8aa3b14047820 */ /* 0x000fca0000410000 */
[----:B------:R-:W1:Y:S08]  /*38c0*/  MUFU.EX2 R2, R2 ;  /* 0x0000000200027308 */ /* 0x000e700000000800 */
[----:B------:R-:W0:Y:S01]  /*38d0*/  MUFU.EX2 R4, R4 ;  /* 0x0000000400047308 */ /* 0x000e220000000800 */
[----:B-1----:R-:W-:-:S07]  /*38e0*/  FADD.FTZ R3, R2, 1 ;  /* 0x3f80000002037421 */ /* 0x002fce0000010000 */
        /* <DEDUP_REMOVED lines=11> */
.L_x_233:
        /* <DEDUP_REMOVED lines=10> */
[----:B0-----:R-:W-:-:S04]  /*3a40*/  IMAD.WIDE.U32 R12, R9, UR4, R2 ;  /* 0x00000004090c7c25 */ /* 0x001fc8000f8e0002 */
[----:B------:R-:W-:Y:S02]  /*3a50*/  IMAD R3, R9, UR5, R18 ;  /* 0x0000000509037c24 */ /* 0x000fe4000f8e0212 */
[----:B------:R-:W-:Y:S01]  /*3a60*/  FMUL.FTZ R9, R6, R47 ;  /* 0x0000002f06097220 */ /* 0x000fe20000410000 */
[----:B-1----:R-:W-:Y:S02]  /*3a70*/  LEA R2, P1, R12, UR10, 0x1 ;  /* 0x0000000a0c027c11 */ /* 0x002fe4000f8208ff */
[----:B------:R-:W-:Y:S02]  /*3a80*/  IADD3 R3, PT, PT, R13, R3, RZ ;  /* 0x000000030d037210 */ /* 0x000fe40007ffe0ff */
[----:B------:R-:W-:Y:S02]  /*3a90*/  F2FP.BF16.F32.PACK_AB R9, R4, R9 ;  /* 0x000000090409723e */ /* 0x000fe400000010ff */
[----:B------:R-:W-:-:S05]  /*3aa0*/  LEA.HI.X R3, R12, UR11, R3, 0x1, P1 ;  /* 0x0000000b0c037c11 */ /* 0x000fca00088f0c03 */
[----:B------:R2:W-:Y:S02]  /*3ab0*/  STG.E desc[UR6][R2.64], R9 ;  /* 0x0000000902007986 */ /* 0x0005e4000c101906 */
.L_x_235:
[----:B------:R-:W-:Y:S05]  /*3ac0*/  BSYNC.RECONVERGENT B0 ;  /* 0x0000000000007941 */ /* 0x000fea0003800200 */
.L_x_234:
[----:B------:R-:W-:Y:S02]  /*3ad0*/  SHF.L.U32 R8, R8, 0x10, RZ ;  /* 0x0000001008087819 */ /* 0x000fe400000006ff */
[----:B01----:R-:W-:Y:S02]  /*3ae0*/  SHF.R.S32.HI R12, RZ, 0x1f, R5 ;  /* 0x0000001fff0c7819 */ /* 0x003fe40000011405 */
[----:B------:R-:W-:Y:S01]  /*3af0*/  SHF.L.U32 R40, R40, 0x10, RZ ;  /* 0x0000001028287819 */ /* 0x000fe200000006ff */
[----:B------:R-:W-:Y:S06]  /*3b00*/  BRA.U !UP0, `(.L_x_236) ;  /* 0x0000000108487547 */ /* 0x000fec000b800000 */
[----:B------:R-:W-:Y:S01]  /*3b10*/  FFMA.FTZ R16, R36, R16, R37 ;  /* 0x0000001024107223 */ /* 0x000fe20000010025 */
[----:B------:R-:W-:-:S03]  /*3b20*/  FFMA.FTZ R10, R11, R10, R38 ;  /* 0x0000000a0b0a7223 */ /* 0x000fc60000010026 */
[----:B--2---:R-:W-:Y:S01]  /*3b30*/  FMUL.FTZ R2, R16, -1.4426950216293334961 ;  /* 0xbfb8aa3b10027820 */ /* 0x004fe20000410000 */
        /* <DEDUP_REMOVED lines=15> */
.L_x_236:
[----:B------:R-:W-:Y:S01]  /*3c30*/  ISETP.GE.AND.EX P0, PT, R12, UR9, PT, P0 ;  /* 0x000000090c007c0c */ /* 0x000fe2000bf06300 */
[----:B------:R-:W-:Y:S01]  /*3c40*/  FFMA.FTZ R8, R36, R8, -R7 ;  /* 0x0000000824087223 */ /* 0x000fe20000010807 */
[----:B------:R-:W-:Y:S01]  /*3c50*/  FFMA.FTZ R14, R11, R40, -R14 ;  /* 0x000000280b0e7223 */ /* 0x000fe2000001080e */
[----:B------:R-:W-:Y:S02]  /*3c60*/  BSSY.RECONVERGENT B0, `(.L_x_237) ;  /* 0x000000f000007945 */ /* 0x000fe40003800200 */
[-C--:B------:R-:W-:Y:S01]  /*3c70*/  FMUL.FTZ R8, R8, R47.reuse ;  /* 0x0000002f08087220 */ /* 0x080fe20000410000 */
[----:B------:R-:W-:-:S07]  /*3c80*/  FMUL.FTZ R47, R14, R47 ;  /* 0x0000002f0e2f7220 */ /* 0x000fce0000410000 */
[----:B------:R-:W-:Y:S05]  /*3c90*/  @P0 BRA `(.L_x_238) ;  /* 0x00000000002c0947 */ /* 0x000fea0003800000 */
[----:B------:R-:W0:Y:S01]  /*3ca0*/  LDCU.64 UR4, c[0x0][0x3f8] ;  /* 0x00007f00ff0477ac */ /* 0x000e220008000a00 */
[----:B------:R-:W-:Y:S01]  /*3cb0*/  MOV R51, R53 ;  /* 0x0000003500337202 */ /* 0x000fe20000000f00 */
[----:B------:R-:W2:Y:S01]  /*3cc0*/  LDCU.64 UR8, c[0x0][0x380] ;  /* 0x00007000ff0877ac */ /* 0x000ea20008000a00 */
[----:B0-----:R-:W-:Y:S02]  /*3cd0*/  IMAD R12, R12, UR4, RZ ;  /* 0x000000040c0c7c24 */ /* 0x001fe4000f8e02ff */
[----:B------:R-:W-:-:S04]  /*3ce0*/  IMAD.WIDE.U32 R50, R5, UR4, R50 ;  /* 0x0000000405327c25 */ /* 0x000fc8000f8e0032 */
[----:B------:R-:W-:Y:S01]  /*3cf0*/  IMAD R5, R5, UR5, R12 ;  /* 0x0000000505057c24 */ /* 0x000fe2000f8e020c */
[----:B--2---:R-:W-:-:S04]  /*3d00*/  LEA R2, P0, R50, UR8, 0x1 ;  /* 0x0000000832027c11 */ /* 0x004fc8000f8008ff */
[----:B------:R-:W-:-:S04]  /*3d10*/  IADD3 R5, PT, PT, R51, R5, RZ ;  /* 0x0000000533057210 */ /* 0x000fc80007ffe0ff */
[----:B------:R-:W-:Y:S02]  /*3d20*/  LEA.HI.X R3, R50, UR9, R5, 0x1, P0 ;  /* 0x0000000932037c11 */ /* 0x000fe400080f0c05 */
[----:B------:R-:W-:-:S05]  /*3d30*/  F2FP.BF16.F32.PACK_AB R5, R47, R8 ;  /* 0x000000082f05723e */ /* 0x000fca00000010ff */
[----:B------:R0:W-:Y:S02]  /*3d40*/  STG.E desc[UR6][R2.64], R5 ;  /* 0x0000000502007986 */ /* 0x0001e4000c101906 */
.L_x_238:
[----:B------:R-:W-:Y:S05]  /*3d50*/  BSYNC.RECONVERGENT B0 ;  /* 0x0000000000007941 */ /* 0x000fea0003800200 */
.L_x_237:
[----:B------:R-:W1:Y:S01]  /*3d60*/  LDCU UR4, c[0x0][0x410] ;  /* 0x00008200ff0477ac */ /* 0x000e620008000800 */
[----:B------:R-:W-:Y:S02]  /*3d70*/  IADD3 R35, PT, PT, R24, R35, RZ ;  /* 0x0000002318237210 */ /* 0x000fe40007ffe0ff */
[----:B------:R-:W-:Y:S01]  /*3d80*/  IADD3 R34, PT, PT, R34, 0x1, RZ ;  /* 0x0000000122227810 */ /* 0x000fe20007ffe0ff */
[----:B------:R-:W1:Y:S02]  /*3d90*/  LDCU UR5, c[0x0][0x3e0] ;  /* 0x00007c00ff0577ac */ /* 0x000e640008000800 */
[----:B-1----:R-:W-:-:S06]  /*3da0*/  UIMAD UR4, UR4, UR5, URZ ;  /* 0x00000005040472a4 */ /* 0x002fcc000f8e02ff */
[----:B------:R-:W-:-:S13]  /*3db0*/  ISETP.GE.AND P0, PT, R35, UR4, PT ;  /* 0x0000000423007c0c */ /* 0x000fda000bf06270 */
[----:B------:R-:W-:Y:S05]  /*3dc0*/  @!P0 BRA `(.L_x_239) ;  /* 0xffffffc000b88947 */ /* 0x000fea000383ffff */
.L_x_208:
[----:B--2---:R-:W1:Y:S01]  /*3dd0*/  S2R R9, SR_TID.X ;  /* 0x0000000000097919 */ /* 0x004e620000002100 */
[----:B------:R-:W2:Y:S01]  /*3de0*/  LDC R4, c[0x0][0x370] ;  /* 0x0000dc00ff047b82 */ /* 0x000ea20000000800 */
[----:B------:R-:W-:Y:S07]  /*3df0*/  BSSY.RECONVERGENT B0, `(.L_x_240) ;  /* 0x000000e000007945 */ /* 0x000fee0003800200 */
[----:B------:R-:W3:Y:S08]  /*3e00*/  LDC R7, c[0x0][0x374] ;  /* 0x0000dd00ff077b82 */ /* 0x000ef00000000800 */
[----:B0-----:R-:W0:Y:S01]  /*3e10*/  LDC.64 R2, c[0x0][0x3c8] ;  /* 0x0000f200ff027b82 */ /* 0x001e220000000a00 */
[----:B--2---:R-:W-:-:S02]  /*3e20*/  ISETP.NE.AND P0, PT, R4, 0x1, PT ;  /* 0x000000010400780c */ /* 0x004fc40003f05270 */
[----:B-1----:R-:W-:Y:S02]  /*3e30*/  ISETP.NE.AND P1, PT, R9, RZ, PT ;  /* 0x000000ff0900720c */ /* 0x002fe40003f25270 */
[----:B---3--:R-:W-:-:S04]  /*3e40*/  SHF.L.U32 R0, R7, 0x1, RZ ;  /* 0x0000000107007819 */ /* 0x008fc800000006ff */
        /* <DEDUP_REMOVED lines=8> */
.L_x_241:
[----:B------:R-:W-:Y:S05]  /*3ed0*/  BSYNC.RECONVERGENT B0 ;  /* 0x0000000000007941 */ /* 0x000fea0003800200 */
.L_x_240:
        /* <DEDUP_REMOVED lines=11> */
.L_x_243:
[----:B------:R-:W2:Y:S04]  /*3f90*/  LDG.E.STRONG.GPU R5, desc[UR6][R2.64] ;  /* 0x0000000602057981 */ /* 0x000ea8000c1ef900 */
[----:B--2---:R-:W-:Y:S01]  /*3fa0*/  CCTL.IVALL ;  /* 0x00000000ff00798f */ /* 0x004fe20002000000 */
[----:B------:R-:W-:Y:S05]  /*3fb0*/  YIELD ;  /* 0x0000000000007946 */ /* 0x000fea0003800000 */
[----:B------:R-:W-:-:S13]  /*3fc0*/  ISETP.NE.AND P0, PT, R5, R0, PT ;  /* 0x000000000500720c */ /* 0x000fda0003f05270 */
[----:B------:R-:W-:Y:S05]  /*3fd0*/  @P0 BRA `(.L_x_243) ;  /* 0xfffffffc00ec0947 */ /* 0x000fea000383ffff */
.L_x_242:
        /* <DEDUP_REMOVED lines=48> */
[----:B------:R-:W-:Y:S02]  /*42e0*/  IADD3 R5, P3, PT, R2, R5, RZ ;  /* 0x0000000502057210 */ /* 0x000fe40007f7e0ff */
[----:B0-----:R-:W-:Y:S02]  /*42f0*/  IADD3 R27, P1, PT, R22, UR4, RZ ;  /* 0x00000004161b7c10 */ /* 0x001fe4000ff3e0ff */
[----:B------:R-:W-:Y:S02]  /*4300*/  SHF.L.U64.HI R33, R0, 0x2, R3 ;  /* 0x0000000200217819 */ /* 0x000fe40000010203 */
[----:B-1----:R-:W-:-:S02]  /*4310*/  IADD3 R24, P2, PT, R22, UR8, RZ ;  /* 0x0000000816187c10 */ /* 0x002fc4000ff5e0ff */
[C---:B------:R-:W-:Y:S02]  /*4320*/  IADD3.X R26, PT, PT, R23.reuse, UR5, RZ, P1, !PT ;  /* 0x00000005171a7c10 */ /* 0x040fe40008ffe4ff */
[C---:B------:R-:W-:Y:S02]  /*4330*/  IADD3.X R25, PT, PT, R23.reuse, UR9, RZ, P2, !PT ;  /* 0x0000000917197c10 */ /* 0x040fe400097fe4ff */
[----:B--2---:R-:W-:Y:S02]  /*4340*/  IADD3 R22, P1, PT, R22, UR10, RZ ;  /* 0x0000000a16167c10 */ /* 0x004fe4000ff3e0ff */
[----:B------:R-:W-:Y:S02]  /*4350*/  IADD3 R18, P2, PT, RZ, -R18, RZ ;  /* 0x80000012ff127210 */ /* 0x000fe40007f5e0ff */
[----:B------:R-:W-:Y:S02]  /*4360*/  IADD3.X R23, PT, PT, R23, UR11, RZ, P1, !PT ;  /* 0x0000000b17177c10 */ /* 0x000fe40008ffe4ff */
[----:B------:R-:W-:-:S02]  /*4370*/  SHF.L.U64.HI R29, R28, 0x2, R35 ;  /* 0x000000021c1d7819 */ /* 0x000fc40000010223 */
[----:B------:R-:W-:Y:S02]  /*4380*/  IADD3 R31, PT, PT, R7, R31, RZ ;  /* 0x0000001f071f7210 */ /* 0x000fe40007ffe0ff */
[----:B------:R-:W-:Y:S02]  /*4390*/  IADD3.X R20, PT, PT, RZ, -0x1, RZ, P2, !PT ;  /* 0xffffffffff147810 */ /* 0x000fe400017fe4ff */
[----:B------:R-:W-:-:S07]  /*43a0*/  IADD3.X R4, PT, PT, RZ, R4, RZ, P3, !PT ;  /* 0x00000004ff047210 */ /* 0x000fce0001ffe4ff */
.L_x_246:
[-C--:B0-----:R-:W-:Y:S02]  /*43b0*/  LEA R10, P1, R0, R27.reuse, 0x2 ;  /* 0x0000001b000a7211 */ /* 0x081fe400078210ff */
[----:B------:R-:W-:Y:S02]  /*43c0*/  LEA R16, P3, R28, R27, 0x2 ;  /* 0x0000001b1c107211 */ /* 0x000fe400078610ff */
[----:B------:R-:W-:Y:S02]  /*43d0*/  IADD3 R12, P2, PT, R27, R6, RZ ;  /* 0x000000061b0c7210 */ /* 0x000fe40007f5e0ff */
[----:B------:R-:W-:Y:S02]  /*43e0*/  IADD3.X R11, PT, PT, R26, R33, RZ, P1, !PT ;  /* 0x000000211a0b7210 */ /* 0x000fe40000ffe4ff */
[----:B------:R-:W-:Y:S02]  /*43f0*/  MOV R8, R27 ;  /* 0x0000001b00087202 */ /* 0x000fe40000000f00 */
[----:B------:R-:W-:-:S02]  /*4400*/  MOV R9, R26 ;  /* 0x0000001a00097202 */ /* 0x000fc40000000f00 */
[C---:B------:R-:W-:Y:S01]  /*4410*/  IADD3.X R17, PT, PT, R26.reuse, R29, RZ, P3, !PT ;  /* 0x0000001d1a117210 */ /* 0x040fe20001ffe4ff */
[----:B------:R0:W2:Y:S01]  /*4420*/  LDG.E R11, desc[UR6][R10.64] ;  /* 0x000000060a0b7981 */ /* 0x0000a2000c1e1900 */
[----:B------:R-:W-:-:S03]  /*4430*/  IADD3.X R13, PT, PT, R26, R31, RZ, P2, !PT ;  /* 0x0000001f1a0d7210 */ /* 0x000fc600017fe4ff */
[----:B------:R1:W2:Y:S04]  /*4440*/  LDG.E R2, desc[UR6][R8.64] ;  /* 0x0000000608027981 */ /* 0x0002a8000c1e1900 */
[----:B------:R-:W3:Y:S04]  /*4450*/  LDG.E R12, desc[UR6][R12.64] ;  /* 0x000000060c0c7981 */ /* 0x000ee8000c1e1900 */
[----:B------:R-:W3:Y:S01]  /*4460*/  LDG.E R17, desc[UR6][R16.64] ;  /* 0x0000000610117981 */ /* 0x000ee2000c1e1900 */
[----:B0-----:R-:W-:Y:S02]  /*4470*/  MOV R10, R24 ;  /* 0x00000018000a7202 */ /* 0x001fe40000000f00 */
[----:B-1----:R-:W-:-:S02]  /*4480*/  MOV R8, R22 ;  /* 0x0000001600087202 */ /* 0x002fc40000000f00 */
        /* <DEDUP_REMOVED lines=10> */
[----:B--2---:R-:W-:Y:S02]  /*4530*/  F2FP.BF16.F32.PACK_AB R19, R11, R2 ;  /* 0x000000020b13723e */ /* 0x004fe400000010ff */
[-C--:B------:R-:W-:Y:S02]  /*4540*/  MOV R11, R25.reuse ;  /* 0x00000019000b7202 */ /* 0x080fe40000000f00 */
[----:B---3--:R-:W-:Y:S01]  /*4550*/  F2FP.BF16.F32.PACK_AB R21, R17, R12 ;  /* 0x0000000c1115723e */ /* 0x008fe200000010ff */
[----:B------:R0:W-:Y:S04]  /*4560*/  STG.E desc[UR6][R8.64], R19 ;  /* 0x0000001308007986 */ /* 0x0001e8000c101906 */
[----:B------:R0:W-:Y:S01]  /*4570*/  STG.E desc[UR6][R10.64], R21 ;  /* 0x000000150a007986 */ /* 0x0001e2000c101906 */
[----:B------:R-:W-:Y:S01]  /*4580*/  IADD3.X R25, PT, PT, RZ, R25, RZ, P3, !PT ;  /* 0x00000019ff197210 */ /* 0x000fe20001ffe4ff */
[----:B------:R-:W-:Y:S06]  /*4590*/  @P1 BRA `(.L_x_246) ;  /* 0xfffffffc00841947 */ /* 0x000fec000383ffff */
.L_x_245:
[----:B------:R-:W-:Y:S05]  /*45a0*/  BSYNC.RECONVERGENT B0 ;  /* 0x0000000000007941 */ /* 0x000fea0003800200 */
.L_x_244:
[----:B------:R-:W-:Y:S05]  /*45b0*/  @!P0 EXIT ;  /* 0x000000000000894d */ /* 0x000fea0003800000 */
[C---:B------:R-:W-:Y:S01]  /*45c0*/  SHF.L.U64.HI R15, R14.reuse, 0x2, R15 ;  /* 0x000000020e0f7819 */ /* 0x040fe2000001020f */
[----:B------:R-:W1:Y:S01]  /*45d0*/  LDCU.64 UR4, c[0x0][0x3d8] ;  /* 0x00007b00ff0477ac */ /* 0x000e620008000a00 */
[----:B0-----:R-:W-:Y:S02]  /*45e0*/  SHF.L.U32 R21, R14, 0x2, RZ ;  /* 0x000000020e157819 */ /* 0x001fe400000006ff */
[C---:B------:R-:W-:Y:S01]  /*45f0*/  SHF.L.U64.HI R23, R28.reuse, 0x2, R35 ;  /* 0x000000021c177819 */ /* 0x040fe20000010223 */
[----:B------:R-:W0:Y:S01]  /*4600*/  LDCU.64 UR8, c[0x0][0x388] ;  /* 0x00007100ff0877ac */ /* 0x000e220008000a00 */
[----:B------:R-:W-:Y:S02]  /*4610*/  SHF.L.U32 R25, R28, 0x2, RZ ;  /* 0x000000021c197819 */ /* 0x000fe400000006ff */
[C---:B------:R-:W-:Y:S01]  /*4620*/  SHF.L.U64.HI R17, R0.reuse, 0x2, R3 ;  /* 0x0000000200117819 */ /* 0x040fe20000010203 */
[----:B------:R-:W2:Y:S01]  /*4630*/  LDCU.64 UR10, c[0x0][0x390] ;  /* 0x00007200ff0a77ac */ /* 0x000ea20008000a00 */
[----:B------:R-:W-:-:S07]  /*4640*/  SHF.L.U32 R19, R0, 0x2, RZ ;  /* 0x0000000200137819 */ /* 0x000fce00000006ff */
.L_x_247:
[C---:B------:R-:W-:Y:S02]  /*4650*/  SHF.L.U32 R2, R5.reuse, 0x2, RZ ;  /* 0x0000000205027819 */ /* 0x040fe400000006ff */
[----:B------:R-:W-:Y:S02]  /*4660*/  SHF.L.U64.HI R4, R5, 0x2, R4 ;  /* 0x0000000205047819 */ /* 0x000fe40000010204 */
[----:B-1----:R-:W-:-:S04]  /*4670*/  IADD3 R6, P0, PT, R2, UR4, RZ ;  /* 0x0000000402067c10 */ /* 0x002fc8000ff1e0ff */
[----:B---3--:R-:W-:Y:S02]  /*4680*/  IADD3.X R7, PT, PT, R4, UR5, RZ, P0, !PT ;  /* 0x0000000504077c10 */ /* 0x008fe400087fe4ff */
[C---:B------:R-:W-:Y:S02]  /*4690*/  IADD3 R8, P0, PT, R6.reuse, R19, RZ ;  /* 0x0000001306087210 */ /* 0x040fe40007f1e0ff */
[C---:B------:R-:W-:Y:S02]  /*46a0*/  IADD3 R12, P2, PT, R6.reuse, R25, RZ ;  /* 0x00000019060c7210 */ /* 0x040fe40007f5e0ff */
[C---:B------:R-:W-:Y:S02]  /*46b0*/  IADD3.X R9, PT, PT, R7.reuse, R17, RZ, P0, !PT ;  /* 0x0000001107097210 */ /* 0x040fe400007fe4ff */
[----:B------:R-:W-:Y:S02]  /*46c0*/  IADD3 R10, P1, PT, R6, R21, RZ ;  /* 0x00000015060a7210 */ /* 0x000fe40007f3e0ff */
[C---:B------:R-:W-:Y:S01]  /*46d0*/  IADD3.X R13, PT, PT, R7.reuse, R23, RZ, P2, !PT ;  /* 0x00000017070d7210 */ /* 0x040fe200017fe4ff */
[----:B------:R1:W3:Y:S01]  /*46e0*/  LDG.E R6, desc[UR6][R6.64] ;  /* 0x0000000606067981 */ /* 0x0002e2000c1e1900 */
[----:B------:R-:W-:-:S03]  /*46f0*/  IADD3.X R11, PT, PT, R7, R15, RZ, P1, !PT ;  /* 0x0000000f070b7210 */ /* 0x000fc60000ffe4ff */
[----:B------:R-:W3:Y:S04]  /*4700*/  LDG.E R9, desc[UR6][R8.64] ;  /* 0x0000000608097981 */ /* 0x000ee8000c1e1900 */
[----:B------:R-:W4:Y:S04]  /*4710*/  LDG.E R10, desc[UR6][R10.64] ;  /* 0x000000060a0a7981 */ /* 0x000f28000c1e1900 */
[----:B------:R-:W4:Y:S01]  /*4720*/  LDG.E R13, desc[UR6][R12.64] ;  /* 0x000000060c0d7981 */ /* 0x000f22000c1e1900 */
[----:B------:R-:W-:Y:S02]  /*4730*/  LOP3.LUT R14, R2, 0xfffffffc, RZ, 0xc0, !PT ;  /* 0xfffffffc020e7812 */ /* 0x000fe400078ec0ff */
[----:B------:R-:W-:-:S02]  /*4740*/  LOP3.LUT R16, R4, 0x1, RZ, 0xc0, !PT ;  /* 0x0000000104107812 */ /* 0x000fc400078ec0ff */
[----:B0-----:R-:W-:Y:S02]  /*4750*/  IADD3 R26, P0, PT, R14, UR8, RZ ;  /* 0x000000080e1a7c10 */ /* 0x001fe4000ff1e0ff */
[----:B-1----:R-:W-:Y:S02]  /*4760*/  LOP3.LUT R7, R4, 0x3, RZ, 0xc0, !PT ;  /* 0x0000000304077812 */ /* 0x002fe400078ec0ff */
[----:B------:R-:W-:Y:S02]  /*4770*/  IADD3.X R27, PT, PT, R16, UR9, RZ, P0, !PT ;  /* 0x00000009101b7c10 */ /* 0x000fe400087fe4ff */
[----:B--2---:R-:W-:-:S04]  /*4780*/  IADD3 R28, P0, PT, R14, UR10, RZ ;  /* 0x0000000a0e1c7c10 */ /* 0x004fc8000ff1e0ff */
[----:B------:R-:W-:Y:S02]  /*4790*/  IADD3.X R29, PT, PT, R16, UR11, RZ, P0, !PT ;  /* 0x0000000b101d7c10 */ /* 0x000fe400087fe4ff */
[----:B---3--:R-:W-:Y:S02]  /*47a0*/  F2FP.BF16.F32.PACK_AB R31, R9, R6 ;  /* 0x00000006091f723e */ /* 0x008fe400000010ff */
[----:B------:R-:W-:-:S04]  /*47b0*/  IADD3 R6, P1, PT, R14, UR4, RZ ;  /* 0x000000040e067c10 */ /* 0x000fc8000ff3e0ff */
[----:B------:R-:W-:Y:S02]  /*47c0*/  IADD3.X R7, PT, PT, R7, UR5, RZ, P1, !PT ;  /* 0x0000000507077c10 */ /* 0x000fe40008ffe4ff */
[----:B----4-:R-:W-:Y:S02]  /*47d0*/  F2FP.BF16.F32.PACK_AB R33, R13, R10 ;  /* 0x0000000a0d21723e */ /* 0x010fe400000010ff */
[C---:B------:R-:W-:Y:S02]  /*47e0*/  IADD3 R12, P0, PT, R6.reuse, R19, RZ ;  /* 0x00000013060c7210 */ /* 0x040fe40007f1e0ff */
[C---:B------:R-:W-:Y:S02]  /*47f0*/  IADD3 R8, P1, PT, R6.reuse, R21, RZ ;  /* 0x0000001506087210 */ /* 0x040fe40007f3e0ff */
[----:B------:R-:W-:Y:S02]  /*4800*/  IADD3 R10, P2, PT, R6, R25, RZ ;  /* 0x00000019060a7210 */ /* 0x000fe40007f5e0ff */
[----:B------:R-:W-:-:S02]  /*4810*/  IADD3.X R13, PT, PT, R7, R17, RZ, P0, !PT ;  /* 0x00000011070d7210 */ /* 0x000fc400007fe4ff */
[C---:B------:R-:W-:Y:S02]  /*4820*/  IADD3.X R9, PT, PT, R7.reuse, R15, RZ, P1, !PT ;  /* 0x0000000f07097210 */ /* 0x040fe40000ffe4ff */
[----:B------:R-:W-:Y:S01]  /*4830*/  IADD3.X R11, PT, PT, R7, R23, RZ, P2, !PT ;  /* 0x00000017070b7210 */ /* 0x000fe200017fe4ff */
[----:B------:R0:W-:Y:S04]  /*4840*/  STG.E desc[UR6][R26.64], R31 ;  /* 0x0000001f1a007986 */ /* 0x0001e8000c101906 */
[----:B------:R1:W-:Y:S04]  /*4850*/  STG.E desc[UR6][R28.64], R33 ;  /* 0x000000211c007986 */ /* 0x0003e8000c101906 */
[----:B------:R-:W2:Y:S04]  /*4860*/  LDG.E R14, desc[UR6][R6.64+0x800] ;  /* 0x00080006060e7981 */ /* 0x000ea8000c1e1900 */
[----:B------:R-:W2:Y:S04]  /*4870*/  LDG.E R35, desc[UR6][R12.64+0x800] ;  /* 0x000800060c237981 */ /* 0x000ea8000c1e1900 */
[----:B------:R-:W3:Y:S04]  /*4880*/  LDG.E R16, desc[UR6][R8.64+0x800] ;  /* 0x0008000608107981 */ /* 0x000ee8000c1e1900 */
[----:B------:R-:W3:Y:S01]  /*4890*/  LDG.E R37, desc[UR6][R10.64+0x800] ;  /* 0x000800060a257981 */ /* 0x000ee2000c1e1900 */
[----:B------:R-:W-:-:S04]  /*48a0*/  IADD3 R30, P0, PT, R2, 0x800, RZ ;  /* 0x00000800021e7810 */ /* 0x000fc80007f1e0ff */
[----:B------:R-:W-:Y:S02]  /*48b0*/  IADD3.X R18, PT, PT, RZ, R4, RZ, P0, !PT ;  /* 0x00000004ff127210 */ /* 0x000fe400007fe4ff */
[----:B------:R-:W-:Y:S02]  /*48c0*/  LOP3.LUT R30, R30, 0xfffffffc, RZ, 0xc0, !PT ;  /* 0xfffffffc1e1e7812 */ /* 0x000fe400078ec0ff */
[----:B------:R-:W-:Y:S02]  /*48d0*/  LOP3.LUT R18, R18, 0x1, RZ, 0xc0, !PT ;  /* 0x0000000112127812 */ /* 0x000fe400078ec0ff */
[C---:B0-----:R-:W-:Y:S02]  /*48e0*/  IADD3 R26, P0, PT, R30.reuse, UR8, RZ ;  /* 0x000000081e1a7c10 */ /* 0x041fe4000ff1e0ff */
[----:B------:R-:W-:Y:S02]  /*48f0*/  IADD3 R30, P1, PT, R30, UR10, RZ ;  /* 0x0000000a1e1e7c10 */ /* 0x000fe4000ff3e0ff */
[----:B------:R-:W-:-:S02]  /*4900*/  IADD3.X R27, PT, PT, R18, UR9, RZ, P0, !PT ;  /* 0x00000009121b7c10 */ /* 0x000fc400087fe4ff */
[----:B------:R-:W-:Y:S02]  /*4910*/  IADD3.X R31, PT, PT, R18, UR11, RZ, P1, !PT ;  /* 0x0000000b121f7c10 */ /* 0x000fe40008ffe4ff */
[----:B--2---:R-:W-:Y:S02]  /*4920*/  F2FP.BF16.F32.PACK_AB R35, R35, R14 ;  /* 0x0000000e2323723e */ /* 0x004fe400000010ff */
[----:B---3--:R-:W-:-:S03]  /*4930*/  F2FP.BF16.F32.PACK_AB R37, R37, R16 ;  /* 0x000000102525723e */ /* 0x008fc600000010ff */
[----:B------:R0:W-:Y:S04]  /*4940*/  STG.E desc[UR6][R26.64], R35 ;  /* 0x000000231a007986 */ /* 0x0001e8000c101906 */
[----:B------:R2:W-:Y:S04]  /*4950*/  STG.E desc[UR6][R30.64], R37 ;  /* 0x000000251e007986 */ /* 0x0005e8000c101906 */
[----:B------:R-:W3:Y:S04]  /*4960*/  LDG.E R14, desc[UR6][R6.64+0x1000] ;  /* 0x00100006060e7981 */ /* 0x000ee8000c1e1900 */
[----:B-1----:R-:W3:Y:S04]  /*4970*/  LDG.E R33, desc[UR6][R12.64+0x1000] ;  /* 0x001000060c217981 */ /* 0x002ee8000c1e1900 */
        /* <DEDUP_REMOVED lines=10> */
[----:B---3--:R-:W-:Y:S02]  /*4a20*/  F2FP.BF16.F32.PACK_AB R33, R33, R14 ;  /* 0x0000000e2121723e */ /* 0x008fe400000010ff */
[----:B----4-:R-:W-:-:S03]  /*4a30*/  F2FP.BF16.F32.PACK_AB R39, R39, R16 ;  /* 0x000000102727723e */ /* 0x010fc600000010ff */
[----:B------:R0:W-:Y:S04]  /*4a40*/  STG.E desc[UR6][R28.64], R33 ;  /* 0x000000211c007986 */ /* 0x0001e8000c101906 */
[----:B------:R3:W-:Y:S04]  /*4a50*/  STG.E desc[UR6][R26.64], R39 ;  /* 0x000000271a007986 */ /* 0x0007e8000c101906 */
[----:B------:R-:W4:Y:S04]  /*4a60*/  LDG.E R6, desc[UR6][R6.64+0x1800] ;  /* 0x0018000606067981 */ /* 0x000f28000c1e1900 */
[----:B------:R-:W4:Y:S04]  /*4a70*/  LDG.E R13, desc[UR6][R12.64+0x1800] ;  /* 0x001800060c0d7981 */ /* 0x000f28000c1e1900 */
[----:B------:R-:W5:Y:S04]  /*4a80*/  LDG.E R8, desc[UR6][R8.64+0x1800] ;  /* 0x0018000608087981 */ /* 0x000f68000c1e1900 */
[----:B------:R-:W5:Y:S01]  /*4a90*/  LDG.E R11, desc[UR6][R10.64+0x1800] ;  /* 0x001800060a0b7981 */ /* 0x000f62000c1e1900 */
[----:B------:R-:W-:-:S04]  /*4aa0*/  IADD3 R2, P0, PT, R2, 0x1800, RZ ;  /* 0x0000180002027810 */ /* 0x000fc80007f1e0ff */
[----:B------:R-:W-:Y:S02]  /*4ab0*/  IADD3.X R4, PT, PT, RZ, R4, RZ, P0, !PT ;  /* 0x00000004ff047210 */ /* 0x000fe400007fe4ff */
[----:B------:R-:W-:Y:S02]  /*4ac0*/  LOP3.LUT R2, R2, 0xfffffffc, RZ, 0xc0, !PT ;  /* 0xfffffffc02027812 */ /* 0x000fe400078ec0ff */
[----:B------:R-:W-:Y:S02]  /*4ad0*/  LOP3.LUT R4, R4, 0x1, RZ, 0xc0, !PT ;  /* 0x0000000104047812 */ /* 0x000fe400078ec0ff */
[C---:B--2---:R-:W-:Y:S02]  /*4ae0*/  IADD3 R30, P0, PT, R2.reuse, UR8, RZ ;  /* 0x00000008021e7c10 */ /* 0x044fe4000ff1e0ff */
[----:B0-----:R-:W-:Y:S02]  /*4af0*/  IADD3 R28, P1, PT, R2, UR10, RZ ;  /* 0x0000000a021c7c10 */ /* 0x001fe4000ff3e0ff */
[----:B------:R-:W-:-:S02]  /*4b00*/  IADD3.X R31, PT, PT, R4, UR9, RZ, P0, !PT ;  /* 0x00000009041f7c10 */ /* 0x000fc400087fe4ff */
[----:B------:R-:W-:Y:S02]  /*4b10*/  IADD3.X R29, PT, PT, R4, UR11, RZ, P1, !PT ;  /* 0x0000000b041d7c10 */ /* 0x000fe40008ffe4ff */
[----:B------:R-:W-:-:S04]  /*4b20*/  IADD3 R5, PT, PT, R5, 0x800, RZ ;  /* 0x0000080005057810 */ /* 0x000fc80007ffe0ff */
[----:B------:R-:W-:-:S04]  /*4b30*/  ISETP.GT.U32.AND P0, PT, R0, R5, PT ;  /* 0x000000050000720c */ /* 0x000fc80003f04070 */
[----:B------:R-:W-:Y:S01]  /*4b40*/  ISETP.GT.AND.EX P0, PT, R3, RZ, PT, P0 ;  /* 0x000000ff0300720c */ /* 0x000fe20003f04300 */
[----:B------:R-:W-:Y:S01]  /*4b50*/  HFMA2 R4, -RZ, RZ, 0, 0 ;  /* 0x00000000ff047431 */ /* 0x000fe200000001ff */
[----:B----4-:R-:W-:Y:S02]  /*4b60*/  F2FP.BF16.F32.PACK_AB R13, R13, R6 ;  /* 0x000000060d0d723e */ /* 0x010fe400000010ff */
[----:B-----5:R-:W-:-:S03]  /*4b70*/  F2FP.BF16.F32.PACK_AB R7, R11, R8 ;  /* 0x000000080b07723e */ /* 0x020fc600000010ff */
[----:B------:R3:W-:Y:S04]  /*4b80*/  STG.E desc[UR6][R30.64], R13 ;  /* 0x0000000d1e007986 */ /* 0x0007e8000c101906 */
[----:B------:R3:W-:Y:S02]  /*4b90*/  STG.E desc[UR6][R28.64], R7 ;  /* 0x000000071c007986 */ /* 0x0007e4000c101906 */
[----:B------:R-:W-:Y:S05]  /*4ba0*/  @P0 BRA `(.L_x_247) ;  /* 0xfffffff800a80947 */ /* 0x000fea000383ffff */
[----:B------:R-:W-:Y:S05]  /*4bb0*/  EXIT ;  /* 0x000000000000794d */ /* 0x000fea0003800000 */
.L_x_248:
        /* <DEDUP_REMOVED lines=12> */
.L_x_4500:


//--------------------- .text._Z35group_norm_nhwc_bwd_one_pass_kernelI11Bf16IOBf16WLi128ELi64ELi512EEv26Group_norm_nhwc_bwd_params --------------------------
	.section	.text._Z35group_norm_nhwc_bwd_one_pass_kernelI11Bf16IOBf16WLi128ELi64ELi512EEv26Group_norm_nhwc_bwd_params,"ax",@progbits
	.align	128
        .global         _Z35group_norm_nhwc_bwd_one_pass_kernelI11Bf16IOBf16WLi128ELi64ELi512EEv26Group_norm_nhwc_bwd_params
        .type           _Z35group_norm_nhwc_bwd_one_pass_kernelI11Bf16IOBf16WLi128ELi64ELi512EEv26Group_norm_nhwc_bwd_params,@function
        .size           _Z35group_norm_nhwc_bwd_one_pass_kernelI11Bf16IOBf16WLi128ELi64ELi512EEv26Group_norm_nhwc_bwd_params,(.L_x_4501 - _Z35group_norm_nhwc_bwd_one_pass_kernelI11Bf16IOBf16WLi128ELi64ELi512EEv26Group_norm_nhwc_bwd_params)
        .other          _Z35group_norm_nhwc_bwd_one_pass_kernelI11Bf16IOBf16WLi128ELi64ELi512EEv26Group_norm_nhwc_bwd_params,@"STO_CUDA_ENTRY STV_DEFAULT"
_Z35group_norm_nhwc_bwd_one_pass_kernelI11Bf16IOBf16WLi128ELi64ELi512EEv26Group_norm_nhwc_bwd_params:
.text._Z35group_norm_nhwc_bwd_one_pass_kernelI11Bf16IOBf16WLi128ELi64ELi512EEv26Group_norm_nhwc_bwd_params:
        /* <DEDUP_REMOVED lines=22> */
.L_x_292:
[----:B0-----:R-:W0:Y:S01]  /*0160*/  LDC R9, c[0x0][0x410] ;  /* 0x00010400ff097b82 */ /* 0x001e220000000800 */
[----:B------:R-:W-:Y:S01]  /*0170*/  IABS R8, R48 ;  /* 0x0000003000087213 */ /* 0x000fe20000000000 */
[----:B-1----:R-:W1:Y:S01]  /*0180*/  LDCU.128 UR16, c[0x0][0x400] ;  /* 0x00008000ff1077ac */ /* 0x002e620008000c00 */
[----:B------:R-:W-:Y:S02]  /*0190*/  SHF.R.S32.HI R19, RZ, 0x1f, R32 ;  /* 0x0000001fff137819 */ /* 0x000fe40000011420 */
[----:B------:R-:W-:Y:S02]  /*01a0*/  ISETP.GE.AND P4, PT, R48, RZ, PT ;  /* 0x000000ff3000720c */ /* 0x000fe40003f86270 */
[----:B------:R-:W-:Y:S01]  /*01b0*/  SHF.R.S32.HI R27, RZ, 0x1f, R2 ;  /* 0x0000001fff1b7819 */ /* 0x000fe20000011402 */
[----:B--2---:R-:W2:Y:S01]  /*01c0*/  LDC R13, c[0x0][0x41c] ;  /* 0x00010700ff0d7b82 */ /* 0x004ea20000000800 */
[----:B------:R-:W-:Y:S02]  /*01d0*/  SHF.L.U32 R37, R59, 0x1, RZ ;  /* 0x000000013b257819 */ /* 0x000fe400000006ff */
[----:B------:R-:W-:-:S02]  /*01e0*/  SHF.R.U32.HI R12, RZ, 0x5, R59 ;  /* 0x00000005ff0c7819 */ /* 0x000fc4000001163b */
[----:B------:R-:W-:Y:S02]  /*01f0*/  LOP3.LUT R37, R37, 0x3e, RZ, 0xc0, !PT ;  /* 0x0000003e25257812 */ /* 0x000fe400078ec0ff */
[----:B------:R-:W-:Y:S02]  /*0200*/  MOV R52, RZ ;  /* 0x000000ff00347202 */ /* 0x000fe40000000f00 */
[----:B------:R-:W-:Y:S02]  /*0210*/  MOV R34, RZ ;  /* 0x000000ff00227202 */ /* 0x000fe40000000f00 */
[----:B------:R-:W-:Y:S02]  /*0220*/  MOV R40, RZ ;  /* 0x000000ff00287202 */ /* 0x000fe40000000f00 */
[----:B------:R-:W-:Y:S02]  /*0230*/  CS2R R50, SRZ ;  /* 0x0000000000327805 */ /* 0x000fe4000001ff00 */
[----:B-1----:R-:W-:-:S02]  /*0240*/  ISETP.GE.U32.AND P0, PT, R32, UR16, PT ;  /* 0x0000001020007c0c */ /* 0x002fc4000bf06070 */
[----:B------:R-:W-:Y:S02]  /*0250*/  MOV R46, RZ ;  /* 0x000000ff002e7202 */ /* 0x000fe40000000f00 */
[----:B------:R-:W-:Y:S02]  /*0260*/  SHF.R.S32.HI R35, RZ, 0x1f, R47 ;  /* 0x0000001fff237819 */ /* 0x000fe4000001142f */
[----:B------:R-:W-:Y:S02]  /*0270*/  CS2R R42, SRZ ;  /* 0x00000000002a7805 */ /* 0x000fe4000001ff00 */
[----:B0-----:R-:W-:Y:S01]  /*0280*/  IABS R6, R9 ;  /* 0x0000000900067213 */ /* 0x001fe20000000000 */
[----:B------:R-:W0:Y:S01]  /*0290*/  LDC.64 R54, c[0x0][0x3a8] ;  /* 0x0000ea00ff367b82 */ /* 0x000e220000000a00 */
[----:B------:R-:W-:Y:S02]  /*02a0*/  ISETP.GE.AND.EX P0, PT, R19, UR17, PT, P0 ;  /* 0x0000001113007c0c */ /* 0x000fe4000bf06300 */
[----:B---3--:R-:W1:Y:S11]  /*02b0*/  I2F.RP R3, R6 ;  /* 0x0000000600037306 */ /* 0x008e760000209400 */
[----:B------:R-:W3:Y:S01]  /*02c0*/  @!P0 LDC.64 R14, c[0x0][0x398] ;  /* 0x0000e600ff0e8b82 */ /* 0x000ee20000000a00 */
[----:B-1----:R-:W1:Y:S02]  /*02d0*/  MUFU.RCP R3, R3 ;  /* 0x0000000300037308 */ /* 0x002e640000001000 */
[----:B-1----:R-:W-:-:S06]  /*02e0*/  IADD3 R4, PT, PT, R3, 0xffffffe, RZ ;  /* 0x0ffffffe03047810 */ /* 0x002fcc0007ffe0ff */
[----:B------:R1:W4:Y:S02]  /*02f0*/  F2I.FTZ.U32.TRUNC.NTZ R5, R4 ;  /* 0x0000000400057305 */ /* 0x000324000021f000 */
[----:B-1----:R-:W-:Y:S02]  /*0300*/  MOV R4, RZ ;  /* 0x000000ff00047202 */ /* 0x002fe40000000f00 */
[----:B----4-:R-:W-:-:S05]  /*0310*/  IADD3 R7, PT, PT, RZ, -R5, RZ ;  /* 0x80000005ff077210 */ /* 0x010fca0007ffe0ff */
[----:B------:R-:W-:-:S04]  /*0320*/  IMAD R7, R7, R6, RZ ;  /* 0x0000000607077224 */ /* 0x000fc800078e02ff */
[----:B------:R-:W-:Y:S01]  /*0330*/  IMAD.HI.U32 R5, R5, R7, R4 ;  /* 0x0000000705057227 */ /* 0x000fe200078e0004 */
[----:B------:R-:W-:-:S05]  /*0340*/  MOV R7, R8 ;  /* 0x0000000800077202 */ /* 0x000fca0000000f00 */
[----:B------:R-:W-:-:S05]  /*0350*/  IMAD.HI.U32 R5, R5, R7, RZ ;  /* 0x0000000705057227 */ /* 0x000fca00078e00ff */
[----:B------:R-:W-:-:S05]  /*0360*/  IADD3 R3, PT, PT, -R5, RZ, RZ ;  /* 0x000000ff05037210 */ /* 0x000fca0007ffe1ff */
[----:B------:R-:W-:Y:S01]  /*0370*/  IMAD R3, R6, R3, R7 ;  /* 0x0000000306037224 */ /* 0x000fe200078e0207 */
[----:B------:R-:W-:-:S04]  /*0380*/  LOP3.LUT R7, R48, R9, RZ, 0x3c, !PT ;  /* 0x0000000930077212 */ /* 0x000fc800078e3cff */
[----:B------:R-:W-:Y:S02]  /*0390*/  ISETP.GT.U32.AND P2, PT, R6, R3, PT ;  /* 0x000000030600720c */ /* 0x000fe40003f44070 */
[----:B------:R-:W-:-:S11]  /*03a0*/  ISETP.GE.AND P1, PT, R7, RZ, PT ;  /* 0x000000ff0700720c */ /* 0x000fd60003f26270 */
[-C--:B------:R-:W-:Y:S02]  /*03b0*/  @!P2 IADD3 R3, PT, PT, R3, -R6.reuse, RZ ;  /* 0x800000060303a210 */ /* 0x080fe40007ffe0ff */
[----:B------:R-:W-:Y:S02]  /*03c0*/  @!P2 IADD3 R5, PT, PT, R5, 0x1, RZ ;  /* 0x000000010505a810 */ /* 0x000fe40007ffe0ff */
[CC--:B------:R-:W-:Y:S02]  /*03d0*/  ISETP.GE.U32.AND P3, PT, R3.reuse, R6.reuse, PT ;  /* 0x000000060300720c */ /* 0x0c0fe40003f66070 */
[----:B------:R-:W-:Y:S02]  /*03e0*/  ISETP.GT.U32.AND P5, PT, R6, R3, PT ;  /* 0x000000030600720c */ /* 0x000fe40003fa4070 */
[----:B------:R-:W-:Y:S02]  /*03f0*/  IADD3 R4, PT, PT, R3, -R6, RZ ;  /* 0x8000000603047210 */ /* 0x000fe40007ffe0ff */
[----:B------:R-:W1:Y:S01]  /*0400*/  @!P0 LDC.64 R6, c[0x0][0x3f8] ;  /* 0x0000fe00ff068b82 */ /* 0x000e620000000a00 */
[----:B------:R-:W-:-:S02]  /*0410*/  ISETP.GE.U32.AND P2, PT, R2, UR16, PT ;  /* 0x0000001002007c0c */ /* 0x000fc4000bf46070 */
[----:B------:R-:W-:Y:S02]  /*0420*/  SEL R3, R4, R3, !P5 ;  /* 0x0000000304037207 */ /* 0x000fe40006800000 */
[----:B------:R-:W-:Y:S02]  /*0430*/  LOP3.LUT R4, RZ, R9, RZ, 0x33, !PT ;  /* 0x00000009ff047212 */ /* 0x000fe400078e33ff */
[----:B------:R-:W-:Y:S02]  /*0440*/  @P3 IADD3 R5, PT, PT, R5, 0x1, RZ ;  /* 0x0000000105053810 */ /* 0x000fe40007ffe0ff */
[----:B------:R-:W-:Y:S02]  /*0450*/  ISETP.NE.AND P3, PT, R9, RZ, PT ;  /* 0x000000ff0900720c */ /* 0x000fe40003f65270 */
[----:B------:R-:W-:Y:S02]  /*0460*/  @!P4 IADD3 R3, PT, PT, -R3, RZ, RZ ;  /* 0x000000ff0303c210 */ /* 0x000fe40007ffe1ff */
[----:B------:R-:W-:-:S02]  /*0470*/  ISETP.GE.AND.EX P2, PT, R27, UR17, PT, P2 ;  /* 0x000000111b007c0c */ /* 0x000fc4000bf46320 */
[----:B------:R-:W-:Y:S02]  /*0480*/  @!P1 IADD3 R5, PT, PT, -R5, RZ, RZ ;  /* 0x000000ff05059210 */ /* 0x000fe40007ffe1ff */
[C---:B------:R-:W-:Y:S02]  /*0490*/  SEL R45, R4.reuse, R3, !P3 ;  /* 0x00000003042d7207 */ /* 0x040fe40005800000 */
[----:B------:R-:W-:Y:S02]  /*04a0*/  SEL R3, R4, R5, !P3 ;  /* 0x0000000504037207 */ /* 0x000fe40005800000 */
[----:B------:R-:W-:Y:S02]  /*04b0*/  SHF.L.U32 R4, R45, 0x6, RZ ;  /* 0x000000062d047819 */ /* 0x000fe400000006ff */
[----:B------:R-:W-:Y:S02]  /*04c0*/  SHF.R.S32.HI R5, RZ, 0x1f, R3 ;  /* 0x0000001fff057819 */ /* 0x000fe40000011403 */
[----:B------:R-:W-:Y:S01]  /*04d0*/  SHF.R.S32.HI R9, RZ, 0x1f, R4 ;  /* 0x0000001fff097819 */ /* 0x000fe20000011404 */
[----:B------:R-:W4:Y:S01]  /*04e0*/  @!P2 LDC.64 R16, c[0x0][0x3f8] ;  /* 0x0000fe00ff10ab82 */ /* 0x000f220000000a00 */
[----:B------:R-:W-:Y:S01]  /*04f0*/  LOP3.LUT R8, R4, R37, RZ, 0xfc, !PT ;  /* 0x0000002504087212 */ /* 0x000fe200078efcff */
[----:B------:R-:W-:-:S04]  /*0500*/  IMAD R10, R5, UR18, RZ ;  /* 0x00000012050a7c24 */ /* 0x000fc8000f8e02ff */
[C---:B------:R-:W-:Y:S02]  /*0510*/  IMAD R11, R3.reuse, UR19, R10 ;  /* 0x00000013030b7c24 */ /* 0x040fe4000f8e020a */
[----:B------:R-:W0:Y:S01]  /*0520*/  @!P0 LDC.64 R4, c[0x0][0x3a0] ;  /* 0x0000e800ff048b82 */ /* 0x000e220000000a00 */
[----:B------:R-:W-:-:S04]  /*0530*/  IMAD.WIDE.U32 R8, R3, UR18, R8 ;  /* 0x0000001203087c25 */ /* 0x000fc8000f8e0008 */
[----:B-1----:R-:W-:Y:S01]  /*0540*/  @!P0 IMAD R10, R19, R6, RZ ;  /* 0x00000006130a8224 */ /* 0x002fe200078e02ff */
[----:B------:R-:W-:Y:S01]  /*0550*/  IADD3 R11, PT, PT, R9, R11, RZ ;  /* 0x0000000b090b7210 */ /* 0x000fe20007ffe0ff */
[----:B--2---:R-:W-:Y:S02]  /*0560*/  IMAD R3, R13, UR11, R12 ;  /* 0x0000000b0d037c24 */ /* 0x004fe4000f8e020c */
[C---:B------:R-:W-:Y:S01]  /*0570*/  @!P0 IMAD R21, R32.reuse, R7, R10 ;  /* 0x0000000720158224 */ /* 0x040fe200078e020a */
[----:B------:R-:W-:Y:S01]  /*0580*/  @!P0 MOV R10, R8 ;  /* 0x00000008000a8202 */ /* 0x000fe20000000f00 */
[----:B------:R-:W1:Y:S01]  /*0590*/  @!P2 LDC.64 R12, c[0x0][0x398] ;  /* 0x0000e600ff0cab82 */ /* 0x000e620000000a00 */
[----:B------:R-:W-:Y:S02]  /*05a0*/  ISETP.GE.U32.AND P1, PT, R3, UR16, PT ;  /* 0x0000001003007c0c */ /* 0x000fe4000bf26070 */
[----:B------:R-:W-:Y:S01]  /*05b0*/  SHF.R.S32.HI R23, RZ, 0x1f, R3 ;  /* 0x0000001fff177819 */ /* 0x000fe20000011403 */
[----:B------:R-:W-:-:S03]  /*05c0*/  @!P0 IMAD.WIDE.U32 R18, R32, R6, R10 ;  /* 0x0000000620128225 */ /* 0x000fc600078e000a */
[----:B------:R-:W-:Y:S01]  /*05d0*/  ISETP.GE.AND.EX P1, PT, R23, UR17, PT, P1 ;  /* 0x0000001117007c0c */ /* 0x000fe2000bf26310 */
[----:B------:R-:W2:Y:S01]  /*05e0*/  @!P2 LDC.64 R6, c[0x0][0x3a0] ;  /* 0x0000e800ff06ab82 */ /* 0x000ea20000000a00 */
[----:B------:R-:W-:Y:S01]  /*05f0*/  @!P0 IADD3 R19, PT, PT, R19, R21, RZ ;  /* 0x0000001513138210 */ /* 0x000fe20007ffe0ff */
[----:B----4-:R-:W-:Y:S01]  /*0600*/  @!P2 IMAD R21, R27, R16, RZ ;  /* 0x000000101b15a224 */ /* 0x010fe200078e02ff */
[C---:B------:R-:W-:Y:S02]  /*0610*/  @!P0 SHF.L.U32 R25, R18.reuse, 0x1, RZ ;  /* 0x0000000112198819 */ /* 0x040fe400000006ff */
[----:B------:R-:W-:Y:S01]  /*0620*/  @!P0 SHF.L.U64.HI R22, R18, 0x1, R19 ;  /* 0x0000000112168819 */ /* 0x000fe20000010213 */
[----:B------:R-:W-:Y:S01]  /*0630*/  @!P2 IMAD R27, R2, R17, R21 ;  /* 0x00000011021ba224 */ /* 0x000fe200078e0215 */
[----:B0-----:R-:W-:Y:S02]  /*0640*/  @!P0 IADD3 R20, P3, PT, R25, R4, RZ ;  /* 0x0000000419148210 */ /* 0x001fe40007f7e0ff */
[----:B------:R-:W-:-:S02]  /*0650*/  @!P2 MOV R18, R8 ;  /* 0x000000080012a202 */ /* 0x000fc40000000f00 */
[----:B------:R-:W-:Y:S02]  /*0660*/  @!P2 MOV R19, R11 ;  /* 0x0000000b0013a202 */ /* 0x000fe40000000f00 */
[----:B------:R-:W-:Y:S02]  /*0670*/  @!P0 IADD3.X R21, PT, PT, R22, R5, RZ, P3, !PT ;  /* 0x0000000516158210 */ /* 0x000fe40001ffe4ff */
[----:B------:R-:W0:Y:S01]  /*0680*/  @!P1 LDC.64 R4, c[0x0][0x3f8] ;  /* 0x0000fe00ff049b82 */ /* 0x000e220000000a00 */
[----:B------:R-:W-:Y:S01]  /*0690*/  @!P2 IMAD.WIDE.U32 R16, R2, R16, R18 ;  /* 0x000000100210a225 */ /* 0x000fe200078e0012 */
[----:B---3--:R-:W-:Y:S01]  /*06a0*/  @!P0 IADD3 R14, P3, PT, R25, R14, RZ ;  /* 0x0000000e190e8210 */ /* 0x008fe20007f7e0ff */
[----:B------:R-:W3:Y:S03]  /*06b0*/  @!P0 LDG.E R40, desc[UR8][R20.64] ;  /* 0x0000000814288981 */ /* 0x000ee6000c1e1900 */
[----:B------:R-:W-:-:S02]  /*06c0*/  @!P2 IADD3 R17, PT, PT, R17, R27, RZ ;  /* 0x0000001b1111a210 */ /* 0x000fc40007ffe0ff */
[C---:B------:R-:W-:Y:S02]  /*06d0*/  @!P2 SHF.L.U32 R39, R16.reuse, 0x1, RZ ;  /* 0x000000011027a819 */ /* 0x040fe400000006ff */
[----:B------:R-:W-:Y:S02]  /*06e0*/  @!P2 SHF.L.U64.HI R16, R16, 0x1, R17 ;  /* 0x000000011010a819 */ /* 0x000fe40000010211 */
[C---:B-1----:R-:W-:Y:S02]  /*06f0*/  @!P2 IADD3 R38, P4, PT, R39.reuse, R12, RZ ;  /* 0x0000000c2726a210 */ /* 0x042fe40007f9e0ff */
[----:B------:R-:W-:Y:S02]  /*0700*/  @!P0 IADD3.X R15, PT, PT, R22, R15, RZ, P3, !PT ;  /* 0x0000000f160f8210 */ /* 0x000fe40001ffe4ff */
[----:B--2---:R-:W-:Y:S02]  /*0710*/  @!P2 IADD3 R6, P3, PT, R39, R6, RZ ;  /* 0x000000062706a210 */ /* 0x004fe40007f7e0ff */
[----:B------:R-:W-:Y:S01]  /*0720*/  @!P2 IADD3.X R39, PT, PT, R16, R13, RZ, P4, !PT ;  /* 0x0000000d1027a210 */ /* 0x000fe200027fe4ff */
[----:B------:R1:W2:Y:S01]  /*0730*/  @!P0 LDG.E R34, desc[UR8][R14.64] ;  /* 0x000000080e228981 */ /* 0x0002a2000c1e1900 */
[----:B------:R-:W4:Y:S01]  /*0740*/  @!P1 LDC.64 R12, c[0x0][0x3a0] ;  /* 0x0000e800ff0c9b82 */ /* 0x000f220000000a00 */
[----:B------:R-:W-:-:S02]  /*0750*/  IADD3 R19, PT, PT, R3, 0x10, RZ ;  /* 0x0000001003137810 */ /* 0x000fc40007ffe0ff */
[----:B------:R-:W-:Y:S01]  /*0760*/  @!P2 IADD3.X R7, PT, PT, R16, R7, RZ, P3, !PT ;  /* 0x000000071007a210 */ /* 0x000fe20001ffe4ff */
[----:B------:R-:W2:Y:S01]  /*0770*/  @!P2 LDG.E R50, desc[UR8][R38.64] ;  /* 0x000000082632a981 */ /* 0x000ea2000c1e1900 */
[----:B------:R-:W-:Y:S02]  /*0780*/  ISETP.GE.U32.AND P4, PT, R19, UR16, PT ;  /* 0x0000001013007c0c */ /* 0x000fe4000bf86070 */
[----:B------:R-:W-:Y:S01]  /*0790*/  SHF.R.S32.HI R31, RZ, 0x1f, R19 ;  /* 0x0000001fff1f7819 */ /* 0x000fe20000011413 */
[----:B------:R1:W2:Y:S01]  /*07a0*/  @!P2 LDG.E R52, desc[UR8][R6.64] ;  /* 0x000000080634a981 */ /* 0x0002a2000c1e1900 */
[----:B0-----:R-:W-:Y:S01]  /*07b0*/  @!P1 IMAD R16, R23, R4, RZ ;  /* 0x0000000417109224 */ /* 0x001fe200078e02ff */
[----:B-1----:R-:W0:Y:S01]  /*07c0*/  LDC.64 R14, c[0x0][0x3b8] ;  /* 0x0000ee00ff0e7b82 */ /* 0x002e220000000a00 */
[----:B------:R-:W-:Y:S02]  /*07d0*/  ISETP.GE.AND.EX P4, PT, R31, UR17, PT, P4 ;  /* 0x000000111f007c0c */ /* 0x000fe4000bf86340 */
[C---:B------:R-:W-:Y:S01]  /*07e0*/  IADD3 R28, PT, PT, R3.reuse, 0x20, RZ ;  /* 0x00000020031c7810 */ /* 0x040fe20007ffe0ff */
[----:B------:R-:W-:Y:S01]  /*07f0*/  @!P1 IMAD R21, R3, R5, R16 ;  /* 0x0000000503159224 */ /* 0x000fe200078e0210 */
[----:B------:R-:W-:-:S03]  /*0800*/  @!P1 MOV R6, R8 ;  /* 0x0000000800069202 */ /* 0x000fc60000000f00 */
[----:B------:R-:W1:Y:S01]  /*0810*/  @!P1 LDC.64 R16, c[0x0][0x398] ;  /* 0x0000e600ff109b82 */ /* 0x000e620000000a00 */
[----:B------:R-:W-:Y:S02]  /*0820*/  @!P1 MOV R7, R11 ;  /* 0x0000000b00079202 */ /* 0x000fe40000000f00 */
[----:B------:R-:W-:Y:S01]  /*0830*/  ISETP.GE.U32.AND P3, PT, R28, UR16, PT ;  /* 0x000000101c007c0c */ /* 0x000fe2000bf66070 */
[----:B------:R-:W-:Y:S01]  /*0840*/  @!P1 IMAD.WIDE.U32 R4, R3, R4, R6 ;  /* 0x0000000403049225 */ /* 0x000fe200078e0006 */
[----:B------:R-:W-:-:S03]  /*0850*/  SHF.R.S32.HI R29, RZ, 0x1f, R28 ;  /* 0x0000001fff1d7819 */ /* 0x000fc6000001141c */
[----:B------:R-:W0:Y:S01]  /*0860*/  @!P4 LDC.64 R24, c[0x0][0x3f8] ;  /* 0x0000fe00ff18cb82 */ /* 0x000e220000000a00 */
[----:B------:R-:W-:Y:S02]  /*0870*/  IADD3 R26, PT, PT, R3, 0x40, RZ ;  /* 0x00000040031a7810 */ /* 0x000fe40007ffe0ff */
[----:B------:R-:W-:Y:S02]  /*0880*/  @!P1 IADD3 R5, PT, PT, R5, R21, RZ ;  /* 0x0000001505059210 */ /* 0x000fe40007ffe0ff */
[----:B------:R-:W-:Y:S02]  /*0890*/  @!P1 SHF.L.U32 R21, R4, 0x1, RZ ;  /* 0x0000000104159819 */ /* 0x000fe400000006ff */
[----:B------:R-:W-:Y:S01]  /*08a0*/  ISETP.GE.AND.EX P3, PT, R29, UR17, PT, P3 ;  /* 0x000000111d007c0c */ /* 0x000fe2000bf66330 */
[----:B------:R-:W0:Y:S01]  /*08b0*/  @!P4 LDC.64 R6, c[0x0][0x3a0] ;  /* 0x0000e800ff06cb82 */ /* 0x000e220000000a00 */
[----:B------:R-:W-:Y:S02]  /*08c0*/  ISETP.GE.U32.AND P2, PT, R26, UR16, PT ;  /* 0x000000101a007c0c */ /* 0x000fe4000bf46070 */
[----:B------:R-:W-:-:S02]  /*08d0*/  SHF.R.S32.HI R27, RZ, 0x1f, R26 ;  /* 0x0000001fff1b7819 */ /* 0x000fc4000001141a */
[----:B------:R-:W-:Y:S02]  /*08e0*/  @!P1 SHF.L.U64.HI R18, R4, 0x1, R5 ;  /* 0x0000000104129819 */ /* 0x000fe40000010205 */
[----:B----4-:R-:W-:Y:S01]  /*08f0*/  @!P1 IADD3 R12, P6, PT, R21, R12, RZ ;  /* 0x0000000c150c9210 */ /* 0x010fe20007fde0ff */
[----:B------:R-:W4:Y:S01]  /*0900*/  @!P4 LDC.64 R4, c[0x0][0x398] ;  /* 0x0000e600ff04cb82 */ /* 0x000f220000000a00 */
[----:B------:R-:W-:Y:S02]  /*0910*/  ISETP.GE.AND.EX P2, PT, R27, UR17, PT, P2 ;  /* 0x000000111b007c0c */ /* 0x000fe4000bf46320 */
[----:B------:R-:W-:-:S05]  /*0920*/  @!P1 IADD3.X R13, PT, PT, R18, R13, RZ, P6, !PT ;  /* 0x0000000d120d9210 */ /* 0x000fca00037fe4ff */
[----:B------:R0:W2:Y:S01]  /*0930*/  @!P1 LDG.E R46, desc[UR8][R12.64] ;  /* 0x000000080c2e9981 */ /* 0x0000a2000c1e1900 */
[----:B------:R-:W4:Y:S01]  /*0940*/  @!P3 LDC.64 R22, c[0x0][0x3f8] ;  /* 0x0000fe00ff16bb82 */ /* 0x000f220000000a00 */
[----:B-1----:R-:W-:-:S07]  /*0950*/  @!P1 IADD3 R16, P6, PT, R21, R16, RZ ;  /* 0x0000001015109210 */ /* 0x002fce0007fde0ff */
[----:B------:R-:W1:Y:S01]  /*0960*/  @!P2 LDC.64 R20, c[0x0][0x3f8] ;  /* 0x0000fe00ff14ab82 */ /* 0x000e620000000a00 */
[----:B0-----:R-:W-:-:S06]  /*0970*/  IMAD.WIDE R12, R48, 0x8, R14 ;  /* 0x00000008300c7825 */ /* 0x001fcc00078e020e */
[----:B------:R-:W3:Y:S01]  /*0980*/  LDG.E.64 R12, desc[UR8][R12.64] ;  /* 0x000000080c0c7981 */ /* 0x000ee2000c1e1b00 */
[----:B------:R-:W-:Y:S01]  /*0990*/  @!P4 IMAD R30, R31, R24, RZ ;  /* 0x000000181f1ec224 */ /* 0x000fe200078e02ff */
[----:B------:R-:W-:Y:S02]  /*09a0*/  @!P4 MOV R14, R8 ;  /* 0x00000008000ec202 */ /* 0x000fe40000000f00 */
[----:B------:R-:W-:Y:S02]  /*09b0*/  @!P4 MOV R15, R11 ;  /* 0x0000000b000fc202 */ /* 0x000fe40000000f00 */
[----:B------:R-:W-:Y:S01]  /*09c0*/  ISETP.GE.U32.AND P0, PT, R47, UR16, PT ;  /* 0x000000102f007c0c */ /* 0x000fe2000bf06070 */
[C---:B------:R-:W-:Y:S01]  /*09d0*/  @!P4 IMAD R31, R19.reuse, R25, R30 ;  /* 0x00000019131fc224 */ /* 0x040fe200078e021e */
[----:B------:R-:W-:Y:S01]  /*09e0*/  MOV R39, RZ ;  /* 0x000000ff00277202 */ /* 0x000fe20000000f00 */
[----:B------:R-:W-:Y:S01]  /*09f0*/  @!P4 IMAD.WIDE.U32 R24, R19, R24, R14 ;  /* 0x000000181318c225 */ /* 0x000fe200078e000e */
[----:B------:R-:W-:Y:S01]  /*0a00*/  ISETP.GE.AND.EX P0, PT, R35, UR17, PT, P0 ;  /* 0x0000001123007c0c */ /* 0x000fe2000bf06300 */
[----:B------:R-:W0:Y:S01]  /*0a10*/  @!P3 LDC.64 R14, c[0x0][0x398] ;  /* 0x0000e600ff0ebb82 */ /* 0x000e220000000a00 */
[----:B------:R-:W-:-:S02]  /*0a20*/  @!P1 IADD3.X R17, PT, PT, R18, R17, RZ, P6, !PT ;  /* 0x0000001112119210 */ /* 0x000fc400037fe4ff */
[----:B------:R-:W-:Y:S01]  /*0a30*/  @!P4 IADD3 R31, PT, PT, R25, R31, RZ ;  /* 0x0000001f191fc210 */ /* 0x000fe20007ffe0ff */
[----:B----4-:R-:W-:Y:S01]  /*0a40*/  @!P3 IMAD R29, R29, R22, RZ ;  /* 0x000000161d1db224 */ /* 0x010fe200078e02ff */
[----:B------:R-:W-:Y:S01]  /*0a50*/  @!P4 SHF.L.U32 R25, R24, 0x1, RZ ;  /* 0x000000011819c819 */ /* 0x000fe200000006ff */
[----:B------:R4:W5:Y:S02]  /*0a60*/  @!P1 LDG.E R39, desc[UR8][R16.64] ;  /* 0x0000000810279981 */ /* 0x000964000c1e1900 */
[----:B------:R-:W0:Y:S01]  /*0a70*/  @!P3 LDC.64 R18, c[0x0][0x3a0] ;  /* 0x0000e800ff12bb82 */ /* 0x000e220000000a00 */
[C---:B------:R-:W-:Y:S02]  /*0a80*/  @!P4 IADD3 R6, P1, PT, R25.reuse, R6, RZ ;  /* 0x000000061906c210 */ /* 0x040fe40007f3e0ff */
[----:B------:R-:W-:Y:S01]  /*0a90*/  @!P4 IADD3 R4, P6, PT, R25, R4, RZ ;  /* 0x000000041904c210 */ /* 0x000fe20007fde0ff */
[----:B------:R-:W-:Y:S01]  /*0aa0*/  @!P3 IMAD R25, R28, R23, R29 ;  /* 0x000000171c19b224 */ /* 0x000fe200078e021d */
[----:B----4-:R-:W-:-:S02]  /*0ab0*/  @!P3 MOV R16, R8 ;  /* 0x000000080010b202 */ /* 0x010fc40000000f00 */
[----:B------:R-:W-:Y:S01]  /*0ac0*/  @!P3 MOV R17, R11 ;  /* 0x0000000b0011b202 */ /* 0x000fe20000000f00 */
[----:B-1----:R-:W-:Y:S01]  /*0ad0*/  @!P2 IMAD R27, R27, R20, RZ ;  /* 0x000000141b1ba224 */ /* 0x002fe200078e02ff */
[----:B------:R-:W-:Y:S02]  /*0ae0*/  @!P4 SHF.L.U64.HI R24, R24, 0x1, R31 ;  /* 0x000000011818c819 */ /* 0x000fe4000001021f */
[----:B------:R-:W-:Y:S01]  /*0af0*/  IADD3 R3, PT, PT, R3, 0x70, RZ ;  /* 0x0000007003037810 */ /* 0x000fe20007ffe0ff */
[----:B------:R-:W-:Y:S01]  /*0b00*/  @!P3 IMAD.WIDE.U32 R22, R28, R22, R16 ;  /* 0x000000161c16b225 */ /* 0x000fe200078e0010 */
[----:B------:R-:W1:Y:S01]  /*0b10*/  @!P0 LDC.64 R30, c[0x0][0x3f8] ;  /* 0x0000fe00ff1e8b82 */ /* 0x000e620000000a00 */
[----:B------:R-:W-:Y:S02]  /*0b20*/  @!P4 IADD3.X R7, PT, PT, R24, R7, RZ, P1, !PT ;  /* 0x000000071807c210 */ /* 0x000fe40000ffe4ff */
[----:B------:R-:W-:Y:S01]  /*0b30*/  @!P2 IMAD R41, R26, R21, R27 ;  /* 0x000000151a29a224 */ /* 0x000fe200078e021b */
[----:B------:R-:W-:-:S04]  /*0b40*/  ISETP.GE.U32.AND P5, PT, R3, UR16, PT ;  /* 0x0000001003007c0c */ /* 0x000fc8000bfa6070 */
[----:B------:R-:W4:Y:S01]  /*0b50*/  @!P2 LDC.64 R16, c[0x0][0x3a0] ;  /* 0x0000e800ff10ab82 */ /* 0x000f220000000a00 */
[----:B------:R-:W-:Y:S02]  /*0b60*/  SHF.R.S32.HI R36, RZ, 0x1f, R3 ;  /* 0x0000001fff247819 */ /* 0x000fe40000011403 */
[----:B------:R-:W-:Y:S02]  /*0b70*/  @!P4 IADD3.X R5, PT, PT, R24, R5, RZ, P6, !PT ;  /* 0x000000051805c210 */ /* 0x000fe400037fe4ff */
[----:B------:R-:W-:Y:S02]  /*0b80*/  @!P3 IADD3 R27, PT, PT, R23, R25, RZ ;  /* 0x00000019171bb210 */ /* 0x000fe40007ffe0ff */
[----:B------:R-:W-:Y:S01]  /*0b90*/  @!P2 MOV R24, R8 ;  /* 0x000000080018a202 */ /* 0x000fe20000000f00 */
[----:B------:R-:W4:Y:S01]  /*0ba0*/  @!P2 LDC.64 R28, c[0x0][0x398] ;  /* 0x0000e600ff1cab82 */ /* 0x000f220000000a00 */
[----:B------:R-:W-:Y:S02]  /*0bb0*/  @!P2 MOV R25, R11 ;  /* 0x0000000b0019a202 */ /* 0x000fe40000000f00 */
[----:B------:R-:W-:-:S02]  /*0bc0*/  ISETP.GE.AND.EX P5, PT, R36, UR17, PT, P5 ;  /* 0x0000001124007c0c */ /* 0x000fc4000bfa6350 */
[----:B------:R-:W-:Y:S01]  /*0bd0*/  @!P3 SHF.L.U32 R23, R22, 0x1, RZ ;  /* 0x000000011617b819 */ /* 0x000fe200000006ff */
[----:B------:R-:W-:Y:S01]  /*0be0*/  @!P2 IMAD.WIDE.U32 R20, R26, R20, R24 ;  /* 0x000000141a14a225 */ /* 0x000fe200078e0018 */
[----:B------:R-:W-:Y:S02]  /*0bf0*/  @!P3 SHF.L.U64.HI R22, R22, 0x1, R27 ;  /* 0x000000011616b819 */ /* 0x000fe4000001021b */
[C---:B0-----:R-:W-:Y:S01]  /*0c00*/  @!P3 IADD3 R18, P1, PT, R23.reuse, R18, RZ ;  /* 0x000000121712b210 */ /* 0x041fe20007f3e0ff */
[----:B------:R-:W0:Y:S01]  /*0c10*/  @!P0 LDC.64 R26, c[0x0][0x3a0] ;  /* 0x0000e800ff1a8b82 */ /* 0x000e220000000a00 */
[----:B------:R-:W-:Y:S02]  /*0c20*/  @!P3 IADD3 R14, P6, PT, R23, R14, RZ ;  /* 0x0000000e170eb210 */ /* 0x000fe40007fde0ff */
[----:B------:R-:W-:Y:S02]  /*0c30*/  @!P2 IADD3 R23, PT, PT, R21, R41, RZ ;  /* 0x000000291517a210 */ /* 0x000fe40007ffe0ff */
[----:B------:R-:W-:-:S02]  /*0c40*/  @!P3 IADD3.X R19, PT, PT, R22, R19, RZ, P1, !PT ;  /* 0x000000131613b210 */ /* 0x000fc40000ffe4ff */
[----:B------:R-:W-:Y:S02]  /*0c50*/  @!P3 IADD3.X R15, PT, PT, R22, R15, RZ, P6, !PT ;  /* 0x0000000f160fb210 */ /* 0x000fe400037fe4ff */
[C---:B------:R-:W-:Y:S01]  /*0c60*/  @!P2 SHF.L.U32 R21, R20.reuse, 0x1, RZ ;  /* 0x000000011415a819 */ /* 0x040fe200000006ff */
[----:B------:R4:W2:Y:S01]  /*0c70*/  @!P3 LDG.E R43, desc[UR8][R18.64] ;  /* 0x00000008122bb981 */ /* 0x0008a2000c1e1900 */
[----:B------:R-:W-:Y:S02]  /*0c80*/  @!P2 SHF.L.U64.HI R38, R20, 0x1, R23 ;  /* 0x000000011426a819 */ /* 0x000fe40000010217 */
[----:B------:R-:W0:Y:S01]  /*0c90*/  @!P5 LDC.64 R22, c[0x0][0x3f8] ;  /* 0x0000fe00ff16db82 */ /* 0x000e220000000a00 */
[----:B------:R-:W-:Y:S01]  /*0ca0*/  ISETP.NE.AND P6, PT, RZ, UR12, PT ;  /* 0x0000000cff007c0c */ /* 0x000fe2000bfc5270 */
[----:B-1----:R-:W-:Y:S01]  /*0cb0*/  @!P0 IMAD R20, R35, R30, RZ ;  /* 0x0000001e23148224 */ /* 0x002fe200078e02ff */
[----:B----4-:R-:W-:Y:S02]  /*0cc0*/  @!P2 IADD3 R16, P1, PT, R21, R16, RZ ;  /* 0x000000101510a210 */ /* 0x010fe40007f3e0ff */
[----:B------:R-:W-:Y:S01]  /*0cd0*/  MOV R41, RZ ;  /* 0x000000ff00297202 */ /* 0x000fe20000000f00 */
[----:B------:R-:W-:Y:S01]  /*0ce0*/  @!P0 IMAD R49, R47, R31, R20 ;  /* 0x0000001f2f318224 */ /* 0x000fe200078e0214 */
[----:B------:R-:W-:-:S02]  /*0cf0*/  @!P2 IADD3.X R17, PT, PT, R38, R17, RZ, P1, !PT ;  /* 0x000000112611a210 */ /* 0x000fc40000ffe4ff */
[----:B------:R-:W-:Y:S02]  /*0d00*/  @!P2 IADD3 R28, P1, PT, R21, R28, RZ ;  /* 0x0000001c151ca210 */ /* 0x000fe40007f3e0ff */
[----:B------:R-:W-:Y:S01]  /*0d10*/  @!P0 MOV R18, R8 ;  /* 0x0000000800128202 */ /* 0x000fe20000000f00 */
[----:B------:R-:W1:Y:S01]  /*0d20*/  @!P0 LDC.64 R20, c[0x0][0x398] ;  /* 0x0000e600ff148b82 */ /* 0x000e620000000a00 */
[----:B------:R-:W-:Y:S01]  /*0d30*/  @!P0 MOV R19, R11 ;  /* 0x0000000b00138202 */ /* 0x000fe20000000f00 */
[----:B------:R4:W2:Y:S02]  /*0d40*/  @!P2 LDG.E R41, desc[UR8][R16.64] ;  /* 0x000000081029a981 */ /* 0x0008a4000c1e1900 */
[----:B------:R-:W-:-:S04]  /*0d50*/  @!P0 IMAD.WIDE.U32 R30, R47, R30, R18 ;  /* 0x0000001e2f1e8225 */ /* 0x000fc800078e0012 */
[----:B------:R-:W1:Y:S01]  /*0d60*/  @!P5 LDC.64 R18, c[0x0][0x3a0] ;  /* 0x0000e800ff12db82 */ /* 0x000e620000000a00 */
[----:B------:R-:W-:Y:S02]  /*0d70*/  MOV R35, RZ ;  /* 0x000000ff00237202 */ /* 0x000fe40000000f00 */
[----:B------:R-:W-:-:S05]  /*0d80*/  @!P2 IADD3.X R29, PT, PT, R38, R29, RZ, P1, !PT ;  /* 0x0000001d261da210 */ /* 0x000fca0000ffe4ff */
[----:B----4-:R-:W4:Y:S01]  /*0d90*/  @!P5 LDC.64 R16, c[0x0][0x398] ;  /* 0x0000e600ff10db82 */ /* 0x010f220000000a00 */
[----:B------:R-:W-:Y:S01]  /*0da0*/  @!P0 IADD3 R49, PT, PT, R31, R49, RZ ;  /* 0x000000311f318210 */ /* 0x000fe20007ffe0ff */
[----:B------:R0:W2:Y:S06]  /*0db0*/  @!P2 LDG.E R35, desc[UR8][R28.64] ;  /* 0x000000081c23a981 */ /* 0x0000ac000c1e1900 */
[----:B------:R-:W4:Y:S01]  /*0dc0*/  @P6 LDC.64 R24, c[0x0][0x3b0] ;  /* 0x0000ec00ff186b82 */ /* 0x000f220000000a00 */
[----:B------:R-:W-:Y:S01]  /*0dd0*/  @!P0 SHF.L.U32 R31, R30, 0x1, RZ ;  /* 0x000000011e1f8819 */ /* 0x000fe200000006ff */
[----:B0-----:R-:W-:Y:S01]  /*0de0*/  @!P5 IMAD R36, R36, R22, RZ ;  /* 0x000000162424d224 */ /* 0x001fe200078e02ff */
[----:B------:R-:W-:-:S02]  /*0df0*/  @!P5 MOV R28, R8 ;  /* 0x00000008001cd202 */ /* 0x000fc40000000f00 */
[----:B------:R-:W-:Y:S02]  /*0e00*/  @!P5 MOV R29, R11 ;  /* 0x0000000b001dd202 */ /* 0x000fe40000000f00 */
[----:B------:R-:W-:Y:S01]  /*0e10*/  @!P0 SHF.L.U64.HI R30, R30, 0x1, R49 ;  /* 0x000000011e1e8819 */ /* 0x000fe20000010231 */
[----:B------:R-:W-:Y:S01]  /*0e20*/  @!P5 IMAD R49, R3, R23, R36 ;  /* 0x000000170331d224 */ /* 0x000fe200078e0224 */
[----:B------:R-:W-:Y:S01]  /*0e30*/  @!P0 IADD3 R26, P1, PT, R31, R26, RZ ;  /* 0x0000001a1f1a8210 */ /* 0x000fe20007f3e0ff */
[----:B------:R-:W-:-:S03]  /*0e40*/  @!P5 IMAD.WIDE.U32 R22, R3, R22, R28 ;  /* 0x000000160316d225 */ /* 0x000fc600078e001c */
[----:B------:R-:W-:Y:S02]  /*0e50*/  @!P0 IADD3.X R27, PT, PT, R30, R27, RZ, P1, !PT ;  /* 0x0000001b1e1b8210 */ /* 0x000fe40000ffe4ff */
[----:B-1----:R-:W-:Y:S02]  /*0e60*/  @!P0 IADD3 R20, P1, PT, R31, R20, RZ ;  /* 0x000000141f148210 */ /* 0x002fe40007f3e0ff */
[----:B------:R-:W-:Y:S01]  /*0e70*/  @!P5 IADD3 R23, PT, PT, R23, R49, RZ ;  /* 0x000000311717d210 */ /* 0x000fe20007ffe0ff */
[----:B------:R-:W2:Y:S01]  /*0e80*/  @!P0 LDG.E R42, desc[UR8][R26.64] ;  /* 0x000000081a2a8981 */ /* 0x000ea2000c1e1900 */
[----:B------:R-:W-:Y:S02]  /*0e90*/  @!P5 SHF.L.U32 R3, R22, 0x1, RZ ;  /* 0x000000011603d819 */ /* 0x000fe400000006ff */
[----:B------:R-:W-:Y:S02]  /*0ea0*/  LEA R37, R45, R37, 0x6 ;  /* 0x000000252d257211 */ /* 0x000fe400078e30ff */
[----:B------:R-:W-:-:S02]  /*0eb0*/  @!P0 IADD3.X R21, PT, PT, R30, R21, RZ, P1, !PT ;  /* 0x000000151e158210 */ /* 0x000fc40000ffe4ff */
[----:B------:R-:W-:Y:S02]  /*0ec0*/  @!P5 SHF.L.U64.HI R30, R22, 0x1, R23 ;  /* 0x00000001161ed819 */ /* 0x000fe40000010217 */
[C---:B------:R-:W-:Y:S02]  /*0ed0*/  @!P5 IADD3 R18, P1, PT, R3.reuse, R18, RZ ;  /* 0x000000120312d210 */ /* 0x040fe40007f3e0ff */
[----:B----4-:R-:W-:Y:S01]  /*0ee0*/  @!P5 IADD3 R16, P2, PT, R3, R16, RZ ;  /* 0x000000100310d210 */ /* 0x010fe20007f5e0ff */
[----:B------:R-:W-:Y:S01]  /*0ef0*/  @P6 IMAD.WIDE R24, R37, 0x2, R24 ;  /* 0x0000000225186825 */ /* 0x000fe200078e0218 */
[----:B------:R-:W-:-:S03]  /*0f00*/  MOV R49, RZ ;  /* 0x000000ff00317202 */ /* 0x000fc60000000f00 */
[----:B------:R-:W-:Y:S01]  /*0f10*/  IMAD.WIDE R22, R37, 0x2, R54 ;  /* 0x0000000225167825 */ /* 0x000fe200078e0236 */
[----:B------:R-:W-:Y:S02]  /*0f20*/  CS2R R36, SRZ ;  /* 0x0000000000247805 */ /* 0x000fe4000001ff00 */
[C---:B------:R-:W-:Y:S01]  /*0f30*/  @!P5 IADD3.X R19, PT, PT, R30.reuse, R19, RZ, P1, !PT ;  /* 0x000000131e13d210 */ /* 0x040fe20000ffe4ff */
[----:B------:R-:W4:Y:S01]  /*0f40*/  @P6 LDG.E.U16 R28, desc[UR8][R24.64] ;  /* 0x00000008181c6981 */ /* 0x000f22000c1e1500 */
[----:B------:R-:W-:-:S03]  /*0f50*/  @!P5 IADD3.X R17, PT, PT, R30, R17, RZ, P2, !PT ;  /* 0x000000111e11d210 */ /* 0x000fc600017fe4ff */
[----:B------:R-:W4:Y:S04]  /*0f60*/  @P6 LDG.E.U16 R29, desc[UR8][R24.64+0x2] ;  /* 0x00000208181d6981 */ /* 0x000f28000c1e1500 */
[----:B------:R-:W4:Y:S04]  /*0f70*/  LDG.E.U16 R26, desc[UR8][R22.64] ;  /* 0x00000008161a7981 */ /* 0x000f28000c1e1500 */
[----:B------:R-:W4:Y:S04]  /*0f80*/  LDG.E.U16 R27, desc[UR8][R22.64+0x2] ;  /* 0x00000208161b7981 */ /* 0x000f28000c1e1500 */
[----:B------:R-:W4:Y:S04]  /*0f90*/  @!P0 LDG.E R36, desc[UR8][R20.64] ;  /* 0x0000000814248981 */ /* 0x000f28000c1e1900 */
[----:B------:R-:W4:Y:S04]  /*0fa0*/  @!P5 LDG.E R51, desc[UR8][R18.64] ;  /* 0x000000081233d981 */ /* 0x000f28000c1e1900 */
[----:B------:R-:W4:Y:S01]  /*0fb0*/  @!P5 LDG.E R49, desc[UR8][R16.64] ;  /* 0x000000081031d981 */ /* 0x000f22000c1e1900 */
[----:B------:R-:W-:Y:S01]  /*0fc0*/  UISETP.NE.AND UP1, UPT, UR12, URZ, UPT ;  /* 0x000000ff0c00728c */ /* 0x000fe2000bf25270 */
[----:B------:R-:W-:-:S02]  /*0fd0*/  MOV R38, RZ ;  /* 0x000000ff00267202 */ /* 0x000fc40000000f00 */
[----:B------:R-:W-:Y:S01]  /*0fe0*/  MOV R44, RZ ;  /* 0x000000ff002c7202 */ /* 0x000fe20000000f00 */
[----:B------:R-:W5:Y:S01]  /*0ff0*/  @!P3 LDG.E R37, desc[UR8][R14.64] ;  /* 0x000000080e25b981 */ /* 0x000f62000c1e1900 */
[----:B------:R-:W-:-:S03]  /*1000*/  MOV R3, RZ ;  /* 0x000000ff00037202 */ /* 0x000fc60000000f00 */
[----:B------:R0:W5:Y:S01]  /*1010*/  @!P4 LDG.E R38, desc[UR8][R4.64] ;  /* 0x000000080426c981 */ /* 0x000162000c1e1900 */
[----:B------:R-:W-:-:S03]  /*1020*/  UMOV UR7, 0x3f800000 ;  /* 0x3f80000000077882 */ /* 0x000fc60000000000 */
[----:B------:R1:W5:Y:S01]  /*1030*/  @!P4 LDG.E R44, desc[UR8][R6.64] ;  /* 0x00000008062cc981 */ /* 0x000362000c1e1900 */
[----:B0-----:R-:W-:Y:S02]  /*1040*/  MOV R4, RZ ;  /* 0x000000ff00047202 */ /* 0x001fe40000000f00 */
[----:B---3--:R-:W-:-:S13]  /*1050*/  R2UR UR13, R12 ;  /* 0x000000000c0d72ca */ /* 0x008fda00000e0000 */
[----:B------:R-:W-:-:S05]  /*1060*/  MOV R12, UR13 ;  /* 0x0000000d000c7c02 */ /* 0x000fca0008000f00 */
[----:B------:R-:W-:-:S05]  /*1070*/  FFMA.FTZ R13, -R12, UR13, R13 ;  /* 0x0000000d0c0d7c23 */ /* 0x000fca000801010d */
[----:B------:R-:W-:-:S13]  /*1080*/  FSETP.GTU.FTZ.AND P1, PT, R13, RZ, PT ;  /* 0x000000ff0d00720b */ /* 0x000fda0003f3c000 */
[----:B------:R-:W-:-:S05]  /*1090*/  VOTEU.ANY UP0, P1 ;  /* 0x0000000000ff7886 */ /* 0x000fca0000800100 */
[----:B------:R-:W0:Y:S01]  /*10a0*/  @UP0 LDCU UR5, c[0x0][0x3c0] ;  /* 0x00007800ff0507ac */ /* 0x000e220008000800 */
[----:B------:R-:W-:-:S13]  /*10b0*/  PLOP3.LUT P1, PT, PT, PT, UP0, 0x80, 0x8 ;  /* 0x000000000008781c */ /* 0x000fda0003f2f008 */
[----:B0-----:R-:W-:-:S06]  /*10c0*/  @P1 FADD.FTZ R12, R13, UR5 ;  /* 0x000000050d0c1e21 */ /* 0x001fcc0008010000 */
[----:B------:R-:W0:Y:S01]  /*10d0*/  @P1 MUFU.RSQ R12, R12 ;  /* 0x0000000c000c1308 */ /* 0x000e220000001400 */
[----:B------:R-:W-:Y:S02]  /*10e0*/  PRMT R16, R40, 0x7632, R16 ;  /* 0x0000763228107816 */ /* 0x000fe40000000010 */
[----:B--2---:R-:W-:Y:S02]  /*10f0*/  PRMT R15, R34, 0x7632, R15 ;  /* 0x00007632220f7816 */ /* 0x004fe4000000000f */
[----:B------:R-:W-:Y:S02]  /*1100*/  PRMT R56, R52, 0x7632, R56 ;  /* 0x0000763234387816 */ /* 0x000fe40000000038 */
[----:B------:R-:W-:Y:S02]  /*1110*/  PRMT R54, R50, 0x7632, R54 ;  /* 0x0000763232367816 */ /* 0x000fe40000000036 */
[----:B0-----:R-:W-:Y:S02]  /*1120*/  @P1 R2UR UR5, R12 ;  /* 0x000000000c0512ca */ /* 0x001fe400000e0000 */
[----:B-1----:R-:W-:-:S02]  /*1130*/  PRMT R7, R46, 0x7632, R7 ;  /* 0x000076322e077816 */ /* 0x002fc40000000007 */
[----:B------:R-:W-:Y:S02]  /*1140*/  PRMT R20, R43, 0x7632, R20 ;  /* 0x000076322b147816 */ /* 0x000fe40000000014 */
[----:B------:R-:W-:-:S07]  /*1150*/  PRMT R17, R41, 0x7632, R17 ;  /* 0x0000763229117816 */ /* 0x000fce0000000011 */
[----:B------:R-:W-:Y:S01]  /*1160*/  @UP0 UMOV UR7, UR5 ;  /* 0x0000000500070c82 */ /* 0x000fe20008000000 */
[----:B------:R-:W-:Y:S02]  /*1170*/  PRMT R14, R35, 0x7632, R14 ;  /* 0x00007632230e7816 */ /* 0x000fe4000000000e */
[----:B------:R-:W-:Y:S02]  /*1180*/  PRMT R19, R42, 0x7632, R19 ;  /* 0x000076322a137816 */ /* 0x000fe40000000013 */
[----:B----4-:R-:W-:Y:S02]  /*1190*/  @P6 SHF.L.U32 R3, R28, 0x10, RZ ;  /* 0x000000101c036819 */ /* 0x010fe400000006ff */
[----:B------:R-:W-:Y:S02]  /*11a0*/  @P6 SHF.L.U32 R4, R29, 0x10, RZ ;  /* 0x000000101d046819 */ /* 0x000fe400000006ff */
[----:B------:R-:W-:Y:S02]  /*11b0*/  SHF.L.U32 R5, R26, 0x10, RZ ;  /* 0x000000101a057819 */ /* 0x000fe400000006ff */
[----:B------:R-:W-:-:S02]  /*11c0*/  SHF.L.U32 R6, R27, 0x10, RZ ;  /* 0x000000101b067819 */ /* 0x000fc400000006ff */
[----:B------:R-:W-:Y:S02]  /*11d0*/  PRMT R18, R36, 0x7632, R18 ;  /* 0x0000763224127816 */ /* 0x000fe40000000012 */
        /* <DEDUP_REMOVED lines=112> */
[----:B------:R-:W-:Y:S01]  /*18e0*/  FFMA.FTZ R14, R15, R17, R14 ;  /* 0x000000110f0e7223 */ /* 0x000fe2000001000e */
[----:B------:R-:W-:Y:S01]  /*18f0*/  FADD.FTZ R19, R19, -UR13 ;  /* 0x8000000d13137e21 */ /* 0x000fe20008010000 */
[----:B------:R-:W-:Y:S01]  /*1900*/  SHF.L.U32 R21, R56, 0x10, RZ ;  /* 0x0000001038157819 */ /* 0x000fe200000006ff */
[----:B------:R-:W-:Y:S01]  /*1910*/  FADD.FTZ R25, R20, R25 ;  /* 0x0000001914197221 */ /* 0x000fe20000010000 */
[----:B------:R-:W-:Y:S01]  /*1920*/  FFMA.FTZ R22, R17, R20, R22 ;  /* 0x0000001411167223 */ /* 0x000fe20000010016 */
[----:B------:R-:W-:Y:S01]  /*1930*/  FMUL.FTZ R20, R5, R18 ;  /* 0x0000001205147220 */ /* 0x000fe20000410000 */
[----:B------:R-:W-:Y:S01]  /*1940*/  FMUL.FTZ R17, R19, UR7 ;  /* 0x0000000713117c20 */ /* 0x000fe20008410000 */
[----:B------:R-:W-:Y:S01]  /*1950*/  SHF.L.U32 R15, R54, 0x10, RZ ;  /* 0x00000010360f7819 */ /* 0x000fe200000006ff */
[----:B------:R-:W-:Y:S01]  /*1960*/  FADD.FTZ R19, R21, -UR13 ;  /* 0x8000000d15137e21 */ /* 0x000fe20008010000 */
[----:B------:R-:W-:Y:S01]  /*1970*/  SHF.L.U32 R26, R51, 0x10, RZ ;  /* 0x00000010331a7819 */ /* 0x000fe200000006ff */
[----:B------:R-:W-:Y:S01]  /*1980*/  FFMA.FTZ R24, R17, R20, R22 ;  /* 0x0000001411187223 */ /* 0x000fe20000010016 */
[----:B------:R-:W-:Y:S01]  /*1990*/  FADD.FTZ R21, R25, R20 ;  /* 0x0000001419157221 */ /* 0x000fe20000010000 */
[----:B------:R-:W-:Y:S01]  /*19a0*/  FMUL.FTZ R22, R6, R15 ;  /* 0x0000000f06167220 */ /* 0x000fe20000410000 */
[----:B------:R-:W-:Y:S01]  /*19b0*/  FFMA.FTZ R25, R7, R16, R12 ;  /* 0x0000001007197223 */ /* 0x000fe2000001000c */
[----:B------:R-:W-:Y:S01]  /*19c0*/  SHF.L.U32 R20, R49, 0x10, RZ ;  /* 0x0000001031147819 */ /* 0x000fe200000006ff */
[----:B------:R-:W-:Y:S01]  /*19d0*/  FADD.FTZ R13, R13, R7 ;  /* 0x000000070d0d7221 */ /* 0x000fe20000010000 */
[----:B------:R-:W-:Y:S01]  /*19e0*/  SHF.L.U32 R16, R55, 0x10, RZ ;  /* 0x0000001037107819 */ /* 0x000fe200000006ff */
[----:B------:R-:W-:Y:S01]  /*19f0*/  FMUL.FTZ R19, R19, UR7 ;  /* 0x0000000713137c20 */ /* 0x000fe20008410000 */
[----:B------:R-:W-:Y:S01]  /*1a00*/  FADD.FTZ R12, R22, R21 ;  /* 0x00000015160c7221 */ /* 0x000fe20000010000 */
[----:B------:R-:W-:Y:S01]  /*1a10*/  FADD.FTZ R7, R26, -UR13 ;  /* 0x8000000d1a077e21 */ /* 0x000fe20008010000 */
[----:B------:R-:W-:Y:S01]  /*1a20*/  SHF.L.U32 R21, R53, 0x10, RZ ;  /* 0x0000001035157819 */ /* 0x000fe200000006ff */
[----:B------:R-:W-:Y:S01]  /*1a30*/  FMUL.FTZ R27, R5, R20 ;  /* 0x00000014051b7220 */ /* 0x000fe20000410000 */
[----:B------:R-:W-:Y:S01]  /*1a40*/  FADD.FTZ R16, R16, -UR13 ;  /* 0x8000000d10107e21 */ /* 0x000fe20008010000 */
[----:B------:R-:W-:Y:S01]  /*1a50*/  FFMA.FTZ R24, R19, R22, R24 ;  /* 0x0000001613187223 */ /* 0x000fe20000010018 */
[----:B------:R-:W-:Y:S01]  /*1a60*/  FMUL.FTZ R7, R7, UR7 ;  /* 0x0000000707077c20 */ /* 0x000fe20008410000 */
[----:B------:R-:W-:Y:S01]  /*1a70*/  FFMA.FTZ R17, R18, R17, R25 ;  /* 0x0000001112117223 */ /* 0x000fe20000010019 */
[----:B------:R-:W-:Y:S01]  /*1a80*/  FADD.FTZ R13, R13, R18 ;  /* 0x000000120d0d7221 */ /* 0x000fe20000010000 */
[----:B------:R-:W-:Y:S01]  /*1a90*/  FADD.FTZ R22, R12, R27 ;  /* 0x0000001b0c167221 */ /* 0x000fe20000010000 */
[----:B------:R-:W-:Y:S01]  /*1aa0*/  FMUL.FTZ R25, R6, R21 ;  /* 0x0000001506197220 */ /* 0x000fe20000410000 */
[----:B------:R-:W-:Y:S01]  /*1ab0*/  FMUL.FTZ R18, R16, UR7 ;  /* 0x0000000710127c20 */ /* 0x000fe20008410000 */
[----:B------:R-:W-:Y:S01]  /*1ac0*/  FADD.FTZ R12, R23, R15 ;  /* 0x0000000f170c7221 */ /* 0x000fe20000010000 */
[----:B------:R-:W-:Y:S01]  /*1ad0*/  FFMA.FTZ R27, R7, R27, R24 ;  /* 0x0000001b071b7223 */ /* 0x000fe20000010018 */
[----:B------:R-:W-:Y:S01]  /*1ae0*/  FFMA.FTZ R16, R15, R19, R14 ;  /* 0x000000130f107223 */ /* 0x000fe2000001000e */
[----:B------:R-:W-:Y:S01]  /*1af0*/  FADD.FTZ R14, R25, R22 ;  /* 0x00000016190e7221 */ /* 0x000fe20000010000 */
[----:B------:R-:W-:Y:S01]  /*1b00*/  FADD.FTZ R22, R13, R20 ;  /* 0x000000140d167221 */ /* 0x000fe20000010000 */
[----:B------:R-:W-:Y:S01]  /*1b10*/  FADD.FTZ R23, R12, R21 ;  /* 0x000000150c177221 */ /* 0x000fe20000010000 */
[----:B------:R-:W-:Y:S01]  /*1b20*/  FFMA.FTZ R15, R18, R25, R27 ;  /* 0x00000019120f7223 */ /* 0x000fe2000001001b */
[----:B------:R-:W-:Y:S01]  /*1b30*/  FFMA.FTZ R20, R20, R7, R17 ;  /* 0x0000000714147223 */ /* 0x000fe20000010011 */
[----:B------:R-:W-:Y:S01]  /*1b40*/  FFMA.FTZ R21, R21, R18, R16 ;  /* 0x0000001215157223 */ /* 0x000fe20000010010 */
[----:B------:R-:W-:Y:S06]  /*1b50*/  BRA `(.L_x_251) ;  /* 0x0000001000b07947 */ /* 0x000fec0003800000 */
.L_x_250:
        /* <DEDUP_REMOVED lines=17> */
[----:B------:R-:W-:Y:S01]  /*1c70*/  FADD.FTZ R7, R7, -UR13 ;  /* 0x8000000d07077e21 */ /* 0x000fe20008010000 */
[----:B------:R-:W-:Y:S01]  /*1c80*/  FMUL.FTZ R18, R14, -1.4426950216293334961 ;  /* 0xbfb8aa3b0e127820 */ /* 0x000fe20000410000 */
[----:B------:R-:W-:-:S02]  /*1c90*/  FMUL.FTZ R23, R21, UR7 ;  /* 0x0000000715177c20 */ /* 0x000fc40008410000 */
        /* <DEDUP_REMOVED lines=13> */
[----:B0-----:R-:W-:Y:S01]  /*1d70*/  FADD.FTZ R18, -R16, 1 ;  /* 0x3f80000010127421 */ /* 0x001fe20000010100 */
[----:B------:R-:W-:Y:S01]  /*1d80*/  FMUL.FTZ R25, R25, R16 ;  /* 0x0000001019197220 */ /* 0x000fe20000410000 */
[----:B------:R-:W-:Y:S02]  /*1d90*/  SHF.L.U32 R16, R43, 0x10, RZ ;  /* 0x000000102b107819 */ /* 0x000fe400000006ff */
[----:B------:R-:W-:Y:S01]  /*1da0*/  FFMA.FTZ R18, R15, R18, 1 ;  /* 0x3f8000000f127423 */ /* 0x000fe20000010012 */
[----:B------:R-:W-:Y:S02]  /*1db0*/  PRMT R15, R43, 0x7632, R15 ;  /* 0x000076322b0f7816 */ /* 0x000fe4000000000f */
[----:B------:R-:W-:Y:S01]  /*1dc0*/  FADD.FTZ R16, R16, -UR13 ;  /* 0x8000000d10107e21 */ /* 0x000fe20008010000 */
[----:B------:R-:W-:Y:S01]  /*1dd0*/  FMUL.FTZ R25, R25, R18 ;  /* 0x0000001219197220 */ /* 0x000fe20000410000 */
[----:B------:R-:W-:Y:S01]  /*1de0*/  SHF.L.U32 R21, R15, 0x10, RZ ;  /* 0x000000100f157819 */ /* 0x000fe200000006ff */
[----:B-1----:R-:W-:Y:S01]  /*1df0*/  FADD.FTZ R15, -R13, 1 ;  /* 0x3f8000000d0f7421 */ /* 0x002fe20000010100 */
[----:B------:R-:W-:Y:S01]  /*1e00*/  FMUL.FTZ R20, R16, UR7 ;  /* 0x0000000710147c20 */ /* 0x000fe20008410000 */
[----:B------:R-:W-:-:S02]  /*1e10*/  FMUL.FTZ R16, R31, -1.4426950216293334961 ;  /* 0xbfb8aa3b1f107820 */ /* 0x000fc40000410000 */
[----:B--2---:R-:W-:Y:S01]  /*1e20*/  FFMA.FTZ R19, R14, R15, 1 ;  /* 0x3f8000000e137423 */ /* 0x004fe2000001000f */
[----:B------:R-:W-:Y:S01]  /*1e30*/  FFMA.FTZ R14, R5, R20, R3 ;  /* 0x00000014050e7223 */ /* 0x000fe20000010003 */
[----:B---3--:R-:W-:Y:S01]  /*1e40*/  FADD.FTZ R22, -R17, 1 ;  /* 0x3f80000011167421 */ /* 0x008fe20000010100 */
[----:B------:R-:W-:Y:S01]  /*1e50*/  FADD.FTZ R21, R21, -UR13 ;  /* 0x8000000d15157e21 */ /* 0x000fe20008010000 */
[----:B------:R-:W0:Y:S01]  /*1e60*/  MUFU.EX2 R16, R16 ;  /* 0x0000001000107308 */ /* 0x000e220000000800 */
[----:B------:R-:W-:Y:S01]  /*1e70*/  FMUL.FTZ R18, R14, -1.4426950216293334961 ;  /* 0xbfb8aa3b0e127820 */ /* 0x000fe20000410000 */
[----:B------:R-:W-:Y:S01]  /*1e80*/  FFMA.FTZ R61, R61, R22, 1 ;  /* 0x3f8000003d3d7423 */ /* 0x000fe20000010016 */
[----:B------:R-:W-:Y:S01]  /*1e90*/  SHF.L.U32 R22, R38, 0x10, RZ ;  /* 0x0000001026167819 */ /* 0x000fe200000006ff */
[----:B------:R-:W-:Y:S01]  /*1ea0*/  FMUL.FTZ R24, R24, R17 ;  /* 0x0000001118187220 */ /* 0x000fe20000410000 */
[----:B------:R-:W-:-:S03]  /*1eb0*/  FMUL.FTZ R17, R21, UR7 ;  /* 0x0000000715117c20 */ /* 0x000fc60008410000 */
[----:B------:R-:W1:Y:S01]  /*1ec0*/  MUFU.EX2 R18, R18 ;  /* 0x0000001200127308 */ /* 0x000e620000000800 */
[----:B------:R-:W-:Y:S01]  /*1ed0*/  FMUL.FTZ R22, R22, R13 ;  /* 0x0000000d16167220 */ /* 0x000fe20000410000 */
[----:B------:R-:W-:Y:S01]  /*1ee0*/  SHF.L.U32 R13, R42, 0x10, RZ ;  /* 0x000000102a0d7819 */ /* 0x000fe200000006ff */
[----:B------:R-:W-:Y:S01]  /*1ef0*/  FFMA.FTZ R29, R6, R17, R4 ;  /* 0x00000011061d7223 */ /* 0x000fe20000010004 */
[----:B------:R-:W-:Y:S01]  /*1f00*/  FMUL.FTZ R24, R24, R61 ;  /* 0x0000003d18187220 */ /* 0x000fe20000410000 */
[----:B------:R-:W-:Y:S01]  /*1f10*/  FMUL.FTZ R19, R22, R19 ;  /* 0x0000001316137220 */ /* 0x000fe20000410000 */
[----:B------:R-:W-:Y:S01]  /*1f20*/  PRMT R22, R38, 0x7632, R22 ;  /* 0x0000763226167816 */ /* 0x000fe20000000016 */
[----:B------:R-:W-:Y:S01]  /*1f30*/  FADD.FTZ R13, R13, -UR13 ;  /* 0x8000000d0d0d7e21 */ /* 0x000fe20008010000 */
[----:B------:R-:W-:Y:S01]  /*1f40*/  FMUL.FTZ R15, R29, -1.4426950216293334961 ;  /* 0xbfb8aa3b1d0f7820 */ /* 0x000fe20000410000 */
[----:B0-----:R-:W-:Y:S01]  /*1f50*/  FADD.FTZ R27, R16, 1 ;  /* 0x3f800000101b7421 */ /* 0x001fe20000010000 */
[----:B------:R-:W-:Y:S01]  /*1f60*/  SHF.L.U32 R22, R22, 0x10, RZ ;  /* 0x0000001016167819 */ /* 0x000fe200000006ff */
[----:B------:R-:W-:Y:S01]  /*1f70*/  FMUL.FTZ R16, R13, UR7 ;  /* 0x000000070d107c20 */ /* 0x000fe20008410000 */
[----:B------:R-:W-:-:S02]  /*1f80*/  PRMT R61, R36, 0x7632, R61 ;  /* 0x00007632243d7816 */ /* 0x000fc4000000003d */
[----:B------:R-:W-:Y:S01]  /*1f90*/  MUFU.EX2 R15, R15 ;  /* 0x0000000f000f7308 */ /* 0x000fe20000000800 */
[----:B------:R-:W-:Y:S01]  /*1fa0*/  FFMA.FTZ R13, R5, R16, R3 ;  /* 0x00000010050d7223 */ /* 0x000fe20000010003 */
[----:B------:R-:W-:Y:S01]  /*1fb0*/  SHF.L.U32 R61, R61, 0x10, RZ ;  /* 0x000000103d3d7819 */ /* 0x000fe200000006ff */
[----:B-1----:R-:W-:Y:S02]  /*1fc0*/  FADD.FTZ R30, R18, 1 ;  /* 0x3f800000121e7421 */ /* 0x002fe40000010000 */
[----:B------:R-:W-:-:S03]  /*1fd0*/  FMUL.FTZ R21, R13, -1.4426950216293334961 ;  /* 0xbfb8aa3b0d157820 */ /* 0x000fc60000410000 */
[----:B------:R-:W0:Y:S08]  /*1fe0*/  MUFU.RCP R27, R27 ;  /* 0x0000001b001b7308 */ /* 0x000e300000001000 */
[----:B------:R-:W1:Y:S08]  /*1ff0*/  MUFU.RCP R18, R30 ;  /* 0x0000001e00127308 */ /* 0x000e700000001000 */
[----:B------:R-:W2:Y:S01]  /*2000*/  MUFU.EX2 R21, R21 ;  /* 0x0000001500157308 */ /* 0x000ea20000000800 */
[----:B0-----:R-:W-:Y:S01]  /*2010*/  FMUL.FTZ R22, R22, R27 ;  /* 0x0000001b16167220 */ /* 0x001fe20000410000 */
[----:B------:R-:W-:Y:S01]  /*2020*/  FADD.FTZ R28, -R27, 1 ;  /* 0x3f8000001b1c7421 */ /* 0x000fe20000010100 */
[----:B------:R-:W-:-:S03]  /*2030*/  FADD.FTZ R27, R15, 1 ;  /* 0x3f8000000f1b7421 */ /* 0x000fc60000010000 */
[----:B------:R-:W-:Y:S01]  /*2040*/  FFMA.FTZ R31, R31, R28, 1 ;  /* 0x3f8000001f1f7423 */ /* 0x000fe2000001001c */
[C---:B------:R-:W-:Y:S01]  /*2050*/  SHF.L.U32 R28, R37.reuse, 0x10, RZ ;  /* 0x00000010251c7819 */ /* 0x040fe200000006ff */
[----:B-1----:R-:W-:Y:S01]  /*2060*/  FADD.FTZ R15, -R18, 1 ;  /* 0x3f800000120f7421 */ /* 0x002fe20000010100 */
[----:B------:R-:W0:Y:S01]  /*2070*/  MUFU.RCP R27, R27 ;  /* 0x0000001b001b7308 */ /* 0x000e220000001000 */
[----:B------:R-:W-:Y:S02]  /*2080*/  FMUL.FTZ R22, R22, R31 ;  /* 0x0000001f16167220 */ /* 0x000fe40000410000 */
[----:B------:R-:W-:Y:S01]  /*2090*/  FMUL.FTZ R28, R28, R18 ;  /* 0x000000121c1c7220 */ /* 0x000fe20000410000 */
[----:B------:R-:W-:Y:S01]  /*20a0*/  FFMA.FTZ R15, R14, R15, 1 ;  /* 0x3f8000000e0f7423 */ /* 0x000fe2000001000f */
[----:B------:R-:W-:Y:S01]  /*20b0*/  PRMT R18, R37, 0x7632, R18 ;  /* 0x0000763225127816 */ /* 0x000fe20000000012 */
[----:B--2---:R-:W-:-:S03]  /*20c0*/  FADD.FTZ R14, R21, 1 ;  /* 0x3f800000150e7421 */ /* 0x004fc60000010000 */
[----:B------:R-:W-:Y:S01]  /*20d0*/  SHF.L.U32 R18, R18, 0x10, RZ ;  /* 0x0000001012127819 */ /* 0x000fe200000006ff */
[----:B------:R-:W-:Y:S02]  /*20e0*/  FMUL.FTZ R21, R28, R15 ;  /* 0x0000000f1c157220 */ /* 0x000fe40000410000 */
[----:B------:R-:W1:Y:S02]  /*20f0*/  MUFU.RCP R14, R14 ;  /* 0x0000000e000e7308 */ /* 0x000e640000001000 */
[----:B0-----:R-:W-:Y:S01]  /*2100*/  FMUL.FTZ R18, R18, R27 ;  /* 0x0000001b12127220 */ /* 0x001fe20000410000 */
[----:B------:R-:W-:Y:S01]  /*2110*/  FADD.FTZ R30, -R27, 1 ;  /* 0x3f8000001b1e7421 */ /* 0x000fe20000010100 */
[----:B------:R-:W-:-:S03]  /*2120*/  PRMT R27, R42, 0x7632, R27 ;  /* 0x000076322a1b7816 */ /* 0x000fc6000000001b */
[----:B------:R-:W-:Y:S01]  /*2130*/  FFMA.FTZ R29, R29, R30, 1 ;  /* 0x3f8000001d1d7423 */ /* 0x000fe2000001001e */
[----:B------:R-:W-:Y:S01]  /*2140*/  SHF.L.U32 R27, R27, 0x10, RZ ;  /* 0x000000101b1b7819 */ /* 0x000fe200000006ff */
[----:B------:R-:W-:Y:S02]  /*2150*/  FMUL.FTZ R30, R6, R24 ;  /* 0x00000018061e7220 */ /* 0x000fe40000410000 */
[----:B------:R-:W-:Y:S02]  /*2160*/  FMUL.FTZ R18, R18, R29 ;  /* 0x0000001d12127220 */ /* 0x000fe40000410000 */
[----:B------:R-:W-:Y:S01]  /*2170*/  FADD.FTZ R27, R27, -UR13 ;  /* 0x8000000d1b1b7e21 */ /* 0x000fe20008010000 */
[----:B-1----:R-:W-:-:S04]  /*2180*/  FADD.FTZ R28, -R14, 1 ;  /* 0x3f8000000e1c7421 */ /* 0x002fc80000010100 */
        /* <DEDUP_REMOVED lines=9> */
[----:B------:R-:W-:-:S05]  /*2220*/  FMUL.FTZ R27, R5, R25 ;  /* 0x00000019051b7220 */ /* 0x000fca0000410000 */
[----:B------:R0:W1:Y:S01]  /*2230*/  MUFU.RCP R28, R31 ;  /* 0x0000001f001c7308 */ /* 0x0000620000001000 */
[----:B------:R-:W-:Y:S01]  /*2240*/  FFMA.FTZ R29, R12, R27, RZ ;  /* 0x0000001b0c1d7223 */ /* 0x000fe200000100ff */
[----:B------:R-:W-:-:S03]  /*2250*/  FADD.FTZ R27, RZ, R27 ;  /* 0x0000001bff1b7221 */ /* 0x000fc60000010000 */
[----:B------:R-:W-:Y:S01]  /*2260*/  FFMA.FTZ R29, R7, R30, R29 ;  /* 0x0000001e071d7223 */ /* 0x000fe2000001001d */
[----:B------:R-:W-:Y:S01]  /*2270*/  FADD.FTZ R27, R30, R27 ;  /* 0x0000001b1e1b7221 */ /* 0x000fe20000010000 */
[----:B0-----:R-:W-:Y:S01]  /*2280*/  FFMA.FTZ R31, R12, R25, RZ ;  /* 0x000000190c1f7223 */ /* 0x001fe200000100ff */
[----:B------:R-:W-:-:S05]  /*2290*/  SHF.L.U32 R12, R41, 0x10, RZ ;  /* 0x00000010290c7819 */ /* 0x000fca00000006ff */
[----:B------:R-:W-:Y:S01]  /*22a0*/  FADD.FTZ R12, R12, -UR13 ;  /* 0x8000000d0c0c7e21 */ /* 0x000fe20008010000 */
[----:B-1----:R-:W-:Y:S01]  /*22b0*/  FMUL.FTZ R30, R61, R28 ;  /* 0x0000001c3d1e7220 */ /* 0x002fe20000410000 */
[----:B------:R-:W-:Y:S02]  /*22c0*/  FADD.FTZ R28, -R28, 1 ;  /* 0x3f8000001c1c7421 */ /* 0x000fe40000010100 */
[----:B------:R-:W-:Y:S02]  /*22d0*/  FMUL.FTZ R12, R12, UR7 ;  /* 0x000000070c0c7c20 */ /* 0x000fe40008410000 */
[----:B------:R-:W-:Y:S01]  /*22e0*/  FFMA.FTZ R15, R15, R28, 1 ;  /* 0x3f8000000f0f7423 */ /* 0x000fe2000001001c */
[----:B------:R-:W-:Y:S01]  /*22f0*/  FADD.FTZ R28, RZ, R25 ;  /* 0x00000019ff1c7221 */ /* 0x000fe20000010000 */
[----:B------:R-:W-:Y:S02]  /*2300*/  FFMA.FTZ R25, R26, R19, R31 ;  /* 0x000000131a197223 */ /* 0x000fe4000001001f */
[----:B------:R-:W-:Y:S01]  /*2310*/  FMUL.FTZ R15, R30, R15 ;  /* 0x0000000f1e0f7220 */ /* 0x000fe20000410000 */
[----:B------:R-:W-:Y:S01]  /*2320*/  FADD.FTZ R28, R28, R19 ;  /* 0x000000131c1c7221 */ /* 0x000fe20000010000 */
[----:B------:R-:W-:Y:S01]  /*2330*/  FMUL.FTZ R19, R5, R19 ;  /* 0x0000001305137220 */ /* 0x000fe20000410000 */
[----:B------:R-:W-:-:S03]  /*2340*/  FFMA.FTZ R25, R20, R21, R25 ;  /* 0x0000001514197223 */ /* 0x000fc60000010019 */
[----:B------:R-:W-:Y:S01]  /*2350*/  FFMA.FTZ R30, R26, R19, R29 ;  /* 0x000000131a1e7223 */ /* 0x000fe2000001001d */
[----:B------:R-:W-:Y:S01]  /*2360*/  FFMA.FTZ R26, R5, R12, R3 ;  /* 0x0000000c051a7223 */ /* 0x000fe20000010003 */
[----:B------:R-:W-:Y:S01]  /*2370*/  FADD.FTZ R27, R27, R19 ;  /* 0x000000131b1b7221 */ /* 0x000fe20000010000 */
[----:B------:R-:W-:Y:S01]  /*2380*/  SHF.L.U32 R19, R35, 0x10, RZ ;  /* 0x0000001023137819 */ /* 0x000fe200000006ff */
[----:B------:R-:W-:Y:S01]  /*2390*/  FFMA.FTZ R25, R16, R14, R25 ;  /* 0x0000000e10197223 */ /* 0x000fe20000010019 */
[----:B------:R-:W-:-:S06]  /*23a0*/  FMUL.FTZ R31, R26, -1.4426950216293334961 ;  /* 0xbfb8aa3b1a1f7820 */ /* 0x000fcc0000410000 */
[----:B------:R-:W0:Y:S02]  /*23b0*/  MUFU.EX2 R31, R31 ;  /* 0x0000001f001f7308 */ /* 0x000e240000000800 */
[----:B0-----:R-:W-:-:S06]  /*23c0*/  FADD.FTZ R61, R31, 1 ;  /* 0x3f8000001f3d7421 */ /* 0x001fcc0000010000 */
[----:B------:R-:W0:Y:S02]  /*23d0*/  MUFU.RCP R29, R61 ;  /* 0x0000003d001d7308 */ /* 0x000e240000001000 */
[----:B0-----:R-:W-:Y:S01]  /*23e0*/  FMUL.FTZ R19, R19, R29 ;  /* 0x0000001d13137220 */ /* 0x001fe20000410000 */
[----:B------:R-:W-:-:S04]  /*23f0*/  FADD.FTZ R29, -R29, 1 ;  /* 0x3f8000001d1d7421 */ /* 0x000fc80000010100 */
[----:B------:R-:W-:Y:S01]  /*2400*/  FFMA.FTZ R26, R26, R29, 1 ;  /* 0x3f8000001a1a7423 */ /* 0x000fe2000001001d */
[----:B------:R-:W-:-:S03]  /*2410*/  FADD.FTZ R29, RZ, R24 ;  /* 0x00000018ff1d7221 */ /* 0x000fc60000010000 */
[----:B------:R-:W-:Y:S01]  /*2420*/  FMUL.FTZ R19, R19, R26 ;  /* 0x0000001a13137220 */ /* 0x000fe20000410000 */
[----:B------:R-:W-:Y:S01]  /*2430*/  PRMT R26, R41, 0x7632, R26 ;  /* 0x00007632291a7816 */ /* 0x000fe2000000001a */
[----:B------:R-:W-:Y:S02]  /*2440*/  FADD.FTZ R29, R29, R22 ;  /* 0x000000161d1d7221 */ /* 0x000fe40000010000 */
[----:B------:R-:W-:Y:S01]  /*2450*/  FFMA.FTZ R25, R12, R19, R25 ;  /* 0x000000130c197223 */ /* 0x000fe20000010019 */
[----:B------:R-:W-:Y:S01]  /*2460*/  SHF.L.U32 R31, R26, 0x10, RZ ;  /* 0x000000101a1f7819 */ /* 0x000fe200000006ff */
[----:B------:R-:W-:-:S04]  /*2470*/  FFMA.FTZ R26, R7, R24, RZ ;  /* 0x00000018071a7223 */ /* 0x000fc800000100ff */
[----:B------:R-:W-:Y:S01]  /*2480*/  FADD.FTZ R7, R31, -UR13 ;  /* 0x8000000d1f077e21 */ /* 0x000fe20008010000 */
[-C--:B------:R-:W-:Y:S01]  /*2490*/  FFMA.FTZ R26, R23, R22.reuse, R26 ;  /* 0x00000016171a7223 */ /* 0x080fe2000001001a */
[C---:B------:R-:W-:Y:S02]  /*24a0*/  FMUL.FTZ R31, R6.reuse, R22 ;  /* 0x00000016061f7220 */ /* 0x040fe40000410000 */
[----:B------:R-:W-:Y:S01]  /*24b0*/  FMUL.FTZ R7, R7, UR7 ;  /* 0x0000000707077c20 */ /* 0x000fe20008410000 */
[----:B------:R-:W-:Y:S01]  /*24c0*/  FFMA.FTZ R26, R17, R18, R26 ;  /* 0x00000012111a7223 */ /* 0x000fe2000001001a */
[----:B------:R-:W-:Y:S01]  /*24d0*/  FFMA.FTZ R23, R23, R31, R30 ;  /* 0x0000001f17177223 */ /* 0x000fe2000001001e */
[--C-:B------:R-:W-:Y:S01]  /*24e0*/  FADD.FTZ R30, R31, R27.reuse ;  /* 0x0000001b1f1e7221 */ /* 0x100fe20000010000 */
[----:B------:R-:W-:Y:S01]  /*24f0*/  FFMA.FTZ R22, R6, R7, R4 ;  /* 0x0000000706167223 */ /* 0x000fe20000010004 */
[----:B------:R-:W-:Y:S01]  /*2500*/  PRMT R27, R35, 0x7632, R27 ;  /* 0x00007632231b7816 */ /* 0x000fe2000000001b */
[----:B------:R-:W-:-:S02]  /*2510*/  FFMA.FTZ R26, R13, R15, R26 ;  /* 0x0000000f0d1a7223 */ /* 0x000fc4000001001a */
[----:B------:R-:W-:Y:S01]  /*2520*/  FMUL.FTZ R61, R22, -1.4426950216293334961 ;  /* 0xbfb8aa3b163d7820 */ /* 0x000fe20000410000 */
[----:B------:R-:W-:-:S05]  /*2530*/  SHF.L.U32 R27, R27, 0x10, RZ ;  /* 0x000000101b1b7819 */ /* 0x000fca00000006ff */
[----:B------:R-:W0:Y:S02]  /*2540*/  MUFU.EX2 R61, R61 ;  /* 0x0000003d003d7308 */ /* 0x000e240000000800 */
[----:B0-----:R-:W-:-:S06]  /*2550*/  FADD.FTZ R24, R61, 1 ;  /* 0x3f8000003d187421 */ /* 0x001fcc0000010000 */
[----:B------:R-:W0:Y:S02]  /*2560*/  MUFU.RCP R24, R24 ;  /* 0x0000001800187308 */ /* 0x000e240000001000 */
[----:B0-----:R-:W-:Y:S01]  /*2570*/  FADD.FTZ R31, -R24, 1 ;  /* 0x3f800000181f7421 */ /* 0x001fe20000010100 */
[----:B------:R-:W-:-:S03]  /*2580*/  FMUL.FTZ R27, R27, R24 ;  /* 0x000000181b1b7220 */ /* 0x000fc60000410000 */
        /* <DEDUP_REMOVED lines=14> */
[----:B0-----:R-:W-:Y:S01]  /*2670*/  FADD.FTZ R23, R31, 1 ;  /* 0x3f8000001f177421 */ /* 0x001fe20000010000 */
[----:B------:R-:W-:-:S04]  /*2680*/  FMUL.FTZ R31, R6, R18 ;  /* 0x00000012061f7220 */ /* 0x000fc80000410000 */
[----:B------:R-:W-:Y:S01]  /*2690*/  FADD.FTZ R30, R31, R30 ;  /* 0x0000001e1f1e7221 */ /* 0x000fe20000010000 */
[----:B------:R-:W0:Y:S02]  /*26a0*/  MUFU.RCP R23, R23 ;  /* 0x0000001700177308 */ /* 0x000e240000001000 */
[----:B0-----:R-:W-:Y:S01]  /*26b0*/  FADD.FTZ R61, -R23, 1 ;  /* 0x3f800000173d7421 */ /* 0x001fe20000010100 */
[----:B------:R-:W-:-:S03]  /*26c0*/  FMUL.FTZ R21, R21, R23 ;  /* 0x0000001715157220 */ /* 0x000fc60000410000 */
[----:B------:R-:W-:Y:S01]  /*26d0*/  FFMA.FTZ R20, R20, R61, 1 ;  /* 0x3f80000014147423 */ /* 0x000fe2000001003d */
[----:B------:R-:W-:-:S03]  /*26e0*/  PRMT R61, R40, 0x7632, R61 ;  /* 0x00007632283d7816 */ /* 0x000fc6000000003d */
[----:B------:R-:W-:Y:S01]  /*26f0*/  FMUL.FTZ R21, R21, R20 ;  /* 0x0000001415157220 */ /* 0x000fe20000410000 */
[----:B------:R-:W-:Y:S01]  /*2700*/  SHF.L.U32 R61, R61, 0x10, RZ ;  /* 0x000000103d3d7819 */ /* 0x000fe200000006ff */
[----:B------:R-:W-:Y:S01]  /*2710*/  FADD.FTZ R20, R29, R18 ;  /* 0x000000121d147221 */ /* 0x000fe20000010000 */
[----:B------:R-:W-:Y:S01]  /*2720*/  FFMA.FTZ R29, R17, R31, R28 ;  /* 0x0000001f111d7223 */ /* 0x000fe2000001001c */
[----:B------:R-:W-:Y:S01]  /*2730*/  PRMT R31, R34, 0x7632, R31 ;  /* 0x00007632221f7816 */ /* 0x000fe2000000001f */
[----:B------:R-:W-:Y:S01]  /*2740*/  FFMA.FTZ R25, R24, R21, R25 ;  /* 0x0000001518197223 */ /* 0x000fe20000010019 */
[----:B------:R-:W-:Y:S02]  /*2750*/  FADD.FTZ R61, R61, -UR13 ;  /* 0x8000000d3d3d7e21 */ /* 0x000fe40008010000 */
[----:B------:R-:W-:Y:S02]  /*2760*/  SHF.L.U32 R31, R31, 0x10, RZ ;  /* 0x000000101f1f7819 */ /* 0x000fe400000006ff */
        /* <DEDUP_REMOVED lines=14> */
[C---:B------:R-:W-:Y:S02]  /*2850*/  FMUL.FTZ R27, R5.reuse, R14 ;  /* 0x0000000e051b7220 */ /* 0x040fe40000410000 */
[----:B------:R-:W-:Y:S01]  /*2860*/  FMUL.FTZ R14, R28, UR7 ;  /* 0x000000071c0e7c20 */ /* 0x000fe20008410000 */
[----:B------:R-:W-:Y:S01]  /*2870*/  FADD.FTZ R18, R18, R19 ;  /* 0x0000001312127221 */ /* 0x000fe20000010000 */
        /* <DEDUP_REMOVED lines=34> */
[----:B------:R-:W-:-:S03]  /*2aa0*/  SHF.L.U32 R31, R51, 0x10, RZ ;  /* 0x00000010331f7819 */ /* 0x000fc600000006ff */
[----:B------:R-:W-:Y:S02]  /*2ab0*/  FFMA.FTZ R26, R15, R13, R26 ;  /* 0x0000000d0f1a7223 */ /* 0x000fe4000001001a */
[----:B------:R-:W-:-:S04]  /*2ac0*/  FADD.FTZ R31, R31, -UR13 ;  /* 0x8000000d1f1f7e21 */ /* 0x000fc80008010000 */
[----:B------:R-:W-:-:S04]  /*2ad0*/  FMUL.FTZ R20, R31, UR7 ;  /* 0x000000071f147c20 */ /* 0x000fc80008410000 */
        /* <DEDUP_REMOVED lines=8> */
[----:B------:R-:W-:Y:S01]  /*2b60*/  FMUL.FTZ R12, R28, R61 ;  /* 0x0000003d1c0c7220 */ /* 0x000fe20000410000 */
[----:B------:R-:W-:-:S05]  /*2b70*/  SHF.L.U32 R28, R55, 0x10, RZ ;  /* 0x00000010371c7819 */ /* 0x000fca00000006ff */
[----:B------:R-:W-:Y:S01]  /*2b80*/  FADD.FTZ R61, R28, -UR13 ;  /* 0x8000000d1c3d7e21 */ /* 0x000fe20008010000 */
[----:B------:R-:W-:Y:S01]  /*2b90*/  FADD.FTZ R28, R27, R22 ;  /* 0x000000161b1c7221 */ /* 0x000fe20000010000 */
[----:B------:R-:W-:Y:S02]  /*2ba0*/  FMUL.FTZ R27, R6, R22 ;  /* 0x00000016061b7220 */ /* 0x000fe40000410000 */
[----:B------:R-:W-:Y:S01]  /*2bb0*/  FMUL.FTZ R19, R61, UR7 ;  /* 0x000000073d137c20 */ /* 0x000fe20008410000 */
[----:B------:R-:W-:Y:S01]  /*2bc0*/  FADD.FTZ R28, R28, R17 ;  /* 0x000000111c1c7221 */ /* 0x000fe20000010000 */
[----:B------:R-:W-:Y:S01]  /*2bd0*/  FFMA.FTZ R29, R7, R27, R29 ;  /* 0x0000001b071d7223 */ /* 0x000fe2000001001d */
[----:B------:R-:W-:Y:S01]  /*2be0*/  FADD.FTZ R30, R27, R30 ;  /* 0x0000001e1b1e7221 */ /* 0x000fe20000010000 */
[----:B------:R-:W-:Y:S01]  /*2bf0*/  FFMA.FTZ R22, R6, R19, R4 ;  /* 0x0000001306167223 */ /* 0x000fe20000010004 */
[----:B------:R-:W-:Y:S01]  /*2c00*/  SHF.L.U32 R7, R53, 0x10, RZ ;  /* 0x0000001035077819 */ /* 0x000fe200000006ff */
[----:B------:R-:W-:-:S02]  /*2c10*/  FADD.FTZ R28, R28, R13 ;  /* 0x0000000d1c1c7221 */ /* 0x000fc40000010000 */
[----:B------:R-:W-:-:S06]  /*2c20*/  FMUL.FTZ R61, R22, -1.4426950216293334961 ;  /* 0xbfb8aa3b163d7820 */ /* 0x000fcc0000410000 */
[----:B------:R-:W0:Y:S02]  /*2c30*/  MUFU.EX2 R61, R61 ;  /* 0x0000003d003d7308 */ /* 0x000e240000000800 */
[----:B0-----:R-:W-:-:S06]  /*2c40*/  FADD.FTZ R31, R61, 1 ;  /* 0x3f8000003d1f7421 */ /* 0x001fcc0000010000 */
[----:B------:R-:W0:Y:S02]  /*2c50*/  MUFU.RCP R31, R31 ;  /* 0x0000001f001f7308 */ /* 0x000e240000001000 */
[----:B0-----:R-:W-:Y:S01]  /*2c60*/  FADD.FTZ R27, -R31, 1 ;  /* 0x3f8000001f1b7421 */ /* 0x001fe20000010100 */
[----:B------:R-:W-:-:S03]  /*2c70*/  FMUL.FTZ R7, R7, R31 ;  /* 0x0000001f07077220 */ /* 0x000fc60000410000 */
[----:B------:R-:W-:Y:S01]  /*2c80*/  FFMA.FTZ R22, R22, R27, 1 ;  /* 0x3f80000016167423 */ /* 0x000fe2000001001b */
[----:B------:R-:W-:Y:S01]  /*2c90*/  FADD.FTZ R27, R18, R21 ;  /* 0x00000015121b7221 */ /* 0x000fe20000010000 */
[----:B------:R-:W-:Y:S02]  /*2ca0*/  FMUL.FTZ R18, R5, R21 ;  /* 0x0000001505127220 */ /* 0x000fe40000410000 */
[----:B------:R-:W-:Y:S01]  /*2cb0*/  FMUL.FTZ R7, R7, R22 ;  /* 0x0000001607077220 */ /* 0x000fe20000410000 */
[----:B------:R-:W-:Y:S01]  /*2cc0*/  FMUL.FTZ R22, R6, R13 ;  /* 0x0000000d06167220 */ /* 0x000fe20000410000 */
[----:B------:R-:W-:Y:S01]  /*2cd0*/  FFMA.FTZ R29, R24, R18, R29 ;  /* 0x00000012181d7223 */ /* 0x000fe2000001001d */
[----:B------:R-:W-:Y:S01]  /*2ce0*/  FADD.FTZ R21, R30, R18 ;  /* 0x000000121e157221 */ /* 0x000fe20000010000 */
[----:B------:R-:W-:Y:S01]  /*2cf0*/  FMUL.FTZ R18, R6, R17 ;  /* 0x0000001106127220 */ /* 0x000fe20000410000 */
[----:B------:R-:W-:-:S03]  /*2d00*/  FADD.FTZ R27, R27, R16 ;  /* 0x000000101b1b7221 */ /* 0x000fc60000010000 */
[----:B------:R-:W-:Y:S01]  /*2d10*/  FFMA.FTZ R29, R23, R18, R29 ;  /* 0x00000012171d7223 */ /* 0x000fe2000001001d */
[----:B------:R-:W-:Y:S01]  /*2d20*/  FADD.FTZ R21, R18, R21 ;  /* 0x0000001512157221 */ /* 0x000fe20000010000 */
[----:B------:R-:W-:Y:S01]  /*2d30*/  FMUL.FTZ R18, R5, R16 ;  /* 0x0000001005127220 */ /* 0x000fe20000410000 */
[----:B------:R-:W-:Y:S01]  /*2d40*/  FMUL.FTZ R16, R6, R7 ;  /* 0x0000000706107220 */ /* 0x000fe20000410000 */
[----:B------:R-:W-:Y:S02]  /*2d50*/  FADD.FTZ R23, R28, R7 ;  /* 0x000000071c177221 */ /* 0x000fe40000010000 */
[----:B------:R-:W-:Y:S01]  /*2d60*/  FADD.FTZ R21, R21, R18 ;  /* 0x0000001215157221 */ /* 0x000fe20000010000 */
[----:B------:R-:W-:Y:S01]  /*2d70*/  FFMA.FTZ R24, R14, R18, R29 ;  /* 0x000000120e187223 */ /* 0x000fe2000001001d */
[----:B------:R-:W-:Y:S02]  /*2d80*/  FMUL.FTZ R14, R5, R12 ;  /* 0x0000000c050e7220 */ /* 0x000fe40000410000 */
[----:B------:R-:W-:Y:S01]  /*2d90*/  FADD.FTZ R21, R22, R21 ;  /* 0x0000001516157221 */ /* 0x000fe20000010000 */
[----:B------:R-:W-:Y:S01]  /*2da0*/  FFMA.FTZ R17, R15, R22, R24 ;  /* 0x000000160f117223 */ /* 0x000fe20000010018 */
[----:B------:R-:W-:-:S02]  /*2db0*/  FADD.FTZ R22, R27, R12 ;  /* 0x0000000c1b167221 */ /* 0x000fc40000010000 */
[----:B------:R-:W-:Y:S01]  /*2dc0*/  FADD.FTZ R21, R21, R14 ;  /* 0x0000000e15157221 */ /* 0x000fe20000010000 */
[C---:B------:R-:W-:Y:S01]  /*2dd0*/  FFMA.FTZ R18, R20.reuse, R14, R17 ;  /* 0x0000000e14127223 */ /* 0x040fe20000010011 */
[----:B------:R-:W-:Y:S02]  /*2de0*/  FFMA.FTZ R20, R20, R12, R25 ;  /* 0x0000000c14147223 */ /* 0x000fe40000010019 */
[----:B------:R-:W-:Y:S01]  /*2df0*/  FADD.FTZ R14, R16, R21 ;  /* 0x00000015100e7221 */ /* 0x000fe20000010000 */
[C---:B------:R-:W-:Y:S01]  /*2e00*/  FFMA.FTZ R15, R19.reuse, R16, R18 ;  /* 0x00000010130f7223 */ /* 0x040fe20000010012 */
[----:B------:R-:W-:-:S07]  /*2e10*/  FFMA.FTZ R21, R19, R7, R26 ;  /* 0x0000000713157223 */ /* 0x000fce000001001a */
.L_x_251:
        /* <DEDUP_REMOVED lines=15> */
[----:B------:R-:W-:-:S03]  /*2f10*/  ISETP.GT.AND P1, PT, R60, 0x1d, PT ;  /* 0x0000001d3c00780c */ /* 0x000fc60003f24270 */
[----:B------:R-:W1:Y:S10]  /*2f20*/  SHFL.DOWN PT, R12, R14, 0x2, 0x1f ;  /* 0x08401f000e0c7f89 */ /* 0x000e7400000e0000 */
        /* <DEDUP_REMOVED lines=11> */
[----:B------:R-:W-:Y:S01]  /*2fe0*/  LEA R7, R59, UR5, 0x4 ;  /* 0x000000053b077c11 */ /* 0x000fe2000f8e20ff */
[----:B-1----:R-:W-:-:S03]  /*2ff0*/  FADD.FTZ R17, R14, R12 ;  /* 0x0000000c0e117221 */ /* 0x002fc60000010000 */
[----:B------:R-:W-:Y:S01]  /*3000*/  FSEL R12, R15, R16, P4 ;  /* 0x000000100f0c7208 */ /* 0x000fe20002000000 */
[----:B------:R0:W-:Y:S01]  /*3010*/  STS.128 [R7], R20 ;  /* 0x0000001407007388 */ /* 0x0001e20000000c00 */
        /* <DEDUP_REMOVED lines=12> */
.L_x_253:
[----:B------:R-:W-:Y:S05]  /*30e0*/  BSYNC.RECONVERGENT B0 ;  /* 0x0000000000007941 */ /* 0x000fea0003800200 */
.L_x_252:
        /* <DEDUP_REMOVED lines=42> */
.L_x_255:
[----:B------:R-:W-:Y:S05]  /*3390*/  BSYNC.RECONVERGENT B0 ;  /* 0x0000000000007941 */ /* 0x000fea0003800200 */
.L_x_254:
[----:B------:R-:W-:Y:S01]  /*33a0*/  BAR.SYNC.DEFER_BLOCKING 0x0 ;  /* 0x0000000000007b1d */ /* 0x000fe20000010000 */
[----:B------:R-:W-:-:S05]  /*33b0*/  LEA R45, R45, R59, 0x5 ;  /* 0x0000003b2d2d7211 */ /* 0x000fca00078e28ff */
        /* <DEDUP_REMOVED lines=11> */
[----:B0-----:R-:W0:Y:S01]  /*3470*/  LDS.128 R20, [R7+0x800] ;  /* 0x0008000007147984 */ /* 0x001e220000000c00 */
[----:B------:R-:W-:Y:S01]  /*3480*/  FADD.FTZ R29, R29, R26 ;  /* 0x0000001a1d1d7221 */ /* 0x000fe20000010000 */
[----:B--2---:R-:W-:Y:S01]  /*3490*/  FADD.FTZ R15, R15, R16 ;  /* 0x000000100f0f7221 */ /* 0x004fe20000010000 */
[----:B------:R-:W-:Y:S01]  /*34a0*/  FADD.FTZ R14, R28, R27 ;  /* 0x0000001b1c0e7221 */ /* 0x000fe20000010000 */
[----:B------:R-:W-:Y:S01]  /*34b0*/  FADD.FTZ R16, R24, R17 ;  /* 0x0000001118107221 */ /* 0x000fe20000010000 */
[----:B------:R-:W-:Y:S01]  /*34c0*/  FADD.FTZ R17, R29, R18 ;  /* 0x000000121d117221 */ /* 0x000fe20000010000 */
[----:B------:R-:W1:Y:S01]  /*34d0*/  LDS.128 R24, [R7+0xa00] ;  /* 0x000a000007187984 */ /* 0x000e620000000c00 */
[----:B------:R-:W-:-:S03]  /*34e0*/  FADD.FTZ R14, R14, R19 ;  /* 0x000000130e0e7221 */ /* 0x000fc60000010000 */
[----:B------:R-:W2:Y:S01]  /*34f0*/  LDS.128 R28, [R7+0xc00] ;  /* 0x000c0000071c7984 */ /* 0x000ea20000000c00 */
        /* <DEDUP_REMOVED lines=8> */
[----:B------:R-:W0:Y:S01]  /*3580*/  LDS.128 R16, [R7+0xe00] ;  /* 0x000e000007107984 */ /* 0x000e220000000c00 */
[----:B--2---:R-:W-:Y:S01]  /*3590*/  FADD.FTZ R15, R15, R28 ;  /* 0x0000001c0f0f7221 */ /* 0x004fe20000010000 */
        /* <DEDUP_REMOVED lines=10> */
[----:B------:R-:W0:Y:S01]  /*3640*/  LDS.128 R16, [R7+0x1400] ;  /* 0x0014000007107984 */ /* 0x000e220000000c00 */
        /* <DEDUP_REMOVED lines=8> */
[----:B------:R-:W2:Y:S01]  /*36d0*/  LDS.128 R28, [R7+0x1800] ;  /* 0x00180000071c7984 */ /* 0x000ea20000000c00 */
[----:B0-----:R-:W-:Y:S01]  /*36e0*/  FADD.FTZ R15, R15, R16 ;  /* 0x000000100f0f7221 */ /* 0x001fe20000010000 */
[----:B------:R-:W-:Y:S01]  /*36f0*/  FADD.FTZ R24, R24, R17 ;  /* 0x0000001118187221 */ /* 0x000fe20000010000 */
[----:B------:R-:W-:Y:S01]  /*3700*/  FADD.FTZ R25, R25, R18 ;  /* 0x0000001219197221 */ /* 0x000fe20000010000 */
[----:B------:R-:W-:-:S02]  /*3710*/  FADD.FTZ R14, R14, R19 ;  /* 0x000000130e0e7221 */ /* 0x000fc40000010000 */
[----:B------:R-:W0:Y:S01]  /*3720*/  LDS.128 R16, [R7+0x1a00] ;  /* 0x001a000007107984 */ /* 0x000e220000000c00 */
        /* <DEDUP_REMOVED lines=18> */
[----:B--2---:R-:W-:Y:S01]  /*3850*/  FADD.FTZ R20, R61, R24 ;  /* 0x000000183d147221 */ /* 0x004fe20000010000 */
[----:B------:R-:W-:Y:S01]  /*3860*/  FADD.FTZ R21, R28, R25 ;  /* 0x000000191c157221 */ /* 0x000fe20000010000 */
[----:B------:R-:W-:Y:S01]  /*3870*/  FADD.FTZ R22, R15, R26 ;  /* 0x0000001a0f167221 */ /* 0x000fe20000010000 */
[----:B------:R-:W-:-:S07]  /*3880*/  FADD.FTZ R23, R14, R27 ;  /* 0x0000001b0e177221 */ /* 0x000fce0000010000 */
.L_x_257:
[----:B------:R-:W-:Y:S05]  /*3890*/  BSYNC.RECONVERGENT B0 ;  /* 0x0000000000007941 */ /* 0x000fea0003800200 */
.L_x_256:
[----:B------:R-:W-:Y:S04]  /*38a0*/  BSSY.RECONVERGENT B0, `(.L_x_258) ;  /* 0x000001c000007945 */ /* 0x000fe80003800200 */
[----:B------:R-:W-:Y:S05]  /*38b0*/  @P1 BRA `(.L_x_259) ;  /* 0x0000000000681947 */ /* 0x000fea0003800000 */
[----:B------:R-:W1:Y:S08]  /*38c0*/  LDC.64 R24, c[0x0][0x3f8] ;  /* 0x0000fe00ff187b82 */ /* 0x000e700000000a00 */
[----:B--2---:R-:W2:Y:S01]  /*38d0*/  LDC.64 R18, c[0x0][0x3d8] ;  /* 0x0000f600ff127b82 */ /* 0x004ea20000000a00 */
[----:B-1-3--:R-:W-:Y:S01]  /*38e0*/  IMAD.WIDE.U32 R14, R24, 0x3, RZ ;  /* 0x00000003180e7825 */ /* 0x00afe200078e00ff */
[----:B------:R-:W-:-:S02]  /*38f0*/  LEA R17, R25, R25, 0x1 ;  /* 0x0000001919117211 */ /* 0x000fc400078e08ff */
[----:B0-----:R-:W-:Y:S02]  /*3900*/  LEA.HI R7, P1, R25, R24, RZ, 0x1 ;  /* 0x0000001819077211 */ /* 0x001fe400078308ff */
        /* <DEDUP_REMOVED lines=21> */
.L_x_259:
[----:B------:R-:W-:Y:S05]  /*3a60*/  BSYNC.RECONVERGENT B0 ;  /* 0x0000000000007941 */ /* 0x000fea0003800200 */
.L_x_258:
[----:B------:R-:W-:Y:S05]  /*3a70*/  @!P3 BRA `(.L_x_260) ;  /* 0x000000080094b947 */ /* 0x000fea0003800000 */
[----:B0---4-:R-:W0:Y:S01]  /*3a80*/  LDC.64 R20, c[0x0][0x3d0] ;  /* 0x0000f400ff147b82 */ /* 0x011e220000000a00 */
[----:B------:R-:W-:Y:S02]  /*3a90*/  LOP3.LUT R7, R57, 0x1, RZ, 0xc0, !PT ;  /* 0x0000000139077812 */ /* 0x000fe400078ec0ff */
[----:B------:R-:W-:-:S03]  /*3aa0*/  ISETP.GE.U32.AND P3, PT, R33, 0x8, PT ;  /* 0x000000082100780c */ /* 0x000fc60003f66070 */
[----:B------:R-:W-:-:S04]  /*3ab0*/  IMAD R16, R7, R0, RZ ;  /* 0x0000000007107224 */ /* 0x000fc800078e02ff */
[----:B------:R-:W-:-:S05]  /*3ac0*/  IMAD R7, R16, R33, RZ ;  /* 0x0000002110077224 */ /* 0x000fca00078e02ff */
[----:B------:R-:W-:-:S05]  /*3ad0*/  SHF.L.U32 R7, R7, 0x1, RZ ;  /* 0x0000000107077819 */ /* 0x000fca00000006ff */
[----:B0-----:R-:W-:Y:S01]  /*3ae0*/  IMAD.WIDE R20, R7, 0x4, R20 ;  /* 0x0000000407147825 */ /* 0x001fe200078e0214 */
[----:B------:R-:W-:Y:S06]  /*3af0*/  @P2 BRA `(.L_x_261) ;  /* 0x0000000000502947 */ /* 0x000fec0003800000 */
[----:B-1-3--:R-:W0:Y:S01]  /*3b00*/  LDC.64 R14, c[0x0][0x3c8] ;  /* 0x0000f200ff0e7b82 */ /* 0x00ae220000000a00 */
[----:B------:R-:W-:Y:S01]  /*3b10*/  IADD3 R7, PT, PT, R16, R58, RZ ;  /* 0x0000003a10077210 */ /* 0x000fe20007ffe0ff */
[----:B------:R-:W-:Y:S01]  /*3b20*/  IMAD R17, R0, UR11, R58 ;  /* 0x0000000b00117c24 */ /* 0x000fe2000f8e023a */
[----:B--2---:R-:W-:-:S03]  /*3b30*/  LOP3.LUT P1, R18, R57, 0x2, RZ, 0xc0, !PT ;  /* 0x0000000239127812 */ /* 0x004fc6000782c0ff */
[----:B------:R-:W-:-:S05]  /*3b40*/  IMAD.WIDE.U32 R16, R17, 0x8, R20 ;  /* 0x0000000811107825 */ /* 0x000fca00078e0014 */
[----:B------:R4:W-:Y:S01]  /*3b50*/  STG.E.64 desc[UR8][R16.64], R12 ;  /* 0x0000000c10007986 */ /* 0x0009e2000c101b08 */
[----:B0-----:R-:W-:Y:S01]  /*3b60*/  IMAD.WIDE.U32 R14, R7, 0x4, R14 ;  /* 0x00000004070e7825 */ /* 0x001fe200078e000e */
[----:B------:R-:W-:Y:S02]  /*3b70*/  IADD3 R7, PT, PT, -R18, 0x1, RZ ;  /* 0x0000000112077810 */ /* 0x000fe40007ffe1ff */
[----:B------:R-:W-:Y:S01]  /*3b80*/  SEL R18, R33, RZ, !P1 ;  /* 0x000000ff21127207 */ /* 0x000fe20004800000 */
[----:B------:R-:W-:Y:S06]  /*3b90*/  MEMBAR.ALL.GPU ;  /* 0x0000000000007992 */ /* 0x000fec000000a000 */
[----:B------:R-:W-:-:S00]  /*3ba0*/  ERRBAR ;  /* 0x00000000000079ab */ /* 0x000fc00000000000 */
[----:B------:R-:W-:Y:S06]  /*3bb0*/  CGAERRBAR ;  /* 0x00000000000075ab */ /* 0x000fec0000000000 */
[----:B------:R4:W-:Y:S01]  /*3bc0*/  REDG.E.ADD.S32.STRONG.GPU desc[UR8][R14.64], R7 ;  /* 0x000000070e00798e */ /* 0x0009e2000c12e308 */
[----:B------:R-:W-:-:S13]  /*3bd0*/  ISETP.NE.AND P1, PT, R18, -0x1, PT ;  /* 0xffffffff1200780c */ /* 0x000fda0003f25270 */
[----:B----4-:R-:W-:Y:S05]  /*3be0*/  @!P1 BRA `(.L_x_261) ;  /* 0x0000000000149947 */ /* 0x010fea0003800000 */
.L_x_262:
[----:B------:R-:W2:Y:S04]  /*3bf0*/  LDG.E.STRONG.GPU R7, desc[UR8][R14.64] ;  /* 0x000000080e077981 */ /* 0x000ea8000c1ef900 */
[----:B--2---:R-:W-:Y:S01]  /*3c00*/  CCTL.IVALL ;  /* 0x00000000ff00798f */ /* 0x004fe20002000000 */
[----:B------:R-:W-:Y:S05]  /*3c10*/  YIELD ;  /* 0x0000000000007946 */ /* 0x000fea0003800000 */
[----:B------:R-:W-:-:S13]  /*3c20*/  ISETP.NE.AND P1, PT, R7, R18, PT ;  /* 0x000000120700720c */ /* 0x000fda0003f25270 */
[----:B------:R-:W-:Y:S05]  /*3c30*/  @P1 BRA `(.L_x_262) ;  /* 0xfffffffc00ec1947 */ /* 0x000fea000383ffff */
.L_x_261:
[----:B------:R-:W-:Y:S05]  /*3c40*/  WARPSYNC.ALL ;  /* 0x0000000000007948 */ /* 0x000fea0003800000 */
[----:B------:R-:W-:Y:S01]  /*3c50*/  BAR.SYNC.DEFER_BLOCKING 0x0 ;  /* 0x0000000000007b1d */ /* 0x000fe20000010000 */
[----:B------:R-:W-:-:S05]  /*3c60*/  HFMA2 R7, -RZ, RZ, 0, 0 ;  /* 0x00000000ff077431 */ /* 0x000fca00000001ff */
[----:B------:R-:W-:Y:S05]  /*3c70*/  @!P3 BRA `(.L_x_263) ;  /* 0x00000004001cb947 */ /* 0x000fea0003800000 */
[CC--:B--2---:R-:W-:Y:S01]  /*3c80*/  LEA R18, R0.reuse, R58.reuse, 0x1 ;  /* 0x0000003a00127211 */ /* 0x0c4fe200078e08ff */
[C-C-:B------:R-:W-:Y:S01]  /*3c90*/  IMAD R16, R0.reuse, 0x6, R58.reuse ;  /* 0x0000000600107824 */ /* 0x140fe200078e023a */
[C---:B-1----:R-:W-:Y:S01]  /*3ca0*/  LEA R15, R0.reuse, R58, 0x2 ;  /* 0x0000003a000f7211 */ /* 0x042fe200078e10ff */
[--C-:B------:R-:W-:Y:S01]  /*3cb0*/  IMAD R7, R0, 0x3, R58.reuse ;  /* 0x0000000300077824 */ /* 0x100fe200078e023a */
[----:B------:R-:W-:Y:S01]  /*3cc0*/  IADD3 R19, PT, PT, R58, R0, RZ ;  /* 0x000000003a137210 */ /* 0x000fe20007ffe0ff */
[C-C-:B------:R-:W-:Y:S01]  /*3cd0*/  IMAD R17, R0.reuse, 0x5, R58.reuse ;  /* 0x0000000500117824 */ /* 0x140fe200078e023a */
[----:B------:R-:W-:Y:S01]  /*3ce0*/  MOV R31, RZ ;  /* 0x000000ff001f7202 */ /* 0x000fe20000000f00 */
[----:B---3--:R-:W-:Y:S01]  /*3cf0*/  IMAD R14, R0, 0x7, R58 ;  /* 0x00000007000e7824 */ /* 0x008fe200078e023a */
[----:B------:R-:W-:Y:S01]  /*3d00*/  MOV R30, R58 ;  /* 0x0000003a001e7202 */ /* 0x000fe20000000f00 */
[----:B------:R-:W-:Y:S01]  /*3d10*/  UIADD3 UR5, UPT, UPT, -UR11, URZ, URZ ;  /* 0x000000ff0b057290 */ /* 0x000fe2000fffe1ff */
[----:B------:R-:W-:-:S11]  /*3d20*/  LOP3.LUT R45, R33, 0x7ffffff8, RZ, 0xc0, !PT ;  /* 0x7ffffff8212d7812 */ /* 0x000fd600078ec0ff */
.L_x_264:
[----:B------:R-:W-:-:S13]  /*3d30*/  ISETP.EQ.OR P1, PT, RZ, UR5, P2 ;  /* 0x00000005ff007c0c */ /* 0x000fda0009722670 */
[----:B------:R-:W-:-:S06]  /*3d40*/  @!P1 IMAD.WIDE.U32 R24, R30, 0x8, R20 ;  /* 0x000000081e189825 */ /* 0x000fcc00078e0014 */
[----:B------:R-:W2:Y:S01]  /*3d50*/  @!P1 LDG.E.64 R24, desc[UR8][R24.64] ;  /* 0x0000000818189981 */ /* 0x000ea2000c1e1b00 */
[C---:B------:R-:W-:Y:S02]  /*3d60*/  IADD3 R22, PT, PT, R31.reuse, 0x1, RZ ;  /* 0x000000011f167810 */ /* 0x040fe40007ffe0ff */
[C---:B------:R-:W-:Y:S02]  /*3d70*/  IADD3 R26, PT, PT, R31.reuse, 0x2, RZ ;  /* 0x000000021f1a7810 */ /* 0x040fe40007ffe0ff */
[----:B------:R-:W-:Y:S02]  /*3d80*/  ISETP.EQ.OR P4, PT, R22, UR11, P2 ;  /* 0x0000000b16007c0c */ /* 0x000fe40009782670 */
[----:B------:R-:W-:Y:S02]  /*3d90*/  ISETP.EQ.OR P5, PT, R26, UR11, P2 ;  /* 0x0000000b1a007c0c */ /* 0x000fe400097a2670 */
[----:B------:R-:W-:-:S04]  /*3da0*/  IADD3 R26, PT, PT, R31, 0x3, RZ ;  /* 0x000000031f1a7810 */ /* 0x000fc80007ffe0ff */
[----:B------:R-:W-:-:S05]  /*3db0*/  ISETP.EQ.OR P3, PT, R26, UR11, P2 ;  /* 0x0000000b1a007c0c */ /* 0x000fca0009762670 */
[----:B------:R-:W-:-:S04]  /*3dc0*/  @!P4 IMAD.WIDE.U32 R22, R19, 0x8, R20 ;  /* 0x000000081316c825 */ /* 0x000fc800078e0014 */
[----:B------:R-:W-:Y:S02]  /*3dd0*/  @!P5 IMAD.WIDE.U32 R26, R18, 0x8, R20 ;  /* 0x00000008121ad825 */ /* 0x000fe400078e0014 */
[----:B------:R-:W3:Y:S04]  /*3de0*/  @!P4 LDG.E.64 R22, desc[UR8][R22.64] ;  /* 0x000000081616c981 */ /* 0x000ee8000c1e1b00 */
[----:B------:R-:W4:Y:S01]  /*3df0*/  @!P5 LDG.E.64 R26, desc[UR8][R26.64] ;  /* 0x000000081a1ad981 */ /* 0x000f22000c1e1b00 */
[----:B--2---:R-:W-:Y:S01]  /*3e00*/  @!P1 FADD.FTZ R12, R12, R24 ;  /* 0x000000180c0c9221 */ /* 0x004fe20000010000 */
[----:B------:R-:W-:Y:S01]  /*3e10*/  IADD3 R24, PT, PT, R31, 0x4, RZ ;  /* 0x000000041f187810 */ /* 0x000fe20007ffe0ff */
[----:B------:R-:W-:-:S03]  /*3e20*/  @!P1 FADD.FTZ R13, R13, R25 ;  /* 0x000000190d0d9221 */ /* 0x000fc60000010000 */
[----:B------:R-:W-:Y:S01]  /*3e30*/  ISETP.EQ.OR P1, PT, R24, UR11, P2 ;  /* 0x0000000b18007c0c */ /* 0x000fe20009722670 */
[----:B------:R-:W-:-:S06]  /*3e40*/  @!P3 IMAD.WIDE.U32 R24, R7, 0x8, R20 ;  /* 0x000000080718b825 */ /* 0x000fcc00078e0014 */
[----:B------:R-:W2:Y:S01]  /*3e50*/  @!P3 LDG.E.64 R24, desc[UR8][R24.64] ;  /* 0x000000081818b981 */ /* 0x000ea2000c1e1b00 */
[----:B---3--:R-:W-:Y:S01]  /*3e60*/  @!P4 FADD.FTZ R12, R12, R22 ;  /* 0x000000160c0cc221 */ /* 0x008fe20000010000 */
[----:B------:R-:W-:Y:S01]  /*3e70*/  @!P4 FADD.FTZ R13, R13, R23 ;  /* 0x000000170d0dc221 */ /* 0x000fe20000010000 */
[----:B------:R-:W-:Y:S02]  /*3e80*/  IADD3 R22, PT, PT, R31, 0x5, RZ ;  /* 0x000000051f167810 */ /* 0x000fe40007ffe0ff */
[----:B----4-:R-:W-:Y:S01]  /*3e90*/  @!P5 FADD.FTZ R12, R12, R26 ;  /* 0x0000001a0c0cd221 */ /* 0x010fe20000010000 */
[----:B------:R-:W-:Y:S01]  /*3ea0*/  @!P5 FADD.FTZ R13, R13, R27 ;  /* 0x0000001b0d0dd221 */ /* 0x000fe20000010000 */
[----:B------:R-:W-:Y:S02]  /*3eb0*/  ISETP.EQ.OR P5, PT, R22, UR11, P2 ;  /* 0x0000000b16007c0c */ /* 0x000fe400097a2670 */
[----:B------:R-:W-:Y:S01]  /*3ec0*/  IADD3 R22, PT, PT, R31, 0x6, RZ ;  /* 0x000000061f167810 */ /* 0x000fe20007ffe0ff */
[----:B------:R-:W-:-:S03]  /*3ed0*/  @!P1 IMAD.WIDE.U32 R28, R15, 0x8, R20 ;  /* 0x000000080f1c9825 */ /* 0x000fc600078e0014 */
[----:B------:R-:W-:Y:S02]  /*3ee0*/  ISETP.EQ.OR P4, PT, R22, UR11, P2 ;  /* 0x0000000b16007c0c */ /* 0x000fe40009782670 */
[----:B------:R-:W-:Y:S01]  /*3ef0*/  IADD3 R22, PT, PT, R31, 0x7, RZ ;  /* 0x000000071f167810 */ /* 0x000fe20007ffe0ff */
[----:B------:R-:W3:Y:S01]  /*3f00*/  @!P1 LDG.E.64 R28, desc[UR8][R28.64] ;  /* 0x000000081c1c9981 */ /* 0x000ee2000c1e1b00 */
[----:B--2---:R-:W-:Y:S01]  /*3f10*/  @!P3 FADD.FTZ R12, R12, R24 ;  /* 0x000000180c0cb221 */ /* 0x004fe20000010000 */
[----:B------:R-:W-:Y:S01]  /*3f20*/  @!P3 FADD.FTZ R13, R13, R25 ;  /* 0x000000190d0db221 */ /* 0x000fe20000010000 */
[----:B------:R-:W-:Y:S01]  /*3f30*/  ISETP.EQ.OR P3, PT, R22, UR11, P2 ;  /* 0x0000000b16007c0c */ /* 0x000fe20009762670 */
[----:B------:R-:W-:-:S06]  /*3f40*/  @!P5 IMAD.WIDE.U32 R24, R17, 0x8, R20 ;  /* 0x000000081118d825 */ /* 0x000fcc00078e0014 */
[--C-:B------:R-:W-:Y:S01]  /*3f50*/  @!P4 IMAD.WIDE.U32 R22, R16, 0x8, R20.reuse ;  /* 0x000000081016c825 */ /* 0x100fe200078e0014 */
[----:B------:R-:W2:Y:S05]  /*3f60*/  @!P5 LDG.E.64 R24, desc[UR8][R24.64] ;  /* 0x000000081818d981 */ /* 0x000eaa000c1e1b00 */
[----:B------:R-:W4:Y:S01]  /*3f70*/  @!P4 LDG.E.64 R22, desc[UR8][R22.64] ;  /* 0x000000081616c981 */ /* 0x000f22000c1e1b00 */
[----:B------:R-:W-:-:S06]  /*3f80*/  @!P3 IMAD.WIDE.U32 R26, R14, 0x8, R20 ;  /* 0x000000080e1ab825 */ /* 0x000fcc00078e0014 */
[----:B------:R-:W5:Y:S01]  /*3f90*/  @!P3 LDG.E.64 R26, desc[UR8][R26.64] ;  /* 0x000000081a1ab981 */ /* 0x000f62000c1e1b00 */
[----:B------:R-:W-:Y:S01]  /*3fa0*/  IADD3 R31, PT, PT, R31, 0x8, RZ ;  /* 0x000000081f1f7810 */ /* 0x000fe20007ffe0ff */
[----:B---3--:R-:W-:Y:S01]  /*3fb0*/  @!P1 FADD.FTZ R12, R12, R28 ;  /* 0x0000001c0c0c9221 */ /* 0x008fe20000010000 */
[----:B------:R-:W-:Y:S02]  /*3fc0*/  @!P1 FADD.FTZ R13, R13, R29 ;  /* 0x0000001d0d0d9221 */ /* 0x000fe40000010000 */
[----:B------:R-:W-:Y:S01]  /*3fd0*/  ISETP.NE.AND P1, PT, R31, R45, PT ;  /* 0x0000002d1f00720c */ /* 0x000fe20003f25270 */
[----:B------:R-:W-:Y:S01]  /*3fe0*/  UIADD3 UR5, UPT, UPT, UR5, 0x8, URZ ;  /* 0x0000000805057890 */ /* 0x000fe2000fffe0ff */
[C---:B------:R-:W-:Y:S02]  /*3ff0*/  LEA R30, R0.reuse, R30, 0x3 ;  /* 0x0000001e001e7211 */ /* 0x040fe400078e18ff */
[C---:B------:R-:W-:Y:S02]  /*4000*/  LEA R19, R0.reuse, R19, 0x3 ;  /* 0x0000001300137211 */ /* 0x040fe400078e18ff */
[----:B------:R-:W-:-:S02]  /*4010*/  LEA R18, R0, R18, 0x3 ;  /* 0x0000001200127211 */ /* 0x000fc400078e18ff */
[C---:B------:R-:W-:Y:S02]  /*4020*/  LEA R7, R0.reuse, R7, 0x3 ;  /* 0x0000000700077211 */ /* 0x040fe400078e18ff */
[C---:B------:R-:W-:Y:S02]  /*4030*/  LEA R15, R0.reuse, R15, 0x3 ;  /* 0x0000000f000f7211 */ /* 0x040fe400078e18ff */
[C---:B------:R-:W-:Y:S02]  /*4040*/  LEA R17, R0.reuse, R17, 0x3 ;  /* 0x0000001100117211 */ /* 0x040fe400078e18ff */
[C---:B------:R-:W-:Y:S02]  /*4050*/  LEA R16, R0.reuse, R16, 0x3 ;  /* 0x0000001000107211 */ /* 0x040fe400078e18ff */
[----:B------:R-:W-:Y:S01]  /*4060*/  LEA R14, R0, R14, 0x3 ;  /* 0x0000000e000e7211 */ /* 0x000fe200078e18ff */
[----:B--2---:R-:W-:Y:S01]  /*4070*/  @!P5 FADD.FTZ R12, R12, R24 ;  /* 0x000000180c0cd221 */ /* 0x004fe20000010000 */
[----:B------:R-:W-:-:S03]  /*4080*/  @!P5 FADD.FTZ R13, R13, R25 ;  /* 0x000000190d0dd221 */ /* 0x000fc60000010000 */
[----:B----4-:R-:W-:Y:S01]  /*4090*/  @!P4 FADD.FTZ R12, R12, R22 ;  /* 0x000000160c0cc221 */ /* 0x010fe20000010000 */
[----:B------:R-:W-:-:S03]  /*40a0*/  @!P4 FADD.FTZ R13, R13, R23 ;  /* 0x000000170d0dc221 */ /* 0x000fc60000010000 */
[----:B-----5:R-:W-:Y:S01]  /*40b0*/  @!P3 FADD.FTZ R12, R12, R26 ;  /* 0x0000001a0c0cb221 */ /* 0x020fe20000010000 */
[----:B------:R-:W-:Y:S01]  /*40c0*/  @!P3 FADD.FTZ R13, R13, R27 ;  /* 0x0000001b0d0db221 */ /* 0x000fe20000010000 */
[----:B------:R-:W-:Y:S06]  /*40d0*/  @P1 BRA `(.L_x_264) ;  /* 0xfffffffc00141947 */ /* 0x000fec000383ffff */
[----:B------:R-:W-:-:S07]  /*40e0*/  MOV R7, R45 ;  /* 0x0000002d00077202 */ /* 0x000fce0000000f00 */
.L_x_263:
[----:B---3--:R-:W-:-:S13]  /*40f0*/  LOP3.LUT P1, R14, R33, 0x7, RZ, 0xc0, !PT ;  /* 0x00000007210e7812 */ /* 0x008fda000782c0ff */
[----:B------:R-:W-:Y:S05]  /*4100*/  @!P1 BRA `(.L_x_260) ;  /* 0x0000000000f09947 */ /* 0x000fea0003800000 */
[----:B------:R-:W-:Y:S02]  /*4110*/  IADD3 R14, PT, PT, R14, -0x1, RZ ;  /* 0xffffffff0e0e7810 */ /* 0x000fe40007ffe0ff */
[----:B------:R-:W-:Y:S02]  /*4120*/  LOP3.LUT P1, R22, R33, 0x3, RZ, 0xc0, !PT ;  /* 0x0000000321167812 */ /* 0x000fe4000782c0ff */
[----:B------:R-:W-:-:S13]  /*4130*/  ISETP.GE.U32.AND P3, PT, R14, 0x3, PT ;  /* 0x000000030e00780c */ /* 0x000fda0003f66070 */
[----:B------:R-:W-:Y:S05]  /*4140*/  @!P3 BRA `(.L_x_265) ;  /* 0x000000000070b947 */ /* 0x000fea0003800000 */
[----:B------:R-:W-:-:S13]  /*4150*/  ISETP.EQ.OR P5, PT, R7, UR11, P2 ;  /* 0x0000000b07007c0c */ /* 0x000fda00097a2670 */
[----:B-1----:R-:W-:-:S04]  /*4160*/  @!P5 IMAD R15, R7, R0, R58 ;  /* 0x00000000070fd224 */ /* 0x002fc800078e023a */
[----:B------:R-:W-:-:S06]  /*4170*/  @!P5 IMAD.WIDE.U32 R14, R15, 0x8, R20 ;  /* 0x000000080f0ed825 */ /* 0x000fcc00078e0014 */
[----:B------:R-:W3:Y:S01]  /*4180*/  @!P5 LDG.E.64 R14, desc[UR8][R14.64] ;  /* 0x000000080e0ed981 */ /* 0x000ee2000c1e1b00 */
[C---:B------:R-:W-:Y:S02]  /*4190*/  IADD3 R17, PT, PT, R7.reuse, 0x1, RZ ;  /* 0x0000000107117810 */ /* 0x040fe40007ffe0ff */
[----:B------:R-:W-:Y:S02]  /*41a0*/  IADD3 R19, PT, PT, R7, 0x2, RZ ;  /* 0x0000000207137810 */ /* 0x000fe40007ffe0ff */
[----:B------:R-:W-:Y:S02]  /*41b0*/  ISETP.EQ.OR P4, PT, R17, UR11, P2 ;  /* 0x0000000b11007c0c */ /* 0x000fe40009782670 */
[----:B------:R-:W-:Y:S02]  /*41c0*/  IADD3 R23, PT, PT, R7, 0x3, RZ ;  /* 0x0000000307177810 */ /* 0x000fe40007ffe0ff */
[----:B------:R-:W-:-:S09]  /*41d0*/  ISETP.EQ.OR P3, PT, R19, UR11, P2 ;  /* 0x0000000b13007c0c */ /* 0x000fd20009762670 */
[----:B------:R-:W-:-:S04]  /*41e0*/  @!P4 IMAD R17, R17, R0, R58 ;  /* 0x000000001111c224 */ /* 0x000fc800078e023a */
[----:B------:R-:W-:-:S04]  /*41f0*/  @!P3 IMAD R19, R19, R0, R58 ;  /* 0x000000001313b224 */ /* 0x000fc800078e023a */
[----:B--2---:R-:W-:-:S06]  /*4200*/  @!P3 IMAD.WIDE.U32 R18, R19, 0x8, R20 ;  /* 0x000000081312b825 */ /* 0x004fcc00078e0014 */
[----:B------:R-:W2:Y:S01]  /*4210*/  @!P3 LDG.E.64 R18, desc[UR8][R18.64] ;  /* 0x000000081212b981 */ /* 0x000ea2000c1e1b00 */
[----:B---3--:R-:W-:Y:S01]  /*4220*/  @!P5 FADD.FTZ R12, R12, R14 ;  /* 0x0000000e0c0cd221 */ /* 0x008fe20000010000 */
[----:B------:R-:W-:Y:S01]  /*4230*/  @!P5 FADD.FTZ R13, R13, R15 ;  /* 0x0000000f0d0dd221 */ /* 0x000fe20000010000 */
[----:B------:R-:W-:Y:S01]  /*4240*/  ISETP.EQ.OR P5, PT, R23, UR11, P2 ;  /* 0x0000000b17007c0c */ /* 0x000fe200097a2670 */
[----:B------:R-:W-:-:S06]  /*4250*/  @!P4 IMAD.WIDE.U32 R14, R17, 0x8, R20 ;  /* 0x00000008110ec825 */ /* 0x000fcc00078e0014 */
[----:B------:R-:W3:Y:S06]  /*4260*/  @!P4 LDG.E.64 R14, desc[UR8][R14.64] ;  /* 0x000000080e0ec981 */ /* 0x000eec000c1e1b00 */
[----:B------:R-:W-:-:S04]  /*4270*/  @!P5 IMAD R17, R23, R0, R58 ;  /* 0x000000001711d224 */ /* 0x000fc800078e023a */
[----:B------:R-:W-:-:S06]  /*4280*/  @!P5 IMAD.WIDE.U32 R16, R17, 0x8, R20 ;  /* 0x000000081110d825 */ /* 0x000fcc00078e0014 */
[----:B------:R-:W4:Y:S01]  /*4290*/  @!P5 LDG.E.64 R16, desc[UR8][R16.64] ;  /* 0x000000081010d981 */ /* 0x000f22000c1e1b00 */
[----:B------:R-:W-:Y:S01]  /*42a0*/  IADD3 R7, PT, PT, R7, 0x4, RZ ;  /* 0x0000000407077810 */ /* 0x000fe20007ffe0ff */
[----:B---3--:R-:W-:Y:S01]  /*42b0*/  @!P4 FADD.FTZ R12, R12, R14 ;  /* 0x0000000e0c0cc221 */ /* 0x008fe20000010000 */
[----:B------:R-:W-:-:S03]  /*42c0*/  @!P4 FADD.FTZ R13, R13, R15 ;  /* 0x0000000f0d0dc221 */ /* 0x000fc60000010000 */
[----:B--2---:R-:W-:Y:S01]  /*42d0*/  @!P3 FADD.FTZ R12, R12, R18 ;  /* 0x000000120c0cb221 */ /* 0x004fe20000010000 */
[----:B------:R-:W-:-:S03]  /*42e0*/  @!P3 FADD.FTZ R13, R13, R19 ;  /* 0x000000130d0db221 */ /* 0x000fc60000010000 */
[----:B----4-:R-:W-:Y:S01]  /*42f0*/  @!P5 FADD.FTZ R12, R12, R16 ;  /* 0x000000100c0cd221 */ /* 0x010fe20000010000 */
[----:B------:R-:W-:-:S07]  /*4300*/  @!P5 FADD.FTZ R13, R13, R17 ;  /* 0x000000110d0dd221 */ /* 0x000fce0000010000 */
.L_x_265:
[----:B------:R-:W-:Y:S05]  /*4310*/  @!P1 BRA `(.L_x_260) ;  /* 0x00000000006c9947 */ /* 0x000fea0003800000 */
[----:B------:R-:W-:Y:S02]  /*4320*/  ISETP.NE.AND P1, PT, R22, 0x1, PT ;  /* 0x000000011600780c */ /* 0x000fe40003f25270 */
[----:B--2---:R-:W-:-:S11]  /*4330*/  LOP3.LUT R18, R33, 0x1, RZ, 0xc0, !PT ;  /* 0x0000000121127812 */ /* 0x004fd600078ec0ff */
[----:B------:R-:W-:Y:S05]  /*4340*/  @!P1 BRA `(.L_x_266) ;  /* 0x0000000000389947 */ /* 0x000fea0003800000 */
[C---:B-1----:R-:W-:Y:S02]  /*4350*/  IADD3 R15, PT, PT, R7.reuse, 0x1, RZ ;  /* 0x00000001070f7810 */ /* 0x042fe40007ffe0ff */
[----:B------:R-:W-:Y:S02]  /*4360*/  ISETP.EQ.OR P3, PT, R7, UR11, P2 ;  /* 0x0000000b07007c0c */ /* 0x000fe40009762670 */
[----:B------:R-:W-:-:S11]  /*4370*/  ISETP.EQ.OR P1, PT, R15, UR11, P2 ;  /* 0x0000000b0f007c0c */ /* 0x000fd60009722670 */
[-CC-:B------:R-:W-:Y:S02]  /*4380*/  @!P3 IMAD R17, R7, R0.reuse, R58.reuse ;  /* 0x000000000711b224 */ /* 0x180fe400078e023a */
[----:B------:R-:W-:Y:S02]  /*4390*/  @!P1 IMAD R15, R15, R0, R58 ;  /* 0x000000000f0f9224 */ /* 0x000fe400078e023a */
        /* <DEDUP_REMOVED lines=9> */
.L_x_266:
[----:B------:R-:W-:Y:S01]  /*4430*/  ISETP.EQ.OR P1, PT, R7, UR11, P2 ;  /* 0x0000000b07007c0c */ /* 0x000fe20009722670 */
[----:B------:R-:W-:Y:S03]  /*4440*/  BSSY.RECONVERGENT B0, `(.L_x_260) ;  /* 0x0000008000007945 */ /* 0x000fe60003800200 */
[----:B------:R-:W-:-:S13]  /*4450*/  ISETP.NE.U32.OR P1, PT, R18, 0x1, P1 ;  /* 0x000000011200780c */ /* 0x000fda0000f25470 */
[----:B------:R-:W-:Y:S05]  /*4460*/  @P1 BRA `(.L_x_267) ;  /* 0x0000000000141947 */ /* 0x000fea0003800000 */
[----:B------:R-:W-:-:S04]  /*4470*/  IMAD R7, R0, R7, R58 ;  /* 0x0000000700077224 */ /* 0x000fc800078e023a */
[----:B------:R-:W-:-:S06]  /*4480*/  IMAD.WIDE.U32 R20, R7, 0x8, R20 ;  /* 0x0000000807147825 */ /* 0x000fcc00078e0014 */
[----:B------:R-:W2:Y:S02]  /*4490*/  LDG.E.64 R20, desc[UR8][R20.64] ;  /* 0x0000000814147981 */ /* 0x000ea4000c1e1b00 */
[----:B--2---:R-:W-:Y:S01]  /*44a0*/  FADD.FTZ R12, R12, R20 ;  /* 0x000000140c0c7221 */ /* 0x004fe20000010000 */
[----:B------:R-:W-:-:S07]  /*44b0*/  FADD.FTZ R13, R13, R21 ;  /* 0x000000150d0d7221 */ /* 0x000fce0000010000 */
.L_x_267:
[----:B------:R-:W-:Y:S05]  /*44c0*/  BSYNC.RECONVERGENT B0 ;  /* 0x0000000000007941 */ /* 0x000fea0003800200 */
.L_x_260:
[----:B------:R-:W5:Y:S01]  /*44d0*/  S2UR UR6, SR_CgaCtaId ;  /* 0x00000000000679c3 */ /* 0x000f620000008800 */
[----:B------:R-:W-:Y:S01]  /*44e0*/  UMOV UR5, 0x400 ;  /* 0x0000040000057882 */ /* 0x000fe20000000000 */
[----:B------:R-:W2:Y:S01]  /*44f0*/  LDCU.64 UR16, c[0x0][0x400] ;  /* 0x00008000ff1077ac */ /* 0x000ea20008000a00 */
[----:B0-----:R-:W-:Y:S02]  /*4500*/  SHF.R.U32.HI R7, RZ, 0x5, R59 ;  /* 0x00000005ff077819 */ /* 0x001fe4000001163b */
[C---:B-1--4-:R-:W-:Y:S02]  /*4510*/  PRMT R15, R46.reuse, 0x7632, R15 ;  /* 0x000076322e0f7816 */ /* 0x052fe4000000000f */
[----:B------:R-:W-:Y:S01]  /*4520*/  SHF.L.U32 R46, R46, 0x10, RZ ;  /* 0x000000102e2e7819 */ /* 0x000fe200000006ff */
[----:B---3--:R-:W0:Y:S01]  /*4530*/  LDC R14, c[0x0][0x41c] ;  /* 0x00010700ff0e7b82 */ /* 0x008e220000000800 */
[----:B------:R-:W-:-:S03]  /*4540*/  SHF.L.U32 R15, R15, 0x10, RZ ;  /* 0x000000100f0f7819 */ /* 0x000fc600000006ff */
[----:B------:R-:W-:Y:S02]  /*4550*/  FADD.FTZ R46, R46, -UR13 ;  /* 0x8000000d2e2e7e21 */ /* 0x000fe40008010000 */
[----:B------:R-:W-:Y:S02]  /*4560*/  FADD.FTZ R15, R15, -UR13 ;  /* 0x8000000d0f0f7e21 */ /* 0x000fe40008010000 */
[----:B------:R-:W-:Y:S02]  /*4570*/  FMUL.FTZ R46, R46, UR7 ;  /* 0x000000072e2e7c20 */ /* 0x000fe40008410000 */
[----:B------:R-:W-:Y:S01]  /*4580*/  FMUL.FTZ R25, R15, UR7 ;  /* 0x000000070f197c20 */ /* 0x000fe20008410000 */
[----:B-----5:R-:W-:Y:S01]  /*4590*/  ULEA UR5, UR6, UR5, 0x18 ;  /* 0x0000000506057291 */ /* 0x020fe2000f8ec0ff */
[----:B0-----:R-:W-:-:S08]  /*45a0*/  IMAD R7, R14, UR11, R7 ;  /* 0x0000000b0e077c24 */ /* 0x001fd0000f8e0207 */
[----:B------:R-:W-:Y:S01]  /*45b0*/  @!P2 STS.64 [UR5+0x98], R12 ;  /* 0x0000980cff00a988 */ /* 0x000fe20008000a05 */
[----:B------:R-:W-:Y:S01]  /*45c0*/  BAR.SYNC.DEFER_BLOCKING 0x0 ;  /* 0x0000000000007b1d */ /* 0x000fe20000010000 */
[----:B--2---:R-:W-:Y:S02]  /*45d0*/  ISETP.GE.U32.AND P1, PT, R7, UR16, PT ;  /* 0x0000001007007c0c */ /* 0x004fe4000bf26070 */
        /* <DEDUP_REMOVED lines=29> */
.L_x_268:
[----:B------:R-:W-:Y:S01]  /*47b0*/  FFMA.FTZ R15, R16, R25, R17 ;  /* 0x00000019100f7223 */ /* 0x000fe20000010011 */
[----:B------:R-:W-:Y:S01]  /*47c0*/  BSSY.RECONVERGENT B0, `(.L_x_269) ;  /* 0x0000014000007945 */ /* 0x000fe20003800200 */
[C---:B------:R-:W-:Y:S01]  /*47d0*/  PRMT R18, R44.reuse, 0x7632, R18 ;  /* 0x000076322c127816 */ /* 0x040fe20000000012 */
[----:B------:R-:W-:Y:S01]  /*47e0*/  FFMA.FTZ R39, R5, R39, -R12 ;  /* 0x0000002705277223 */ /* 0x000fe2000001080c */
[----:B------:R-:W-:Y:S01]  /*47f0*/  SHF.L.U32 R44, R44, 0x10, RZ ;  /* 0x000000102c2c7819 */ /* 0x000fe200000006ff */
[----:B------:R-:W-:Y:S01]  /*4800*/  FFMA.FTZ R15, R6, R13, -R15 ;  /* 0x0000000d060f7223 */ /* 0x000fe2000001080f */
[----:B------:R-:W-:Y:S06]  /*4810*/  @P1 BRA `(.L_x_270) ;  /* 0x0000000000381947 */ /* 0x000fec0003800000 */
[----:B------:R-:W0:Y:S01]  /*4820*/  LDCU.64 UR18, c[0x0][0x3f8] ;  /* 0x00007f00ff1277ac */ /* 0x000e220008000a00 */
[----:B------:R-:W-:Y:S01]  /*4830*/  MOV R12, R8 ;  /* 0x00000008000c7202 */ /* 0x000fe20000000f00 */
[----:B------:R-:W-:Y:S01]  /*4840*/  FMUL.FTZ R20, R39, UR7 ;  /* 0x0000000727147c20 */ /* 0x000fe20008410000 */
[----:B------:R-:W-:Y:S01]  /*4850*/  MOV R13, R11 ;  /* 0x0000000b000d7202 */ /* 0x000fe20000000f00 */
[----:B------:R-:W1:Y:S01]  /*4860*/  LDCU.64 UR14, c[0x0][0x380] ;  /* 0x00007000ff0e77ac */ /* 0x000e620008000a00 */
[----:B------:R-:W-:-:S05]  /*4870*/  FMUL.FTZ R19, R15, UR7 ;  /* 0x000000070f137c20 */ /* 0x000fca0008410000 */
[----:B------:R-:W-:Y:S01]  /*4880*/  F2FP.BF16.F32.PACK_AB R19, R19, R20 ;  /* 0x000000141313723e */ /* 0x000fe200000010ff */
[----:B0-----:R-:W-:Y:S02]  /*4890*/  IMAD R14, R14, UR18, RZ ;  /* 0x000000120e0e7c24 */ /* 0x001fe4000f8e02ff */
[----:B------:R-:W-:-:S04]  /*48a0*/  IMAD.WIDE.U32 R12, R7, UR18, R12 ;  /* 0x00000012070c7c25 */ /* 0x000fc8000f8e000c */
[----:B------:R-:W-:Y:S01]  /*48b0*/  IMAD R21, R7, UR19, R14 ;  /* 0x0000001307157c24 */ /* 0x000fe2000f8e020e */
[----:B-1----:R-:W-:-:S04]  /*48c0*/  LEA R14, P1, R12, UR14, 0x1 ;  /* 0x0000000e0c0e7c11 */ /* 0x002fc8000f8208ff */
[----:B------:R-:W-:-:S04]  /*48d0*/  IADD3 R21, PT, PT, R13, R21, RZ ;  /* 0x000000150d157210 */ /* 0x000fc80007ffe0ff */
[----:B------:R-:W-:-:S05]  /*48e0*/  LEA.HI.X R15, R12, UR15, R21, 0x1, P1 ;  /* 0x0000000f0c0f7c11 */ /* 0x000fca00088f0c15 */
[----:B------:R0:W-:Y:S02]  /*48f0*/  STG.E desc[UR8][R14.64], R19 ;  /* 0x000000130e007986 */ /* 0x0001e4000c101908 */
.L_x_270:
[----:B------:R-:W-:Y:S05]  /*4900*/  BSYNC.RECONVERGENT B0 ;  /* 0x0000000000007941 */ /* 0x000fea0003800200 */
.L_x_269:
[----:B------:R-:W-:Y:S01]  /*4910*/  SHF.L.U32 R18, R18, 0x10, RZ ;  /* 0x0000001012127819 */ /* 0x000fe200000006ff */
[----:B------:R-:W-:Y:S01]  /*4920*/  FADD.FTZ R44, R44, -UR13 ;  /* 0x8000000d2c2c7e21 */ /* 0x000fe20008010000 */
[C---:B0-----:R-:W-:Y:S02]  /*4930*/  IADD3 R15, PT, PT, R7.reuse, 0x10, RZ ;  /* 0x00000010070f7810 */ /* 0x041fe40007ffe0ff */
[----:B------:R-:W-:Y:S01]  /*4940*/  PRMT R23, R38, 0x7632, R23 ;  /* 0x0000763226177816 */ /* 0x000fe20000000017 */
[----:B------:R-:W-:Y:S01]  /*4950*/  FMUL.FTZ R44, R44, UR7 ;  /* 0x000000072c2c7c20 */ /* 0x000fe20008410000 */
[----:B------:R-:W-:Y:S01]  /*4960*/  IADD3 R19, PT, PT, R7, 0x20, RZ ;  /* 0x0000002007137810 */ /* 0x000fe20007ffe0ff */
[----:B------:R-:W-:Y:S01]  /*4970*/  FADD.FTZ R18, R18, -UR13 ;  /* 0x8000000d12127e21 */ /* 0x000fe20008010000 */
[----:B------:R-:W-:Y:S01]  /*4980*/  ISETP.GE.U32.AND P1, PT, R15, UR16, PT ;  /* 0x000000100f007c0c */ /* 0x000fe2000bf26070 */
[----:B------:R-:W-:Y:S01]  /*4990*/  FFMA.FTZ R14, R16, R44, R17 ;  /* 0x0000002c100e7223 */ /* 0x000fe20000010011 */
[----:B------:R-:W-:Y:S01]  /*49a0*/  SHF.R.S32.HI R12, RZ, 0x1f, R15 ;  /* 0x0000001fff0c7819 */ /* 0x000fe2000001140f */
[----:B------:R-:W-:Y:S01]  /*49b0*/  FMUL.FTZ R21, R18, UR7 ;  /* 0x0000000712157c20 */ /* 0x000fe20008410000 */
[----:B------:R-:W-:-:S02]  /*49c0*/  PRMT R13, R43, 0x7632, R13 ;  /* 0x000076322b0d7816 */ /* 0x000fc4000000000d */
[----:B------:R-:W-:Y:S02]  /*49d0*/  SHF.L.U32 R38, R38, 0x10, RZ ;  /* 0x0000001026267819 */ /* 0x000fe400000006ff */
[----:B------:R-:W-:Y:S02]  /*49e0*/  ISETP.GE.U32.AND P2, PT, R19, UR16, PT ;  /* 0x0000001013007c0c */ /* 0x000fe4000bf46070 */
        /* <DEDUP_REMOVED lines=22> */
.L_x_271:
        /* <DEDUP_REMOVED lines=22> */
.L_x_273:
[----:B------:R-:W-:Y:S05]  /*4cb0*/  BSYNC.RECONVERGENT B0 ;  /* 0x0000000000007941 */ /* 0x000fea0003800200 */
.L_x_272:
[----:B0-----:R-:W-:Y:S01]  /*4cc0*/  PRMT R13, R37, 0x7632, R13 ;  /* 0x00007632250d7816 */ /* 0x001fe2000000000d */
[----:B------:R-:W-:Y:S01]  /*4cd0*/  FMUL.FTZ R14, R43, UR7 ;  /* 0x000000072b0e7c20 */ /* 0x000fe20008410000 */
[----:B------:R-:W-:Y:S01]  /*4ce0*/  FADD.FTZ R24, R24, -UR13 ;  /* 0x8000000d18187e21 */ /* 0x000fe20008010000 */
[----:B------:R-:W-:Y:S02]  /*4cf0*/  ISETP.GE.AND.EX P2, PT, R18, UR17, PT, P2 ;  /* 0x0000001112007c0c */ /* 0x000fe4000bf46320 */
[----:B------:R-:W-:Y:S01]  /*4d00*/  SHF.L.U32 R12, R37, 0x10, RZ ;  /* 0x00000010250c7819 */ /* 0x000fe200000006ff */
        /* <DEDUP_REMOVED lines=22> */
.L_x_274:
[----:B------:R-:W-:Y:S01]  /*4e70*/  PRMT R20, R42, 0x7632, R20 ;  /* 0x000076322a147816 */ /* 0x000fe20000000014 */
        /* <DEDUP_REMOVED lines=8> */
[----:B------:R-:W-:Y:S02]  /*4f00*/  MOV R12, R8 ;  /* 0x00000008000c7202 */ /* 0x000fe40000000f00 */
[----:B------:R-:W-:Y:S01]  /*4f10*/  MOV R13, R11 ;  /* 0x0000000b000d7202 */ /* 0x000fe20000000f00 */
[----:B------:R-:W1:Y:S01]  /*4f20*/  LDCU.64 UR18, c[0x0][0x380] ;  /* 0x00007000ff1277ac */ /* 0x000e620008000a00 */
[----:B0-----:R-:W-:Y:S02]  /*4f30*/  IMAD R18, R18, UR14, RZ ;  /* 0x0000000e12127c24 */ /* 0x001fe4000f8e02ff */
[----:B------:R-:W-:-:S04]  /*4f40*/  IMAD.WIDE.U32 R12, R19, UR14, R12 ;  /* 0x0000000e130c7c25 */ /* 0x000fc8000f8e000c */
[----:B------:R-:W-:Y:S02]  /*4f50*/  IMAD R21, R19, UR15, R18 ;  /* 0x0000000f13157c24 */ /* 0x000fe4000f8e0212 */
[----:B------:R-:W-:Y:S01]  /*4f60*/  FMUL.FTZ R19, R28, UR7 ;  /* 0x000000071c137c20 */ /* 0x000fe20008410000 */
[----:B------:R-:W-:Y:S01]  /*4f70*/  FMUL.FTZ R18, R15, UR7 ;  /* 0x000000070f127c20 */ /* 0x000fe20008410000 */
[----:B-1----:R-:W-:Y:S02]  /*4f80*/  LEA R14, P1, R12, UR18, 0x1 ;  /* 0x000000120c0e7c11 */ /* 0x002fe4000f8208ff */
[----:B------:R-:W-:Y:S02]  /*4f90*/  IADD3 R21, PT, PT, R13, R21, RZ ;  /* 0x000000150d157210 */ /* 0x000fe40007ffe0ff */
[----:B------:R-:W-:Y:S02]  /*4fa0*/  F2FP.BF16.F32.PACK_AB R13, R18, R19 ;  /* 0x00000013120d723e */ /* 0x000fe400000010ff */
[----:B------:R-:W-:-:S05]  /*4fb0*/  LEA.HI.X R15, R12, UR19, R21, 0x1, P1 ;  /* 0x000000130c0f7c11 */ /* 0x000fca00088f0c15 */
[----:B------:R0:W-:Y:S02]  /*4fc0*/  STG.E desc[UR8][R14.64], R13 ;  /* 0x0000000d0e007986 */ /* 0x0001e4000c101908 */
.L_x_276:
[----:B------:R-:W-:Y:S05]  /*4fd0*/  BSYNC.RECONVERGENT B0 ;  /* 0x0000000000007941 */ /* 0x000fea0003800200 */
.L_x_275:
[----:B0-----:R-:W-:Y:S01]  /*4fe0*/  PRMT R13, R36, 0x7632, R13 ;  /* 0x00007632240d7816 */ /* 0x001fe2000000000d */
[----:B------:R-:W-:Y:S01]  /*4ff0*/  FADD.FTZ R42, R42, -UR13 ;  /* 0x8000000d2a2a7e21 */ /* 0x000fe20008010000 */
[----:B------:R-:W-:Y:S01]  /*5000*/  FADD.FTZ R20, R20, -UR13 ;  /* 0x8000000d14147e21 */ /* 0x000fe20008010000 */
[C---:B------:R-:W-:Y:S02]  /*5010*/  PRMT R18, R41.reuse, 0x7632, R18 ;  /* 0x0000763229127816 */ /* 0x040fe40000000012 */
[----:B------:R-:W-:Y:S01]  /*5020*/  SHF.L.U32 R36, R36, 0x10, RZ ;  /* 0x0000001024247819 */ /* 0x000fe200000006ff */
        /* <DEDUP_REMOVED lines=23> */
.L_x_277:
        /* <DEDUP_REMOVED lines=21> */
.L_x_279:
[----:B------:R-:W-:Y:S05]  /*52f0*/  BSYNC.RECONVERGENT B0 ;  /* 0x0000000000007941 */ /* 0x000fea0003800200 */
.L_x_278:
[C---:B------:R-:W-:Y:S01]  /*5300*/  PRMT R12, R40.reuse, 0x7632, R12 ;  /* 0x00007632280c7816 */ /* 0x040fe2000000000c */
[----:B------:R-:W-:Y:S01]  /*5310*/  UISETP.NE.AND UP0, UPT, UR12, URZ, UPT ;  /* 0x000000ff0c00728c */ /* 0x000fe2000bf05270 */
[----:B------:R-:W-:Y:S01]  /*5320*/  SHF.L.U32 R40, R40, 0x10, RZ ;  /* 0x0000001028287819 */ /* 0x000fe200000006ff */
[----:B------:R-:W-:Y:S01]  /*5330*/  FADD.FTZ R41, R41, -UR13 ;  /* 0x8000000d29297e21 */ /* 0x000fe20008010000 */
[----:B------:R-:W-:Y:S02]  /*5340*/  SHF.L.U32 R52, R52, 0x10, RZ ;  /* 0x0000001034347819 */ /* 0x000fe400000006ff */
        /* <DEDUP_REMOVED lines=10> */
[----:B------:R-:W-:Y:S01]  /*53f0*/  SHF.R.S32.HI R21, RZ, 0x1f, R2 ;  /* 0x0000001fff157819 */ /* 0x000fe20000011402 */
[----:B------:R-:W-:Y:S01]  /*5400*/  FADD.FTZ R27, R12, -UR13 ;  /* 0x8000000d0c1b7e21 */ /* 0x000fe20008010000 */
[----:B------:R-:W-:Y:S01]  /*5410*/  ISETP.GE.U32.AND P1, PT, R2, UR16, PT ;  /* 0x0000001002007c0c */ /* 0x000fe2000bf26070 */
[----:B0-----:R-:W-:Y:S01]  /*5420*/  FADD.FTZ R19, R55, -UR13 ;  /* 0x8000000d37137e21 */ /* 0x001fe20008010000 */
[----:B------:R-:W-:Y:S01]  /*5430*/  IADD3 R15, PT, PT, R7, 0x40, RZ ;  /* 0x00000040070f7810 */ /* 0x000fe20007ffe0ff */
[----:B------:R-:W-:Y:S01]  /*5440*/  FMUL.FTZ R36, R41, UR7 ;  /* 0x0000000729247c20 */ /* 0x000fe20008410000 */
[----:B------:R-:W-:Y:S01]  /*5450*/  SHF.R.S32.HI R26, RZ, 0x1f, R32 ;  /* 0x0000001fff1a7819 */ /* 0x000fe20000011420 */
[----:B------:R-:W-:Y:S01]  /*5460*/  FMUL.FTZ R28, R28, UR7 ;  /* 0x000000071c1c7c20 */ /* 0x000fe20008410000 */
[----:B------:R-:W-:Y:S01]  /*5470*/  ISETP.GE.U32.AND P0, PT, R32, UR16, PT ;  /* 0x0000001020007c0c */ /* 0x000fe2000bf06070 */
[----:B------:R-:W-:Y:S01]  /*5480*/  FMUL.FTZ R22, R22, UR7 ;  /* 0x0000000716167c20 */ /* 0x000fe20008410000 */
[----:B------:R-:W-:Y:S01]  /*5490*/  FMUL.FTZ R23, R23, UR7 ;  /* 0x0000000717177c20 */ /* 0x000fe20008410000 */
[----:B------:R-:W-:Y:S01]  /*54a0*/  ISETP.GE.AND.EX P3, PT, R21, UR17, PT, P1 ;  /* 0x0000001115007c0c */ /* 0x000fe2000bf66310 */
[----:B------:R-:W-:Y:S01]  /*54b0*/  FMUL.FTZ R18, R51, UR7 ;  /* 0x0000000733127c20 */ /* 0x000fe20008410000 */
[----:B------:R-:W-:Y:S01]  /*54c0*/  FMUL.FTZ R38, R13, UR7 ;  /* 0x000000070d267c20 */ /* 0x000fe20008410000 */
[----:B------:R-:W-:Y:S01]  /*54d0*/  FMUL.FTZ R27, R27, UR7 ;  /* 0x000000071b1b7c20 */ /* 0x000fe20008410000 */
[----:B------:R-:W-:Y:S01]  /*54e0*/  PRMT R31, R35, 0x7632, R31 ;  /* 0x00007632231f7816 */ /* 0x000fe2000000001f */
[----:B------:R-:W-:Y:S01]  /*54f0*/  FMUL.FTZ R19, R19, UR7 ;  /* 0x0000000713137c20 */ /* 0x000fe20008410000 */
[----:B------:R-:W-:Y:S01]  /*5500*/  IADD3 R7, PT, PT, R7, 0x70, RZ ;  /* 0x0000007007077810 */ /* 0x000fe20007ffe0ff */
[C-C-:B------:R-:W-:Y:S01]  /*5510*/  FFMA.FTZ R14, R16.reuse, R36, R17.reuse ;  /* 0x00000024100e7223 */ /* 0x140fe20000010011 */
[----:B------:R-:W-:Y:S01]  /*5520*/  ISETP.GE.U32.AND P1, PT, R15, UR16, PT ;  /* 0x000000100f007c0c */ /* 0x000fe2000bf26070 */
[C---:B------:R-:W-:Y:S01]  /*5530*/  FFMA.FTZ R13, R16.reuse, R38, R17 ;  /* 0x00000026100d7223 */ /* 0x040fe20000010011 */
[----:B------:R-:W-:Y:S01]  /*5540*/  SHF.R.S32.HI R12, RZ, 0x1f, R15 ;  /* 0x0000001fff0c7819 */ /* 0x000fe2000001140f */
[--C-:B------:R-:W-:Y:S01]  /*5550*/  FFMA.FTZ R30, R16, R28, R17.reuse ;  /* 0x0000001c101e7223 */ /* 0x100fe20000010011 */
[----:B------:R-:W-:Y:S01]  /*5560*/  ISETP.GE.AND.EX P2, PT, R26, UR17, PT, P0 ;  /* 0x000000111a007c0c */ /* 0x000fe2000bf46300 */
[C-C-:B------:R-:W-:Y:S01]  /*5570*/  FFMA.FTZ R29, R16.reuse, R27, R17.reuse ;  /* 0x0000001b101d7223 */ /* 0x140fe20000010011 */
[C-C-:B------:R-:W-:Y:S01]  /*5580*/  FFMA.FTZ R24, R16.reuse, R22, R17.reuse ;  /* 0x0000001610187223 */ /* 0x140fe20000010011 */
[C-C-:B------:R-:W-:Y:S01]  /*5590*/  FFMA.FTZ R25, R16.reuse, R23, R17.reuse ;  /* 0x0000001710197223 */ /* 0x140fe20000010011 */
[C-C-:B------:R-:W-:Y:S01]  /*55a0*/  FFMA.FTZ R20, R16.reuse, R18, R17.reuse ;  /* 0x0000001210147223 */ /* 0x140fe20000010011 */
[----:B------:R-:W-:Y:S01]  /*55b0*/  ISETP.GE.U32.AND P0, PT, R7, UR16, PT ;  /* 0x0000001007007c0c */ /* 0x000fe2000bf06070 */
[----:B------:R-:W-:Y:S01]  /*55c0*/  FFMA.FTZ R17, R16, R19, R17 ;  /* 0x0000001310117223 */ /* 0x000fe20000010011 */
        /* <DEDUP_REMOVED lines=22> */
.L_x_280:
        /* <DEDUP_REMOVED lines=19> */
.L_x_282:
[----:B------:R-:W-:Y:S05]  /*5860*/  BSYNC.RECONVERGENT B0 ;  /* 0x0000000000007941 */ /* 0x000fea0003800200 */
.L_x_281:
        /* <DEDUP_REMOVED lines=21> */
.L_x_283:
[----:B------:R-:W-:Y:S01]  /*59c0*/  BSSY.RECONVERGENT B0, `(.L_x_284) ;  /* 0x0000012000007945 */ /* 0x000fe20003800200 */
[----:B------:R-:W-:Y:S01]  /*59d0*/  FFMA.FTZ R30, R5, R34, -R30 ;  /* 0x00000022051e7223 */ /* 0x000fe2000001081e */
[----:B------:R-:W-:Y:S02]  /*59e0*/  FFMA.FTZ R16, R6, R12, -R29 ;  /* 0x0000000c06107223 */ /* 0x000fe4000001081d */
[----:B------:R-:W-:Y:S05]  /*59f0*/  @P2 BRA `(.L_x_285) ;  /* 0x0000000000382947 */ /* 0x000fea0003800000 */
[----:B------:R-:W1:Y:S01]  /*5a00*/  LDCU.64 UR14, c[0x0][0x3f8] ;  /* 0x00007f00ff0e77ac */ /* 0x000e620008000a00 */
[----:B------:R-:W-:Y:S01]  /*5a10*/  MOV R12, R8 ;  /* 0x00000008000c7202 */ /* 0x000fe20000000f00 */
[----:B------:R-:W-:Y:S01]  /*5a20*/  FMUL.FTZ R27, R30, UR7 ;  /* 0x000000071e1b7c20 */ /* 0x000fe20008410000 */
[----:B0-----:R-:W-:Y:S01]  /*5a30*/  MOV R13, R11 ;  /* 0x0000000b000d7202 */ /* 0x001fe20000000f00 */
[----:B------:R-:W0:Y:S01]  /*5a40*/  LDCU.64 UR18, c[0x0][0x380] ;  /* 0x00007000ff1277ac */ /* 0x000e220008000a00 */
[----:B------:R-:W-:Y:S01]  /*5a50*/  FMUL.FTZ R16, R16, UR7 ;  /* 0x0000000710107c20 */ /* 0x000fe20008410000 */
        /* <DEDUP_REMOVED lines=8> */
.L_x_285:
[----:B------:R-:W-:Y:S05]  /*5ae0*/  BSYNC.RECONVERGENT B0 ;  /* 0x0000000000007941 */ /* 0x000fea0003800200 */
.L_x_284:
[----:B------:R-:W-:Y:S02]  /*5af0*/  SHF.L.U32 R50, R50, 0x10, RZ ;  /* 0x0000001032327819 */ /* 0x000fe400000006ff */
[----:B------:R-:W-:Y:S01]  /*5b00*/  SHF.L.U32 R54, R54, 0x10, RZ ;  /* 0x0000001036367819 */ /* 0x000fe200000006ff */
[----:B------:R-:W-:Y:S06]  /*5b10*/  BRA.U !UP0, `(.L_x_286) ;  /* 0x0000000108487547 */ /* 0x000fec000b800000 */
[----:B------:R-:W-:Y:S01]  /*5b20*/  FFMA.FTZ R22, R5, R22, R3 ;  /* 0x0000001605167223 */ /* 0x000fe20000010003 */
[----:B------:R-:W-:-:S03]  /*5b30*/  FFMA.FTZ R23, R6, R23, R4 ;  /* 0x0000001706177223 */ /* 0x000fc60000010004 */
[----:B------:R-:W-:Y:S01]  /*5b40*/  FMUL.FTZ R12, R22, -1.4426950216293334961 ;  /* 0xbfb8aa3b160c7820 */ /* 0x000fe20000410000 */
        /* <DEDUP_REMOVED lines=15> */
.L_x_286:
[----:B------:R-:W-:Y:S01]  /*5c40*/  BSSY.RECONVERGENT B0, `(.L_x_287) ;  /* 0x0000012000007945 */ /* 0x000fe20003800200 */
[----:B------:R-:W-:Y:S01]  /*5c50*/  FFMA.FTZ R24, R5, R50, -R24 ;  /* 0x0000003205187223 */ /* 0x000fe20000010818 */
[----:B------:R-:W-:Y:S02]  /*5c60*/  FFMA.FTZ R16, R6, R54, -R25 ;  /* 0x0000003606107223 */ /* 0x000fe40000010819 */
[----:B------:R-:W-:Y:S05]  /*5c70*/  @P3 BRA `(.L_x_288) ;  /* 0x0000000000383947 */ /* 0x000fea0003800000 */
[----:B------:R-:W2:Y:S01]  /*5c80*/  LDCU.64 UR14, c[0x0][0x3f8] ;  /* 0x00007f00ff0e77ac */ /* 0x000ea20008000a00 */
[----:B------:R-:W-:Y:S01]  /*5c90*/  MOV R12, R8 ;  /* 0x00000008000c7202 */ /* 0x000fe20000000f00 */
[----:B------:R-:W-:Y:S01]  /*5ca0*/  FMUL.FTZ R16, R16, UR7 ;  /* 0x0000000710107c20 */ /* 0x000fe20008410000 */
[----:B01----:R-:W-:Y:S01]  /*5cb0*/  MOV R13, R11 ;  /* 0x0000000b000d7202 */ /* 0x003fe20000000f00 */
[----:B------:R-:W0:Y:S01]  /*5cc0*/  LDCU.64 UR18, c[0x0][0x380] ;  /* 0x00007000ff1277ac */ /* 0x000e220008000a00 */
[----:B--2---:R-:W-:Y:S02]  /*5cd0*/  IMAD R21, R21, UR14, RZ ;  /* 0x0000000e15157c24 */ /* 0x004fe4000f8e02ff */
[----:B------:R-:W-:-:S04]  /*5ce0*/  IMAD.WIDE.U32 R12, R2, UR14, R12 ;  /* 0x0000000e020c7c25 */ /* 0x000fc8000f8e000c */
[----:B------:R-:W-:Y:S02]  /*5cf0*/  IMAD R15, R2, UR15, R21 ;  /* 0x0000000f020f7c24 */ /* 0x000fe4000f8e0215 */
[----:B------:R-:W-:Y:S01]  /*5d00*/  FMUL.FTZ R21, R24, UR7 ;  /* 0x0000000718157c20 */ /* 0x000fe20008410000 */
[----:B0-----:R-:W-:Y:S02]  /*5d10*/  LEA R14, P1, R12, UR18, 0x1 ;  /* 0x000000120c0e7c11 */ /* 0x001fe4000f8208ff */
[----:B------:R-:W-:Y:S02]  /*5d20*/  IADD3 R15, PT, PT, R13, R15, RZ ;  /* 0x0000000f0d0f7210 */ /* 0x000fe40007ffe0ff */
[----:B------:R-:W-:Y:S02]  /*5d30*/  F2FP.BF16.F32.PACK_AB R13, R16, R21 ;  /* 0x00000015100d723e */ /* 0x000fe400000010ff */
[----:B------:R-:W-:-:S05]  /*5d40*/  LEA.HI.X R15, R12, UR19, R15, 0x1, P1 ;  /* 0x000000130c0f7c11 */ /* 0x000fca00088f0c0f */
[----:B------:R2:W-:Y:S02]  /*5d50*/  STG.E desc[UR8][R14.64], R13 ;  /* 0x0000000d0e007986 */ /* 0x0005e4000c101908 */
.L_x_288:
[----:B------:R-:W-:Y:S05]  /*5d60*/  BSYNC.RECONVERGENT B0 ;  /* 0x0000000000007941 */ /* 0x000fea0003800200 */
.L_x_287:
[----:B------:R-:W-:Y:S02]  /*5d70*/  SHF.L.U32 R49, R49, 0x10, RZ ;  /* 0x0000001031317819 */ /* 0x000fe400000006ff */
[----:B------:R-:W-:Y:S02]  /*5d80*/  SHF.R.S32.HI R21, RZ, 0x1f, R7 ;  /* 0x0000001fff157819 */ /* 0x000fe40000011407 */
[----:B------:R-:W-:Y:S01]  /*5d90*/  SHF.L.U32 R53, R53, 0x10, RZ ;  /* 0x0000001035357819 */ /* 0x000fe200000006ff */
[----:B------:R-:W-:Y:S06]  /*5da0*/  BRA.U !UP0, `(.L_x_289) ;  /* 0x0000000108487547 */ /* 0x000fec000b800000 */
[----:B------:R-:W-:Y:S01]  /*5db0*/  FFMA.FTZ R4, R6, R19, R4 ;  /* 0x0000001306047223 */ /* 0x000fe20000010004 */
[----:B------:R-:W-:-:S03]  /*5dc0*/  FFMA.FTZ R3, R5, R18, R3 ;  /* 0x0000001205037223 */ /* 0x000fc60000010003 */
[----:B012---:R-:W-:Y:S01]  /*5dd0*/  FMUL.FTZ R15, R4, -1.4426950216293334961 ;  /* 0xbfb8aa3b040f7820 */ /* 0x007fe20000410000 */
        /* <DEDUP_REMOVED lines=15> */
.L_x_289:
[----:B------:R-:W-:Y:S01]  /*5ed0*/  ISETP.GE.AND.EX P0, PT, R21, UR17, PT, P0 ;  /* 0x0000001115007c0c */ /* 0x000fe2000bf06300 */
[----:B------:R-:W-:Y:S01]  /*5ee0*/  FFMA.FTZ R20, R5, R49, -R20 ;  /* 0x0000003105147223 */ /* 0x000fe20000010814 */
[----:B------:R-:W-:Y:S01]  /*5ef0*/  FFMA.FTZ R17, R6, R53, -R17 ;  /* 0x0000003506117223 */ /* 0x000fe20000010811 */
[----:B------:R-:W-:Y:S02]  /*5f00*/  BSSY.RECONVERGENT B0, `(.L_x_290) ;  /* 0x000000f000007945 */ /* 0x000fe40003800200 */
[----:B------:R-:W-:Y:S01]  /*5f10*/  FMUL.FTZ R3, R20, UR7 ;  /* 0x0000000714037c20 */ /* 0x000fe20008410000 */
[----:B------:R-:W-:-:S07]  /*5f20*/  FMUL.FTZ R6, R17, UR7 ;  /* 0x0000000711067c20 */ /* 0x000fce0008410000 */
        /* <DEDUP_REMOVED lines=12> */
.L_x_291:
[----:B------:R-:W-:Y:S05]  /*5ff0*/  BSYNC.RECONVERGENT B0 ;  /* 0x0000000000007941 */ /* 0x000fea0003800200 */
.L_x_290:
[----:B------:R-:W-:Y:S02]  /*6000*/  IADD3 R48, PT, PT, R0, R48, RZ ;  /* 0x0000003000307210 */ /* 0x000fe40007ffe0ff */
[----:B------:R-:W-:Y:S02]  /*6010*/  IADD3 R57, PT, PT, R57, 0x1, RZ ;  /* 0x0000000139397810 */ /* 0x000fe40007ffe0ff */
[----:B------:R-:W-:-:S13]  /*6020*/  ISETP.GE.AND P0, PT, R48, UR4, PT ;  /* 0x0000000430007c0c */ /* 0x000fda000bf06270 */
[----:B------:R-:W-:Y:S05]  /*6030*/  @!P0 BRA `(.L_x_292) ;  /* 0xffffffa000488947 */ /* 0x000fea000383ffff */
.L_x_249:
[----:B---3--:R-:W3:Y:S01]  /*6040*/  LDC R4, c[0x0][0x370] ;  /* 0x0000dc00ff047b82 */ /* 0x008ee20000000800 */
[----:B------:R-:W-:Y:S01]  /*6050*/  ISETP.NE.AND P2, PT, R59, RZ, PT ;  /* 0x000000ff3b00720c */ /* 0x000fe20003f45270 */
[----:B------:R-:W-:Y:S06]  /*6060*/  BSSY.RECONVERGENT B0, `(.L_x_293) ;  /* 0x0000011000007945 */ /* 0x000fec0003800200 */
[----:B------:R-:W4:Y:S08]  /*6070*/  LDC R7, c[0x0][0x374] ;  /* 0x0000dd00ff077b82 */ /* 0x000f300000000800 */
[----:B------:R-:W5:Y:S01]  /*6080*/  LDC.64 R2, c[0x0][0x3c8] ;  /* 0x0000f200ff027b82 */ /* 0x000f620000000a00 */
[----:B---3--:R-:W-:-:S02]  /*6090*/  ISETP.NE.AND P1, PT, R4, 0x1, PT ;  /* 0x000000010400780c */ /* 0x008fc40003f25270 */
[----:B------:R-:W-:Y:S02]  /*60a0*/  IADD3 R6, PT, PT, R4, -0x1, RZ ;  /* 0xffffffff04067810 */ /* 0x000fe40007ffe0ff */
[C---:B----4-:R-:W-:Y:S02]  /*60b0*/  IADD3 R5, PT, PT, R7.reuse, -0x1, RZ ;  /* 0xffffffff07057810 */ /* 0x050fe40007ffe0ff */
[----:B------:R-:W-:Y:S02]  /*60c0*/  SHF.L.U32 R0, R7, 0x1, RZ ;  /* 0x0000000107007819 */ /* 0x000fe400000006ff */
[----:B------:R-:W-:Y:S02]  /*60d0*/  ISETP.NE.AND P0, PT, R58, R5, PT ;  /* 0x000000053a00720c */ /* 0x000fe40003f05270 */
[----:B------:R-:W-:Y:S02]  /*60e0*/  SEL R5, R0, RZ, P1 ;  /* 0x000000ff00057207 */ /* 0x000fe40000800000 */
[----:B------:R-:W-:-:S03]  /*60f0*/  ISETP.NE.OR P0, PT, R6, UR11, P0 ;  /* 0x0000000b06007c0c */ /* 0x000fc60008705670 */
[----:B-----5:R-:W-:Y:S01]  /*6100*/  IMAD.WIDE.U32 R2, R5, 0x4, R2 ;  /* 0x0000000405027825 */ /* 0x020fe200078e0002 */
[----:B------:R-:W-:Y:S09]  /*6110*/  @P2 BRA `(.L_x_294) ;  /* 0x0000000000142947 */ /* 0x000ff20003800000 */
[----:B------:R-:W-:Y:S01]  /*6120*/  HFMA2 R5, -RZ, RZ, 0, 5.9604644775390625e-08 ;  /* 0x00000001ff057431 */ /* 0x000fe200000001ff */
[----:B------:R-:W-:Y:S06]  /*6130*/  MEMBAR.ALL.GPU ;  /* 0x0000000000007992 */ /* 0x000fec000000a000 */
[----:B------:R-:W-:-:S00]  /*6140*/  ERRBAR ;  /* 0x00000000000079ab */ /* 0x000fc00000000000 */
[----:B------:R-:W-:Y:S06]  /*6150*/  CGAERRBAR ;  /* 0x00000000000075ab */ /* 0x000fec0000000000 */
[----:B------:R3:W-:Y:S02]  /*6160*/  REDG.E.ADD.S32.STRONG.GPU desc[UR8][R2.64], R5 ;  /* 0x000000050200798e */ /* 0x0007e4000c12e308 */
.L_x_294:
[----:B------:R-:W-:Y:S05]  /*6170*/  BSYNC.RECONVERGENT B0 ;  /* 0x0000000000007941 */ /* 0x000fea0003800200 */
.L_x_293:
[----:B------:R-:W-:Y:S05]  /*6180*/  @P0 EXIT ;  /* 0x000000000000094d */ /* 0x000fea0003800000 */
[----:B------:R-:W-:Y:S05]  /*6190*/  @P2 BRA `(.L_x_295) ;  /* 0x0000000000202947 */ /* 0x000fea0003800000 */
[----:B------:R-:W-:-:S05]  /*61a0*/  IMAD R0, R4, R7, RZ ;  /* 0x0000000704007224 */ /* 0x000fca00078e02ff */
[----:B------:R-:W-:-:S13]  /*61b0*/  ISETP.NE.AND P0, PT, R0, -0x1, PT ;  /* 0xffffffff0000780c */ /* 0x000fda0003f05270 */
[----:B------:R-:W-:Y:S05]  /*61c0*/  @!P0 BRA `(.L_x_295) ;  /* 0x0000000000148947 */ /* 0x000fea0003800000 */
.L_x_296:
[----:B---3--:R-:W3:Y:S04]  /*61d0*/  LDG.E.STRONG.GPU R5, desc[UR8][R2.64] ;  /* 0x0000000802057981 */ /* 0x008ee8000c1ef900 */
[----:B---3--:R-:W-:Y:S01]  /*61e0*/  CCTL.IVALL ;  /* 0x00000000ff00798f */ /* 0x008fe20002000000 */
[----:B------:R-:W-:Y:S05]  /*61f0*/  YIELD ;  /* 0x0000000000007946 */ /* 0x000fea0003800000 */
[----:B------:R-:W-:-:S13]  /*6200*/  ISETP.NE.AND P0, PT, R5, R0, PT ;  /* 0x000000000500720c */ /* 0x000fda0003f05270 */
[----:B------:R-:W-:Y:S05]  /*6210*/  @P0 BRA `(.L_x_296) ;  /* 0xfffffffc00ec0947 */ /* 0x000fea000383ffff */
.L_x_295:
[----:B------:R-:W-:Y:S05]  /*6220*/  WARPSYNC.ALL ;  /* 0x0000000000007948 */ /* 0x000fea0003800000 */
[----:B012---:R-:W0:Y:S08]  /*6230*/  LDC.64 R12, c[0x0][0x3f8] ;  /* 0x0000fe00ff0c7b82 */ /* 0x007e300000000a00 */
[----:B------:R-:W-:Y:S01]  /*6240*/  BAR.SYNC.DEFER_BLOCKING 0x0 ;  /* 0x0000000000007b1d */ /* 0x000fe20000010000 */
[----:B0-----:R-:W-:-:S04]  /*6250*/  LEA.HI R0, P0, R13, R12, RZ, 0x1 ;  /* 0x0000000c0d007211 */ /* 0x001fc800078108ff */
[----:B---3--:R-:W-:-:S04]  /*6260*/  IADD3.X R3, PT, PT, RZ, R13, RZ, P0, !PT ;  /* 0x0000000dff037210 */ /* 0x008fc800007fe4ff */
[--C-:B------:R-:W-:Y:S02]  /*6270*/  SHF.R.S64 R0, R0, 0x1, R3.reuse ;  /* 0x0000000100007819 */ /* 0x100fe40000001003 */
[----:B------:R-:W-:Y:S02]  /*6280*/  SHF.R.S32.HI R3, RZ, 0x1, R3 ;  /* 0x00000001ff037819 */ /* 0x000fe40000011403 */
[----:B------:R-:W-:-:S04]  /*6290*/  ISETP.GT.U32.AND P0, PT, R0, R59, PT ;  /* 0x0000003b0000720c */ /* 0x000fc80003f04070 */
[----:B------:R-:W-:-:S13]  /*62a0*/  ISETP.GT.AND.EX P0, PT, R3, RZ, PT, P0 ;  /* 0x000000ff0300720c */ /* 0x000fda0003f04300 */
[----:B------:R-:W-:Y:S05]  /*62b0*/  @!P0 EXIT ;  /* 0x000000000000894d */ /* 0x000fea0003800000 */
[----:B------:R-:W-:Y:S01]  /*62c0*/  IADD3 R5, P1, PT, R59, 0x200, RZ ;  /* 0x000002003b057810 */ /* 0x000fe20007f3e0ff */
[----:B------:R-:W-:Y:S01]  /*62d0*/  BSSY.RECONVERGENT B0, `(.L_x_297) ;  /* 0x0000050000007945 */ /* 0x000fe20003800200 */
[----:B------:R-:W-:Y:S02]  /*62e0*/  MOV R6, RZ ;  /* 0x000000ff00067202 */ /* 0x000fe40000000f00 */
[----:B------:R-:W-:Y:S02]  /*62f0*/  ISETP.GT.U32.AND P0, PT, R0, R5, PT ;  /* 0x000000050000720c */ /* 0x000fe40003f04070 */
[----:B------:R-:W-:Y:S02]  /*6300*/  IADD3.X R8, PT, PT, RZ, R6, RZ, P1, !PT ;  /* 0x00000006ff087210 */ /* 0x000fe40000ffe4ff */
[----:B------:R-:W-:Y:S02]  /*6310*/  LOP3.LUT R2, RZ, R59, RZ, 0x33, !PT ;  /* 0x0000003bff027212 */ /* 0x000fe400078e33ff */
[----:B------:R-:W-:-:S02]  /*6320*/  ISETP.GT.AND.EX P0, PT, R3, R8, PT, P0 ;  /* 0x000000080300720c */ /* 0x000fc40003f04300 */
[----:B------:R-:W-:Y:S02]  /*6330*/  LEA R9, R13, R13, 0x1 ;  /* 0x0000000d0d097211 */ /* 0x000fe400078e08ff */
[----:B------:R-:W-:Y:S02]  /*6340*/  SEL R5, R0, R5, P0 ;  /* 0x0000000500057207 */ /* 0x000fe40000000000 */
[----:B------:R-:W-:Y:S02]  /*6350*/  SEL R7, R3, R8, P0 ;  /* 0x0000000803077207 */ /* 0x000fe40000000000 */
[----:B------:R-:W-:Y:S01]  /*6360*/  IADD3 R18, P1, PT, R2, R5, RZ ;  /* 0x0000000502127210 */ /* 0x000fe20007f3e0ff */
[----:B------:R-:W-:Y:S01]  /*6370*/  IMAD.WIDE.U32 R4, R12, 0x3, RZ ;  /* 0x000000030c047825 */ /* 0x000fe200078e00ff */
[----:B------:R-:W-:Y:S02]  /*6380*/  LOP3.LUT R2, RZ, R6, RZ, 0x33, !PT ;  /* 0x00000006ff027212 */ /* 0x000fe400078e33ff */
        /* <DEDUP_REMOVED lines=25> */
[C---:B0-----:R-:W-:Y:S02]  /*6520*/  IADD3 R25, P1, PT, R21.reuse, UR4, RZ ;  /* 0x0000000415197c10 */ /* 0x041fe4000ff3e0ff */
        /* <DEDUP_REMOVED lines=11> */
.L_x_299:
        /* <DEDUP_REMOVED lines=25> */
[----:B------:R-:W-:Y:S02]  /*6770*/  MOV R11, R24 ;  /* 0x00000018000b7202 */ /* 0x000fe40000000f00 */
[----:B---3--:R-:W-:Y:S01]  /*6780*/  F2FP.BF16.F32.PACK_AB R19, R17, R14 ;  /* 0x0000000e1113723e */ /* 0x008fe200000010ff */
[----:B------:R0:W-:Y:S04]  /*6790*/  STG.E desc[UR8][R8.64], R7 ;  /* 0x0000000708007986 */ /* 0x0001e8000c101908 */
[----:B------:R0:W-:Y:S01]  /*67a0*/  STG.E desc[UR8][R10.64], R19 ;  /* 0x000000130a007986 */ /* 0x0001e2000c101908 */
[----:B------:R-:W-:Y:S01]  /*67b0*/  IADD3.X R24, PT, PT, RZ, R24, RZ, P3, !PT ;  /* 0x00000018ff187210 */ /* 0x000fe20001ffe4ff */
[----:B------:R-:W-:Y:S06]  /*67c0*/  @P1 BRA `(.L_x_299) ;  /* 0xfffffffc00841947 */ /* 0x000fec000383ffff */
.L_x_298:
[----:B------:R-:W-:Y:S05]  /*67d0*/  BSYNC.RECONVERGENT B0 ;  /* 0x0000000000007941 */ /* 0x000fea0003800200 */
.L_x_297:
        /* <DEDUP_REMOVED lines=10> */
.L_x_300:
        /* <DEDUP_REMOVED lines=79> */
[----:B------:R-:W-:Y:S02]  /*6d70*/  ISETP.GT.AND.EX P0, PT, R3, RZ, PT, P0 ;  /* 0x000000ff0300720c */ /* 0x000fe40003f04300 */
[----:B----4-:R-:W-:Y:S02]  /*6d80*/  F2FP.BF16.F32.PACK_AB R11, R11, R4 ;  /* 0x000000040b0b723e */ /* 0x010fe400000010ff */
[----:B-----5:R-:W-:-:S03]  /*6d90*/  F2FP.BF16.F32.PACK_AB R5, R9, R6 ;  /* 0x000000060905723e */ /* 0x020fc600000010ff */
[----:B------:R3:W-:Y:S04]  /*6da0*/  STG.E desc[UR8][R28.64], R11 ;  /* 0x0000000b1c007986 */ /* 0x0007e8000c101908 */
[----:B------:R3:W-:Y:S01]  /*6db0*/  STG.E desc[UR8][R26.64], R5 ;  /* 0x000000051a007986 */ /* 0x0007e2000c101908 */
[----:B------:R-:W-:Y:S01]  /*6dc0*/  HFMA2 R6, -RZ, RZ, 0, 0 ;  /* 0x00000000ff067431 */ /* 0x000fe200000001ff */
[----:B------:R-:W-:Y:S06]  /*6dd0*/  @P0 BRA `(.L_x_300) ;  /* 0xfffffff800a80947 */ /* 0x000fec000383ffff */
[----:B------:R-:W-:Y:S05]  /*6de0*/  EXIT ;  /* 0x000000000000794d */ /* 0x000fea0003800000 */
.L_x_301:
        /* <DEDUP_REMOVED lines=9> */
.L_x_4501:


//--------------------- .text._Z35group_norm_nhwc_bwd_one_pass_kernelI11Bf16IOBf16WLi256ELi64ELi512EEv26Group_norm_nhwc_bwd_params --------------------------
	.section	.text._Z35group_norm_nhwc_bwd_one_pass_kernelI11Bf16IOBf16WLi256ELi64ELi512EEv26Group_norm_nhwc_bwd_params,"ax",@progbits
	.align	128
        .global         _Z35group_norm_nhwc_bwd_one_pass_kernelI11Bf16IOBf16WLi256ELi64ELi512EEv26Group_norm_nhwc_bwd_params
        .type           _Z35group_norm_nhwc_bwd_one_pass_kernelI11Bf16IOBf16WLi256ELi64ELi512EEv26Group_norm_nhwc_bwd_params,@function
        .size           _Z35group_norm_nhwc_bwd_one_pass_kernelI11Bf16IOBf16WLi256ELi64ELi512EEv26Group_norm_nhwc_bwd_params,(.L_x_4502 - _Z35group_norm_nhwc_bwd_one_pass_kernelI11Bf16IOBf16WLi256ELi64ELi512EEv26Group_norm_nhwc_bwd_params)
        .other          _Z35group_norm_nhwc_bwd_one_pass_kernelI11Bf16IOBf16WLi256ELi64ELi512EEv26Group_norm_nhwc_bwd_params,@"STO_CUDA_ENTRY STV_DEFAULT"
_Z35group_norm_nhwc_bwd_one_pass_kernelI11Bf16IOBf16WLi256ELi64ELi512EEv26Group_norm_nhwc_bwd_params:
.text._Z35group_norm_nhwc_bwd_one_pass_kernelI11Bf16IOBf16WLi256ELi64ELi512EEv26Group_norm_nhwc_bwd_params:
        /* <DEDUP_REMOVED lines=11> */
.L_x_369:
[----:B-1----:R-:W1:Y:S01]  /*00b0*/  LDC R8, c[0x0][0x410] ;  /* 0x00010400ff087b82 */ /* 0x002e620000000800 */
[----:B--2---:R-:W2:Y:S01]  /*00c0*/  S2R R2, SR_TID.X ;  /* 0x0000000000027919 */ /* 0x004ea20000002100 */
[----:B------:R-:W3:Y:S01]  /*00d0*/  LDCU UR4, c[0x0][0x41c] ;  /* 0x00008380ff0477ac */ /* 0x000ee20008000800 */
[----:B------:R-:W-:Y:S02]  /*00e0*/  ISETP.GE.AND P5, PT, R77, RZ, PT ;  /* 0x000000ff4d00720c */ /* 0x000fe40003fa6270 */
[----:B------:R-:W-:Y:S01]  /*00f0*/  CS2R R74, SRZ ;  /* 0x00000000004a7805 */ /* 0x000fe2000001ff00 */
[----:B------:R-:W4:Y:S01]  /*0100*/  LDCU.128 UR8, c[0x0][0x400] ;  /* 0x00008000ff0877ac */ /* 0x000f220008000c00 */
[----:B------:R-:W-:Y:S02]  /*0110*/  CS2R R72, SRZ ;  /* 0x0000000000487805 */ /* 0x000fe4000001ff00 */
[----:B------:R-:W-:Y:S01]  /*0120*/  CS2R R70, SRZ ;  /* 0x0000000000467805 */ /* 0x000fe2000001ff00 */
[----:B------:R-:W5:Y:S01]  /*0130*/  LDC.64 R60, c[0x0][0x3b8] ;  /* 0x0000ee00ff3c7b82 */ /* 0x000f620000000a00 */
        /* <DEDUP_REMOVED lines=21> */
[----:B------:R-:W1:Y:S09]  /*0290*/  LDCU.U8 UR4, c[0x0][0x414] ;  /* 0x00008280ff0477ac */ /* 0x000e720008000000 */
[----:B------:R-:W-:-:S02]  /*02a0*/  @!P2 IADD3 R4, PT, PT, R4, -R7, RZ ;  /* 0x800000070404a210 */ /* 0x000fc40007ffe0ff */
[----:B----4-:R-:W-:Y:S02]  /*02b0*/  ISETP.GE.U32.AND P3, PT, R21, UR8, PT ;  /* 0x0000000815007c0c */ /* 0x010fe4000bf66070 */
[----:B------:R-:W-:Y:S02]  /*02c0*/  SHF.R.S32.HI R9, RZ, 0x1f, R21 ;  /* 0x0000001fff097819 */ /* 0x000fe40000011415 */
[CC--:B------:R-:W-:Y:S02]  /*02d0*/  ISETP.GE.U32.AND P0, PT, R4.reuse, R7.reuse, PT ;  /* 0x000000070400720c */ /* 0x0c0fe40003f06070 */
[----:B------:R-:W-:Y:S02]  /*02e0*/  ISETP.GE.AND.EX P3, PT, R9, UR9, PT, P3 ;  /* 0x0000000909007c0c */ /* 0x000fe4000bf66330 */
[----:B------:R-:W-:Y:S02]  /*02f0*/  ISETP.GT.U32.AND P4, PT, R7, R4, PT ;  /* 0x000000040700720c */ /* 0x000fe40003f84070 */
[----:B------:R-:W-:-:S02]  /*0300*/  IADD3 R7, PT, PT, R4, -R7, RZ ;  /* 0x8000000704077210 */ /* 0x000fc40007ffe0ff */
[----:B------:R-:W-:Y:S02]  /*0310*/  @!P2 IADD3 R5, PT, PT, R5, 0x1, RZ ;  /* 0x000000010505a810 */ /* 0x000fe40007ffe0ff */
[----:B------:R-:W-:Y:S02]  /*0320*/  SEL R4, R7, R4, !P4 ;  /* 0x0000000407047207 */ /* 0x000fe40006000000 */
[----:B------:R-:W-:Y:S02]  /*0330*/  IADD3 R11, PT, PT, R21, 0x10, RZ ;  /* 0x00000010150b7810 */ /* 0x000fe40007ffe0ff */
[----:B------:R-:W-:Y:S01]  /*0340*/  @P0 IADD3 R5, PT, PT, R5, 0x1, RZ ;  /* 0x0000000105050810 */ /* 0x000fe20007ffe0ff */
[----:B------:R-:W2:Y:S01]  /*0350*/  @!P3 LDC.64 R14, c[0x0][0x3f8] ;  /* 0x0000fe00ff0ebb82 */ /* 0x000ea20000000a00 */
[----:B------:R-:W-:Y:S02]  /*0360*/  ISETP.NE.AND P2, PT, R8, RZ, PT ;  /* 0x000000ff0800720c */ /* 0x000fe40003f45270 */
[----:B------:R-:W-:-:S02]  /*0370*/  LOP3.LUT R7, RZ, R8, RZ, 0x33, !PT ;  /* 0x00000008ff077212 */ /* 0x000fc400078e33ff */
[----:B------:R-:W-:Y:S02]  /*0380*/  @!P5 IADD3 R4, PT, PT, -R4, RZ, RZ ;  /* 0x000000ff0404d210 */ /* 0x000fe40007ffe1ff */
[----:B------:R-:W-:Y:S01]  /*0390*/  ISETP.GE.U32.AND P0, PT, R11, UR8, PT ;  /* 0x000000080b007c0c */ /* 0x000fe2000bf06070 */
[----:B------:R-:W3:Y:S01]  /*03a0*/  @!P3 LDC.64 R26, c[0x0][0x398] ;  /* 0x0000e600ff1abb82 */ /* 0x000ee20000000a00 */
[----:B0-----:R-:W-:Y:S02]  /*03b0*/  SHF.R.S32.HI R17, RZ, 0x1f, R11 ;  /* 0x0000001fff117819 */ /* 0x001fe4000001140b */
[----:B------:R-:W-:Y:S02]  /*03c0*/  @!P1 IADD3 R5, PT, PT, -R5, RZ, RZ ;  /* 0x000000ff05059210 */ /* 0x000fe40007ffe1ff */
[----:B------:R-:W-:Y:S02]  /*03d0*/  SEL R115, R7, R4, !P2 ;  /* 0x0000000407737207 */ /* 0x000fe40005000000 */
[----:B------:R-:W-:Y:S01]  /*03e0*/  ISETP.GE.AND.EX P0, PT, R17, UR9, PT, P0 ;  /* 0x0000000911007c0c */ /* 0x000fe2000bf06300 */
[----:B------:R-:W4:Y:S01]  /*03f0*/  @!P3 LDC.64 R24, c[0x0][0x3a0] ;  /* 0x0000e800ff18bb82 */ /* 0x000f220000000a00 */
[----:B------:R-:W-:-:S02]  /*0400*/  SEL R5, R7, R5, !P2 ;  /* 0x0000000507057207 */ /* 0x000fc40005000000 */
[----:B------:R-:W-:Y:S02]  /*0410*/  SHF.L.U32 R7, R115, 0x6, RZ ;  /* 0x0000000673077819 */ /* 0x000fe400000006ff */
[----:B------:R-:W-:Y:S02]  /*0420*/  SHF.R.S32.HI R4, RZ, 0x1f, R5 ;  /* 0x0000001fff047819 */ /* 0x000fe40000011405 */
[----:B------:R-:W-:Y:S02]  /*0430*/  SHF.R.S32.HI R119, RZ, 0x1f, R7 ;  /* 0x0000001fff777819 */ /* 0x000fe40000011407 */
[----:B------:R-:W-:Y:S01]  /*0440*/  LOP3.LUT R118, R7, R22, RZ, 0xfc, !PT ;  /* 0x0000001607767212 */ /* 0x000fe200078efcff */
[----:B------:R-:W-:Y:S01]  /*0450*/  IMAD R4, R4, UR10, RZ ;  /* 0x0000000a04047c24 */ /* 0x000fe2000f8e02ff */
[----:B------:R-:W-:Y:S01]  /*0460*/  IADD3 R13, PT, PT, R21, 0x20, RZ ;  /* 0x00000020150d7810 */ /* 0x000fe20007ffe0ff */
[----:B------:R-:W0:Y:S02]  /*0470*/  @!P0 LDC.64 R28, c[0x0][0x3f8] ;  /* 0x0000fe00ff1c8b82 */ /* 0x000e240000000a00 */
[----:B------:R-:W-:Y:S01]  /*0480*/  IMAD.WIDE.U32 R118, R5, UR10, R118 ;  /* 0x0000000a05767c25 */ /* 0x000fe2000f8e0076 */
[----:B------:R-:W-:-:S02]  /*0490*/  ISETP.GE.U32.AND P2, PT, R13, UR8, PT ;  /* 0x000000080d007c0c */ /* 0x000fc4000bf46070 */
[----:B------:R-:W-:Y:S01]  /*04a0*/  SHF.R.S32.HI R19, RZ, 0x1f, R13 ;  /* 0x0000001fff137819 */ /* 0x000fe2000001140d */
[----:B------:R-:W-:Y:S01]  /*04b0*/  IMAD R5, R5, UR11, R4 ;  /* 0x0000000b05057c24 */ /* 0x000fe2000f8e0204 */
[----:B------:R-:W-:Y:S01]  /*04c0*/  @!P3 MOV R120, R118 ;  /* 0x000000760078b202 */ /* 0x000fe20000000f00 */
[-C--:B--2---:R-:W-:Y:S01]  /*04d0*/  @!P3 IMAD R4, R9, R14.reuse, RZ ;  /* 0x0000000e0904b224 */ /* 0x084fe200078e02ff */
[----:B------:R-:W-:Y:S01]  /*04e0*/  ISETP.GE.AND.EX P2, PT, R19, UR9, PT, P2 ;  /* 0x0000000913007c0c */ /* 0x000fe2000bf46320 */
[----:B------:R-:W2:Y:S01]  /*04f0*/  @!P0 LDC.64 R30, c[0x0][0x3a0] ;  /* 0x0000e800ff1e8b82 */ /* 0x000ea20000000a00 */
[----:B------:R-:W-:Y:S01]  /*0500*/  IADD3 R121, PT, PT, R119, R5, RZ ;  /* 0x0000000577797210 */ /* 0x000fe20007ffe0ff */
[C---:B------:R-:W-:Y:S01]  /*0510*/  @!P3 IMAD R7, R21.reuse, R15, R4 ;  /* 0x0000000f1507b224 */ /* 0x040fe200078e0204 */
[C---:B------:R-:W-:Y:S02]  /*0520*/  IADD3 R15, PT, PT, R21.reuse, 0x30, RZ ;  /* 0x00000030150f7810 */ /* 0x040fe40007ffe0ff */
[----:B------:R-:W-:Y:S01]  /*0530*/  @!P0 MOV R9, R121 ;  /* 0x0000007900098202 */ /* 0x000fe20000000f00 */
[----:B------:R-:W-:Y:S01]  /*0540*/  @!P3 IMAD.WIDE.U32 R4, R21, R14, R120 ;  /* 0x0000000e1504b225 */ /* 0x000fe200078e0078 */
[----:B------:R-:W-:Y:S01]  /*0550*/  ISETP.GE.U32.AND P1, PT, R15, UR8, PT ;  /* 0x000000080f007c0c */ /* 0x000fe2000bf26070 */
[----:B------:R-:W5:Y:S01]  /*0560*/  @!P0 LDC.64 R32, c[0x0][0x398] ;  /* 0x0000e600ff208b82 */ /* 0x000f620000000a00 */
[----:B------:R-:W-:-:S02]  /*0570*/  SHF.R.S32.HI R23, RZ, 0x1f, R15 ;  /* 0x0000001fff177819 */ /* 0x000fc4000001140f */
[----:B------:R-:W-:Y:S02]  /*0580*/  @!P3 IADD3 R5, PT, PT, R5, R7, RZ ;  /* 0x000000070505b210 */ /* 0x000fe40007ffe0ff */
[----:B------:R-:W-:Y:S01]  /*0590*/  ISETP.GE.AND.EX P1, PT, R23, UR9, PT, P1 ;  /* 0x0000000917007c0c */ /* 0x000fe2000bf26310 */
[----:B0-----:R-:W-:Y:S01]  /*05a0*/  @!P0 IMAD R8, R17, R28, RZ ;  /* 0x0000001c11088224 */ /* 0x001fe200078e02ff */
[C---:B------:R-:W-:Y:S01]  /*05b0*/  @!P3 SHF.L.U32 R7, R4.reuse, 0x1, RZ ;  /* 0x000000010407b819 */ /* 0x040fe200000006ff */
[----:B------:R-:W0:Y:S01]  /*05c0*/  @!P2 LDC.64 R34, c[0x0][0x3f8] ;  /* 0x0000fe00ff22ab82 */ /* 0x000e220000000a00 */
[----:B------:R-:W-:Y:S01]  /*05d0*/  @!P3 SHF.L.U64.HI R10, R4, 0x1, R5 ;  /* 0x00000001040ab819 */ /* 0x000fe20000010205 */
[----:B------:R-:W-:Y:S01]  /*05e0*/  @!P0 IMAD R17, R11, R29, R8 ;  /* 0x0000001d0b118224 */ /* 0x000fe200078e0208 */
[C---:B---3--:R-:W-:Y:S02]  /*05f0*/  @!P3 IADD3 R6, P5, PT, R7.reuse, R26, RZ ;  /* 0x0000001a0706b210 */ /* 0x048fe40007fbe0ff */
[----:B----4-:R-:W-:-:S02]  /*0600*/  @!P3 IADD3 R4, P4, PT, R7, R24, RZ ;  /* 0x000000180704b210 */ /* 0x010fc40007f9e0ff */
[C---:B------:R-:W-:Y:S02]  /*0610*/  @!P3 IADD3.X R7, PT, PT, R10.reuse, R27, RZ, P5, !PT ;  /* 0x0000001b0a07b210 */ /* 0x040fe40002ffe4ff */
[----:B------:R-:W-:Y:S01]  /*0620*/  @!P0 MOV R8, R118 ;  /* 0x0000007600088202 */ /* 0x000fe20000000f00 */
[----:B------:R-:W3:Y:S01]  /*0630*/  @!P1 LDC.64 R26, c[0x0][0x3f8] ;  /* 0x0000fe00ff1a9b82 */ /* 0x000ee20000000a00 */
[----:B------:R-:W-:Y:S01]  /*0640*/  @!P3 IADD3.X R5, PT, PT, R10, R25, RZ, P4, !PT ;  /* 0x000000190a05b210 */ /* 0x000fe200027fe4ff */
[----:B------:R-:W4:Y:S02]  /*0650*/  @!P3 LDG.E R74, desc[UR6][R6.64] ;  /* 0x00000006064ab981 */ /* 0x000f24000c1e1900 */
[----:B------:R-:W-:Y:S02]  /*0660*/  @!P0 IMAD.WIDE.U32 R8, R11, R28, R8 ;  /* 0x0000001c0b088225 */ /* 0x000fe400078e0008 */
[----:B------:R5:W4:Y:S02]  /*0670*/  @!P3 LDG.E R75, desc[UR6][R4.64] ;  /* 0x00000006044bb981 */ /* 0x000b24000c1e1900 */
[----:B------:R-:W1:Y:S01]  /*0680*/  @!P2 LDC.64 R28, c[0x0][0x3a0] ;  /* 0x0000e800ff1cab82 */ /* 0x000e620000000a00 */
[----:B------:R-:W-:-:S02]  /*0690*/  @!P0 IADD3 R11, PT, PT, R9, R17, RZ ;  /* 0x00000011090b8210 */ /* 0x000fc40007ffe0ff */
[C---:B------:R-:W-:Y:S02]  /*06a0*/  @!P0 SHF.L.U32 R9, R8.reuse, 0x1, RZ ;  /* 0x0000000108098819 */ /* 0x040fe400000006ff */
[----:B------:R-:W-:Y:S02]  /*06b0*/  @!P0 SHF.L.U64.HI R10, R8, 0x1, R11 ;  /* 0x00000001080a8819 */ /* 0x000fe4000001020b */
[----:B--2---:R-:W-:Y:S02]  /*06c0*/  @!P0 IADD3 R8, P3, PT, R9, R30, RZ ;  /* 0x0000001e09088210 */ /* 0x004fe40007f7e0ff */
[----:B------:R-:W-:Y:S02]  /*06d0*/  IADD3 R17, PT, PT, R21, 0x40, RZ ;  /* 0x0000004015117810 */ /* 0x000fe40007ffe0ff */
[----:B-----5:R-:W-:Y:S02]  /*06e0*/  @!P0 IADD3 R4, P4, PT, R9, R32, RZ ;  /* 0x0000002009048210 */ /* 0x020fe40007f9e0ff */
[----:B------:R-:W-:-:S02]  /*06f0*/  @!P0 IADD3.X R9, PT, PT, R10, R31, RZ, P3, !PT ;  /* 0x0000001f0a098210 */ /* 0x000fc40001ffe4ff */
[----:B------:R-:W-:Y:S01]  /*0700*/  ISETP.GE.U32.AND P3, PT, R17, UR8, PT ;  /* 0x0000000811007c0c */ /* 0x000fe2000bf66070 */
[----:B0-----:R-:W-:Y:S01]  /*0710*/  @!P2 IMAD R12, R19, R34, RZ ;  /* 0x00000022130ca224 */ /* 0x001fe200078e02ff */
[----:B------:R-:W-:Y:S01]  /*0720*/  SHF.R.S32.HI R25, RZ, 0x1f, R17 ;  /* 0x0000001fff197819 */ /* 0x000fe20000011411 */
[----:B------:R-:W0:Y:S01]  /*0730*/  @!P2 LDC.64 R30, c[0x0][0x398] ;  /* 0x0000e600ff1eab82 */ /* 0x000e220000000a00 */
[----:B------:R-:W-:Y:S01]  /*0740*/  @!P2 MOV R6, R118 ;  /* 0x000000760006a202 */ /* 0x000fe20000000f00 */
[----:B------:R-:W2:Y:S01]  /*0750*/  @!P0 LDG.E R73, desc[UR6][R8.64] ;  /* 0x0000000608498981 */ /* 0x000ea2000c1e1900 */
[----:B------:R-:W-:Y:S02]  /*0760*/  @!P2 MOV R7, R121 ;  /* 0x000000790007a202 */ /* 0x000fe40000000f00 */
[----:B------:R-:W-:Y:S01]  /*0770*/  @!P0 IADD3.X R5, PT, PT, R10, R33, RZ, P4, !PT ;  /* 0x000000210a058210 */ /* 0x000fe200027fe4ff */
[----:B---3--:R-:W-:Y:S01]  /*0780*/  @!P1 IMAD R10, R23, R26, RZ ;  /* 0x0000001a170a9224 */ /* 0x008fe200078e02ff */
[----:B------:R-:W-:-:S02]  /*0790*/  ISETP.GE.AND.EX P3, PT, R25, UR9, PT, P3 ;  /* 0x0000000919007c0c */ /* 0x000fc4000bf66330 */
[----:B------:R-:W-:Y:S01]  /*07a0*/  IADD3 R19, PT, PT, R21, 0x50, RZ ;  /* 0x0000005015137810 */ /* 0x000fe20007ffe0ff */
[C---:B------:R-:W-:Y:S01]  /*07b0*/  @!P2 IMAD R11, R13.reuse, R35, R12 ;  /* 0x000000230d0ba224 */ /* 0x040fe200078e020c */
[----:B------:R-:W3:Y:S01]  /*07c0*/  @!P1 LDC.64 R32, c[0x0][0x3a0] ;  /* 0x0000e800ff209b82 */ /* 0x000ee20000000a00 */
[----:B------:R-:W-:Y:S01]  /*07d0*/  @!P2 IMAD.WIDE.U32 R6, R13, R34, R6 ;  /* 0x000000220d06a225 */ /* 0x000fe200078e0006 */
[----:B------:R-:W-:Y:S01]  /*07e0*/  ISETP.GE.U32.AND P4, PT, R19, UR8, PT ;  /* 0x0000000813007c0c */ /* 0x000fe2000bf86070 */
[----:B------:R5:W2:Y:S02]  /*07f0*/  @!P0 LDG.E R72, desc[UR6][R4.64] ;  /* 0x0000000604488981 */ /* 0x000aa4000c1e1900 */
[----:B------:R-:W-:Y:S01]  /*0800*/  @!P1 IMAD R13, R15, R27, R10 ;  /* 0x0000001b0f0d9224 */ /* 0x000fe200078e020a */
[----:B------:R-:W-:Y:S02]  /*0810*/  SHF.R.S32.HI R27, RZ, 0x1f, R19 ;  /* 0x0000001fff1b7819 */ /* 0x000fe40000011413 */
[----:B------:R-:W-:Y:S01]  /*0820*/  @!P2 IADD3 R11, PT, PT, R7, R11, RZ ;  /* 0x0000000b070ba210 */ /* 0x000fe20007ffe0ff */
[----:B------:R-:W3:Y:S01]  /*0830*/  @!P1 LDC.64 R34, c[0x0][0x398] ;  /* 0x0000e600ff229b82 */ /* 0x000ee20000000a00 */
[----:B------:R-:W-:-:S02]  /*0840*/  ISETP.GE.AND.EX P4, PT, R27, UR9, PT, P4 ;  /* 0x000000091b007c0c */ /* 0x000fc4000bf86340 */
[C---:B------:R-:W-:Y:S02]  /*0850*/  @!P2 SHF.L.U64.HI R12, R6.reuse, 0x1, R11 ;  /* 0x00000001060ca819 */ /* 0x040fe4000001020b */
[----:B------:R-:W-:Y:S02]  /*0860*/  @!P1 MOV R10, R118 ;  /* 0x00000076000a9202 */ /* 0x000fe40000000f00 */
[----:B------:R-:W-:Y:S01]  /*0870*/  @!P1 MOV R11, R121 ;  /* 0x00000079000b9202 */ /* 0x000fe20000000f00 */
[----:B------:R-:W3:Y:S01]  /*0880*/  @!P3 LDC.64 R36, c[0x0][0x3f8] ;  /* 0x0000fe00ff24bb82 */ /* 0x000ee20000000a00 */
[----:B------:R-:W-:Y:S01]  /*0890*/  @!P2 SHF.L.U32 R7, R6, 0x1, RZ ;  /* 0x000000010607a819 */ /* 0x000fe200000006ff */
[----:B------:R-:W-:-:S06]  /*08a0*/  @!P1 IMAD.WIDE.U32 R10, R15, R26, R10 ;  /* 0x0000001a0f0a9225 */ /* 0x000fcc00078e000a */
[----:B------:R-:W3:Y:S01]  /*08b0*/  @!P4 LDC.64 R38, c[0x0][0x3f8] ;  /* 0x0000fe00ff26cb82 */ /* 0x000ee20000000a00 */
[----:B------:R-:W-:Y:S02]  /*08c0*/  @!P1 IADD3 R11, PT, PT, R11, R13, RZ ;  /* 0x0000000d0b0b9210 */ /* 0x000fe40007ffe0ff */
[C---:B------:R-:W-:Y:S02]  /*08d0*/  @!P1 SHF.L.U32 R13, R10.reuse, 0x1, RZ ;  /* 0x000000010a0d9819 */ /* 0x040fe400000006ff */
[----:B-1----:R-:W-:Y:S02]  /*08e0*/  @!P2 IADD3 R6, P5, PT, R7, R28, RZ ;  /* 0x0000001c0706a210 */ /* 0x002fe40007fbe0ff */
[----:B------:R-:W-:Y:S02]  /*08f0*/  @!P1 SHF.L.U64.HI R14, R10, 0x1, R11 ;  /* 0x000000010a0e9819 */ /* 0x000fe4000001020b */
[----:B------:R-:W-:Y:S02]  /*0900*/  IADD3 R23, PT, PT, R21, 0x60, RZ ;  /* 0x0000006015177810 */ /* 0x000fe40007ffe0ff */
[----:B-----5:R-:W-:-:S02]  /*0910*/  CS2R R4, SRZ ;  /* 0x0000000000047805 */ /* 0x020fc4000001ff00 */
[----:B0-----:R-:W-:Y:S01]  /*0920*/  @!P2 IADD3 R8, P6, PT, R7, R30, RZ ;  /* 0x0000001e0708a210 */ /* 0x001fe20007fde0ff */
[----:B------:R-:W0:Y:S01]  /*0930*/  @!P4 LDC.64 R40, c[0x0][0x398] ;  /* 0x0000e600ff28cb82 */ /* 0x000e220000000a00 */
[C---:B---3--:R-:W-:Y:S02]  /*0940*/  @!P1 IADD3 R10, P0, PT, R13.reuse, R32, RZ ;  /* 0x000000200d0a9210 */ /* 0x048fe40007f1e0ff */
[C---:B------:R-:W-:Y:S02]  /*0950*/  @!P2 IADD3.X R7, PT, PT, R12.reuse, R29, RZ, P5, !PT ;  /* 0x0000001d0c07a210 */ /* 0x040fe40002ffe4ff */
[----:B------:R-:W-:Y:S02]  /*0960*/  @!P2 IADD3.X R9, PT, PT, R12, R31, RZ, P6, !PT ;  /* 0x0000001f0c09a210 */ /* 0x000fe400037fe4ff */
[C---:B------:R-:W-:Y:S01]  /*0970*/  @!P1 IADD3.X R11, PT, PT, R14.reuse, R33, RZ, P0, !PT ;  /* 0x000000210e0b9210 */ /* 0x040fe200007fe4ff */
[----:B------:R1:W3:Y:S01]  /*0980*/  @!P2 LDG.E R71, desc[UR6][R6.64] ;  /* 0x000000060647a981 */ /* 0x0002e2000c1e1900 */
[----:B------:R-:W-:Y:S01]  /*0990*/  @!P1 IADD3 R12, P0, PT, R13, R34, RZ ;  /* 0x000000220d0c9210 */ /* 0x000fe20007f1e0ff */
[----:B------:R-:W-:Y:S01]  /*09a0*/  @!P3 IMAD R16, R25, R36, RZ ;  /* 0x000000241910b224 */ /* 0x000fe200078e02ff */
[----:B------:R-:W5:Y:S01]  /*09b0*/  @!P3 LDC.64 R32, c[0x0][0x3a0] ;  /* 0x0000e800ff20bb82 */ /* 0x000f620000000a00 */
[----:B------:R-:W-:Y:S01]  /*09c0*/  IADD3 R25, PT, PT, R21, 0x70, RZ ;  /* 0x0000007015197810 */ /* 0x000fe20007ffe0ff */
[----:B------:R0:W3:Y:S01]  /*09d0*/  @!P2 LDG.E R70, desc[UR6][R8.64] ;  /* 0x000000060846a981 */ /* 0x0000e2000c1e1900 */
[----:B------:R-:W-:-:S02]  /*09e0*/  @!P1 IADD3.X R13, PT, PT, R14, R35, RZ, P0, !PT ;  /* 0x000000230e0d9210 */ /* 0x000fc400007fe4ff */
[----:B------:R-:W-:Y:S01]  /*09f0*/  SHF.R.S32.HI R29, RZ, 0x1f, R23 ;  /* 0x0000001fff1d7819 */ /* 0x000fe20000011417 */
[----:B------:R0:W3:Y:S01]  /*0a00*/  @!P1 LDG.E R4, desc[UR6][R10.64] ;  /* 0x000000060a049981 */ /* 0x0000e2000c1e1900 */
[----:B-1----:R-:W-:Y:S02]  /*0a10*/  @!P3 MOV R6, R118 ;  /* 0x000000760006b202 */ /* 0x002fe40000000f00 */
[----:B------:R-:W-:Y:S01]  /*0a20*/  @!P3 MOV R7, R121 ;  /* 0x000000790007b202 */ /* 0x000fe20000000f00 */
[----:B------:R-:W-:Y:S01]  /*0a30*/  @!P3 IMAD R15, R17, R37, R16 ;  /* 0x00000025110fb224 */ /* 0x000fe200078e0210 */
[----:B------:R-:W-:Y:S01]  /*0a40*/  ISETP.GE.U32.AND P0, PT, R23, UR8, PT ;  /* 0x0000000817007c0c */ /* 0x000fe2000bf06070 */
[----:B------:R-:W1:Y:S01]  /*0a50*/  @!P3 LDC.64 R34, c[0x0][0x398] ;  /* 0x0000e600ff22bb82 */ /* 0x000e620000000a00 */
[----:B------:R-:W-:Y:S01]  /*0a60*/  ISETP.GE.U32.AND P2, PT, R25, UR8, PT ;  /* 0x0000000819007c0c */ /* 0x000fe2000bf46070 */
[----:B------:R-:W-:Y:S01]  /*0a70*/  @!P3 IMAD.WIDE.U32 R6, R17, R36, R6 ;  /* 0x000000241106b225 */ /* 0x000fe200078e0006 */
[----:B------:R-:W-:Y:S01]  /*0a80*/  SHF.R.S32.HI R31, RZ, 0x1f, R25 ;  /* 0x0000001fff1f7819 */ /* 0x000fe20000011419 */
[----:B------:R5:W3:Y:S01]  /*0a90*/  @!P1 LDG.E R5, desc[UR6][R12.64] ;  /* 0x000000060c059981 */ /* 0x000ae2000c1e1900 */
[----:B------:R-:W-:-:S03]  /*0aa0*/  ISETP.GE.AND.EX P0, PT, R29, UR9, PT, P0 ;  /* 0x000000091d007c0c */ /* 0x000fc6000bf06300 */
[----:B------:R-:W1:Y:S01]  /*0ab0*/  @!P4 LDC.64 R36, c[0x0][0x3a0] ;  /* 0x0000e800ff24cb82 */ /* 0x000e620000000a00 */
[----:B0-----:R-:W-:Y:S01]  /*0ac0*/  @!P4 IMAD R8, R27, R38, RZ ;  /* 0x000000261b08c224 */ /* 0x001fe200078e02ff */
[----:B------:R-:W-:Y:S02]  /*0ad0*/  ISETP.GE.AND.EX P1, PT, R31, UR9, PT, P2 ;  /* 0x000000091f007c0c */ /* 0x000fe4000bf26320 */
[----:B------:R-:W-:Y:S01]  /*0ae0*/  @!P4 MOV R9, R121 ;  /* 0x000000790009c202 */ /* 0x000fe20000000f00 */
[----:B------:R-:W-:Y:S01]  /*0af0*/  @!P4 IMAD R11, R19, R39, R8 ;  /* 0x00000027130bc224 */ /* 0x000fe200078e0208 */
[----:B------:R-:W-:Y:S02]  /*0b00*/  @!P4 MOV R8, R118 ;  /* 0x000000760008c202 */ /* 0x000fe40000000f00 */
[----:B------:R-:W-:-:S03]  /*0b10*/  @!P3 IADD3 R7, PT, PT, R7, R15, RZ ;  /* 0x0000000f0707b210 */ /* 0x000fc60007ffe0ff */
[----:B------:R-:W-:Y:S01]  /*0b20*/  @!P4 IMAD.WIDE.U32 R8, R19, R38, R8 ;  /* 0x000000261308c225 */ /* 0x000fe200078e0008 */
[C---:B------:R-:W-:Y:S01]  /*0b30*/  @!P3 SHF.L.U32 R15, R6.reuse, 0x1, RZ ;  /* 0x00000001060fb819 */ /* 0x040fe200000006ff */
[----:B------:R-:W0:Y:S01]  /*0b40*/  @!P0 LDC.64 R38, c[0x0][0x3f8] ;  /* 0x0000fe00ff268b82 */ /* 0x000e220000000a00 */
[----:B------:R-:W-:Y:S02]  /*0b50*/  @!P3 SHF.L.U64.HI R6, R6, 0x1, R7 ;  /* 0x000000010606b819 */ /* 0x000fe40000010207 */
[----:B-----5:R-:W-:Y:S02]  /*0b60*/  @!P3 IADD3 R10, P2, PT, R15, R32, RZ ;  /* 0x000000200f0ab210 */ /* 0x020fe40007f5e0ff */
[----:B------:R-:W-:-:S03]  /*0b70*/  @!P4 IADD3 R7, PT, PT, R9, R11, RZ ;  /* 0x0000000b0907c210 */ /* 0x000fc60007ffe0ff */
[----:B------:R-:W5:Y:S01]  /*0b80*/  @!P1 LDC.64 R42, c[0x0][0x3f8] ;  /* 0x0000fe00ff2a9b82 */ /* 0x000f620000000a00 */
[----:B------:R-:W-:Y:S02]  /*0b90*/  @!P4 SHF.L.U32 R17, R8, 0x1, RZ ;  /* 0x000000010811c819 */ /* 0x000fe400000006ff */
[----:B------:R-:W-:Y:S02]  /*0ba0*/  @!P3 IADD3.X R11, PT, PT, R6, R33, RZ, P2, !PT ;  /* 0x00000021060bb210 */ /* 0x000fe400017fe4ff */
[----:B------:R-:W-:Y:S02]  /*0bb0*/  @!P4 SHF.L.U64.HI R18, R8, 0x1, R7 ;  /* 0x000000010812c819 */ /* 0x000fe40000010207 */
[----:B-1----:R-:W-:Y:S02]  /*0bc0*/  @!P4 IADD3 R12, P2, PT, R17, R36, RZ ;  /* 0x00000024110cc210 */ /* 0x002fe40007f5e0ff */
[----:B------:R-:W-:Y:S02]  /*0bd0*/  @!P3 IADD3 R14, P5, PT, R15, R34, RZ ;  /* 0x000000220f0eb210 */ /* 0x000fe40007fbe0ff */
[----:B------:R-:W-:-:S02]  /*0be0*/  @!P4 IADD3.X R13, PT, PT, R18, R37, RZ, P2, !PT ;  /* 0x00000025120dc210 */ /* 0x000fc400017fe4ff */
[----:B------:R-:W-:Y:S02]  /*0bf0*/  @!P4 IADD3 R16, P2, PT, R17, R40, RZ ;  /* 0x000000281110c210 */ /* 0x000fe40007f5e0ff */
[----:B------:R-:W-:Y:S02]  /*0c00*/  CS2R R8, SRZ ;  /* 0x0000000000087805 */ /* 0x000fe4000001ff00 */
[----:B------:R-:W-:Y:S02]  /*0c10*/  @!P3 IADD3.X R15, PT, PT, R6, R35, RZ, P5, !PT ;  /* 0x00000023060fb210 */ /* 0x000fe40002ffe4ff */
[----:B------:R-:W-:Y:S02]  /*0c20*/  CS2R R6, SRZ ;  /* 0x0000000000067805 */ /* 0x000fe4000001ff00 */
[----:B------:R-:W-:Y:S01]  /*0c30*/  IADD3 R27, PT, PT, R21, 0x80, RZ ;  /* 0x00000080151b7810 */ /* 0x000fe20007ffe0ff */
[----:B------:R-:W1:Y:S01]  /*0c40*/  @!P0 LDC.64 R34, c[0x0][0x3a0] ;  /* 0x0000e800ff228b82 */ /* 0x000e620000000a00 */
[----:B------:R-:W-:Y:S01]  /*0c50*/  @!P4 IADD3.X R17, PT, PT, R18, R41, RZ, P2, !PT ;  /* 0x000000291211c210 */ /* 0x000fe200017fe4ff */
[----:B------:R5:W3:Y:S01]  /*0c60*/  @!P4 LDG.E R8, desc[UR6][R12.64] ;  /* 0x000000060c08c981 */ /* 0x000ae2000c1e1900 */
[----:B------:R-:W-:-:S02]  /*0c70*/  ISETP.GE.U32.AND P2, PT, R27, UR8, PT ;  /* 0x000000081b007c0c */ /* 0x000fc4000bf46070 */
[----:B------:R-:W-:Y:S01]  /*0c80*/  SHF.R.S32.HI R33, RZ, 0x1f, R27 ;  /* 0x0000001fff217819 */ /* 0x000fe2000001141b */
[----:B------:R0:W3:Y:S02]  /*0c90*/  @!P3 LDG.E R6, desc[UR6][R10.64] ;  /* 0x000000060a06b981 */ /* 0x0000e4000c1e1900 */
[----:B------:R-:W1:Y:S02]  /*0ca0*/  @!P0 LDC.64 R36, c[0x0][0x398] ;  /* 0x0000e600ff248b82 */ /* 0x000e640000000a00 */
[----:B------:R-:W3:Y:S01]  /*0cb0*/  @!P4 LDG.E R9, desc[UR6][R16.64] ;  /* 0x000000061009c981 */ /* 0x000ee2000c1e1900 */
[----:B------:R-:W-:Y:S01]  /*0cc0*/  ISETP.GE.AND.EX P4, PT, R33, UR9, PT, P2 ;  /* 0x0000000921007c0c */ /* 0x000fe2000bf86320 */
[----:B-----5:R-:W-:Y:S02]  /*0cd0*/  @!P1 IMAD R12, R31, R42, RZ ;  /* 0x0000002a1f0c9224 */ /* 0x020fe400078e02ff */
[----:B------:R5:W3:Y:S01]  /*0ce0*/  @!P3 LDG.E R7, desc[UR6][R14.64] ;  /* 0x000000060e07b981 */ /* 0x000ae2000c1e1900 */
[----:B0-----:R-:W-:Y:S01]  /*0cf0*/  @!P0 IMAD R10, R29, R38, RZ ;  /* 0x000000261d0a8224 */ /* 0x001fe200078e02ff */
[----:B------:R-:W0:Y:S01]  /*0d00*/  @!P1 LDC.64 R40, c[0x0][0x3a0] ;  /* 0x0000e800ff289b82 */ /* 0x000e220000000a00 */
[----:B------:R-:W-:-:S02]  /*0d10*/  IADD3 R29, PT, PT, R21, 0x90, RZ ;  /* 0x00000090151d7810 */ /* 0x000fc40007ffe0ff */
[----:B------:R-:W-:Y:S01]  /*0d20*/  @!P0 MOV R11, R121 ;  /* 0x00000079000b8202 */ /* 0x000fe20000000f00 */
[----:B------:R-:W-:Y:S02]  /*0d30*/  @!P1 IMAD R19, R25, R43, R12 ;  /* 0x0000002b19139224 */ /* 0x000fe400078e020c */
[----:B-----5:R-:W-:Y:S01]  /*0d40*/  @!P0 IMAD R15, R23, R39, R10 ;  /* 0x00000027170f8224 */ /* 0x020fe200078e020a */
[-C--:B------:R-:W-:Y:S02]  /*0d50*/  @!P0 MOV R10, R118.reuse ;  /* 0x00000076000a8202 */ /* 0x080fe40000000f00 */
[----:B------:R-:W-:Y:S02]  /*0d60*/  ISETP.GE.U32.AND P3, PT, R29, UR8, PT ;  /* 0x000000081d007c0c */ /* 0x000fe4000bf66070 */
[----:B------:R-:W-:Y:S02]  /*0d70*/  SHF.R.S32.HI R31, RZ, 0x1f, R29 ;  /* 0x0000001fff1f7819 */ /* 0x000fe4000001141d */
[----:B------:R-:W-:-:S02]  /*0d80*/  @!P1 MOV R12, R118 ;  /* 0x00000076000c9202 */ /* 0x000fc40000000f00 */
[----:B------:R-:W-:Y:S01]  /*0d90*/  @!P1 MOV R13, R121 ;  /* 0x00000079000d9202 */ /* 0x000fe20000000f00 */
[----:B------:R-:W-:Y:S01]  /*0da0*/  @!P0 IMAD.WIDE.U32 R10, R23, R38, R10 ;  /* 0x00000026170a8225 */ /* 0x000fe200078e000a */
[----:B------:R-:W-:Y:S01]  /*0db0*/  ISETP.GE.AND.EX P3, PT, R31, UR9, PT, P3 ;  /* 0x000000091f007c0c */ /* 0x000fe2000bf66330 */
[----:B------:R-:W5:Y:S02]  /*0dc0*/  @!P1 LDC.64 R38, c[0x0][0x398] ;  /* 0x0000e600ff269b82 */ /* 0x000f640000000a00 */
[----:B------:R-:W-:Y:S01]  /*0dd0*/  @!P1 IMAD.WIDE.U32 R12, R25, R42, R12 ;  /* 0x0000002a190c9225 */ /* 0x000fe200078e000c */
[----:B------:R-:W-:Y:S02]  /*0de0*/  @!P0 IADD3 R11, PT, PT, R11, R15, RZ ;  /* 0x0000000f0b0b8210 */ /* 0x000fe40007ffe0ff */
[----:B------:R-:W-:-:S03]  /*0df0*/  @!P0 SHF.L.U32 R17, R10, 0x1, RZ ;  /* 0x000000010a118819 */ /* 0x000fc600000006ff */
[----:B------:R-:W5:Y:S01]  /*0e00*/  @!P4 LDC.64 R42, c[0x0][0x3f8] ;  /* 0x0000fe00ff2acb82 */ /* 0x000f620000000a00 */
[----:B------:R-:W-:Y:S02]  /*0e10*/  @!P0 SHF.L.U64.HI R24, R10, 0x1, R11 ;  /* 0x000000010a188819 */ /* 0x000fe4000001020b */
[----:B-1----:R-:W-:Y:S02]  /*0e20*/  @!P0 IADD3 R14, P2, PT, R17, R34, RZ ;  /* 0x00000022110e8210 */ /* 0x002fe40007f5e0ff */
[----:B------:R-:W-:Y:S02]  /*0e30*/  @!P1 IADD3 R11, PT, PT, R13, R19, RZ ;  /* 0x000000130d0b9210 */ /* 0x000fe40007ffe0ff */
[----:B------:R-:W-:Y:S02]  /*0e40*/  @!P1 SHF.L.U32 R25, R12, 0x1, RZ ;  /* 0x000000010c199819 */ /* 0x000fe400000006ff */
[----:B------:R-:W-:Y:S02]  /*0e50*/  @!P0 IADD3.X R15, PT, PT, R24, R35, RZ, P2, !PT ;  /* 0x00000023180f8210 */ /* 0x000fe400017fe4ff */
[----:B------:R-:W-:Y:S01]  /*0e60*/  @!P0 IADD3 R16, P5, PT, R17, R36, RZ ;  /* 0x0000002411108210 */ /* 0x000fe20007fbe0ff */
[----:B------:R-:W1:Y:S01]  /*0e70*/  @!P3 LDC.64 R34, c[0x0][0x3f8] ;  /* 0x0000fe00ff22bb82 */ /* 0x000e620000000a00 */
[----:B------:R-:W-:-:S02]  /*0e80*/  @!P1 SHF.L.U64.HI R20, R12, 0x1, R11 ;  /* 0x000000010c149819 */ /* 0x000fc4000001020b */
[----:B0-----:R-:W-:Y:S02]  /*0e90*/  @!P1 IADD3 R18, P2, PT, R25, R40, RZ ;  /* 0x0000002819129210 */ /* 0x001fe40007f5e0ff */
[----:B------:R-:W-:Y:S02]  /*0ea0*/  IADD3 R23, PT, PT, R21, 0xa0, RZ ;  /* 0x000000a015177810 */ /* 0x000fe40007ffe0ff */
[----:B------:R-:W-:Y:S02]  /*0eb0*/  @!P0 IADD3.X R17, PT, PT, R24, R37, RZ, P5, !PT ;  /* 0x0000002518118210 */ /* 0x000fe40002ffe4ff */
[----:B------:R-:W-:Y:S02]  /*0ec0*/  @!P1 IADD3.X R19, PT, PT, R20, R41, RZ, P2, !PT ;  /* 0x0000002914139210 */ /* 0x000fe400017fe4ff */
[----:B------:R-:W-:Y:S02]  /*0ed0*/  CS2R R10, SRZ ;  /* 0x00000000000a7805 */ /* 0x000fe4000001ff00 */
[----:B------:R-:W-:Y:S01]  /*0ee0*/  ISETP.GE.U32.AND P2, PT, R23, UR8, PT ;  /* 0x0000000817007c0c */ /* 0x000fe2000bf46070 */
[----:B------:R-:W0:Y:S01]  /*0ef0*/  @!P4 LDC.64 R40, c[0x0][0x3a0] ;  /* 0x0000e800ff28cb82 */ /* 0x000e220000000a00 */
[----:B------:R-:W-:Y:S01]  /*0f00*/  SHF.R.S32.HI R37, RZ, 0x1f, R23 ;  /* 0x0000001fff257819 */ /* 0x000fe20000011417 */
[----:B-----5:R-:W-:Y:S01]  /*0f10*/  @!P4 IMAD R26, R33, R42, RZ ;  /* 0x0000002a211ac224 */ /* 0x020fe200078e02ff */
[----:B------:R5:W3:Y:S02]  /*0f20*/  @!P0 LDG.E R10, desc[UR6][R14.64] ;  /* 0x000000060e0a8981 */ /* 0x000ae4000c1e1900 */
[----:B------:R-:W-:-:S02]  /*0f30*/  ISETP.GE.AND.EX P2, PT, R37, UR9, PT, P2 ;  /* 0x0000000925007c0c */ /* 0x000fc4000bf46320 */
[----:B------:R-:W-:Y:S01]  /*0f40*/  CS2R R12, SRZ ;  /* 0x00000000000c7805 */ /* 0x000fe2000001ff00 */
[----:B------:R-:W-:Y:S01]  /*0f50*/  @!P4 IMAD R33, R27, R43, R26 ;  /* 0x0000002b1b21c224 */ /* 0x000fe200078e021a */
[----:B------:R1:W3:Y:S01]  /*0f60*/  @!P0 LDG.E R11, desc[UR6][R16.64] ;  /* 0x00000006100b8981 */ /* 0x0002e2000c1e1900 */
[----:B-----5:R-:W-:-:S03]  /*0f70*/  @!P4 MOV R14, R118 ;  /* 0x00000076000ec202 */ /* 0x020fc60000000f00 */
[----:B------:R5:W3:Y:S01]  /*0f80*/  @!P1 LDG.E R12, desc[UR6][R18.64] ;  /* 0x00000006120c9981 */ /* 0x000ae2000c1e1900 */
[----:B------:R-:W-:-:S04]  /*0f90*/  @!P4 MOV R15, R121 ;  /* 0x00000079000fc202 */ /* 0x000fc80000000f00 */
[----:B------:R-:W4:Y:S01]  /*0fa0*/  @!P2 LDC.64 R44, c[0x0][0x3f8] ;  /* 0x0000fe00ff2cab82 */ /* 0x000f220000000a00 */
[----:B------:R-:W-:Y:S01]  /*0fb0*/  @!P4 IMAD.WIDE.U32 R14, R27, R42, R14 ;  /* 0x0000002a1b0ec225 */ /* 0x000fe200078e000e */
[----:B------:R-:W-:-:S03]  /*0fc0*/  @!P1 IADD3 R24, P0, PT, R25, R38, RZ ;  /* 0x0000002619189210 */ /* 0x000fc60007f1e0ff */
[----:B-1----:R-:W-:Y:S01]  /*0fd0*/  @!P3 IMAD R16, R31, R34, RZ ;  /* 0x000000221f10b224 */ /* 0x002fe200078e02ff */
[----:B------:R-:W-:Y:S02]  /*0fe0*/  @!P4 IADD3 R15, PT, PT, R15, R33, RZ ;  /* 0x000000210f0fc210 */ /* 0x000fe40007ffe0ff */
[----:B------:R-:W1:Y:S01]  /*0ff0*/  @!P4 LDC.64 R42, c[0x0][0x398] ;  /* 0x0000e600ff2acb82 */ /* 0x000e620000000a00 */
[----:B-----5:R-:W-:Y:S02]  /*1000*/  @!P4 SHF.L.U32 R19, R14, 0x1, RZ ;  /* 0x000000010e13c819 */ /* 0x020fe400000006ff */
[----:B------:R-:W-:Y:S02]  /*1010*/  @!P1 IADD3.X R25, PT, PT, R20, R39, RZ, P0, !PT ;  /* 0x0000002714199210 */ /* 0x000fe400007fe4ff */
[----:B------:R-:W-:Y:S01]  /*1020*/  @!P4 SHF.L.U64.HI R20, R14, 0x1, R15 ;  /* 0x000000010e14c819 */ /* 0x000fe2000001020f */
[----:B------:R-:W-:Y:S01]  /*1030*/  @!P3 IMAD R15, R29, R35, R16 ;  /* 0x000000231d0fb224 */ /* 0x000fe200078e0210 */
[----:B0-----:R-:W-:Y:S01]  /*1040*/  @!P4 IADD3 R16, P0, PT, R19, R40, RZ ;  /* 0x000000281310c210 */ /* 0x001fe20007f1e0ff */
[----:B------:R-:W0:Y:S01]  /*1050*/  @!P3 LDC.64 R38, c[0x0][0x3a0] ;  /* 0x0000e800ff26bb82 */ /* 0x000e220000000a00 */
[----:B------:R-:W-:Y:S01]  /*1060*/  IADD3 R35, PT, PT, R21, 0xb0, RZ ;  /* 0x000000b015237810 */ /* 0x000fe20007ffe0ff */
[----:B------:R4:W5:Y:S01]  /*1070*/  @!P1 LDG.E R13, desc[UR6][R24.64] ;  /* 0x00000006180d9981 */ /* 0x000962000c1e1900 */
[----:B------:R-:W-:-:S02]  /*1080*/  @!P3 MOV R26, R118 ;  /* 0x00000076001ab202 */ /* 0x000fc40000000f00 */
[----:B------:R-:W-:Y:S02]  /*1090*/  @!P3 MOV R27, R121 ;  /* 0x00000079001bb202 */ /* 0x000fe40000000f00 */
[----:B------:R-:W-:Y:S01]  /*10a0*/  @!P4 IADD3.X R17, PT, PT, R20, R41, RZ, P0, !PT ;  /* 0x000000291411c210 */ /* 0x000fe200007fe4ff */
[----:B------:R-:W2:Y:S01]  /*10b0*/  @!P2 LDC.64 R46, c[0x0][0x3a0] ;  /* 0x0000e800ff2eab82 */ /* 0x000ea20000000a00 */
[----:B------:R-:W-:Y:S01]  /*10c0*/  ISETP.GE.U32.AND P0, PT, R35, UR8, PT ;  /* 0x0000000823007c0c */ /* 0x000fe2000bf06070 */
[----:B------:R-:W-:Y:S01]  /*10d0*/  @!P3 IMAD.WIDE.U32 R26, R29, R34, R26 ;  /* 0x000000221d1ab225 */ /* 0x000fe200078e001a */
[----:B------:R-:W-:-:S04]  /*10e0*/  SHF.R.S32.HI R33, RZ, 0x1f, R35 ;  /* 0x0000001fff217819 */ /* 0x000fc80000011423 */
[----:B------:R-:W-:Y:S01]  /*10f0*/  ISETP.GE.AND.EX P0, PT, R33, UR9, PT, P0 ;  /* 0x0000000921007c0c */ /* 0x000fe2000bf06300 */
[----:B------:R-:W2:Y:S01]  /*1100*/  @!P3 LDC.64 R40, c[0x0][0x398] ;  /* 0x0000e600ff28bb82 */ /* 0x000ea20000000a00 */
[----:B------:R-:W-:Y:S02]  /*1110*/  @!P3 IADD3 R15, PT, PT, R27, R15, RZ ;  /* 0x0000000f1b0fb210 */ /* 0x000fe40007ffe0ff */
[C---:B------:R-:W-:Y:S02]  /*1120*/  @!P3 SHF.L.U32 R29, R26.reuse, 0x1, RZ ;  /* 0x000000011a1db819 */ /* 0x040fe400000006ff */
[----:B------:R-:W-:Y:S01]  /*1130*/  @!P3 SHF.L.U64.HI R32, R26, 0x1, R15 ;  /* 0x000000011a20b819 */ /* 0x000fe2000001020f */
[----:B----4-:R-:W-:Y:S01]  /*1140*/  @!P2 IMAD R24, R37, R44, RZ ;  /* 0x0000002c2518a224 */ /* 0x010fe200078e02ff */
[----:B------:R-:W-:Y:S02]  /*1150*/  @!P2 MOV R26, R118 ;  /* 0x00000076001aa202 */ /* 0x000fe40000000f00 */
[----:B------:R-:W-:Y:S01]  /*1160*/  @!P2 MOV R27, R121 ;  /* 0x00000079001ba202 */ /* 0x000fe20000000f00 */
[----:B------:R-:W-:Y:S01]  /*1170*/  @!P2 IMAD R31, R23, R45, R24 ;  /* 0x0000002d171fa224 */ /* 0x000fe200078e0218 */
[----:B-1----:R-:W-:Y:S01]  /*1180*/  @!P4 IADD3 R18, P1, PT, R19, R42, RZ ;  /* 0x0000002a1312c210 */ /* 0x002fe20007f3e0ff */
[----:B------:R-:W-:-:S02]  /*1190*/  @!P2 IMAD.WIDE.U32 R26, R23, R44, R26 ;  /* 0x0000002c171aa225 */ /* 0x000fc400078e001a */
[----:B------:R-:W1:Y:S01]  /*11a0*/  @!P0 LDC.64 R44, c[0x0][0x3f8] ;  /* 0x0000fe00ff2c8b82 */ /* 0x000e620000000a00 */
[----:B------:R-:W-:Y:S02]  /*11b0*/  @!P4 IADD3.X R19, PT, PT, R20, R43, RZ, P1, !PT ;  /* 0x0000002b1413c210 */ /* 0x000fe40000ffe4ff */
[----:B------:R-:W-:-:S05]  /*11c0*/  MOV R14, RZ ;  /* 0x000000ff000e7202 */ /* 0x000fca0000000f00 */
[----:B------:R-:W4:Y:S01]  /*11d0*/  @!P2 LDC.64 R42, c[0x0][0x398] ;  /* 0x0000e600ff2aab82 */ /* 0x000f220000000a00 */
[----:B0-----:R-:W-:Y:S01]  /*11e0*/  @!P3 IADD3 R24, P1, PT, R29, R38, RZ ;  /* 0x000000261d18b210 */ /* 0x001fe20007f3e0ff */
[----:B------:R0:W5:Y:S01]  /*11f0*/  @!P4 LDG.E R14, desc[UR6][R16.64] ;  /* 0x00000006100ec981 */ /* 0x000162000c1e1900 */
[----:B------:R-:W-:Y:S02]  /*1200*/  IADD3 R23, PT, PT, R21, 0xc0, RZ ;  /* 0x000000c015177810 */ /* 0x000fe40007ffe0ff */
[----:B------:R-:W-:Y:S02]  /*1210*/  @!P3 IADD3.X R25, PT, PT, R32, R39, RZ, P1, !PT ;  /* 0x000000272019b210 */ /* 0x000fe40000ffe4ff */
[----:B--2---:R-:W-:Y:S02]  /*1220*/  @!P3 IADD3 R28, P1, PT, R29, R40, RZ ;  /* 0x000000281d1cb210 */ /* 0x004fe40007f3e0ff */
[----:B------:R-:W-:Y:S02]  /*1230*/  SHF.R.S32.HI R39, RZ, 0x1f, R23 ;  /* 0x0000001fff277819 */ /* 0x000fe40000011417 */
[----:B0-----:R-:W-:-:S02]  /*1240*/  @!P2 IADD3 R17, PT, PT, R27, R31, RZ ;  /* 0x0000001f1b11a210 */ /* 0x001fc40007ffe0ff */
[----:B------:R-:W-:Y:S02]  /*1250*/  @!P3 IADD3.X R29, PT, PT, R32, R41, RZ, P1, !PT ;  /* 0x00000029201db210 */ /* 0x000fe40000ffe4ff */
[----:B------:R-:W-:Y:S02]  /*1260*/  ISETP.GE.U32.AND P1, PT, R23, UR8, PT ;  /* 0x0000000817007c0c */ /* 0x000fe4000bf26070 */
[C---:B------:R-:W-:Y:S02]  /*1270*/  @!P2 SHF.L.U64.HI R20, R26.reuse, 0x1, R17 ;  /* 0x000000011a14a819 */ /* 0x040fe40000010211 */
[----:B------:R-:W-:Y:S02]  /*1280*/  MOV R15, RZ ;  /* 0x000000ff000f7202 */ /* 0x000fe40000000f00 */
[----:B------:R-:W-:Y:S01]  /*1290*/  MOV R16, RZ ;  /* 0x000000ff00107202 */ /* 0x000fe20000000f00 */
[----:B-1----:R-:W-:Y:S01]  /*12a0*/  @!P0 IMAD R32, R33, R44, RZ ;  /* 0x0000002c21208224 */ /* 0x002fe200078e02ff */
[----:B------:R-:W-:Y:S01]  /*12b0*/  MOV R17, RZ ;  /* 0x000000ff00117202 */ /* 0x000fe20000000f00 */
[----:B------:R-:W0:Y:S01]  /*12c0*/  @!P0 LDC.64 R40, c[0x0][0x3a0] ;  /* 0x0000e800ff288b82 */ /* 0x000e220000000a00 */
[----:B------:R-:W-:Y:S01]  /*12d0*/  ISETP.GE.AND.EX P1, PT, R39, UR9, PT, P1 ;  /* 0x0000000927007c0c */ /* 0x000fe2000bf26310 */
[----:B------:R-:W2:Y:S01]  /*12e0*/  @!P4 LDG.E R15, desc[UR6][R18.64] ;  /* 0x00000006120fc981 */ /* 0x000ea2000c1e1900 */
[----:B------:R-:W-:-:S03]  /*12f0*/  @!P2 SHF.L.U32 R37, R26, 0x1, RZ ;  /* 0x000000011a25a819 */ /* 0x000fc600000006ff */
[----:B------:R4:W2:Y:S02]  /*1300*/  @!P3 LDG.E R16, desc[UR6][R24.64] ;  /* 0x000000061810b981 */ /* 0x0008a4000c1e1900 */
[----:B------:R-:W1:Y:S01]  /*1310*/  @!P0 LDC.64 R26, c[0x0][0x398] ;  /* 0x0000e600ff1a8b82 */ /* 0x000e620000000a00 */
[C---:B------:R-:W-:Y:S01]  /*1320*/  @!P2 IADD3 R30, P4, PT, R37.reuse, R46, RZ ;  /* 0x0000002e251ea210 */ /* 0x040fe20007f9e0ff */
[----:B------:R4:W2:Y:S01]  /*1330*/  @!P3 LDG.E R17, desc[UR6][R28.64] ;  /* 0x000000061c11b981 */ /* 0x0008a2000c1e1900 */
[----:B------:R-:W-:Y:S02]  /*1340*/  @!P0 MOV R33, R121 ;  /* 0x0000007900218202 */ /* 0x000fe40000000f00 */
[----:B----4-:R-:W-:Y:S01]  /*1350*/  @!P2 IADD3 R24, P3, PT, R37, R42, RZ ;  /* 0x0000002a2518a210 */ /* 0x010fe20007f7e0ff */
[----:B------:R-:W-:Y:S01]  /*1360*/  @!P0 IMAD R37, R35, R45, R32 ;  /* 0x0000002d23258224 */ /* 0x000fe200078e0220 */
[----:B------:R-:W-:Y:S02]  /*1370*/  @!P0 MOV R32, R118 ;  /* 0x0000007600208202 */ /* 0x000fe40000000f00 */
[----:B------:R-:W-:-:S02]  /*1380*/  IADD3 R49, PT, PT, R21, 0xd0, RZ ;  /* 0x000000d015317810 */ /* 0x000fc40007ffe0ff */
[C---:B------:R-:W-:Y:S01]  /*1390*/  @!P2 IADD3.X R25, PT, PT, R20.reuse, R43, RZ, P3, !PT ;  /* 0x0000002b1419a210 */ /* 0x040fe20001ffe4ff */
[----:B------:R-:W-:Y:S01]  /*13a0*/  @!P0 IMAD.WIDE.U32 R32, R35, R44, R32 ;  /* 0x0000002c23208225 */ /* 0x000fe200078e0020 */
[----:B------:R-:W-:Y:S01]  /*13b0*/  ISETP.GE.U32.AND P3, PT, R49, UR8, PT ;  /* 0x0000000831007c0c */ /* 0x000fe2000bf66070 */
[----:B------:R-:W4:Y:S01]  /*13c0*/  @!P1 LDC.64 R34, c[0x0][0x3f8] ;  /* 0x0000fe00ff229b82 */ /* 0x000f220000000a00 */
[----:B------:R-:W-:Y:S02]  /*13d0*/  SHF.R.S32.HI R45, RZ, 0x1f, R49 ;  /* 0x0000001fff2d7819 */ /* 0x000fe40000011431 */
[----:B------:R-:W-:Y:S02]  /*13e0*/  CS2R R18, SRZ ;  /* 0x0000000000127805 */ /* 0x000fe4000001ff00 */
[----:B------:R-:W-:Y:S02]  /*13f0*/  ISETP.GE.AND.EX P3, PT, R45, UR9, PT, P3 ;  /* 0x000000092d007c0c */ /* 0x000fe4000bf66330 */
[----:B------:R-:W-:-:S02]  /*1400*/  @!P2 IADD3.X R31, PT, PT, R20, R47, RZ, P4, !PT ;  /* 0x0000002f141fa210 */ /* 0x000fc400027fe4ff */
[----:B------:R1:W2:Y:S01]  /*1410*/  @!P2 LDG.E R19, desc[UR6][R24.64] ;  /* 0x000000061813a981 */ /* 0x0002a2000c1e1900 */
[----:B------:R-:W-:Y:S02]  /*1420*/  @!P0 IADD3 R29, PT, PT, R33, R37, RZ ;  /* 0x00000025211d8210 */ /* 0x000fe40007ffe0ff */
[C---:B------:R-:W-:Y:S01]  /*1430*/  @!P0 SHF.L.U32 R43, R32.reuse, 0x1, RZ ;  /* 0x00000001202b8819 */ /* 0x040fe200000006ff */
[----:B------:R0:W2:Y:S01]  /*1440*/  @!P2 LDG.E R18, desc[UR6][R30.64] ;  /* 0x000000061e12a981 */ /* 0x0000a2000c1e1900 */
[----:B------:R-:W-:Y:S02]  /*1450*/  @!P0 SHF.L.U64.HI R32, R32, 0x1, R29 ;  /* 0x0000000120208819 */ /* 0x000fe4000001021d */
[C---:B-1----:R-:W-:Y:S02]  /*1460*/  @!P0 IADD3 R42, P6, PT, R43.reuse, R26, RZ ;  /* 0x0000001a2b2a8210 */ /* 0x042fe40007fde0ff */
[----:B------:R-:W-:Y:S01]  /*1470*/  ISETP.NE.AND P5, PT, RZ, UR4, PT ;  /* 0x00000004ff007c0c */ /* 0x000fe2000bfa5270 */
[----:B------:R-:W1:Y:S01]  /*1480*/  @!P1 LDC.64 R24, c[0x0][0x398] ;  /* 0x0000e600ff189b82 */ /* 0x000e620000000a00 */
[----:B0-----:R-:W-:-:S02]  /*1490*/  @!P0 IADD3 R40, P2, PT, R43, R40, RZ ;  /* 0x000000282b288210 */ /* 0x001fc40007f5e0ff */
[----:B------:R-:W-:Y:S02]  /*14a0*/  IADD3 R51, PT, PT, R21, 0xe0, RZ ;  /* 0x000000e015337810 */ /* 0x000fe40007ffe0ff */
[----:B------:R-:W-:-:S03]  /*14b0*/  @!P0 IADD3.X R43, PT, PT, R32, R27, RZ, P6, !PT ;  /* 0x0000001b202b8210 */ /* 0x000fc600037fe4ff */
[----:B------:R-:W0:Y:S01]  /*14c0*/  @!P1 LDC.64 R30, c[0x0][0x3a0] ;  /* 0x0000e800ff1e9b82 */ /* 0x000e220000000a00 */
[----:B------:R-:W-:Y:S02]  /*14d0*/  @!P0 IADD3.X R41, PT, PT, R32, R41, RZ, P2, !PT ;  /* 0x0000002920298210 */ /* 0x000fe400017fe4ff */
[----:B------:R-:W-:Y:S02]  /*14e0*/  ISETP.GE.U32.AND P2, PT, R51, UR8, PT ;  /* 0x0000000833007c0c */ /* 0x000fe4000bf46070 */
[----:B------:R-:W-:-:S03]  /*14f0*/  SHF.R.S32.HI R55, RZ, 0x1f, R51 ;  /* 0x0000001fff377819 */ /* 0x000fc60000011433 */
[----:B------:R-:W1:Y:S01]  /*1500*/  @!P3 LDC.64 R26, c[0x0][0x3f8] ;  /* 0x0000fe00ff1abb82 */ /* 0x000e620000000a00 */
[----:B------:R-:W-:Y:S01]  /*1510*/  @!P1 MOV R28, R118 ;  /* 0x00000076001c9202 */ /* 0x000fe20000000f00 */
[-C--:B----4-:R-:W-:Y:S01]  /*1520*/  @!P1 IMAD R20, R39, R34.reuse, RZ ;  /* 0x0000002227149224 */ /* 0x090fe200078e02ff */
[----:B------:R-:W-:Y:S02]  /*1530*/  @!P1 MOV R29, R121 ;  /* 0x00000079001d9202 */ /* 0x000fe40000000f00 */
[----:B------:R-:W-:Y:S01]  /*1540*/  ISETP.GE.AND.EX P2, PT, R55, UR9, PT, P2 ;  /* 0x0000000937007c0c */ /* 0x000fe2000bf46320 */
[C---:B------:R-:W-:Y:S02]  /*1550*/  @!P1 IMAD R33, R23.reuse, R35, R20 ;  /* 0x0000002317219224 */ /* 0x040fe400078e0214 */
[----:B------:R-:W-:Y:S01]  /*1560*/  @!P1 IMAD.WIDE.U32 R28, R23, R34, R28 ;  /* 0x00000022171c9225 */ /* 0x000fe200078e001c */
[----:B------:R-:W4:Y:S01]  /*1570*/  @P5 LDC.64 R36, c[0x0][0x3b0] ;  /* 0x0000ec00ff245b82 */ /* 0x000f220000000a00 */
[----:B------:R-:W-:-:S02]  /*1580*/  IADD3 R38, PT, PT, R21, 0xf0, RZ ;  /* 0x000000f015267810 */ /* 0x000fc40007ffe0ff */
[----:B------:R-:W-:Y:S02]  /*1590*/  CS2R R20, SRZ ;  /* 0x0000000000147805 */ /* 0x000fe4000001ff00 */
[----:B------:R-:W-:Y:S02]  /*15a0*/  @!P1 IADD3 R23, PT, PT, R29, R33, RZ ;  /* 0x000000211d179210 */ /* 0x000fe40007ffe0ff */
[----:B------:R-:W-:Y:S02]  /*15b0*/  @!P1 SHF.L.U32 R47, R28, 0x1, RZ ;  /* 0x000000011c2f9819 */ /* 0x000fe400000006ff */
[----:B------:R-:W-:Y:S01]  /*15c0*/  LEA R53, R115, R22, 0x6 ;  /* 0x0000001673357211 */ /* 0x000fe200078e30ff */
[----:B------:R-:W-:Y:S01]  /*15d0*/  IMAD.WIDE R60, R77, 0x8, R60 ;  /* 0x000000084d3c7825 */ /* 0x000fe200078e023c */
[----:B------:R-:W-:Y:S01]  /*15e0*/  ISETP.GE.U32.AND P4, PT, R38, UR8, PT ;  /* 0x0000000826007c0c */ /* 0x000fe2000bf86070 */
[----:B------:R-:W2:Y:S01]  /*15f0*/  @!P0 LDG.E R20, desc[UR6][R40.64] ;  /* 0x0000000628148981 */ /* 0x000ea2000c1e1900 */
[----:B------:R-:W-:Y:S01]  /*1600*/  SHF.R.S32.HI R57, RZ, 0x1f, R38 ;  /* 0x0000001fff397819 */ /* 0x000fe20000011426 */
[----:B------:R-:W4:Y:S01]  /*1610*/  @!P3 LDC.64 R32, c[0x0][0x3a0] ;  /* 0x0000e800ff20bb82 */ /* 0x000f220000000a00 */
[----:B------:R-:W-:Y:S01]  /*1620*/  @!P1 SHF.L.U64.HI R22, R28, 0x1, R23 ;  /* 0x000000011c169819 */ /* 0x000fe20000010217 */
[----:B------:R1:W2:Y:S01]  /*1630*/  @!P0 LDG.E R21, desc[UR6][R42.64] ;  /* 0x000000062a158981 */ /* 0x0002a2000c1e1900 */
[----:B0-----:R-:W-:-:S02]  /*1640*/  @!P1 IADD3 R44, P0, PT, R47, R30, RZ ;  /* 0x0000001e2f2c9210 */ /* 0x001fc40007f1e0ff */
[----:B------:R-:W-:Y:S01]  /*1650*/  ISETP.GE.AND.EX P4, PT, R57, UR9, PT, P4 ;  /* 0x0000000939007c0c */ /* 0x000fe2000bf86340 */
[----:B------:R-:W2:Y:S02]  /*1660*/  LDG.E.64 R60, desc[UR6][R60.64] ;  /* 0x000000063c3c7981 */ /* 0x000ea4000c1e1b00 */
[----:B------:R-:W0:Y:S01]  /*1670*/  @!P2 LDC.64 R28, c[0x0][0x3f8] ;  /* 0x0000fe00ff1cab82 */ /* 0x000e220000000a00 */
[----:B-1----:R-:W-:Y:S01]  /*1680*/  @!P1 IADD3 R46, P6, PT, R47, R24, RZ ;  /* 0x000000182f2e9210 */ /* 0x002fe20007fde0ff */
[----:B------:R-:W-:Y:S01]  /*1690*/  @!P3 IMAD R24, R45, R26, RZ ;  /* 0x0000001a2d18b224 */ /* 0x000fe200078e02ff */
[----:B------:R-:W-:-:S05]  /*16a0*/  @!P1 IADD3.X R45, PT, PT, R22, R31, RZ, P0, !PT ;  /* 0x0000001f162d9210 */ /* 0x000fca00007fe4ff */
[----:B------:R-:W1:Y:S01]  /*16b0*/  @!P3 LDC.64 R34, c[0x0][0x398] ;  /* 0x0000e600ff22bb82 */ /* 0x000e620000000a00 */
[----:B------:R-:W-:Y:S02]  /*16c0*/  @!P3 MOV R42, R118 ;  /* 0x00000076002ab202 */ /* 0x000fe40000000f00 */
[----:B------:R-:W-:-:S05]  /*16d0*/  @!P3 MOV R43, R121 ;  /* 0x00000079002bb202 */ /* 0x000fca0000000f00 */
[----:B------:R-:W3:Y:S01]  /*16e0*/  LDC.64 R30, c[0x0][0x3a8] ;  /* 0x0000ea00ff1e7b82 */ /* 0x000ee20000000a00 */
[----:B----4-:R-:W-:Y:S01]  /*16f0*/  @P5 IMAD.WIDE R36, R53, 0x2, R36 ;  /* 0x0000000235245825 */ /* 0x010fe200078e0224 */
[----:B------:R-:W-:Y:S02]  /*1700*/  @!P1 IADD3.X R47, PT, PT, R22, R25, RZ, P6, !PT ;  /* 0x00000019162f9210 */ /* 0x000fe400037fe4ff */
[----:B------:R-:W-:Y:S01]  /*1710*/  CS2R R22, SRZ ;  /* 0x0000000000167805 */ /* 0x000fe2000001ff00 */
[C---:B------:R-:W-:Y:S01]  /*1720*/  @!P3 IMAD R27, R49.reuse, R27, R24 ;  /* 0x0000001b311bb224 */ /* 0x040fe200078e0218 */
[----:B------:R-:W4:Y:S01]  /*1730*/  @P5 LDG.E.U16 R39, desc[UR6][R36.64] ;  /* 0x0000000624275981 */ /* 0x000f22000c1e1500 */
[----:B------:R-:W-:Y:S01]  /*1740*/  @!P3 IMAD.WIDE.U32 R42, R49, R26, R42 ;  /* 0x0000001a312ab225 */ /* 0x000fe200078e002a */
[----:B------:R-:W3:Y:S02]  /*1750*/  @!P4 LDC.64 R24, c[0x0][0x3f8] ;  /* 0x0000fe00ff18cb82 */ /* 0x000ee40000000a00 */
[----:B------:R0:W4:Y:S02]  /*1760*/  @P5 LDG.E.U16 R40, desc[UR6][R36.64+0x2] ;  /* 0x0000020624285981 */ /* 0x000124000c1e1500 */
[----:B------:R-:W-:-:S02]  /*1770*/  @!P3 IADD3 R41, PT, PT, R43, R27, RZ ;  /* 0x0000001b2b29b210 */ /* 0x000fc40007ffe0ff */
[----:B------:R0:W4:Y:S02]  /*1780*/  @!P1 LDG.E R22, desc[UR6][R44.64] ;  /* 0x000000062c169981 */ /* 0x000124000c1e1900 */
[----:B------:R-:W3:Y:S02]  /*1790*/  @!P2 LDC.64 R26, c[0x0][0x3a0] ;  /* 0x0000e800ff1aab82 */ /* 0x000ee40000000a00 */
[----:B------:R3:W4:Y:S01]  /*17a0*/  @!P1 LDG.E R23, desc[UR6][R46.64] ;  /* 0x000000062e179981 */ /* 0x000722000c1e1900 */
[C---:B0-----:R-:W-:Y:S01]  /*17b0*/  @!P3 SHF.L.U32 R37, R42.reuse, 0x1, RZ ;  /* 0x000000012a25b819 */ /* 0x041fe200000006ff */
[----:B------:R-:W-:Y:S01]  /*17c0*/  @!P2 IMAD R36, R55, R28, RZ ;  /* 0x0000001c3724a224 */ /* 0x000fe200078e02ff */
[----:B------:R-:W-:Y:S02]  /*17d0*/  @!P3 SHF.L.U64.HI R42, R42, 0x1, R41 ;  /* 0x000000012a2ab819 */ /* 0x000fe40000010229 */
[----:B------:R-:W-:Y:S02]  /*17e0*/  @!P2 MOV R44, R118 ;  /* 0x00000076002ca202 */ /* 0x000fe40000000f00 */
[----:B------:R-:W-:-:S02]  /*17f0*/  @!P2 MOV R45, R121 ;  /* 0x00000079002da202 */ /* 0x000fc40000000f00 */
[C---:B------:R-:W-:Y:S02]  /*1800*/  @!P3 IADD3 R32, P0, PT, R37.reuse, R32, RZ ;  /* 0x000000202520b210 */ /* 0x040fe40007f1e0ff */
[----:B-1----:R-:W-:Y:S01]  /*1810*/  @!P3 IADD3 R34, P1, PT, R37, R34, RZ ;  /* 0x000000222522b210 */ /* 0x002fe20007f3e0ff */
[C---:B------:R-:W-:Y:S01]  /*1820*/  @!P2 IMAD R41, R51.reuse, R29, R36 ;  /* 0x0000001d3329a224 */ /* 0x040fe200078e0224 */
[C---:B------:R-:W-:Y:S01]  /*1830*/  @!P3 IADD3.X R33, PT, PT, R42.reuse, R33, RZ, P0, !PT ;  /* 0x000000212a21b210 */ /* 0x040fe200007fe4ff */
[----:B------:R-:W-:Y:S01]  /*1840*/  @!P2 IMAD.WIDE.U32 R44, R51, R28, R44 ;  /* 0x0000001c332ca225 */ /* 0x000fe200078e002c */
[----:B------:R-:W-:Y:S01]  /*1850*/  @!P3 IADD3.X R35, PT, PT, R42, R35, RZ, P1, !PT ;  /* 0x000000232a23b210 */ /* 0x000fe20000ffe4ff */
[----:B------:R-:W0:Y:S02]  /*1860*/  @!P2 LDC.64 R28, c[0x0][0x398] ;  /* 0x0000e600ff1cab82 */ /* 0x000e240000000a00 */
[----:B---3--:R-:W-:Y:S01]  /*1870*/  IMAD.WIDE R42, R53, 0x2, R30 ;  /* 0x00000002352a7825 */ /* 0x008fe200078e021e */
[----:B------:R-:W-:-:S05]  /*1880*/  @!P2 IADD3 R41, PT, PT, R45, R41, RZ ;  /* 0x000000292d29a210 */ /* 0x000fca0007ffe0ff */
[----:B------:R-:W1:Y:S01]  /*1890*/  @!P4 LDC.64 R36, c[0x0][0x3a0] ;  /* 0x0000e800ff24cb82 */ /* 0x000e620000000a00 */
[C---:B------:R-:W-:Y:S01]  /*18a0*/  @!P2 SHF.L.U32 R47, R44.reuse, 0x1, RZ ;  /* 0x000000012c2fa819 */ /* 0x040fe200000006ff */
[----:B------:R-:W3:Y:S06]  /*18b0*/  LDG.E.U16 R78, desc[UR6][R42.64] ;  /* 0x000000062a4e7981 */ /* 0x000eec000c1e1500 */
[----:B------:R-:W1:Y:S01]  /*18c0*/  @!P4 LDC.64 R30, c[0x0][0x398] ;  /* 0x0000e600ff1ecb82 */ /* 0x000e620000000a00 */
[----:B------:R-:W-:Y:S01]  /*18d0*/  @!P2 SHF.L.U64.HI R44, R44, 0x1, R41 ;  /* 0x000000012c2ca819 */ /* 0x000fe20000010229 */
[----:B------:R-:W-:Y:S01]  /*18e0*/  @!P4 IMAD R57, R57, R24, RZ ;  /* 0x000000183939c224 */ /* 0x000fe200078e02ff */
[----:B------:R0:W3:Y:S03]  /*18f0*/  LDG.E.U16 R41, desc[UR6][R42.64+0x2] ;  /* 0x000002062a297981 */ /* 0x0000e6000c1e1500 */
[----:B------:R-:W-:Y:S01]  /*1900*/  @!P4 IMAD R45, R38, R25, R57 ;  /* 0x00000019262dc224 */ /* 0x000fe200078e0239 */
[----:B0-----:R-:W-:-:S02]  /*1910*/  @!P4 MOV R42, R118 ;  /* 0x00000076002ac202 */ /* 0x001fc40000000f00 */
[----:B------:R-:W-:Y:S02]  /*1920*/  @!P4 MOV R43, R121 ;  /* 0x00000079002bc202 */ /* 0x000fe40000000f00 */
[----:B------:R-:W-:Y:S01]  /*1930*/  CS2R R64, SRZ ;  /* 0x0000000000407805 */ /* 0x000fe2000001ff00 */
[----:B------:R-:W-:Y:S01]  /*1940*/  @!P4 IMAD.WIDE.U32 R24, R38, R24, R42 ;  /* 0x000000182618c225 */ /* 0x000fe200078e002a */
[----:B------:R-:W-:-:S04]  /*1950*/  @!P2 IADD3 R26, P0, PT, R47, R26, RZ ;  /* 0x0000001a2f1aa210 */ /* 0x000fc80007f1e0ff */
[----:B------:R-:W3:Y:S01]  /*1960*/  @!P3 LDG.E R64, desc[UR6][R32.64] ;  /* 0x000000062040b981 */ /* 0x000ee2000c1e1900 */
[----:B------:R-:W-:-:S03]  /*1970*/  @!P4 IADD3 R45, PT, PT, R25, R45, RZ ;  /* 0x0000002d192dc210 */ /* 0x000fc60007ffe0ff */
[----:B------:R-:W3:Y:S01]  /*1980*/  @!P3 LDG.E R65, desc[UR6][R34.64] ;  /* 0x000000062241b981 */ /* 0x000ee2000c1e1900 */
[----:B------:R-:W-:Y:S02]  /*1990*/  @!P4 SHF.L.U32 R25, R24, 0x1, RZ ;  /* 0x000000011819c819 */ /* 0x000fe400000006ff */
[----:B------:R-:W-:Y:S02]  /*19a0*/  @!P2 IADD3.X R27, PT, PT, R44, R27, RZ, P0, !PT ;  /* 0x0000001b2c1ba210 */ /* 0x000fe400007fe4ff */
[----:B------:R-:W-:Y:S02]  /*19b0*/  @!P2 IADD3 R28, P0, PT, R47, R28, RZ ;  /* 0x0000001c2f1ca210 */ /* 0x000fe40007f1e0ff */
[----:B------:R-:W-:Y:S02]  /*19c0*/  @!P4 SHF.L.U64.HI R24, R24, 0x1, R45 ;  /* 0x000000011818c819 */ /* 0x000fe4000001022d */
[C---:B-1----:R-:W-:Y:S02]  /*19d0*/  @!P4 IADD3 R36, P1, PT, R25.reuse, R36, RZ ;  /* 0x000000241924c210 */ /* 0x042fe40007f3e0ff */
[----:B------:R-:W-:-:S02]  /*19e0*/  @!P4 IADD3 R30, P3, PT, R25, R30, RZ ;  /* 0x0000001e191ec210 */ /* 0x000fc40007f7e0ff */
[----:B------:R-:W-:Y:S02]  /*19f0*/  CS2R R66, SRZ ;  /* 0x0000000000427805 */ /* 0x000fe4000001ff00 */
[----:B------:R-:W-:Y:S02]  /*1a00*/  CS2R R68, SRZ ;  /* 0x0000000000447805 */ /* 0x000fe4000001ff00 */
[----:B------:R-:W-:Y:S02]  /*1a10*/  @!P2 IADD3.X R29, PT, PT, R44, R29, RZ, P0, !PT ;  /* 0x0000001d2c1da210 */ /* 0x000fe400007fe4ff */
[C---:B------:R-:W-:Y:S02]  /*1a20*/  @!P4 IADD3.X R37, PT, PT, R24.reuse, R37, RZ, P1, !PT ;  /* 0x000000251825c210 */ /* 0x040fe40000ffe4ff */
[----:B------:R-:W-:Y:S01]  /*1a30*/  @!P4 IADD3.X R31, PT, PT, R24, R31, RZ, P3, !PT ;  /* 0x0000001f181fc210 */ /* 0x000fe20001ffe4ff */
[----:B------:R-:W3:Y:S04]  /*1a40*/  @!P2 LDG.E R66, desc[UR6][R26.64] ;  /* 0x000000061a42a981 */ /* 0x000ee8000c1e1900 */
[----:B------:R-:W3:Y:S04]  /*1a50*/  @!P2 LDG.E R67, desc[UR6][R28.64] ;  /* 0x000000061c43a981 */ /* 0x000ee8000c1e1900 */
[----:B------:R-:W3:Y:S04]  /*1a60*/  @!P4 LDG.E R68, desc[UR6][R36.64] ;  /* 0x000000062444c981 */ /* 0x000ee8000c1e1900 */
[----:B------:R-:W3:Y:S01]  /*1a70*/  @!P4 LDG.E R69, desc[UR6][R30.64] ;  /* 0x000000061e45c981 */ /* 0x000ee2000c1e1900 */
[----:B------:R-:W-:Y:S01]  /*1a80*/  MOV R114, 0x3f800000 ;  /* 0x3f80000000727802 */ /* 0x000fe20000000f00 */
[----:B------:R-:W-:Y:S01]  /*1a90*/  UISETP.NE.AND UP0, UPT, UR4, URZ, UPT ;  /* 0x000000ff0400728c */ /* 0x000fe2000bf05270 */
[----:B------:R-:W-:-:S02]  /*1aa0*/  CS2R R80, SRZ ;  /* 0x0000000000507805 */ /* 0x000fc4000001ff00 */
[----:B------:R-:W-:Y:S02]  /*1ab0*/  PRMT R112, R75, 0x7632, R112 ;  /* 0x000076324b707816 */ /* 0x000fe40000000070 */
        /* <DEDUP_REMOVED lines=14> */
[----:B-----5:R-:W-:Y:S02]  /*1ba0*/  PRMT R99, R13, 0x7632, R99 ;  /* 0x000076320d637816 */ /* 0x020fe40000000063 */
[----:B------:R-:W-:Y:S02]  /*1bb0*/  PRMT R96, R14, 0x7632, R96 ;  /* 0x000076320e607816 */ /* 0x000fe40000000060 */
[----:B--2---:R-:W-:-:S02]  /*1bc0*/  PRMT R97, R15, 0x7632, R97 ;  /* 0x000076320f617816 */ /* 0x004fc40000000061 */
[----:B------:R-:W-:Y:S02]  /*1bd0*/  PRMT R94, R16, 0x7632, R94 ;  /* 0x00007632105e7816 */ /* 0x000fe4000000005e */
[----:B------:R-:W-:Y:S01]  /*1be0*/  PRMT R95, R17, 0x7632, R95 ;  /* 0x00007632115f7816 */ /* 0x000fe2000000005f */
[----:B------:R-:W-:-:S05]  /*1bf0*/  FFMA.FTZ R61, -R60, R60, R61 ;  /* 0x0000003c3c3d7223 */ /* 0x000fca000001013d */
[----:B------:R-:W-:-:S13]  /*1c00*/  FSETP.GTU.FTZ.AND P0, PT, R61, RZ, PT ;  /* 0x000000ff3d00720b */ /* 0x000fda0003f1c000 */
[----:B------:R-:W0:Y:S01]  /*1c10*/  @P0 LDC R24, c[0x0][0x3c0] ;  /* 0x0000f000ff180b82 */ /* 0x000e220000000800 */
[----:B------:R-:W-:Y:S02]  /*1c20*/  PRMT R92, R18, 0x7632, R92 ;  /* 0x00007632125c7816 */ /* 0x000fe4000000005c */
[----:B------:R-:W-:Y:S02]  /*1c30*/  PRMT R93, R19, 0x7632, R93 ;  /* 0x00007632135d7816 */ /* 0x000fe4000000005d */
[----:B------:R-:W-:Y:S02]  /*1c40*/  PRMT R90, R20, 0x7632, R90 ;  /* 0x00007632145a7816 */ /* 0x000fe4000000005a */
[----:B----4-:R-:W-:Y:S01]  /*1c50*/  @P5 SHF.L.U32 R81, R39, 0x10, RZ ;  /* 0x0000001027515819 */ /* 0x010fe200000006ff */
[----:B0-----:R-:W-:-:S04]  /*1c60*/  @P0 FADD.FTZ R24, R61, R24 ;  /* 0x000000183d180221 */ /* 0x001fc80000010000 */
[----:B------:R0:W1:Y:S01]  /*1c70*/  @P0 MUFU.RSQ R114, R24 ;  /* 0x0000001800720308 */ /* 0x0000620000001400 */
[----:B------:R-:W-:Y:S02]  /*1c80*/  @P5 SHF.L.U32 R80, R40, 0x10, RZ ;  /* 0x0000001028505819 */ /* 0x000fe400000006ff */
[----:B------:R-:W-:Y:S02]  /*1c90*/  PRMT R91, R21, 0x7632, R91 ;  /* 0x00007632155b7816 */ /* 0x000fe4000000005b */
[----:B------:R-:W-:Y:S02]  /*1ca0*/  PRMT R88, R22, 0x7632, R88 ;  /* 0x0000763216587816 */ /* 0x000fe40000000058 */
[----:B------:R-:W-:Y:S02]  /*1cb0*/  PRMT R89, R23, 0x7632, R89 ;  /* 0x0000763217597816 */ /* 0x000fe40000000059 */
[----:B---3--:R-:W-:Y:S02]  /*1cc0*/  SHF.L.U32 R78, R78, 0x10, RZ ;  /* 0x000000104e4e7819 */ /* 0x008fe400000006ff */
[----:B------:R-:W-:-:S02]  /*1cd0*/  SHF.L.U32 R61, R41, 0x10, RZ ;  /* 0x00000010293d7819 */ /* 0x000fc400000006ff */
[----:B------:R-:W-:Y:S02]  /*1ce0*/  PRMT R86, R64, 0x7632, R86 ;  /* 0x0000763240567816 */ /* 0x000fe40000000056 */
[----:B------:R-:W-:Y:S02]  /*1cf0*/  PRMT R87, R65, 0x7632, R87 ;  /* 0x0000763241577816 */ /* 0x000fe40000000057 */
        /* <DEDUP_REMOVED lines=14> */
[----:B------:R-:W-:Y:S01]  /*1de0*/  FMUL.FTZ R31, R78, R25 ;  /* 0x000000194e1f7220 */ /* 0x000fe20000410000 */
        /* <DEDUP_REMOVED lines=279> */
.L_x_303:
[----:B------:R-:W-:Y:S02]  /*2f60*/  SHF.L.U32 R27, R112, 0x10, RZ ;  /* 0x00000010701b7819 */ /* 0x000fe400000006ff */
[----:B------:R-:W-:Y:S02]  /*2f70*/  SHF.L.U32 R25, R75, 0x10, RZ ;  /* 0x000000104b197819 */ /* 0x000fe400000006ff */
[----:B------:R-:W-:Y:S01]  /*2f80*/  SHF.L.U32 R31, R110, 0x10, RZ ;  /* 0x000000106e1f7819 */ /* 0x000fe200000006ff */
[C---:B------:R-:W-:Y:S01]  /*2f90*/  FADD.FTZ R27, -R60.reuse, R27 ;  /* 0x0000001b3c1b7221 */ /* 0x040fe20000010100 */
[----:B------:R-:W-:Y:S01]  /*2fa0*/  SHF.L.U32 R33, R71, 0x10, RZ ;  /* 0x0000001047217819 */ /* 0x000fe200000006ff */
[C---:B------:R-:W-:Y:S01]  /*2fb0*/  FADD.FTZ R25, -R60.reuse, R25 ;  /* 0x000000193c197221 */ /* 0x040fe20000010100 */
[----:B------:R-:W-:Y:S01]  /*2fc0*/  SHF.L.U32 R29, R73, 0x10, RZ ;  /* 0x00000010491d7819 */ /* 0x000fe200000006ff */
[-C--:B------:R-:W-:Y:S01]  /*2fd0*/  FMUL.FTZ R24, R27, R114.reuse ;  /* 0x000000721b187220 */ /* 0x080fe20000410000 */
[C---:B------:R-:W-:Y:S01]  /*2fe0*/  FADD.FTZ R125, -R60.reuse, R31 ;  /* 0x0000001f3c7d7221 */ /* 0x040fe20000010100 */
[----:B------:R-:W-:Y:S01]  /*2ff0*/  FMUL.FTZ R25, R25, R114 ;  /* 0x0000007219197220 */ /* 0x000fe20000410000 */
[----:B------:R-:W-:Y:S01]  /*3000*/  FADD.FTZ R33, -R60, R33 ;  /* 0x000000213c217221 */ /* 0x000fe20000010100 */
[--C-:B------:R-:W-:Y:S01]  /*3010*/  FFMA.FTZ R35, R61, R24, R80.reuse ;  /* 0x000000183d237223 */ /* 0x100fe20000010050 */
[-C--:B------:R-:W-:Y:S01]  /*3020*/  FMUL.FTZ R125, R125, R114.reuse ;  /* 0x000000727d7d7220 */ /* 0x080fe20000410000 */
[--C-:B------:R-:W-:Y:S01]  /*3030*/  FFMA.FTZ R30, R78, R25, R81.reuse ;  /* 0x000000194e1e7223 */ /* 0x100fe20000010051 */
[-C--:B------:R-:W-:Y:S01]  /*3040*/  FMUL.FTZ R63, R33, R114.reuse ;  /* 0x00000072213f7220 */ /* 0x080fe20000410000 */
[----:B------:R-:W-:Y:S01]  /*3050*/  FMUL.FTZ R28, R35, -1.4426950216293334961 ;  /* 0xbfb8aa3b231c7820 */ /* 0x000fe20000410000 */
[--C-:B------:R-:W-:Y:S01]  /*3060*/  FFMA.FTZ R43, R61, R125, R80.reuse ;  /* 0x0000007d3d2b7223 */ /* 0x100fe20000010050 */
[----:B------:R-:W-:Y:S01]  /*3070*/  FMUL.FTZ R26, R30, -1.4426950216293334961 ;  /* 0xbfb8aa3b1e1a7820 */ /* 0x000fe20000410000 */
[----:B------:R-:W-:Y:S01]  /*3080*/  FFMA.FTZ R41, R78, R63, R81 ;  /* 0x0000003f4e297223 */ /* 0x000fe20000010051 */
[----:B------:R-:W0:Y:S01]  /*3090*/  MUFU.EX2 R31, R28 ;  /* 0x0000001c001f7308 */ /* 0x000e220000000800 */
[----:B------:R-:W-:Y:S01]  /*30a0*/  FADD.FTZ R29, -R60, R29 ;  /* 0x0000001d3c1d7221 */ /* 0x000fe20000010100 */
[----:B------:R-:W-:Y:S01]  /*30b0*/  SHF.L.U32 R39, R4, 0x10, RZ ;  /* 0x0000001004277819 */ /* 0x000fe200000006ff */
[----:B------:R-:W-:Y:S01]  /*30c0*/  FMUL.FTZ R34, R41, -1.4426950216293334961 ;  /* 0xbfb8aa3b29227820 */ /* 0x000fe20000410000 */
[----:B------:R-:W-:Y:S01]  /*30d0*/  SHF.L.U32 R37, R108, 0x10, RZ ;  /* 0x000000106c257819 */ /* 0x000fe200000006ff */
[-C--:B------:R-:W-:Y:S01]  /*30e0*/  FMUL.FTZ R55, R29, R114.reuse ;  /* 0x000000721d377220 */ /* 0x080fe20000410000 */
[----:B------:R-:W-:Y:S01]  /*30f0*/  SHF.L.U32 R47, R106, 0x10, RZ ;  /* 0x000000106a2f7819 */ /* 0x000fe200000006ff */
[----:B------:R-:W-:Y:S01]  /*3100*/  FADD.FTZ R59, -R60, R39 ;  /* 0x000000273c3b7221 */ /* 0x000fe20000010100 */
[----:B------:R1:W2:Y:S01]  /*3110*/  MUFU.EX2 R27, R26 ;  /* 0x0000001a001b7308 */ /* 0x0002a20000000800 */
[----:B------:R-:W-:Y:S01]  /*3120*/  FFMA.FTZ R45, R78, R55, R81 ;  /* 0x000000374e2d7223 */ /* 0x000fe20000010051 */
[C---:B------:R-:W-:Y:S01]  /*3130*/  FADD.FTZ R37, -R60.reuse, R37 ;  /* 0x000000253c257221 */ /* 0x040fe20000010100 */
[-C--:B------:R-:W-:Y:S01]  /*3140*/  FMUL.FTZ R59, R59, R114.reuse ;  /* 0x000000723b3b7220 */ /* 0x080fe20000410000 */
[----:B------:R-:W-:Y:S01]  /*3150*/  FADD.FTZ R47, -R60, R47 ;  /* 0x0000002f3c2f7221 */ /* 0x000fe20000010100 */
[----:B------:R-:W-:Y:S01]  /*3160*/  FMUL.FTZ R29, R45, -1.4426950216293334961 ;  /* 0xbfb8aa3b2d1d7820 */ /* 0x000fe20000410000 */
[-C--:B------:R-:W-:Y:S01]  /*3170*/  FMUL.FTZ R117, R37, R114.reuse ;  /* 0x0000007225757220 */ /* 0x080fe20000410000 */
[----:B------:R-:W-:Y:S01]  /*3180*/  FFMA.FTZ R116, R78, R59, R81 ;  /* 0x0000003b4e747223 */ /* 0x000fe20000010051 */
[----:B------:R0:W-:Y:S01]  /*3190*/  MUFU.EX2 R36, R34 ;  /* 0x0000002200247308 */ /* 0x0001e20000000800 */
[----:B-1----:R-:W-:Y:S01]  /*31a0*/  FMUL.FTZ R26, R43, -1.4426950216293334961 ;  /* 0xbfb8aa3b2b1a7820 */ /* 0x002fe20000410000 */
[----:B------:R-:W-:Y:S01]  /*31b0*/  FFMA.FTZ R39, R61, R117, R80 ;  /* 0x000000753d277223 */ /* 0x000fe20000010050 */
[----:B------:R-:W-:Y:S01]  /*31c0*/  FMUL.FTZ R48, R47, R114 ;  /* 0x000000722f307220 */ /* 0x000fe20000410000 */
[----:B------:R-:W-:Y:S01]  /*31d0*/  FMUL.FTZ R28, R116, -1.4426950216293334961 ;  /* 0xbfb8aa3b741c7820 */ /* 0x000fe20000410000 */
[----:B------:R-:W-:Y:S01]  /*31e0*/  SHF.L.U32 R47, R113, 0x10, RZ ;  /* 0x00000010712f7819 */ /* 0x000fe200000006ff */
[----:B------:R-:W-:Y:S01]  /*31f0*/  FMUL.FTZ R37, R39, -1.4426950216293334961 ;  /* 0xbfb8aa3b27257820 */ /* 0x000fe20000410000 */
[----:B------:R-:W-:Y:S01]  /*3200*/  SHF.L.U32 R49, R6, 0x10, RZ ;  /* 0x0000001006317819 */ /* 0x000fe200000006ff */
[----:B------:R-:W1:Y:S01]  /*3210*/  MUFU.EX2 R33, R26 ;  /* 0x0000001a00217308 */ /* 0x000e620000000800 */
[----:B0-----:R-:W-:Y:S01]  /*3220*/  FADD.FTZ R34, R31, 1 ;  /* 0x3f8000001f227421 */ /* 0x001fe20000010000 */
[----:B--2---:R-:W-:Y:S01]  /*3230*/  FADD.FTZ R27, R27, 1 ;  /* 0x3f8000001b1b7421 */ /* 0x004fe20000010000 */
[----:B------:R-:W-:-:S02]  /*3240*/  SHF.L.U32 R38, R74, 0x10, RZ ;  /* 0x000000104a267819 */ /* 0x000fc400000006ff */
[----:B------:R-:W-:Y:S02]  /*3250*/  SHF.L.U32 R54, R70, 0x10, RZ ;  /* 0x0000001046367819 */ /* 0x000fe400000006ff */
[----:B------:R-:W-:Y:S01]  /*3260*/  SHF.L.U32 R51, R104, 0x10, RZ ;  /* 0x0000001068337819 */ /* 0x000fe200000006ff */
[----:B------:R-:W0:Y:S01]  /*3270*/  MUFU.RCP R34, R34 ;  /* 0x0000002200227308 */ /* 0x000e220000001000 */
[----:B------:R-:W-:Y:S02]  /*3280*/  SHF.L.U32 R56, R111, 0x10, RZ ;  /* 0x000000106f387819 */ /* 0x000fe400000006ff */
[----:B------:R-:W-:Y:S02]  /*3290*/  SHF.L.U32 R58, R109, 0x10, RZ ;  /* 0x000000106d3a7819 */ /* 0x000fe400000006ff */
[----:B------:R-:W-:Y:S02]  /*32a0*/  SHF.L.U32 R79, R16, 0x10, RZ ;  /* 0x00000010104f7819 */ /* 0x000fe400000006ff */
[----:B------:R-:W-:Y:S01]  /*32b0*/  SHF.L.U32 R122, R99, 0x10, RZ ;  /* 0x00000010637a7819 */ /* 0x000fe200000006ff */
[----:B------:R2:W3:Y:S01]  /*32c0*/  MUFU.EX2 R32, R29 ;  /* 0x0000001d00207308 */ /* 0x0004e20000000800 */
[----:B-1----:R-:W-:Y:S01]  /*32d0*/  FADD.FTZ R31, R33, 1 ;  /* 0x3f800000211f7421 */ /* 0x002fe20000010000 */
[----:B------:R-:W-:Y:S01]  /*32e0*/  FADD.FTZ R33, R36, 1 ;  /* 0x3f80000024217421 */ /* 0x000fe20000010000 */
[----:B------:R-:W-:-:S05]  /*32f0*/  FADD.FTZ R79, -R60, R79 ;  /* 0x0000004f3c4f7221 */ /* 0x000fca0000010100 */
[----:B------:R-:W1:Y:S01]  /*3300*/  MUFU.RCP R27, R27 ;  /* 0x0000001b001b7308 */ /* 0x000e620000001000 */
[----:B--2---:R-:W-:Y:S01]  /*3310*/  FFMA.FTZ R29, R61, R48, R80 ;  /* 0x000000303d1d7223 */ /* 0x004fe20000010050 */
[----:B0-----:R-:W-:Y:S01]  /*3320*/  FMUL.FTZ R62, R47, R34 ;  /* 0x000000222f3e7220 */ /* 0x001fe20000410000 */
[----:B------:R-:W-:Y:S01]  /*3330*/  FADD.FTZ R47, -R60, R49 ;  /* 0x000000313c2f7221 */ /* 0x000fe20000010100 */
[----:B------:R-:W-:Y:S01]  /*3340*/  FADD.FTZ R36, -R34, 1 ;  /* 0x3f80000022247421 */ /* 0x000fe20000010100 */
[----:B------:R-:W-:Y:S01]  /*3350*/  FMUL.FTZ R26, R29, -1.4426950216293334961 ;  /* 0xbfb8aa3b1d1a7820 */ /* 0x000fe20000410000 */
[----:B------:R-:W-:Y:S01]  /*3360*/  SHF.L.U32 R49, R72, 0x10, RZ ;  /* 0x0000001048317819 */ /* 0x000fe200000006ff */
[----:B------:R-:W-:Y:S01]  /*3370*/  FMUL.FTZ R34, R47, R114 ;  /* 0x000000722f227220 */ /* 0x000fe20000410000 */
[----:B------:R-:W0:Y:S01]  /*3380*/  MUFU.EX2 R28, R28 ;  /* 0x0000001c001c7308 */ /* 0x000e220000000800 */
[----:B---3--:R-:W-:Y:S01]  /*3390*/  FADD.FTZ R32, R32, 1 ;  /* 0x3f80000020207421 */ /* 0x008fe20000010000 */
[----:B------:R-:W-:Y:S01]  /*33a0*/  FFMA.FTZ R35, R35, R36, 1 ;  /* 0x3f80000023237423 */ /* 0x000fe20000010024 */
[----:B------:R-:W-:-:S03]  /*33b0*/  FFMA.FTZ R36, R78, R34, R81 ;  /* 0x000000224e247223 */ /* 0x000fc60000010051 */
[----:B------:R-:W-:Y:S01]  /*33c0*/  FMUL.FTZ R62, R62, R35 ;  /* 0x000000233e3e7220 */ /* 0x000fe20000410000 */
[----:B------:R-:W-:Y:S01]  /*33d0*/  FMUL.FTZ R40, R36, -1.4426950216293334961 ;  /* 0xbfb8aa3b24287820 */ /* 0x000fe20000410000 */
[----:B------:R-:W2:Y:S01]  /*33e0*/  MUFU.EX2 R37, R37 ;  /* 0x0000002500257308 */ /* 0x000ea20000000800 */
[----:B-1----:R-:W-:Y:S01]  /*33f0*/  FMUL.FTZ R57, R38, R27 ;  /* 0x0000001b26397220 */ /* 0x002fe20000410000 */
[----:B------:R-:W-:-:S04]  /*3400*/  FADD.FTZ R27, -R27, 1 ;  /* 0x3f8000001b1b7421 */ /* 0x000fc80000010100 */
[----:B------:R-:W-:Y:S02]  /*3410*/  FFMA.FTZ R30, R30, R27, 1 ;  /* 0x3f8000001e1e7423 */ /* 0x000fe4000001001b */
[----:B------:R-:W1:Y:S01]  /*3420*/  MUFU.RCP R33, R33 ;  /* 0x0000002100217308 */ /* 0x000e620000001000 */
[----:B0-----:R-:W-:Y:S01]  /*3430*/  FADD.FTZ R47, R28, 1 ;  /* 0x3f8000001c2f7421 */ /* 0x001fe20000010000 */
[----:B------:R-:W-:-:S06]  /*3440*/  FMUL.FTZ R57, R57, R30 ;  /* 0x0000001e39397220 */ /* 0x000fcc0000410000 */
[----:B------:R-:W0:Y:S01]  /*3450*/  MUFU.EX2 R26, R26 ;  /* 0x0000001a001a7308 */ /* 0x000e220000000800 */
[----:B--2---:R-:W-:-:S07]  /*3460*/  FADD.FTZ R37, R37, 1 ;  /* 0x3f80000025257421 */ /* 0x004fce0000010000 */
[----:B------:R-:W2:Y:S01]  /*3470*/  MUFU.RCP R31, R31 ;  /* 0x0000001f001f7308 */ /* 0x000ea20000001000 */
[----:B-1----:R-:W-:Y:S01]  /*3480*/  FADD.FTZ R38, -R33, 1 ;  /* 0x3f80000021267421 */ /* 0x002fe20000010100 */
[----:B------:R-:W-:Y:S01]  /*3490*/  FMUL.FTZ R54, R54, R33 ;  /* 0x0000002136367220 */ /* 0x000fe20000410000 */
[----:B------:R-:W-:Y:S02]  /*34a0*/  FADD.FTZ R33, -R60, R51 ;  /* 0x000000333c217221 */ /* 0x000fe40000010100 */
[----:B------:R-:W-:Y:S02]  /*34b0*/  FFMA.FTZ R41, R41, R38, 1 ;  /* 0x3f80000029297423 */ /* 0x000fe40000010026 */
[----:B------:R-:W-:Y:S01]  /*34c0*/  FMUL.FTZ R33, R33, R114 ;  /* 0x0000007221217220 */ /* 0x000fe20000410000 */
[----:B------:R-:W1:Y:S01]  /*34d0*/  MUFU.RCP R32, R32 ;  /* 0x0000002000207308 */ /* 0x000e620000001000 */
[----:B0-----:R-:W-:Y:S01]  /*34e0*/  FADD.FTZ R38, R26, 1 ;  /* 0x3f8000001a267421 */ /* 0x001fe20000010000 */
[----:B------:R-:W-:Y:S01]  /*34f0*/  FMUL.FTZ R54, R54, R41 ;  /* 0x0000002936367220 */ /* 0x000fe20000410000 */
[----:B------:R-:W-:-:S05]  /*3500*/  FFMA.FTZ R26, R61, R33, R80 ;  /* 0x000000213d1a7223 */ /* 0x000fca0000010050 */
[----:B------:R0:W3:Y:S01]  /*3510*/  MUFU.RCP R27, R37 ;  /* 0x00000025001b7308 */ /* 0x0000e20000001000 */
[----:B--2---:R-:W-:Y:S01]  /*3520*/  FMUL.FTZ R56, R56, R31 ;  /* 0x0000001f38387220 */ /* 0x004fe20000410000 */
[----:B------:R-:W-:Y:S01]  /*3530*/  FADD.FTZ R28, -R31, 1 ;  /* 0x3f8000001f1c7421 */ /* 0x000fe20000010100 */
[----:B------:R-:W-:-:S03]  /*3540*/  SHF.L.U32 R31, R8, 0x10, RZ ;  /* 0x00000010081f7819 */ /* 0x000fc600000006ff */
[----:B------:R-:W-:Y:S02]  /*3550*/  FFMA.FTZ R43, R43, R28, 1 ;  /* 0x3f8000002b2b7423 */ /* 0x000fe4000001001c */
[----:B------:R-:W2:Y:S01]  /*3560*/  MUFU.RCP R47, R47 ;  /* 0x0000002f002f7308 */ /* 0x000ea20000001000 */
[----:B0-----:R-:W-:Y:S01]  /*3570*/  SHF.L.U32 R37, R102, 0x10, RZ ;  /* 0x0000001066257819 */ /* 0x001fe200000006ff */
[----:B-1----:R-:W-:Y:S01]  /*3580*/  FMUL.FTZ R124, R49, R32 ;  /* 0x00000020317c7220 */ /* 0x002fe20000410000 */
[----:B------:R-:W-:Y:S01]  /*3590*/  FADD.FTZ R32, -R32, 1 ;  /* 0x3f80000020207421 */ /* 0x000fe20000010100 */
[----:B------:R-:W-:Y:S01]  /*35a0*/  FADD.FTZ R31, -R60, R31 ;  /* 0x0000001f3c1f7221 */ /* 0x000fe20000010100 */
[----:B------:R-:W-:Y:S01]  /*35b0*/  FMUL.FTZ R56, R56, R43 ;  /* 0x0000002b38387220 */ /* 0x000fe20000410000 */
[----:B------:R-:W-:Y:S01]  /*35c0*/  FADD.FTZ R49, -R60, R37 ;  /* 0x000000253c317221 */ /* 0x000fe20000010100 */
[----:B------:R-:W-:Y:S01]  /*35d0*/  FMUL.FTZ R37, R26, -1.4426950216293334961 ;  /* 0xbfb8aa3b1a257820 */ /* 0x000fe20000410000 */
[----:B------:R-:W0:Y:S01]  /*35e0*/  MUFU.EX2 R40, R40 ;  /* 0x0000002800287308 */ /* 0x000e220000000800 */
[----:B------:R-:W-:Y:S01]  /*35f0*/  FFMA.FTZ R45, R45, R32, 1 ;  /* 0x3f8000002d2d7423 */ /* 0x000fe20000010020 */
[-C--:B------:R-:W-:Y:S01]  /*3600*/  FMUL.FTZ R32, R31, R114.reuse ;  /* 0x000000721f207220 */ /* 0x080fe20000410000 */
[----:B---3--:R-:W-:Y:S01]  /*3610*/  FMUL.FTZ R58, R58, R27 ;  /* 0x0000001b3a3a7220 */ /* 0x008fe20000410000 */
[----:B------:R-:W-:Y:S01]  /*3620*/  FADD.FTZ R42, -R27, 1 ;  /* 0x3f8000001b2a7421 */ /* 0x000fe20000010100 */
[----:B------:R-:W-:Y:S01]  /*3630*/  FMUL.FTZ R31, R49, R114 ;  /* 0x00000072311f7220 */ /* 0x000fe20000410000 */
[----:B------:R-:W-:Y:S01]  /*3640*/  FFMA.FTZ R28, R78, R32, R81 ;  /* 0x000000204e1c7223 */ /* 0x000fe20000010051 */
[----:B------:R-:W-:Y:S01]  /*3650*/  SHF.L.U32 R49, R10, 0x10, RZ ;  /* 0x000000100a317819 */ /* 0x000fe200000006ff */
[----:B------:R-:W1:Y:S01]  /*3660*/  MUFU.RCP R38, R38 ;  /* 0x0000002600267308 */ /* 0x000e620000001000 */
[----:B--2---:R-:W-:Y:S01]  /*3670*/  FADD.FTZ R27, -R47, 1 ;  /* 0x3f8000002f1b7421 */ /* 0x004fe20000010100 */
[----:B------:R-:W-:Y:S01]  /*3680*/  FFMA.FTZ R39, R39, R42, 1 ;  /* 0x3f80000027277423 */ /* 0x000fe2000001002a */
[----:B------:R-:W-:Y:S01]  /*3690*/  SHF.L.U32 R42, R5, 0x10, RZ ;  /* 0x00000010052a7819 */ /* 0x000fe200000006ff */
[----:B------:R-:W-:Y:S01]  /*36a0*/  FADD.FTZ R49, -R60, R49 ;  /* 0x000000313c317221 */ /* 0x000fe20000010100 */
[----:B------:R-:W-:Y:S01]  /*36b0*/  FFMA.FTZ R116, R116, R27, 1 ;  /* 0x3f80000074747423 */ /* 0x000fe2000001001b */
[----:B------:R-:W-:Y:S01]  /*36c0*/  FMUL.FTZ R27, R28, -1.4426950216293334961 ;  /* 0xbfb8aa3b1c1b7820 */ /* 0x000fe20000410000 */
[----:B------:R-:W-:Y:S01]  /*36d0*/  FFMA.FTZ R30, R61, R31, R80 ;  /* 0x0000001f3d1e7223 */ /* 0x000fe20000010050 */
[----:B------:R-:W2:Y:S01]  /*36e0*/  MUFU.EX2 R37, R37 ;  /* 0x0000002500257308 */ /* 0x000ea20000000800 */
[----:B0-----:R-:W-:Y:S01]  /*36f0*/  FADD.FTZ R40, R40, 1 ;  /* 0x3f80000028287421 */ /* 0x001fe20000010000 */
[----:B------:R-:W-:Y:S01]  /*3700*/  FMUL.FTZ R124, R124, R45 ;  /* 0x0000002d7c7c7220 */ /* 0x000fe20000410000 */
[----:B------:R-:W-:Y:S01]  /*3710*/  SHF.L.U32 R45, R100, 0x10, RZ ;  /* 0x00000010642d7819 */ /* 0x000fe200000006ff */
[----:B------:R-:W-:Y:S01]  /*3720*/  FMUL.FTZ R47, R42, R47 ;  /* 0x0000002f2a2f7220 */ /* 0x000fe20000410000 */
[----:B------:R-:W-:Y:S01]  /*3730*/  FMUL.FTZ R35, R30, -1.4426950216293334961 ;  /* 0xbfb8aa3b1e237820 */ /* 0x000fe20000410000 */
[----:B------:R-:W-:-:S02]  /*3740*/  FMUL.FTZ R58, R58, R39 ;  /* 0x000000273a3a7220 */ /* 0x000fc40000410000 */
[----:B------:R-:W0:Y:S01]  /*3750*/  MUFU.RCP R43, R40 ;  /* 0x00000028002b7308 */ /* 0x000e220000001000 */
[----:B-1----:R-:W-:Y:S01]  /*3760*/  FADD.FTZ R50, -R38, 1 ;  /* 0x3f80000026327421 */ /* 0x002fe20000010100 */
[----:B------:R-:W-:Y:S01]  /*3770*/  FADD.FTZ R45, -R60, R45 ;  /* 0x0000002d3c2d7221 */ /* 0x000fe20000010100 */
[----:B------:R-:W-:Y:S02]  /*3780*/  FMUL.FTZ R116, R47, R116 ;  /* 0x000000742f747220 */ /* 0x000fe40000410000 */
[----:B------:R-:W-:Y:S01]  /*3790*/  FFMA.FTZ R50, R29, R50, 1 ;  /* 0x3f8000001d327423 */ /* 0x000fe20000010032 */
[-C--:B------:R-:W-:Y:S01]  /*37a0*/  FMUL.FTZ R29, R49, R114.reuse ;  /* 0x00000072311d7220 */ /* 0x080fe20000410000 */
[----:B------:R-:W-:Y:S01]  /*37b0*/  SHF.L.U32 R49, R107, 0x10, RZ ;  /* 0x000000106b317819 */ /* 0x000fe200000006ff */
[----:B------:R-:W1:Y:S01]  /*37c0*/  MUFU.EX2 R27, R27 ;  /* 0x0000001b001b7308 */ /* 0x000e620000000800 */
[----:B--2---:R-:W-:Y:S01]  /*37d0*/  FADD.FTZ R44, R37, 1 ;  /* 0x3f800000252c7421 */ /* 0x004fe20000010000 */
[----:B------:R-:W-:Y:S01]  /*37e0*/  FFMA.FTZ R42, R78, R29, R81 ;  /* 0x0000001d4e2a7223 */ /* 0x000fe20000010051 */
[----:B------:R-:W-:Y:S01]  /*37f0*/  FMUL.FTZ R45, R45, R114 ;  /* 0x000000722d2d7220 */ /* 0x000fe20000410000 */
[----:B------:R-:W-:-:S02]  /*3800*/  FMUL.FTZ R49, R49, R38 ;  /* 0x0000002631317220 */ /* 0x000fc40000410000 */
[----:B------:R-:W-:Y:S01]  /*3810*/  FMUL.FTZ R41, R42, -1.4426950216293334961 ;  /* 0xbfb8aa3b2a297820 */ /* 0x000fe20000410000 */
[----:B------:R-:W-:Y:S01]  /*3820*/  FFMA.FTZ R37, R61, R45, R80 ;  /* 0x0000002d3d257223 */ /* 0x000fe20000010050 */
[----:B------:R-:W2:Y:S01]  /*3830*/  MUFU.RCP R39, R44 ;  /* 0x0000002c00277308 */ /* 0x000ea20000001000 */
[----:B------:R-:W-:Y:S01]  /*3840*/  FMUL.FTZ R50, R49, R50 ;  /* 0x0000003231327220 */ /* 0x000fe20000410000 */
[----:B0-----:R-:W-:Y:S01]  /*3850*/  FADD.FTZ R47, -R43, 1 ;  /* 0x3f8000002b2f7421 */ /* 0x001fe20000010100 */
[----:B------:R-:W-:Y:S01]  /*3860*/  SHF.L.U32 R49, R12, 0x10, RZ ;  /* 0x000000100c317819 */ /* 0x000fe200000006ff */
[----:B------:R-:W-:Y:S02]  /*3870*/  FMUL.FTZ R38, R37, -1.4426950216293334961 ;  /* 0xbfb8aa3b25267820 */ /* 0x000fe40000410000 */
[----:B------:R-:W-:Y:S01]  /*3880*/  FFMA.FTZ R46, R36, R47, 1 ;  /* 0x3f800000242e7423 */ /* 0x000fe2000001002f */
[----:B------:R-:W-:Y:S01]  /*3890*/  SHF.L.U32 R36, R7, 0x10, RZ ;  /* 0x0000001007247819 */ /* 0x000fe200000006ff */
[----:B------:R-:W0:Y:S01]  /*38a0*/  MUFU.EX2 R35, R35 ;  /* 0x0000002300237308 */ /* 0x000e220000000800 */
[----:B------:R-:W-:Y:S01]  /*38b0*/  FADD.FTZ R47, -R60, R49 ;  /* 0x000000313c2f7221 */ /* 0x000fe20000010100 */
[----:B-1----:R-:W-:-:S02]  /*38c0*/  FADD.FTZ R49, R27, 1 ;  /* 0x3f8000001b317421 */ /* 0x002fc40000010000 */
[----:B------:R-:W-:Y:S01]  /*38d0*/  FMUL.FTZ R27, R36, R43 ;  /* 0x0000002b241b7220 */ /* 0x000fe20000410000 */
[----:B------:R-:W-:-:S03]  /*38e0*/  FMUL.FTZ R40, R47, R114 ;  /* 0x000000722f287220 */ /* 0x000fc60000410000 */
[----:B------:R-:W1:Y:S01]  /*38f0*/  MUFU.EX2 R41, R41 ;  /* 0x0000002900297308 */ /* 0x000e620000000800 */
[----:B------:R-:W-:Y:S01]  /*3900*/  FFMA.FTZ R36, R78, R40, R81 ;  /* 0x000000284e247223 */ /* 0x000fe20000010051 */
[----:B--2---:R-:W-:Y:S01]  /*3910*/  FADD.FTZ R47, -R39, 1 ;  /* 0x3f800000272f7421 */ /* 0x004fe20000010100 */
[----:B------:R-:W-:Y:S02]  /*3920*/  FMUL.FTZ R27, R27, R46 ;  /* 0x0000002e1b1b7220 */ /* 0x000fe40000410000 */
[----:B------:R-:W-:Y:S01]  /*3930*/  FMUL.FTZ R44, R36, -1.4426950216293334961 ;  /* 0xbfb8aa3b242c7820 */ /* 0x000fe20000410000 */
[----:B------:R-:W-:Y:S01]  /*3940*/  FFMA.FTZ R47, R26, R47, 1 ;  /* 0x3f8000001a2f7423 */ /* 0x000fe2000001002f */
[----:B------:R-:W-:Y:S01]  /*3950*/  SHF.L.U32 R26, R105, 0x10, RZ ;  /* 0x00000010691a7819 */ /* 0x000fe200000006ff */
[----:B------:R-:W2:Y:S01]  /*3960*/  MUFU.RCP R43, R49 ;  /* 0x00000031002b7308 */ /* 0x000ea20000001000 */
[----:B0-----:R-:W-:-:S03]  /*3970*/  FADD.FTZ R35, R35, 1 ;  /* 0x3f80000023237421 */ /* 0x001fc60000010000 */
[----:B------:R-:W-:-:S04]  /*3980*/  FMUL.FTZ R26, R26, R39 ;  /* 0x000000271a1a7220 */ /* 0x000fc80000410000 */
[----:B------:R-:W0:Y:S01]  /*3990*/  MUFU.EX2 R38, R38 ;  /* 0x0000002600267308 */ /* 0x000e220000000800 */
[----:B-1----:R-:W-:Y:S01]  /*39a0*/  FADD.FTZ R39, R41, 1 ;  /* 0x3f80000029277421 */ /* 0x002fe20000010000 */
[----:B------:R-:W-:Y:S01]  /*39b0*/  FMUL.FTZ R26, R26, R47 ;  /* 0x0000002f1a1a7220 */ /* 0x000fe20000410000 */
[----:B------:R-:W-:-:S05]  /*39c0*/  SHF.L.U32 R47, R98, 0x10, RZ ;  /* 0x00000010622f7819 */ /* 0x000fca00000006ff */
[----:B------:R-:W1:Y:S01]  /*39d0*/  MUFU.RCP R35, R35 ;  /* 0x0000002300237308 */ /* 0x000e620000001000 */
[----:B--2---:R-:W-:Y:S01]  /*39e0*/  FADD.FTZ R41, -R43, 1 ;  /* 0x3f8000002b297421 */ /* 0x004fe20000010100 */
[----:B------:R-:W-:-:S03]  /*39f0*/  FADD.FTZ R47, -R60, R47 ;  /* 0x0000002f3c2f7221 */ /* 0x000fc60000010100 */
[----:B------:R-:W-:Y:S01]  /*3a00*/  FFMA.FTZ R46, R28, R41, 1 ;  /* 0x3f8000001c2e7423 */ /* 0x000fe20000010029 */
[----:B------:R-:W-:Y:S02]  /*3a10*/  FMUL.FTZ R47, R47, R114 ;  /* 0x000000722f2f7220 */ /* 0x000fe40000410000 */
[----:B------:R-:W2:Y:S01]  /*3a20*/  MUFU.EX2 R44, R44 ;  /* 0x0000002c002c7308 */ /* 0x000ea20000000800 */
[----:B0-----:R-:W-:Y:S01]  /*3a30*/  FADD.FTZ R28, R38, 1 ;  /* 0x3f800000261c7421 */ /* 0x001fe20000010000 */
[----:B------:R-:W-:-:S05]  /*3a40*/  SHF.L.U32 R38, R9, 0x10, RZ ;  /* 0x0000001009267819 */ /* 0x000fca00000006ff */
[----:B------:R-:W-:Y:S01]  /*3a50*/  FMUL.FTZ R49, R38, R43 ;  /* 0x0000002b26317220 */ /* 0x000fe20000410000 */
[----:B------:R-:W0:Y:S01]  /*3a60*/  MUFU.RCP R39, R39 ;  /* 0x0000002700277308 */ /* 0x000e220000001000 */
[----:B-1----:R-:W-:Y:S02]  /*3a70*/  FADD.FTZ R41, -R35, 1 ;  /* 0x3f80000023297421 */ /* 0x002fe40000010100 */
[----:B------:R-:W-:Y:S01]  /*3a80*/  FMUL.FTZ R49, R49, R46 ;  /* 0x0000002e31317220 */ /* 0x000fe20000410000 */
[----:B------:R-:W-:Y:S01]  /*3a90*/  SHF.L.U32 R46, R11, 0x10, RZ ;  /* 0x000000100b2e7819 */ /* 0x000fe200000006ff */
[----:B------:R-:W-:-:S03]  /*3aa0*/  FFMA.FTZ R38, R30, R41, 1 ;  /* 0x3f8000001e267423 */ /* 0x000fc60000010029 */
[----:B------:R-:W1:Y:S01]  /*3ab0*/  MUFU.RCP R28, R28 ;  /* 0x0000001c001c7308 */ /* 0x000e620000001000 */
[----:B--2---:R-:W-:Y:S01]  /*3ac0*/  FADD.FTZ R43, R44, 1 ;  /* 0x3f8000002c2b7421 */ /* 0x004fe20000010000 */
[----:B------:R-:W-:-:S05]  /*3ad0*/  SHF.L.U32 R44, R103, 0x10, RZ ;  /* 0x00000010672c7819 */ /* 0x000fca00000006ff */
[----:B------:R-:W-:Y:S01]  /*3ae0*/  FMUL.FTZ R35, R44, R35 ;  /* 0x000000232c237220 */ /* 0x000fe20000410000 */
[----:B------:R2:W3:Y:S01]  /*3af0*/  MUFU.RCP R30, R43 ;  /* 0x0000002b001e7308 */ /* 0x0004e20000001000 */
[----:B0-----:R-:W-:Y:S01]  /*3b00*/  FADD.FTZ R41, -R39, 1 ;  /* 0x3f80000027297421 */ /* 0x001fe20000010100 */
[----:B------:R-:W-:-:S03]  /*3b10*/  FMUL.FTZ R39, R46, R39 ;  /* 0x000000272e277220 */ /* 0x000fc60000410000 */
[----:B------:R-:W-:Y:S01]  /*3b20*/  FFMA.FTZ R44, R42, R41, 1 ;  /* 0x3f8000002a2c7423 */ /* 0x000fe20000010029 */
[----:B------:R-:W-:Y:S01]  /*3b30*/  SHF.L.U32 R41, R101, 0x10, RZ ;  /* 0x0000001065297819 */ /* 0x000fe200000006ff */
[----:B-1----:R-:W-:Y:S01]  /*3b40*/  FADD.FTZ R42, -R28, 1 ;  /* 0x3f8000001c2a7421 */ /* 0x002fe20000010100 */
[----:B--2---:R-:W-:Y:S01]  /*3b50*/  SHF.L.U32 R43, R14, 0x10, RZ ;  /* 0x000000100e2b7819 */ /* 0x004fe200000006ff */
[----:B------:R-:W-:Y:S02]  /*3b60*/  FMUL.FTZ R44, R39, R44 ;  /* 0x0000002c272c7220 */ /* 0x000fe40000410000 */
[----:B------:R-:W-:Y:S01]  /*3b70*/  FFMA.FTZ R37, R37, R42, 1 ;  /* 0x3f80000025257423 */ /* 0x000fe2000001002a */
[----:B------:R-:W-:Y:S01]  /*3b80*/  FMUL.FTZ R42, R41, R28 ;  /* 0x0000001c292a7220 */ /* 0x000fe20000410000 */
[----:B------:R-:W-:Y:S01]  /*3b90*/  FMUL.FTZ R28, R35, R38 ;  /* 0x00000026231c7220 */ /* 0x000fe20000410000 */
[----:B------:R-:W-:Y:S01]  /*3ba0*/  SHF.L.U32 R41, R13, 0x10, RZ ;  /* 0x000000100d297819 */ /* 0x000fe200000006ff */
[----:B---3--:R-:W-:Y:S01]  /*3bb0*/  FADD.FTZ R35, -R30, 1 ;  /* 0x3f8000001e237421 */ /* 0x008fe20000010100 */
[----:B------:R-:W-:Y:S01]  /*3bc0*/  FFMA.FTZ R38, R61, R47, R80 ;  /* 0x0000002f3d267223 */ /* 0x000fe20000010050 */
[----:B------:R-:W-:-:S02]  /*3bd0*/  FADD.FTZ R43, -R60, R43 ;  /* 0x0000002b3c2b7221 */ /* 0x000fc40000010100 */
[----:B------:R-:W-:Y:S01]  /*3be0*/  FFMA.FTZ R36, R36, R35, 1 ;  /* 0x3f80000024247423 */ /* 0x000fe20000010023 */
[----:B------:R-:W-:Y:S01]  /*3bf0*/  FMUL.FTZ R35, R41, R30 ;  /* 0x0000001e29237220 */ /* 0x000fe20000410000 */
[----:B------:R-:W-:Y:S01]  /*3c00*/  FMUL.FTZ R30, R42, R37 ;  /* 0x000000252a1e7220 */ /* 0x000fe20000410000 */
[----:B------:R-:W-:Y:S01]  /*3c10*/  FMUL.FTZ R46, R43, R114 ;  /* 0x000000722b2e7220 */ /* 0x000fe20000410000 */
[----:B------:R-:W-:Y:S01]  /*3c20*/  SHF.L.U32 R37, R96, 0x10, RZ ;  /* 0x0000001060257819 */ /* 0x000fe200000006ff */
[----:B------:R-:W-:Y:S01]  /*3c30*/  FMUL.FTZ R35, R35, R36 ;  /* 0x0000002423237220 */ /* 0x000fe20000410000 */
[----:B------:R-:W-:Y:S01]  /*3c40*/  FMUL.FTZ R36, R38, -1.4426950216293334961 ;  /* 0xbfb8aa3b26247820 */ /* 0x000fe20000410000 */
[----:B------:R-:W-:Y:S01]  /*3c50*/  FFMA.FTZ R41, R78, R46, R81 ;  /* 0x0000002e4e297223 */ /* 0x000fe20000010051 */
[-C--:B------:R-:W-:Y:S01]  /*3c60*/  FMUL.FTZ R42, R79, R114.reuse ;  /* 0x000000724f2a7220 */ /* 0x080fe20000410000 */
[----:B------:R-:W-:Y:S02]  /*3c70*/  FADD.FTZ R37, -R60, R37 ;  /* 0x000000253c257221 */ /* 0x000fe40000010100 */
[----:B------:R-:W-:Y:S01]  /*3c80*/  FMUL.FTZ R53, R41, -1.4426950216293334961 ;  /* 0xbfb8aa3b29357820 */ /* 0x000fe20000410000 */
[----:B------:R-:W0:Y:S01]  /*3c90*/  MUFU.EX2 R36, R36 ;  /* 0x0000002400247308 */ /* 0x000e220000000800 */
[----:B------:R-:W-:-:S04]  /*3ca0*/  FMUL.FTZ R43, R37, R114 ;  /* 0x00000072252b7220 */ /* 0x000fc80000410000 */
[----:B------:R-:W-:-:S03]  /*3cb0*/  FFMA.FTZ R39, R61, R43, R80 ;  /* 0x0000002b3d277223 */ /* 0x000fc60000010050 */
[----:B------:R-:W1:Y:S01]  /*3cc0*/  MUFU.EX2 R53, R53 ;  /* 0x0000003500357308 */ /* 0x000e620000000800 */
[----:B------:R-:W-:-:S07]  /*3cd0*/  FMUL.FTZ R51, R39, -1.4426950216293334961 ;  /* 0xbfb8aa3b27337820 */ /* 0x000fce0000410000 */
        /* <DEDUP_REMOVED lines=14> */
[----:B------:R-:W-:-:S03]  /*3dc0*/  FMUL.FTZ R38, R37, R38 ;  /* 0x0000002625267220 */ /* 0x000fc60000410000 */
[----:B------:R-:W-:Y:S01]  /*3dd0*/  FFMA.FTZ R41, R41, R122, 1 ;  /* 0x3f80000029297423 */ /* 0x000fe2000001007a */
[----:B------:R-:W-:Y:S01]  /*3de0*/  SHF.L.U32 R122, R15, 0x10, RZ ;  /* 0x000000100f7a7819 */ /* 0x000fe200000006ff */
[----:B--2---:R-:W-:Y:S01]  /*3df0*/  FADD.FTZ R123, R53, 1 ;  /* 0x3f800000357b7421 */ /* 0x004fe20000010000 */
[----:B0-----:R-:W-:-:S03]  /*3e00*/  FMUL.FTZ R79, R61, R62 ;  /* 0x0000003e3d4f7220 */ /* 0x001fc60000410000 */
[----:B------:R-:W-:Y:S01]  /*3e10*/  FMUL.FTZ R52, R122, R52 ;  /* 0x000000347a347220 */ /* 0x000fe20000410000 */
[----:B------:R-:W0:Y:S03]  /*3e20*/  MUFU.RCP R53, R123 ;  /* 0x0000007b00357308 */ /* 0x000e260000001000 */
[----:B------:R-:W-:Y:S01]  /*3e30*/  FMUL.FTZ R41, R52, R41 ;  /* 0x0000002934297220 */ /* 0x000fe20000410000 */
[----:B------:R-:W-:Y:S01]  /*3e40*/  FMUL.FTZ R52, R78, R57 ;  /* 0x000000394e347220 */ /* 0x000fe20000410000 */
[----:B---3--:R-:W-:-:S04]  /*3e50*/  FADD.FTZ R122, -R51, 1 ;  /* 0x3f800000337a7421 */ /* 0x008fc80000010100 */
        /* <DEDUP_REMOVED lines=9> */
[----:B------:R-:W-:Y:S01]  /*3ef0*/  FFMA.FTZ R122, R25, R57, RZ ;  /* 0x00000039197a7223 */ /* 0x000fe200000100ff */
[----:B------:R-:W-:Y:S01]  /*3f00*/  FMUL.FTZ R37, R51, R53 ;  /* 0x0000003533257220 */ /* 0x000fe20000410000 */
[----:B------:R-:W-:Y:S01]  /*3f10*/  FFMA.FTZ R53, R25, R52, RZ ;  /* 0x0000003419357223 */ /* 0x000fe200000100ff */
[----:B------:R-:W-:Y:S01]  /*3f20*/  FADD.FTZ R52, RZ, R52 ;  /* 0x00000034ff347221 */ /* 0x000fe20000010000 */
[----:B------:R-:W-:Y:S01]  /*3f30*/  FADD.FTZ R39, -R60, R39 ;  /* 0x000000273c277221 */ /* 0x000fe20000010100 */
[----:B------:R-:W-:Y:S01]  /*3f40*/  FADD.FTZ R57, RZ, R57 ;  /* 0x00000039ff397221 */ /* 0x000fe20000010000 */
[----:B------:R-:W-:Y:S01]  /*3f50*/  FFMA.FTZ R53, R24, R79, R53 ;  /* 0x0000004f18357223 */ /* 0x000fe20000010035 */
[----:B------:R-:W-:Y:S01]  /*3f60*/  FADD.FTZ R79, R79, R52 ;  /* 0x000000344f4f7221 */ /* 0x000fe20000010000 */
[----:B------:R-:W-:Y:S01]  /*3f70*/  FMUL.FTZ R39, R39, R114 ;  /* 0x0000007227277220 */ /* 0x000fe20000410000 */
[----:B------:R-:W-:Y:S01]  /*3f80*/  FADD.FTZ R57, R57, R124 ;  /* 0x0000007c39397221 */ /* 0x000fe20000010000 */
[-C--:B------:R-:W-:Y:S01]  /*3f90*/  FFMA.FTZ R122, R55, R124.reuse, R122 ;  /* 0x0000007c377a7223 */ /* 0x080fe2000001007a */
[----:B------:R-:W-:Y:S01]  /*3fa0*/  FMUL.FTZ R124, R78, R124 ;  /* 0x0000007c4e7c7220 */ /* 0x000fe20000410000 */
[----:B------:R-:W-:Y:S01]  /*3fb0*/  FFMA.FTZ R51, R61, R39, R80 ;  /* 0x000000273d337223 */ /* 0x000fe20000010050 */
[----:B------:R-:W-:Y:S01]  /*3fc0*/  SHF.L.U32 R25, R95, 0x10, RZ ;  /* 0x000000105f197819 */ /* 0x000fe200000006ff */
[----:B------:R-:W-:Y:S01]  /*3fd0*/  FFMA.FTZ R24, R24, R62, RZ ;  /* 0x0000003e18187223 */ /* 0x000fe200000100ff */
[----:B------:R-:W-:Y:S01]  /*3fe0*/  FFMA.FTZ R55, R55, R124, R53 ;  /* 0x0000007c37377223 */ /* 0x000fe20000010035 */
[----:B------:R-:W-:Y:S01]  /*3ff0*/  FMUL.FTZ R123, R51, -1.4426950216293334961 ;  /* 0xbfb8aa3b337b7820 */ /* 0x000fe20000410000 */
[----:B------:R-:W-:Y:S01]  /*4000*/  FADD.FTZ R79, R79, R124 ;  /* 0x0000007c4f4f7221 */ /* 0x000fe20000010000 */
[----:B------:R-:W-:Y:S01]  /*4010*/  FADD.FTZ R57, R57, R54 ;  /* 0x0000003639397221 */ /* 0x000fe20000010000 */
[-C--:B------:R-:W-:Y:S01]  /*4020*/  FFMA.FTZ R122, R63, R54.reuse, R122 ;  /* 0x000000363f7a7223 */ /* 0x080fe2000001007a */
[----:B------:R-:W-:-:S02]  /*4030*/  FMUL.FTZ R54, R78, R54 ;  /* 0x000000364e367220 */ /* 0x000fc40000410000 */
[----:B------:R-:W0:Y:S02]  /*4040*/  MUFU.EX2 R123, R123 ;  /* 0x0000007b007b7308 */ /* 0x000e240000000800 */
[----:B0-----:R-:W-:Y:S01]  /*4050*/  FADD.FTZ R52, R123, 1 ;  /* 0x3f8000007b347421 */ /* 0x001fe20000010000 */
[----:B------:R-:W-:Y:S01]  /*4060*/  FADD.FTZ R123, RZ, R62 ;  /* 0x0000003eff7b7221 */ /* 0x000fe20000010000 */
[-C--:B------:R-:W-:Y:S01]  /*4070*/  FFMA.FTZ R62, R125, R56.reuse, R24 ;  /* 0x000000387d3e7223 */ /* 0x080fe20000010018 */
[----:B------:R-:W-:Y:S02]  /*4080*/  FMUL.FTZ R24, R61, R56 ;  /* 0x000000383d187220 */ /* 0x000fe40000410000 */
[----:B------:R-:W-:Y:S01]  /*4090*/  FADD.FTZ R123, R123, R56 ;  /* 0x000000387b7b7221 */ /* 0x000fe20000010000 */
[----:B------:R-:W0:Y:S01]  /*40a0*/  MUFU.RCP R52, R52 ;  /* 0x0000003400347308 */ /* 0x000e220000001000 */
[----:B------:R-:W-:Y:S01]  /*40b0*/  SHF.L.U32 R56, R19, 0x10, RZ ;  /* 0x0000001013387819 */ /* 0x000fe200000006ff */
[----:B------:R-:W-:Y:S01]  /*40c0*/  FFMA.FTZ R125, R125, R24, R55 ;  /* 0x000000187d7d7223 */ /* 0x000fe20000010037 */
[----:B------:R-:W-:Y:S01]  /*40d0*/  FADD.FTZ R79, R24, R79 ;  /* 0x0000004f184f7221 */ /* 0x000fe20000010000 */
[----:B------:R-:W-:-:S02]  /*40e0*/  FADD.FTZ R123, R123, R58 ;  /* 0x0000003a7b7b7221 */ /* 0x000fc40000010000 */
[----:B------:R-:W-:Y:S01]  /*40f0*/  FFMA.FTZ R63, R63, R54, R125 ;  /* 0x000000363f3f7223 */ /* 0x000fe2000001007d */
[----:B------:R-:W-:Y:S01]  /*4100*/  FADD.FTZ R79, R79, R54 ;  /* 0x000000364f4f7221 */ /* 0x000fe20000010000 */
[----:B------:R-:W-:-:S04]  /*4110*/  FADD.FTZ R123, R123, R50 ;  /* 0x000000327b7b7221 */ /* 0x000fc80000010000 */
[----:B------:R-:W-:-:S04]  /*4120*/  FADD.FTZ R123, R123, R26 ;  /* 0x0000001a7b7b7221 */ /* 0x000fc80000010000 */
[----:B------:R-:W-:Y:S01]  /*4130*/  FADD.FTZ R123, R123, R28 ;  /* 0x0000001c7b7b7221 */ /* 0x000fe20000010000 */
[----:B0-----:R-:W-:Y:S01]  /*4140*/  FADD.FTZ R53, -R52, 1 ;  /* 0x3f80000034357421 */ /* 0x001fe20000010100 */
[----:B------:R-:W-:Y:S02]  /*4150*/  FMUL.FTZ R25, R25, R52 ;  /* 0x0000003419197220 */ /* 0x000fe40000410000 */
[----:B------:R-:W-:Y:S01]  /*4160*/  FADD.FTZ R123, R123, R30 ;  /* 0x0000001e7b7b7221 */ /* 0x000fe20000010000 */
[----:B------:R-:W-:Y:S01]  /*4170*/  FFMA.FTZ R53, R51, R53, 1 ;  /* 0x3f80000033357423 */ /* 0x000fe20000010035 */
[----:B------:R-:W-:Y:S02]  /*4180*/  SHF.L.U32 R51, R18, 0x10, RZ ;  /* 0x0000001012337819 */ /* 0x000fe400000006ff */
[----:B------:R-:W-:Y:S01]  /*4190*/  FADD.FTZ R123, R123, R38 ;  /* 0x000000267b7b7221 */ /* 0x000fe20000010000 */
[----:B------:R-:W-:Y:S02]  /*41a0*/  FMUL.FTZ R52, R25, R53 ;  /* 0x0000003519347220 */ /* 0x000fe40000410000 */
[----:B------:R-:W-:Y:S01]  /*41b0*/  FADD.FTZ R51, -R60, R51 ;  /* 0x000000333c337221 */ /* 0x000fe20000010100 */
[----:B------:R-:W-:-:S03]  /*41c0*/  FADD.FTZ R123, R123, R36 ;  /* 0x000000247b7b7221 */ /* 0x000fc60000010000 */
[----:B------:R-:W-:Y:S01]  /*41d0*/  FMUL.FTZ R25, R51, R114 ;  /* 0x0000007233197220 */ /* 0x000fe20000410000 */
        /* <DEDUP_REMOVED lines=10> */
[----:B------:R-:W-:Y:S01]  /*4280*/  FMUL.FTZ R53, R55, R56 ;  /* 0x0000003837357220 */ /* 0x000fe20000410000 */
[----:B------:R-:W-:Y:S01]  /*4290*/  SHF.L.U32 R56, R93, 0x10, RZ ;  /* 0x000000105d387819 */ /* 0x000fe200000006ff */
[----:B------:R-:W-:-:S04]  /*42a0*/  FADD.FTZ R51, -R60, R51 ;  /* 0x000000333c337221 */ /* 0x000fc80000010100 */
[----:B------:R-:W-:-:S04]  /*42b0*/  FMUL.FTZ R55, R51, R114 ;  /* 0x0000007233377220 */ /* 0x000fc80000410000 */
        /* <DEDUP_REMOVED lines=8> */
[----:B------:R-:W-:-:S05]  /*4340*/  SHF.L.U32 R24, R20, 0x10, RZ ;  /* 0x0000001014187819 */ /* 0x000fca00000006ff */
[----:B------:R-:W-:Y:S01]  /*4350*/  FADD.FTZ R124, -R60, R24 ;  /* 0x000000183c7c7221 */ /* 0x000fe20000010100 */
[----:B------:R-:W-:Y:S01]  /*4360*/  FMUL.FTZ R24, R56, R125 ;  /* 0x0000007d38187220 */ /* 0x000fe20000410000 */
[-C--:B------:R-:W-:Y:S01]  /*4370*/  FFMA.FTZ R125, R117, R58.reuse, R62 ;  /* 0x0000003a757d7223 */ /* 0x080fe2000001003e */
[----:B------:R-:W-:Y:S01]  /*4380*/  FMUL.FTZ R58, R61, R58 ;  /* 0x0000003a3d3a7220 */ /* 0x000fe20000410000 */
[----:B------:R-:W-:Y:S01]  /*4390*/  FMUL.FTZ R51, R124, R114 ;  /* 0x000000727c337220 */ /* 0x000fe20000410000 */
[----:B------:R-:W-:Y:S02]  /*43a0*/  FADD.FTZ R123, R123, R24 ;  /* 0x000000187b7b7221 */ /* 0x000fe40000010000 */
[----:B------:R-:W-:Y:S01]  /*43b0*/  FFMA.FTZ R117, R117, R58, R63 ;  /* 0x0000003a75757223 */ /* 0x000fe2000001003f */
[----:B------:R-:W-:Y:S01]  /*43c0*/  FFMA.FTZ R54, R78, R51, R81 ;  /* 0x000000334e367223 */ /* 0x000fe20000010051 */
[----:B------:R-:W-:Y:S01]  /*43d0*/  SHF.L.U32 R63, R21, 0x10, RZ ;  /* 0x00000010153f7819 */ /* 0x000fe200000006ff */
[----:B------:R-:W-:Y:S01]  /*43e0*/  FADD.FTZ R79, R58, R79 ;  /* 0x0000004f3a4f7221 */ /* 0x000fe20000010000 */
[----:B------:R-:W-:Y:S01]  /*43f0*/  FADD.FTZ R58, R57, R116 ;  /* 0x00000074393a7221 */ /* 0x000fe20000010000 */
[----:B------:R-:W-:Y:S01]  /*4400*/  FMUL.FTZ R124, R54, -1.4426950216293334961 ;  /* 0xbfb8aa3b367c7820 */ /* 0x000fe20000410000 */
[-C--:B------:R-:W-:Y:S01]  /*4410*/  FFMA.FTZ R57, R59, R116.reuse, R122 ;  /* 0x000000743b397223 */ /* 0x080fe2000001007a */
[----:B------:R-:W-:Y:S01]  /*4420*/  FMUL.FTZ R116, R78, R116 ;  /* 0x000000744e747220 */ /* 0x000fe20000410000 */
[----:B------:R-:W-:Y:S01]  /*4430*/  SHF.L.U32 R122, R91, 0x10, RZ ;  /* 0x000000105b7a7819 */ /* 0x000fe200000006ff */
[----:B------:R-:W-:Y:S01]  /*4440*/  FADD.FTZ R58, R58, R27 ;  /* 0x0000001b3a3a7221 */ /* 0x000fe20000010000 */
[----:B------:R-:W-:Y:S01]  /*4450*/  FFMA.FTZ R57, R34, R27, R57 ;  /* 0x0000001b22397223 */ /* 0x000fe20000010039 */
[----:B------:R-:W0:Y:S01]  /*4460*/  MUFU.EX2 R124, R124 ;  /* 0x0000007c007c7308 */ /* 0x000e220000000800 */
[----:B------:R-:W-:Y:S01]  /*4470*/  FFMA.FTZ R59, R59, R116, R117 ;  /* 0x000000743b3b7223 */ /* 0x000fe20000010075 */
[----:B------:R-:W-:Y:S01]  /*4480*/  FADD.FTZ R79, R79, R116 ;  /* 0x000000744f4f7221 */ /* 0x000fe20000010000 */
[----:B0-----:R-:W-:-:S06]  /*4490*/  FADD.FTZ R56, R124, 1 ;  /* 0x3f8000007c387421 */ /* 0x001fcc0000010000 */
[----:B------:R-:W0:Y:S02]  /*44a0*/  MUFU.RCP R56, R56 ;  /* 0x0000003800387308 */ /* 0x000e240000001000 */
[----:B0-----:R-:W-:Y:S01]  /*44b0*/  FMUL.FTZ R62, R63, R56 ;  /* 0x000000383f3e7220 */ /* 0x001fe20000410000 */
[----:B------:R-:W-:-:S04]  /*44c0*/  FADD.FTZ R63, -R56, 1 ;  /* 0x3f800000383f7421 */ /* 0x000fc80000010100 */
[----:B------:R-:W-:Y:S01]  /*44d0*/  FFMA.FTZ R63, R54, R63, 1 ;  /* 0x3f800000363f7423 */ /* 0x000fe2000001003f */
[----:B------:R-:W-:-:S05]  /*44e0*/  SHF.L.U32 R54, R90, 0x10, RZ ;  /* 0x000000105a367819 */ /* 0x000fca00000006ff */
[----:B------:R-:W-:Y:S01]  /*44f0*/  FADD.FTZ R124, -R60, R54 ;  /* 0x000000363c7c7221 */ /* 0x000fe20000010100 */
[----:B------:R-:W-:-:S03]  /*4500*/  FMUL.FTZ R54, R62, R63 ;  /* 0x0000003f3e367220 */ /* 0x000fc60000410000 */
[----:B------:R-:W-:-:S04]  /*4510*/  FMUL.FTZ R56, R124, R114 ;  /* 0x000000727c387220 */ /* 0x000fc80000410000 */
        /* <DEDUP_REMOVED lines=10> */
[----:B------:R-:W-:-:S04]  /*45c0*/  FADD.FTZ R122, -R60, R122 ;  /* 0x0000007a3c7a7221 */ /* 0x000fc80000010100 */
[----:B------:R-:W-:Y:S01]  /*45d0*/  FMUL.FTZ R63, R122, R114 ;  /* 0x000000727a3f7220 */ /* 0x000fe20000410000 */
[-C--:B------:R-:W-:Y:S01]  /*45e0*/  FFMA.FTZ R122, R48, R50.reuse, R125 ;  /* 0x00000032307a7223 */ /* 0x080fe2000001007d */
[----:B------:R-:W-:Y:S02]  /*45f0*/  FMUL.FTZ R50, R61, R50 ;  /* 0x000000323d327220 */ /* 0x000fe40000410000 */
[----:B------:R-:W-:Y:S01]  /*4600*/  FFMA.FTZ R116, R78, R63, R81 ;  /* 0x0000003f4e747223 */ /* 0x000fe20000010051 */
[----:B------:R-:W-:Y:S01]  /*4610*/  FFMA.FTZ R122, R33, R26, R122 ;  /* 0x0000001a217a7223 */ /* 0x000fe2000001007a */
[----:B------:R-:W-:Y:S01]  /*4620*/  FFMA.FTZ R59, R48, R50, R59 ;  /* 0x00000032303b7223 */ /* 0x000fe2000001003b */
[----:B------:R-:W-:Y:S01]  /*4630*/  SHF.L.U32 R48, R23, 0x10, RZ ;  /* 0x0000001017307819 */ /* 0x000fe200000006ff */
[----:B------:R-:W-:Y:S01]  /*4640*/  FMUL.FTZ R124, R116, -1.4426950216293334961 ;  /* 0xbfb8aa3b747c7820 */ /* 0x000fe20000410000 */
[----:B------:R-:W-:-:S04]  /*4650*/  FFMA.FTZ R122, R31, R28, R122 ;  /* 0x0000001c1f7a7223 */ /* 0x000fc8000001007a */
[----:B------:R-:W-:Y:S01]  /*4660*/  FFMA.FTZ R122, R45, R30, R122 ;  /* 0x0000001e2d7a7223 */ /* 0x000fe2000001007a */
[----:B------:R-:W0:Y:S03]  /*4670*/  MUFU.EX2 R124, R124 ;  /* 0x0000007c007c7308 */ /* 0x000e260000000800 */
[----:B------:R-:W-:-:S04]  /*4680*/  FFMA.FTZ R122, R47, R38, R122 ;  /* 0x000000262f7a7223 */ /* 0x000fc8000001007a */
[-C--:B------:R-:W-:Y:S01]  /*4690*/  FFMA.FTZ R122, R43, R36.reuse, R122 ;  /* 0x000000242b7a7223 */ /* 0x080fe2000001007a */
[----:B------:R-:W-:-:S03]  /*46a0*/  FMUL.FTZ R36, R61, R36 ;  /* 0x000000243d247220 */ /* 0x000fc60000410000 */
[----:B------:R-:W-:Y:S01]  /*46b0*/  FFMA.FTZ R122, R39, R52, R122 ;  /* 0x00000034277a7223 */ /* 0x000fe2000001007a */
[----:B0-----:R-:W-:Y:S01]  /*46c0*/  FADD.FTZ R117, R124, 1 ;  /* 0x3f8000007c757421 */ /* 0x001fe20000010000 */
[----:B------:R-:W-:Y:S01]  /*46d0*/  FMUL.FTZ R124, R78, R27 ;  /* 0x0000001b4e7c7220 */ /* 0x000fe20000410000 */
[----:B------:R-:W-:-:S03]  /*46e0*/  SHF.L.U32 R27, R89, 0x10, RZ ;  /* 0x00000010591b7819 */ /* 0x000fc600000006ff */
[----:B------:R-:W-:Y:S01]  /*46f0*/  FFMA.FTZ R34, R34, R124, R59 ;  /* 0x0000007c22227223 */ /* 0x000fe2000001003b */
[----:B------:R-:W0:Y:S02]  /*4700*/  MUFU.RCP R117, R117 ;  /* 0x0000007500757308 */ /* 0x000e240000001000 */
[----:B0-----:R-:W-:Y:S01]  /*4710*/  FADD.FTZ R125, -R117, 1 ;  /* 0x3f800000757d7421 */ /* 0x001fe20000010100 */
[----:B------:R-:W-:Y:S01]  /*4720*/  FMUL.FTZ R48, R48, R117 ;  /* 0x0000007530307220 */ /* 0x000fe20000410000 */
[----:B------:R-:W-:Y:S02]  /*4730*/  FADD.FTZ R117, R50, R79 ;  /* 0x0000004f32757221 */ /* 0x000fe40000010000 */
[----:B------:R-:W-:Y:S01]  /*4740*/  FFMA.FTZ R125, R116, R125, 1 ;  /* 0x3f800000747d7423 */ /* 0x000fe2000001007d */
[----:B------:R-:W-:Y:S01]  /*4750*/  SHF.L.U32 R116, R88, 0x10, RZ ;  /* 0x0000001058747819 */ /* 0x000fe200000006ff */
[----:B------:R-:W-:Y:S02]  /*4760*/  FADD.FTZ R117, R117, R124 ;  /* 0x0000007c75757221 */ /* 0x000fe40000010000 */
[----:B------:R-:W-:-:S02]  /*4770*/  FMUL.FTZ R48, R48, R125 ;  /* 0x0000007d30307220 */ /* 0x000fc40000410000 */
[----:B------:R-:W-:-:S04]  /*4780*/  FADD.FTZ R116, -R60, R116 ;  /* 0x000000743c747221 */ /* 0x000fc80000010100 */
[----:B------:R-:W-:-:S04]  /*4790*/  FMUL.FTZ R116, R116, R114 ;  /* 0x0000007274747220 */ /* 0x000fc80000410000 */
[----:B------:R-:W-:-:S04]  /*47a0*/  FFMA.FTZ R79, R61, R116, R80 ;  /* 0x000000743d4f7223 */ /* 0x000fc80000010050 */
[----:B------:R-:W-:-:S06]  /*47b0*/  FMUL.FTZ R125, R79, -1.4426950216293334961 ;  /* 0xbfb8aa3b4f7d7820 */ /* 0x000fcc0000410000 */
[----:B------:R-:W0:Y:S02]  /*47c0*/  MUFU.EX2 R125, R125 ;  /* 0x0000007d007d7308 */ /* 0x000e240000000800 */
[----:B0-----:R-:W-:Y:S01]  /*47d0*/  FADD.FTZ R50, R125, 1 ;  /* 0x3f8000007d327421 */ /* 0x001fe20000010000 */
[----:B------:R-:W-:Y:S01]  /*47e0*/  FMUL.FTZ R125, R61, R26 ;  /* 0x0000001a3d7d7220 */ /* 0x000fe20000410000 */
[----:B------:R-:W-:-:S03]  /*47f0*/  SHF.L.U32 R26, R65, 0x10, RZ ;  /* 0x00000010411a7819 */ /* 0x000fc600000006ff */
[----:B------:R-:W-:Y:S01]  /*4800*/  FFMA.FTZ R33, R33, R125, R34 ;  /* 0x0000007d21217223 */ /* 0x000fe20000010022 */
[----:B------:R-:W0:Y:S01]  /*4810*/  MUFU.RCP R50, R50 ;  /* 0x0000003200327308 */ /* 0x000e220000001000 */
[----:B------:R-:W-:Y:S01]  /*4820*/  FADD.FTZ R117, R125, R117 ;  /* 0x000000757d757221 */ /* 0x000fe20000010000 */
[----:B------:R-:W-:Y:S01]  /*4830*/  FADD.FTZ R125, R58, R49 ;  /* 0x000000313a7d7221 */ /* 0x000fe20000010000 */
[----:B------:R-:W-:Y:S01]  /*4840*/  FFMA.FTZ R58, R32, R49, R57 ;  /* 0x00000031203a7223 */ /* 0x000fe20000010039 */
[----:B------:R-:W-:-:S05]  /*4850*/  SHF.L.U32 R57, R66, 0x10, RZ ;  /* 0x0000001042397819 */ /* 0x000fca00000006ff */
[----:B------:R-:W-:Y:S01]  /*4860*/  FADD.FTZ R57, -R60, R57 ;  /* 0x000000393c397221 */ /* 0x000fe20000010100 */
[----:B0-----:R-:W-:Y:S01]  /*4870*/  FADD.FTZ R59, -R50, 1 ;  /* 0x3f800000323b7421 */ /* 0x001fe20000010100 */
[----:B------:R-:W-:-:S03]  /*4880*/  FMUL.FTZ R27, R27, R50 ;  /* 0x000000321b1b7220 */ /* 0x000fc60000410000 */
[----:B------:R-:W-:Y:S01]  /*4890*/  FFMA.FTZ R59, R79, R59, 1 ;  /* 0x3f8000004f3b7423 */ /* 0x000fe2000001003b */
[----:B------:R-:W-:-:S03]  /*48a0*/  SHF.L.U32 R79, R64, 0x10, RZ ;  /* 0x00000010404f7819 */ /* 0x000fc600000006ff */
[----:B------:R-:W-:Y:S02]  /*48b0*/  FMUL.FTZ R27, R27, R59 ;  /* 0x0000003b1b1b7220 */ /* 0x000fe40000410000 */
[----:B------:R-:W-:-:S04]  /*48c0*/  FADD.FTZ R79, -R60, R79 ;  /* 0x0000004f3c4f7221 */ /* 0x000fc80000010100 */
[----:B------:R-:W-:-:S04]  /*48d0*/  FMUL.FTZ R50, R79, R114 ;  /* 0x000000724f327220 */ /* 0x000fc80000410000 */
[----:B------:R-:W-:-:S04]  /*48e0*/  FFMA.FTZ R79, R78, R50, R81 ;  /* 0x000000324e4f7223 */ /* 0x000fc80000010051 */
[----:B------:R-:W-:-:S06]  /*48f0*/  FMUL.FTZ R124, R79, -1.4426950216293334961 ;  /* 0xbfb8aa3b4f7c7820 */ /* 0x000fcc0000410000 */
[----:B------:R-:W0:Y:S02]  /*4900*/  MUFU.EX2 R124, R124 ;  /* 0x0000007c007c7308 */ /* 0x000e240000000800 */
[----:B0-----:R-:W-:Y:S01]  /*4910*/  FADD.FTZ R59, R124, 1 ;  /* 0x3f8000007c3b7421 */ /* 0x001fe20000010000 */
[----:B------:R-:W-:-:S04]  /*4920*/  FMUL.FTZ R124, R78, R49 ;  /* 0x000000314e7c7220 */ /* 0x000fc80000410000 */
[----:B------:R-:W-:Y:S01]  /*4930*/  FFMA.FTZ R32, R32, R124, R33 ;  /* 0x0000007c20207223 */ /* 0x000fe20000010021 */
[----:B------:R-:W0:Y:S01]  /*4940*/  MUFU.RCP R59, R59 ;  /* 0x0000003b003b7308 */ /* 0x000e220000001000 */
[----:B------:R-:W-:Y:S01]  /*4950*/  SHF.L.U32 R33, R87, 0x10, RZ ;  /* 0x0000001057217819 */ /* 0x000fe200000006ff */
[----:B------:R-:W-:Y:S01]  /*4960*/  FADD.FTZ R117, R117, R124 ;  /* 0x0000007c75757221 */ /* 0x000fe20000010000 */
        /* <DEDUP_REMOVED lines=16> */
[----:B------:R-:W-:Y:S01]  /*4a70*/  FFMA.FTZ R57, R78, R34, R81 ;  /* 0x000000224e397223 */ /* 0x000fe20000010051 */
[----:B------:R-:W-:Y:S01]  /*4a80*/  FMUL.FTZ R79, R61, R28 ;  /* 0x0000001c3d4f7220 */ /* 0x000fe20000410000 */
[----:B------:R-:W-:Y:S01]  /*4a90*/  SHF.L.U32 R28, R67, 0x10, RZ ;  /* 0x00000010431c7819 */ /* 0x000fe200000006ff */
[----:B------:R-:W-:Y:S01]  /*4aa0*/  FMUL.FTZ R33, R33, R49 ;  /* 0x0000003121217220 */ /* 0x000fe20000410000 */
[----:B------:R-:W-:Y:S01]  /*4ab0*/  FMUL.FTZ R124, R57, -1.4426950216293334961 ;  /* 0xbfb8aa3b397c7820 */ /* 0x000fe20000410000 */
[----:B------:R-:W-:Y:S01]  /*4ac0*/  FFMA.FTZ R32, R31, R79, R32 ;  /* 0x0000004f1f207223 */ /* 0x000fe20000010020 */
[----:B------:R-:W-:Y:S01]  /*4ad0*/  FADD.FTZ R117, R79, R117 ;  /* 0x000000754f757221 */ /* 0x000fe20000010000 */
[----:B------:R-:W-:-:S03]  /*4ae0*/  FFMA.FTZ R79, R29, R44, R58 ;  /* 0x0000002c1d4f7223 */ /* 0x000fc6000001003a */
[----:B------:R-:W0:Y:S01]  /*4af0*/  MUFU.EX2 R124, R124 ;  /* 0x0000007c007c7308 */ /* 0x000e220000000800 */
[----:B------:R-:W-:-:S04]  /*4b00*/  FFMA.FTZ R79, R40, R35, R79 ;  /* 0x00000023284f7223 */ /* 0x000fc8000001004f */
[----:B------:R-:W-:Y:S01]  /*4b10*/  FFMA.FTZ R79, R46, R41, R79 ;  /* 0x000000292e4f7223 */ /* 0x000fe2000001004f */
[----:B0-----:R-:W-:Y:S01]  /*4b20*/  FADD.FTZ R49, R124, 1 ;  /* 0x3f8000007c317421 */ /* 0x001fe20000010000 */
[----:B------:R-:W-:Y:S01]  /*4b30*/  FADD.FTZ R124, R125, R44 ;  /* 0x0000002c7d7c7221 */ /* 0x000fe20000010000 */
[----:B------:R-:W-:Y:S01]  /*4b40*/  FMUL.FTZ R125, R78, R44 ;  /* 0x0000002c4e7d7220 */ /* 0x000fe20000410000 */
[----:B------:R-:W-:Y:S02]  /*4b50*/  SHF.L.U32 R44, R85, 0x10, RZ ;  /* 0x00000010552c7819 */ /* 0x000fe400000006ff */
[----:B------:R-:W-:Y:S01]  /*4b60*/  FADD.FTZ R124, R124, R35 ;  /* 0x000000237c7c7221 */ /* 0x000fe20000010000 */
[----:B------:R-:W0:Y:S01]  /*4b70*/  MUFU.RCP R49, R49 ;  /* 0x0000003100317308 */ /* 0x000e220000001000 */
[----:B------:R-:W-:Y:S01]  /*4b80*/  FFMA.FTZ R32, R29, R125, R32 ;  /* 0x0000007d1d207223 */ /* 0x000fe20000010020 */
[----:B------:R-:W-:Y:S01]  /*4b90*/  FADD.FTZ R117, R117, R125 ;  /* 0x0000007d75757221 */ /* 0x000fe20000010000 */
[----:B------:R-:W-:Y:S01]  /*4ba0*/  FMUL.FTZ R125, R61, R30 ;  /* 0x0000001e3d7d7220 */ /* 0x000fe20000410000 */
[----:B------:R-:W-:Y:S01]  /*4bb0*/  SHF.L.U32 R30, R69, 0x10, RZ ;  /* 0x00000010451e7819 */ /* 0x000fe200000006ff */
[----:B------:R-:W-:-:S02]  /*4bc0*/  FADD.FTZ R124, R124, R41 ;  /* 0x000000297c7c7221 */ /* 0x000fc40000010000 */
[----:B------:R-:W-:Y:S01]  /*4bd0*/  FFMA.FTZ R45, R45, R125, R32 ;  /* 0x0000007d2d2d7223 */ /* 0x000fe20000010020 */
[----:B------:R-:W-:Y:S01]  /*4be0*/  FADD.FTZ R117, R125, R117 ;  /* 0x000000757d757221 */ /* 0x000fe20000010000 */
[----:B------:R-:W-:Y:S01]  /*4bf0*/  FADD.FTZ R124, R124, R37 ;  /* 0x000000257c7c7221 */ /* 0x000fe20000010000 */
[----:B0-----:R-:W-:Y:S01]  /*4c00*/  FMUL.FTZ R31, R28, R49 ;  /* 0x000000311c1f7220 */ /* 0x001fe20000410000 */
[----:B------:R-:W-:-:S04]  /*4c10*/  FADD.FTZ R28, -R49, 1 ;  /* 0x3f800000311c7421 */ /* 0x000fc80000010100 */
        /* <DEDUP_REMOVED lines=39> */
[----:B------:R-:W-:Y:S01]  /*4e90*/  FMUL.FTZ R35, R35, R32 ;  /* 0x0000002023237220 */ /* 0x000fe20000410000 */
[----:B------:R-:W-:Y:S02]  /*4ea0*/  FMUL.FTZ R32, R78, R41 ;  /* 0x000000294e207220 */ /* 0x000fe40000410000 */
[----:B------:R-:W-:-:S04]  /*4eb0*/  FFMA.FTZ R30, R30, R45, 1 ;  /* 0x3f8000001e1e7423 */ /* 0x000fc8000001002d */
[----:B------:R-:W-:Y:S01]  /*4ec0*/  FMUL.FTZ R30, R35, R30 ;  /* 0x0000001e231e7220 */ /* 0x000fe20000410000 */
[----:B------:R-:W-:Y:S01]  /*4ed0*/  FMUL.FTZ R35, R61, R38 ;  /* 0x000000263d237220 */ /* 0x000fe20000410000 */
[----:B------:R-:W-:-:S03]  /*4ee0*/  FMUL.FTZ R38, R78, R37 ;  /* 0x000000254e267220 */ /* 0x000fc60000410000 */
[----:B------:R-:W-:Y:S01]  /*4ef0*/  FADD.FTZ R58, R35, R58 ;  /* 0x0000003a233a7221 */ /* 0x000fe20000010000 */
[----:B------:R-:W-:-:S03]  /*4f00*/  FFMA.FTZ R47, R47, R35, R40 ;  /* 0x000000232f2f7223 */ /* 0x000fc60000010028 */
        /* <DEDUP_REMOVED lines=17> */
[----:B------:R-:W-:Y:S01]  /*5020*/  FFMA.FTZ R39, R25, R37, R38 ;  /* 0x0000002519277223 */ /* 0x000fe20000010026 */
[----:B------:R-:W-:Y:S01]  /*5030*/  FMUL.FTZ R37, R78, R54 ;  /* 0x000000364e257220 */ /* 0x000fe20000410000 */
[C---:B------:R-:W-:Y:S01]  /*5040*/  FFMA.FTZ R25, R55.reuse, R24, R122 ;  /* 0x0000001837197223 */ /* 0x040fe2000001007a */
[----:B------:R-:W-:Y:S01]  /*5050*/  FADD.FTZ R35, R36, R35 ;  /* 0x0000002324237221 */ /* 0x000fe20000010000 */
[----:B------:R-:W-:Y:S01]  /*5060*/  FFMA.FTZ R38, R55, R36, R39 ;  /* 0x0000002437267223 */ /* 0x000fe20000010027 */
[-C--:B------:R-:W-:Y:S01]  /*5070*/  FMUL.FTZ R39, R61, R62.reuse ;  /* 0x0000003e3d277220 */ /* 0x080fe20000410000 */
[----:B------:R-:W-:Y:S01]  /*5080*/  FFMA.FTZ R25, R56, R62, R25 ;  /* 0x0000003e38197223 */ /* 0x000fe20000010019 */
[----:B------:R-:W-:Y:S01]  /*5090*/  FADD.FTZ R24, R35, R37 ;  /* 0x0000002523187221 */ /* 0x000fe20000010000 */
[----:B------:R-:W-:Y:S01]  /*50a0*/  FFMA.FTZ R38, R51, R37, R38 ;  /* 0x0000002533267223 */ /* 0x000fe20000010026 */
[-C--:B------:R-:W-:Y:S01]  /*50b0*/  FMUL.FTZ R37, R78, R48.reuse ;  /* 0x000000304e257220 */ /* 0x080fe20000410000 */
[----:B------:R-:W-:Y:S01]  /*50c0*/  FADD.FTZ R62, R123, R62 ;  /* 0x0000003e7b3e7221 */ /* 0x000fe20000010000 */
[----:B------:R-:W-:Y:S01]  /*50d0*/  FADD.FTZ R24, R39, R24 ;  /* 0x0000001827187221 */ /* 0x000fe20000010000 */
[----:B------:R-:W-:Y:S01]  /*50e0*/  FFMA.FTZ R38, R56, R39, R38 ;  /* 0x0000002738267223 */ /* 0x000fe20000010026 */
[----:B------:R-:W-:Y:S01]  /*50f0*/  FMUL.FTZ R39, R61, R27 ;  /* 0x0000001b3d277220 */ /* 0x000fe20000410000 */
[C---:B------:R-:W-:Y:S01]  /*5100*/  FFMA.FTZ R35, R63.reuse, R48, R32 ;  /* 0x000000303f237223 */ /* 0x040fe20000010020 */
[----:B------:R-:W-:Y:S01]  /*5110*/  FADD.FTZ R24, R24, R37 ;  /* 0x0000002518187221 */ /* 0x000fe20000010000 */
[----:B------:R-:W-:Y:S01]  /*5120*/  FFMA.FTZ R38, R63, R37, R38 ;  /* 0x000000253f267223 */ /* 0x000fe20000010026 */
[----:B------:R-:W-:Y:S01]  /*5130*/  FMUL.FTZ R36, R78, R59 ;  /* 0x0000003b4e247220 */ /* 0x000fe20000410000 */
[C---:B------:R-:W-:Y:S01]  /*5140*/  FFMA.FTZ R25, R116.reuse, R27, R25 ;  /* 0x0000001b74197223 */ /* 0x040fe20000010019 */
[----:B------:R-:W-:Y:S01]  /*5150*/  FADD.FTZ R24, R39, R24 ;  /* 0x0000001827187221 */ /* 0x000fe20000010000 */
[----:B------:R-:W-:Y:S01]  /*5160*/  FFMA.FTZ R37, R116, R39, R38 ;  /* 0x0000002774257223 */ /* 0x000fe20000010026 */
[----:B------:R-:W-:Y:S01]  /*5170*/  FADD.FTZ R62, R62, R27 ;  /* 0x0000001b3e3e7221 */ /* 0x000fe20000010000 */
[----:B------:R-:W-:Y:S01]  /*5180*/  FFMA.FTZ R32, R50, R59, R35 ;  /* 0x0000003b32207223 */ /* 0x000fe20000010023 */
[----:B------:R-:W-:Y:S01]  /*5190*/  FMUL.FTZ R27, R61, R33 ;  /* 0x000000213d1b7220 */ /* 0x000fe20000410000 */
[----:B------:R-:W-:Y:S01]  /*51a0*/  FADD.FTZ R24, R24, R36 ;  /* 0x0000002418187221 */ /* 0x000fe20000010000 */
[----:B------:R-:W-:Y:S01]  /*51b0*/  FFMA.FTZ R50, R50, R36, R37 ;  /* 0x0000002432327223 */ /* 0x000fe20000010025 */
[----:B------:R-:W-:Y:S01]  /*51c0*/  FMUL.FTZ R37, R78, R31 ;  /* 0x0000001f4e257220 */ /* 0x000fe20000410000 */
[----:B------:R-:W-:Y:S01]  /*51d0*/  FADD.FTZ R48, R53, R48 ;  /* 0x0000003035307221 */ /* 0x000fe20000010000 */
[----:B------:R-:W-:Y:S01]  /*51e0*/  FADD.FTZ R24, R27, R24 ;  /* 0x000000181b187221 */ /* 0x000fe20000010000 */
[C---:B------:R-:W-:Y:S01]  /*51f0*/  FFMA.FTZ R35, R26.reuse, R27, R50 ;  /* 0x0000001b1a237223 */ /* 0x040fe20000010032 */
        /* <DEDUP_REMOVED lines=17> */
[C---:B------:R-:W-:Y:S01]  /*5310*/  FFMA.FTZ R28, R57.reuse, R26, R32 ;  /* 0x0000001a391c7223 */ /* 0x040fe20000010020 */
[----:B------:R-:W-:Y:S01]  /*5320*/  FFMA.FTZ R56, R44, R49, R27 ;  /* 0x000000312c387223 */ /* 0x000fe2000001001b */
[----:B------:R-:W-:Y:S01]  /*5330*/  FADD.FTZ R58, R48, R49 ;  /* 0x00000031303a7221 */ /* 0x000fe20000010000 */
[----:B------:R-:W-:Y:S01]  /*5340*/  FFMA.FTZ R57, R57, R30, R24 ;  /* 0x0000001e39397223 */ /* 0x000fe20000010018 */
[----:B------:R-:W-:-:S07]  /*5350*/  FADD.FTZ R59, R29, R30 ;  /* 0x0000001e1d3b7221 */ /* 0x000fce0000010000 */
.L_x_304:
        /* <DEDUP_REMOVED lines=9> */
[----:B------:R-:W3:Y:S01]  /*53f0*/  LDC R79, c[0x0][0x374] ;  /* 0x0000dd00ff4f7b82 */ /* 0x000ee20000000800 */
[----:B------:R-:W-:-:S03]  /*5400*/  ISETP.GT.U32.AND P3, PT, R2, 0x1f, PT ;  /* 0x0000001f0200780c */ /* 0x000fc60003f64070 */
        /* <DEDUP_REMOVED lines=24> */
[----:B---3--:R-:W-:Y:S05]  /*5590*/  @P2 BRA `(.L_x_306) ;  /* 0x0000000000202947 */ /* 0x008fea0003800000 */
        /* <DEDUP_REMOVED lines=8> */
.L_x_306:
[----:B------:R-:W-:Y:S05]  /*5620*/  BSYNC.RECONVERGENT B0 ;  /* 0x0000000000007941 */ /* 0x000fea0003800200 */
.L_x_305:
[----:B------:R-:W-:Y:S01]  /*5630*/  BAR.SYNC.DEFER_BLOCKING 0x0 ;  /* 0x0000000000007b1d */ /* 0x000fe20000010000 */
[----:B------:R-:W-:-:S05]  /*5640*/  LEA R115, R115, R2, 0x5 ;  /* 0x0000000273737211 */ /* 0x000fca00078e28ff */
[----:B------:R-:W-:Y:S04]  /*5650*/  BSSY.RECONVERGENT B0, `(.L_x_307) ;  /* 0x0000029000007945 */ /* 0x000fe80003800200 */
[----:B------:R-:W-:Y:S05]  /*5660*/  @P1 BRA `(.L_x_308) ;  /* 0x00000000009c1947 */ /* 0x000fea0003800000 */
[----:B------:R-:W-:-:S09]  /*5670*/  ULEA UR4, UR8, UR5, 0x18 ;  /* 0x0000000508047291 */ /* 0x000fd2000f8ec0ff */
[----:B------:R-:W4:Y:S04]  /*5680*/  LDS.64 R44, [UR4+0x18] ;  /* 0x00001804ff2c7984 */ /* 0x000f280008000a00 */
[----:B--23--:R-:W2:Y:S04]  /*5690*/  LDS.128 R24, [UR4+0x20] ;  /* 0x00002004ff187984 */ /* 0x00cea80008000c00 */
[----:B-1----:R-:W1:Y:S04]  /*56a0*/  LDS.128 R28, [UR4+0x30] ;  /* 0x00003004ff1c7984 */ /* 0x002e680008000c00 */
[----:B------:R-:W3:Y:S04]  /*56b0*/  LDS.128 R40, [UR4+0x40] ;  /* 0x00004004ff287984 */ /* 0x000ee80008000c00 */
[----:B------:R-:W5:Y:S04]  /*56c0*/  LDS.128 R36, [UR4+0x50] ;  /* 0x00005004ff247984 */ /* 0x000f680008000c00 */
[----:B------:R-:W0:Y:S01]  /*56d0*/  LDS.128 R32, [UR4+0x60] ;  /* 0x00006004ff207984 */ /* 0x000e220008000c00 */
[----:B----4-:R-:W-:Y:S01]  /*56e0*/  FADD.FTZ R47, R62, R44 ;  /* 0x0000002c3e2f7221 */ /* 0x010fe20000010000 */
[----:B------:R-:W-:-:S03]  /*56f0*/  FADD.FTZ R48, R63, R45 ;  /* 0x0000002d3f307221 */ /* 0x000fc60000010000 */
[----:B--2---:R-:W-:Y:S01]  /*5700*/  FADD.FTZ R49, R47, R24 ;  /* 0x000000182f317221 */ /* 0x004fe20000010000 */
[----:B------:R-:W-:Y:S01]  /*5710*/  FADD.FTZ R48, R48, R25 ;  /* 0x0000001930307221 */ /* 0x000fe20000010000 */
[----:B------:R-:W2:Y:S02]  /*5720*/  LDS.128 R44, [UR4+0x70] ;  /* 0x00007004ff2c7984 */ /* 0x000ea40008000c00 */
[----:B------:R-:W-:Y:S01]  /*5730*/  FADD.FTZ R49, R49, R26 ;  /* 0x0000001a31317221 */ /* 0x000fe20000010000 */
[----:B------:R-:W-:Y:S02]  /*5740*/  FADD.FTZ R48, R48, R27 ;  /* 0x0000001b30307221 */ /* 0x000fe40000010000 */
[----:B------:R-:W4:Y:S01]  /*5750*/  LDS.128 R24, [UR4+0x80] ;  /* 0x00008004ff187984 */ /* 0x000f220008000c00 */
        /* <DEDUP_REMOVED lines=20> */
[----:B----4-:R-:W-:Y:S01]  /*58a0*/  FADD.FTZ R49, R49, R24 ;  /* 0x0000001831317221 */ /* 0x010fe20000010000 */
[----:B------:R-:W-:-:S03]  /*58b0*/  FADD.FTZ R48, R48, R25 ;  /* 0x0000001930307221 */ /* 0x000fc60000010000 */
[----:B------:R-:W-:Y:S01]  /*58c0*/  FADD.FTZ R62, R49, R26 ;  /* 0x0000001a313e7221 */ /* 0x000fe20000010000 */
[----:B------:R-:W-:-:S07]  /*58d0*/  FADD.FTZ R63, R48, R27 ;  /* 0x0000001b303f7221 */ /* 0x000fce0000010000 */
.L_x_308:
[----:B------:R-:W-:Y:S05]  /*58e0*/  BSYNC.RECONVERGENT B0 ;  /* 0x0000000000007941 */ /* 0x000fea0003800200 */
.L_x_307:
[----:B------:R-:W-:Y:S06]  /*58f0*/  BAR.SYNC.DEFER_BLOCKING 0x0 ;  /* 0x0000000000007b1d */ /* 0x000fec0000010000 */
[----:B------:R-:W-:Y:S04]  /*5900*/  BSSY.RECONVERGENT B0, `(.L_x_309) ;  /* 0x000004d000007945 */ /* 0x000fe80003800200 */
[----:B------:R-:W-:Y:S05]  /*5910*/  @P3 BRA `(.L_x_310) ;  /* 0x00000004002c3947 */ /* 0x000fea0003800000 */
[----:B--23--:R-:W2:Y:S04]  /*5920*/  LDS.128 R24, [R116+0x200] ;  /* 0x0002000074187984 */ /* 0x00cea80000000c00 */
[----:B-1----:R-:W1:Y:S04]  /*5930*/  LDS.128 R28, [R116+0x400] ;  /* 0x00040000741c7984 */ /* 0x002e680000000c00 */
[----:B------:R-:W3:Y:S04]  /*5940*/  LDS.128 R32, [R116+0x600] ;  /* 0x0006000074207984 */ /* 0x000ee80000000c00 */
[----:B------:R-:W4:Y:S04]  /*5950*/  LDS.128 R40, [R116+0x800] ;  /* 0x0008000074287984 */ /* 0x000f280000000c00 */
[----:B------:R-:W5:Y:S04]  /*5960*/  LDS.128 R44, [R116+0xa00] ;  /* 0x000a0000742c7984 */ /* 0x000f680000000c00 */
[----:B------:R-:W0:Y:S01]  /*5970*/  LDS.128 R48, [R116+0xc00] ;  /* 0x000c000074307984 */ /* 0x000e220000000c00 */
[----:B--2---:R-:W-:Y:S01]  /*5980*/  FADD.FTZ R37, R56, R24 ;  /* 0x0000001838257221 */ /* 0x004fe20000010000 */
[----:B------:R-:W-:Y:S01]  /*5990*/  FADD.FTZ R24, R57, R25 ;  /* 0x0000001939187221 */ /* 0x000fe20000010000 */
[----:B------:R-:W-:Y:S01]  /*59a0*/  FADD.FTZ R39, R58, R26 ;  /* 0x0000001a3a277221 */ /* 0x000fe20000010000 */
[----:B------:R-:W-:Y:S01]  /*59b0*/  FADD.FTZ R36, R59, R27 ;  /* 0x0000001b3b247221 */ /* 0x000fe20000010000 */
[----:B-1----:R-:W-:Y:S01]  /*59c0*/  FADD.FTZ R37, R37, R28 ;  /* 0x0000001c25257221 */ /* 0x002fe20000010000 */
[----:B------:R-:W-:Y:S01]  /*59d0*/  FADD.FTZ R38, R24, R29 ;  /* 0x0000001d18267221 */ /* 0x000fe20000010000 */
[----:B------:R-:W-:Y:S01]  /*59e0*/  FADD.FTZ R39, R39, R30 ;  /* 0x0000001e27277221 */ /* 0x000fe20000010000 */
[----:B------:R-:W1:Y:S01]  /*59f0*/  LDS.128 R24, [R116+0xe00] ;  /* 0x000e000074187984 */ /* 0x000e620000000c00 */
[----:B------:R-:W-:Y:S01]  /*5a00*/  FADD.FTZ R36, R36, R31 ;  /* 0x0000001f24247221 */ /* 0x000fe20000010000 */
[----:B---3--:R-:W-:Y:S01]  /*5a10*/  FADD.FTZ R37, R37, R32 ;  /* 0x0000002025257221 */ /* 0x008fe20000010000 */
[----:B------:R-:W-:Y:S01]  /*5a20*/  FADD.FTZ R38, R38, R33 ;  /* 0x0000002126267221 */ /* 0x000fe20000010000 */
[----:B------:R-:W2:Y:S01]  /*5a30*/  LDS.128 R28, [R116+0x1000] ;  /* 0x00100000741c7984 */ /* 0x000ea20000000c00 */
[----:B------:R-:W-:Y:S01]  /*5a40*/  FADD.FTZ R39, R39, R34 ;  /* 0x0000002227277221 */ /* 0x000fe20000010000 */
[----:B------:R-:W-:Y:S01]  /*5a50*/  FADD.FTZ R52, R36, R35 ;  /* 0x0000002324347221 */ /* 0x000fe20000010000 */
[----:B----4-:R-:W-:Y:S01]  /*5a60*/  FADD.FTZ R53, R37, R40 ;  /* 0x0000002825357221 */ /* 0x010fe20000010000 */
[----:B------:R-:W3:Y:S01]  /*5a70*/  LDS.128 R32, [R116+0x1200] ;  /* 0x0012000074207984 */ /* 0x000ee20000000c00 */
[----:B------:R-:W-:Y:S01]  /*5a80*/  FADD.FTZ R40, R38, R41 ;  /* 0x0000002926287221 */ /* 0x000fe20000010000 */
[----:B------:R-:W-:Y:S01]  /*5a90*/  FADD.FTZ R55, R39, R42 ;  /* 0x0000002a27377221 */ /* 0x000fe20000010000 */
[----:B------:R-:W-:Y:S01]  /*5aa0*/  FADD.FTZ R52, R52, R43 ;  /* 0x0000002b34347221 */ /* 0x000fe20000010000 */
[----:B------:R-:W4:Y:S01]  /*5ab0*/  LDS.128 R36, [R116+0x1400] ;  /* 0x0014000074247984 */ /* 0x000f220000000c00 */
[----:B-----5:R-:W-:Y:S01]  /*5ac0*/  FADD.FTZ R122, R40, R45 ;  /* 0x0000002d287a7221 */ /* 0x020fe20000010000 */
[----:B------:R-:W-:Y:S01]  /*5ad0*/  FADD.FTZ R53, R53, R44 ;  /* 0x0000002c35357221 */ /* 0x000fe20000010000 */
[----:B------:R-:W-:Y:S01]  /*5ae0*/  FADD.FTZ R55, R55, R46 ;  /* 0x0000002e37377221 */ /* 0x000fe20000010000 */
[----:B------:R-:W5:Y:S01]  /*5af0*/  LDS.128 R40, [R116+0x1600] ;  /* 0x0016000074287984 */ /* 0x000f620000000c00 */
[----:B------:R-:W-:Y:S01]  /*5b00*/  FADD.FTZ R52, R52, R47 ;  /* 0x0000002f34347221 */ /* 0x000fe20000010000 */
[----:B0-----:R-:W-:Y:S01]  /*5b10*/  FADD.FTZ R117, R53, R48 ;  /* 0x0000003035757221 */ /* 0x001fe20000010000 */
[----:B------:R-:W-:Y:S01]  /*5b20*/  FADD.FTZ R122, R122, R49 ;  /* 0x000000317a7a7221 */ /* 0x000fe20000010000 */
[----:B------:R-:W0:Y:S01]  /*5b30*/  LDS.128 R44, [R116+0x1800] ;  /* 0x00180000742c7984 */ /* 0x000e220000000c00 */
[----:B------:R-:W-:Y:S01]  /*5b40*/  FADD.FTZ R123, R55, R50 ;  /* 0x00000032377b7221 */ /* 0x000fe20000010000 */
[----:B------:R-:W-:-:S02]  /*5b50*/  FADD.FTZ R124, R52, R51 ;  /* 0x00000033347c7221 */ /* 0x000fc40000010000 */
[----:B------:R-:W0:Y:S04]  /*5b60*/  LDS.128 R48, [R116+0x1a00] ;  /* 0x001a000074307984 */ /* 0x000e280000000c00 */
[----:B------:R-:W0:Y:S04]  /*5b70*/  LDS.128 R52, [R116+0x1c00] ;  /* 0x001c000074347984 */ /* 0x000e280000000c00 */
[----:B------:R-:W0:Y:S01]  /*5b80*/  LDS.128 R56, [R116+0x1e00] ;  /* 0x001e000074387984 */ /* 0x000e220000000c00 */
        /* <DEDUP_REMOVED lines=36> */
.L_x_310:
[----:B------:R-:W-:Y:S05]  /*5dd0*/  BSYNC.RECONVERGENT B0 ;  /* 0x0000000000007941 */ /* 0x000fea0003800200 */
.L_x_309:
[----:B------:R-:W-:Y:S04]  /*5de0*/  BSSY.RECONVERGENT B0, `(.L_x_311) ;  /* 0x000001c000007945 */ /* 0x000fe80003800200 */
[----:B------:R-:W-:Y:S05]  /*5df0*/  @P3 BRA `(.L_x_312) ;  /* 0x0000000000683947 */ /* 0x000fea0003800000 */
[----:B--23--:R-:W1:Y:S08]  /*5e00*/  LDC.64 R24, c[0x0][0x3f8] ;  /* 0x0000fe00ff187b82 */ /* 0x00ce700000000a00 */
[----:B------:R-:W2:Y:S01]  /*5e10*/  LDC.64 R26, c[0x0][0x3d8] ;  /* 0x0000f600ff1a7b82 */ /* 0x000ea20000000a00 */
        /* <DEDUP_REMOVED lines=24> */
.L_x_312:
[----:B------:R-:W-:Y:S05]  /*5fa0*/  BSYNC.RECONVERGENT B0 ;  /* 0x0000000000007941 */ /* 0x000fea0003800200 */
.L_x_311:
[----:B------:R-:W5:Y:S02]  /*5fb0*/  LDCU UR4, c[0x0][0x370] ;  /* 0x00006e00ff0477ac */ /* 0x000f640008000800 */
[----:B-----5:R-:W-:-:S09]  /*5fc0*/  UISETP.GE.U32.AND UP0, UPT, UR4, 0x2, UPT ;  /* 0x000000020400788c */ /* 0x020fd2000bf06070 */
[----:B------:R-:W-:Y:S05]  /*5fd0*/  BRA.U !UP0, `(.L_x_313) ;  /* 0x0000000908b87547 */ /* 0x000fea000b800000 */
[----:B--2-4-:R-:W2:Y:S01]  /*5fe0*/  LDC R25, c[0x0][0x370] ;  /* 0x0000dc00ff197b82 */ /* 0x014ea20000000800 */
[----:B------:R-:W4:Y:S01]  /*5ff0*/  S2R R40, SR_CTAID.Y ;  /* 0x0000000000287919 */ /* 0x000f220000002600 */
[----:B---3--:R-:W-:-:S05]  /*6000*/  LOP3.LUT R24, R76, 0x1, RZ, 0xc0, !PT ;  /* 0x000000014c187812 */ /* 0x008fca00078ec0ff */
[----:B------:R-:W-:Y:S01]  /*6010*/  IMAD R27, R24, R79, RZ ;  /* 0x0000004f181b7224 */ /* 0x000fe200078e02ff */
[----:B------:R-:W3:Y:S03]  /*6020*/  LDC.64 R36, c[0x0][0x3d0] ;  /* 0x0000f400ff247b82 */ /* 0x000ee60000000a00 */
[----:B--2---:R-:W-:-:S05]  /*6030*/  IMAD R24, R27, R25, RZ ;  /* 0x000000191b187224 */ /* 0x004fca00078e02ff */
[----:B------:R-:W-:-:S05]  /*6040*/  SHF.L.U32 R25, R24, 0x1, RZ ;  /* 0x0000000118197819 */ /* 0x000fca00000006ff */
[----:B---3--:R-:W-:Y:S01]  /*6050*/  IMAD.WIDE R36, R25, 0x4, R36 ;  /* 0x0000000419247825 */ /* 0x008fe200078e0224 */
[----:B----4-:R-:W-:Y:S06]  /*6060*/  @P1 BRA `(.L_x_314) ;  /* 0x0000000000541947 */ /* 0x010fec0003800000 */
[----:B------:R-:W2:Y:S01]  /*6070*/  LDC.64 R24, c[0x0][0x3c8] ;  /* 0x0000f200ff187b82 */ /* 0x000ea20000000a00 */
[----:B------:R-:W-:Y:S01]  /*6080*/  IADD3 R27, PT, PT, R27, R40, RZ ;  /* 0x000000281b1b7210 */ /* 0x000fe20007ffe0ff */
[----:B------:R-:W-:Y:S01]  /*6090*/  IMAD R29, R0, R79, R40 ;  /* 0x0000004f001d7224 */ /* 0x000fe200078e0228 */
[----:B-1----:R-:W-:-:S03]  /*60a0*/  LOP3.LUT P0, R28, R76, 0x2, RZ, 0xc0, !PT ;  /* 0x000000024c1c7812 */ /* 0x002fc6000780c0ff */
[----:B--2---:R-:W-:-:S04]  /*60b0*/  IMAD.WIDE.U32 R24, R27, 0x4, R24 ;  /* 0x000000041b187825 */ /* 0x004fc800078e0018 */
[----:B------:R-:W-:Y:S01]  /*60c0*/  IMAD.WIDE.U32 R26, R29, 0x8, R36 ;  /* 0x000000081d1a7825 */ /* 0x000fe200078e0024 */
[----:B------:R-:W-:Y:S02]  /*60d0*/  IADD3 R29, PT, PT, -R28, 0x1, RZ ;  /* 0x000000011c1d7810 */ /* 0x000fe40007ffe1ff */
[----:B------:R-:W1:Y:S02]  /*60e0*/  LDC R28, c[0x0][0x370] ;  /* 0x0000dc00ff1c7b82 */ /* 0x000e640000000800 */
[----:B------:R2:W-:Y:S01]  /*60f0*/  STG.E.64 desc[UR6][R26.64], R62 ;  /* 0x0000003e1a007986 */ /* 0x0005e2000c101b06 */
[----:B------:R-:W-:Y:S06]  /*6100*/  MEMBAR.ALL.GPU ;  /* 0x0000000000007992 */ /* 0x000fec000000a000 */
[----:B------:R-:W-:-:S00]  /*6110*/  ERRBAR ;  /* 0x00000000000079ab */ /* 0x000fc00000000000 */
[----:B------:R-:W-:Y:S06]  /*6120*/  CGAERRBAR ;  /* 0x00000000000075ab */ /* 0x000fec0000000000 */
[----:B------:R2:W-:Y:S01]  /*6130*/  REDG.E.ADD.S32.STRONG.GPU desc[UR6][R24.64], R29 ;  /* 0x0000001d1800798e */ /* 0x0005e2000c12e306 */
[----:B-1----:R-:W-:-:S04]  /*6140*/  SEL R31, R28, RZ, !P0 ;  /* 0x000000ff1c1f7207 */ /* 0x002fc80004000000 */
[----:B------:R-:W-:-:S13]  /*6150*/  ISETP.NE.AND P0, PT, R31, -0x1, PT ;  /* 0xffffffff1f00780c */ /* 0x000fda0003f05270 */
[----:B--2---:R-:W-:Y:S05]  /*6160*/  @!P0 BRA `(.L_x_314) ;  /* 0x0000000000148947 */ /* 0x004fea0003800000 */
.L_x_315:
[----:B------:R-:W2:Y:S04]  /*6170*/  LDG.E.STRONG.GPU R26, desc[UR6][R24.64] ;  /* 0x00000006181a7981 */ /* 0x000ea8000c1ef900 */
[----:B--2---:R-:W-:Y:S01]  /*6180*/  CCTL.IVALL ;  /* 0x00000000ff00798f */ /* 0x004fe20002000000 */
[----:B------:R-:W-:Y:S05]  /*6190*/  YIELD ;  /* 0x0000000000007946 */ /* 0x000fea0003800000 */
[----:B------:R-:W-:-:S13]  /*61a0*/  ISETP.NE.AND P0, PT, R26, R31, PT ;  /* 0x0000001f1a00720c */ /* 0x000fda0003f05270 */
[----:B------:R-:W-:Y:S05]  /*61b0*/  @P0 BRA `(.L_x_315) ;  /* 0xfffffffc00ec0947 */ /* 0x000fea000383ffff */
.L_x_314:
[----:B------:R-:W2:Y:S01]  /*61c0*/  LDC R24, c[0x0][0x370] ;  /* 0x0000dc00ff187b82 */ /* 0x000ea20000000800 */
[----:B------:R-:W-:Y:S05]  /*61d0*/  WARPSYNC.ALL ;  /* 0x0000000000007948 */ /* 0x000fea0003800000 */
[----:B--2---:R-:W-:Y:S02]  /*61e0*/  ISETP.GE.U32.AND P0, PT, R24, 0x8, PT ;  /* 0x000000081800780c */ /* 0x004fe40003f06070 */
        /* <DEDUP_REMOVED lines=13> */
.L_x_317:
[----:B------:R-:W-:Y:S01]  /*62c0*/  ISETP.EQ.OR P5, PT, R44, RZ, P1 ;  /* 0x000000ff2c00720c */ /* 0x000fe20000fa2670 */
[----:B------:R-:W-:-:S06]  /*62d0*/  UIADD3 UR5, UPT, UPT, UR4, 0x1, URZ ;  /* 0x0000000104057890 */ /* 0x000fcc000fffe0ff */
[----:B------:R-:W-:-:S06]  /*62e0*/  ISETP.EQ.OR P0, PT, R0, UR5, P1 ;  /* 0x0000000500007c0c */ /* 0x000fcc0008f02670 */
[----:B------:R-:W-:-:S06]  /*62f0*/  @!P5 IMAD.WIDE.U32 R24, R48, 0x8, R36 ;  /* 0x000000083018d825 */ /* 0x000fcc00078e0024 */
[----:B------:R-:W0:Y:S01]  /*6300*/  @!P5 LDG.E.64 R24, desc[UR6][R24.64] ;  /* 0x000000061818d981 */ /* 0x000e22000c1e1b00 */
        /* <DEDUP_REMOVED lines=13> */
[----:B-1----:R-:W-:-:S04]  /*63e0*/  @!P4 IMAD.WIDE.U32 R28, R41, 0x8, R36 ;  /* 0x00000008291cc825 */ /* 0x002fc800078e0024 */
[----:B------:R-:W-:Y:S02]  /*63f0*/  @!P6 IMAD.WIDE.U32 R30, R46, 0x8, R36 ;  /* 0x000000082e1ee825 */ /* 0x000fe400078e0024 */
[----:B------:R-:W3:Y:S04]  /*6400*/  @!P4 LDG.E.64 R28, desc[UR6][R28.64] ;  /* 0x000000061c1cc981 */ /* 0x000ee8000c1e1b00 */
[----:B------:R-:W4:Y:S01]  /*6410*/  @!P6 LDG.E.64 R30, desc[UR6][R30.64] ;  /* 0x000000061e1ee981 */ /* 0x000f22000c1e1b00 */
[----:B0-----:R-:W-:Y:S01]  /*6420*/  @!P5 FADD.FTZ R62, R62, R24 ;  /* 0x000000183e3ed221 */ /* 0x001fe20000010000 */
        /* <DEDUP_REMOVED lines=38> */
.L_x_316:
[----:B------:R-:W2:Y:S02]  /*6690*/  LDCU UR4, c[0x0][0x370] ;  /* 0x00006e00ff0477ac */ /* 0x000ea40008000800 */
[----:B--2---:R-:W-:-:S09]  /*66a0*/  ULOP3.LUT UP0, URZ, UR4, 0x7, URZ, 0xc0, !UPT ;  /* 0x0000000704ff7892 */ /* 0x004fd2000f80c0ff */
[----:B------:R-:W-:Y:S05]  /*66b0*/  BRA.U !UP0, `(.L_x_313) ;  /* 0x0000000508007547 */ /* 0x000fea000b800000 */
[----:B------:R-:W2:Y:S01]  /*66c0*/  LDCU UR4, c[0x0][0x370] ;  /* 0x00006e00ff0477ac */ /* 0x000ea20008000800 */
[----:B------:R-:W3:Y:S01]  /*66d0*/  LDCU UR5, c[0x0][0x370] ;  /* 0x00006e00ff0577ac */ /* 0x000ee20008000800 */
[----:B--2---:R-:W-:-:S04]  /*66e0*/  ULOP3.LUT UR4, UR4, 0x7, URZ, 0xc0, !UPT ;  /* 0x0000000704047892 */ /* 0x004fc8000f8ec0ff */
[----:B------:R-:W-:Y:S02]  /*66f0*/  UIADD3 UR4, UPT, UPT, UR4, -0x1, URZ ;  /* 0xffffffff04047890 */ /* 0x000fe4000fffe0ff */
[----:B---3--:R-:W-:Y:S02]  /*6700*/  ULOP3.LUT UP1, UR5, UR5, 0x3, URZ, 0xc0, !UPT ;  /* 0x0000000305057892 */ /* 0x008fe4000f82c0ff */
        /* <DEDUP_REMOVED lines=14> */
[----:B------:R-:W0:Y:S03]  /*67f0*/  @!P0 LDG.E.64 R24, desc[UR6][R24.64] ;  /* 0x0000000618188981 */ /* 0x000e26000c1e1b00 */
[----:B------:R-:W-:Y:S02]  /*6800*/  @!P4 IMAD R31, R31, R79, R40 ;  /* 0x0000004f1f1fc224 */ /* 0x000fe400078e0228 */
[--C-:B-1----:R-:W-:Y:S01]  /*6810*/  @!P3 IMAD.WIDE.U32 R28, R29, 0x8, R36.reuse ;  /* 0x000000081d1cb825 */ /* 0x102fe200078e0024 */
        /* <DEDUP_REMOVED lines=13> */
.L_x_318:
[----:B------:R-:W-:Y:S05]  /*68f0*/  BRA.U !UP1, `(.L_x_313) ;  /* 0x0000000109707547 */ /* 0x000fea000b800000 */
[----:B-1----:R-:W1:Y:S01]  /*6900*/  LDC R28, c[0x0][0x370] ;  /* 0x0000dc00ff1c7b82 */ /* 0x002e620000000800 */
[----:B------:R-:W-:Y:S01]  /*6910*/  UISETP.NE.AND UP0, UPT, UR5, 0x1, UPT ;  /* 0x000000010500788c */ /* 0x000fe2000bf05270 */
[----:B-1----:R-:W-:-:S08]  /*6920*/  LOP3.LUT R28, R28, 0x1, RZ, 0xc0, !PT ;  /* 0x000000011c1c7812 */ /* 0x002fd000078ec0ff */
        /* <DEDUP_REMOVED lines=15> */
.L_x_319:
        /* <DEDUP_REMOVED lines=9> */
.L_x_320:
[----:B------:R-:W-:Y:S05]  /*6ab0*/  BSYNC.RECONVERGENT B0 ;  /* 0x0000000000007941 */ /* 0x000fea0003800200 */
.L_x_313:
[----:B------:R-:W5:Y:S01]  /*6ac0*/  S2UR UR5, SR_CgaCtaId ;  /* 0x00000000000579c3 */ /* 0x000f620000008800 */
[----:B------:R-:W-:Y:S01]  /*6ad0*/  UMOV UR4, 0x400 ;  /* 0x0000040000047882 */ /* 0x000fe20000000000 */
[----:B------:R-:W-:Y:S02]  /*6ae0*/  SHF.L.U32 R75, R75, 0x10, RZ ;  /* 0x000000104b4b7819 */ /* 0x000fe400000006ff */
[----:B----4-:R-:W-:-:S03]  /*6af0*/  SHF.L.U32 R27, R112, 0x10, RZ ;  /* 0x00000010701b7819 */ /* 0x010fc600000006ff */
[C---:B------:R-:W-:Y:S02]  /*6b00*/  FADD.FTZ R75, -R60.reuse, R75 ;  /* 0x0000004b3c4b7221 */ /* 0x040fe40000010100 */
[----:B------:R-:W-:Y:S02]  /*6b10*/  FADD.FTZ R27, -R60, R27 ;  /* 0x0000001b3c1b7221 */ /* 0x000fe40000010100 */
[-C--:B------:R-:W-:Y:S02]  /*6b20*/  FMUL.FTZ R75, R75, R114.reuse ;  /* 0x000000724b4b7220 */ /* 0x080fe40000410000 */
[----:B------:R-:W-:Y:S01]  /*6b30*/  FMUL.FTZ R38, R27, R114 ;  /* 0x000000721b267220 */ /* 0x000fe20000410000 */
[----:B-----5:R-:W-:Y:S01]  /*6b40*/  ULEA UR4, UR5, UR4, 0x18 ;  /* 0x0000000405047291 */ /* 0x020fe2000f8ec0ff */
[----:B------:R-:W4:Y:S08]  /*6b50*/  LDCU.U8 UR5, c[0x0][0x414] ;  /* 0x00008280ff0577ac */ /* 0x000f300008000000 */
[----:B------:R-:W-:Y:S01]  /*6b60*/  @!P1 STS.64 [UR4+0x98], R62 ;  /* 0x0000983eff009988 */ /* 0x000fe20008000a04 */
[----:B------:R-:W-:Y:S01]  /*6b70*/  BAR.SYNC.DEFER_BLOCKING 0x0 ;  /* 0x0000000000007b1d */ /* 0x000fe20000010000 */
[----:B----4-:R-:W-:-:S05]  /*6b80*/  UISETP.NE.AND UP0, UPT, UR5, URZ, UPT ;  /* 0x000000ff0500728c */ /* 0x010fca000bf05270 */
[----:B--23--:R-:W1:Y:S01]  /*6b90*/  LDS.64 R24, [UR4+0x98] ;  /* 0x00009804ff187984 */ /* 0x00ce620008000a00 */
[----:B------:R-:W1:Y:S02]  /*6ba0*/  LDCU UR4, c[0x0][0x42c] ;  /* 0x00008580ff0477ac */ /* 0x000e640008000800 */
[----:B-1----:R-:W-:Y:S01]  /*6bb0*/  FMUL.FTZ R28, R24, UR4 ;  /* 0x00000004181c7c20 */ /* 0x002fe20008410000 */
        /* <DEDUP_REMOVED lines=22> */
.L_x_321:
[----:B------:R-:W1:Y:S01]  /*6d20*/  LDCU UR4, c[0x0][0x41c] ;  /* 0x00008380ff0477ac */ /* 0x000e620008000800 */
[----:B------:R-:W-:Y:S01]  /*6d30*/  SHF.R.U32.HI R31, RZ, 0x5, R2 ;  /* 0x00000005ff1f7819 */ /* 0x000fe20000011602 */
[C-C-:B------:R-:W-:Y:S01]  /*6d40*/  FFMA.FTZ R27, R28.reuse, R75, R29.reuse ;  /* 0x0000004b1c1b7223 */ /* 0x140fe2000001001d */
[----:B------:R-:W-:Y:S01]  /*6d50*/  SHF.L.U32 R73, R73, 0x10, RZ ;  /* 0x0000001049497819 */ /* 0x000fe200000006ff */
[----:B------:R-:W2:Y:S01]  /*6d60*/  LDCU.64 UR8, c[0x0][0x400] ;  /* 0x00008000ff0877ac */ /* 0x000ea20008000a00 */
[----:B------:R-:W-:Y:S01]  /*6d70*/  FFMA.FTZ R2, R28, R38, R29 ;  /* 0x000000261c027223 */ /* 0x000fe2000001001d */
[----:B------:R-:W-:Y:S01]  /*6d80*/  BSSY.RECONVERGENT B0, `(.L_x_322) ;  /* 0x000001c000007945 */ /* 0x000fe20003800200 */
[----:B------:R-:W-:Y:S01]  /*6d90*/  FFMA.FTZ R27, R78, R25, -R27 ;  /* 0x000000194e1b7223 */ /* 0x000fe2000001081b */
[----:B------:R-:W-:Y:S01]  /*6da0*/  SHF.L.U32 R41, R110, 0x10, RZ ;  /* 0x000000106e297819 */ /* 0x000fe200000006ff */
[----:B------:R-:W-:Y:S01]  /*6db0*/  FADD.FTZ R73, -R60, R73 ;  /* 0x000000493c497221 */ /* 0x000fe20000010100 */
[----:B------:R-:W-:Y:S01]  /*6dc0*/  FFMA.FTZ R37, R61, R24, -R2 ;  /* 0x000000183d257223 */ /* 0x000fe20000010802 */
[----:B-1----:R-:W-:-:S05]  /*6dd0*/  IMAD R31, R0, UR4, R31 ;  /* 0x00000004001f7c24 */ /* 0x002fca000f8e021f */
[C---:B--2---:R-:W-:Y:S02]  /*6de0*/  ISETP.GE.U32.AND P0, PT, R31.reuse, UR8, PT ;  /* 0x000000081f007c0c */ /* 0x044fe4000bf06070 */
[----:B------:R-:W-:Y:S02]  /*6df0*/  SHF.R.S32.HI R26, RZ, 0x1f, R31 ;  /* 0x0000001fff1a7819 */ /* 0x000fe4000001141f */
[----:B------:R-:W-:Y:S02]  /*6e00*/  IADD3 R33, PT, PT, R31, 0x10, RZ ;  /* 0x000000101f217810 */ /* 0x000fe40007ffe0ff */
[----:B------:R-:W-:Y:S02]  /*6e10*/  ISETP.GE.AND.EX P0, PT, R26, UR9, PT, P0 ;  /* 0x000000091a007c0c */ /* 0x000fe4000bf06300 */
[----:B------:R-:W-:Y:S02]  /*6e20*/  ISETP.GE.U32.AND P1, PT, R33, UR8, PT ;  /* 0x0000000821007c0c */ /* 0x000fe4000bf26070 */
[----:B------:R-:W-:-:S04]  /*6e30*/  SHF.R.S32.HI R0, RZ, 0x1f, R33 ;  /* 0x0000001fff007819 */ /* 0x000fc80000011421 */
[----:B------:R-:W-:-:S05]  /*6e40*/  ISETP.GE.AND.EX P1, PT, R0, UR9, PT, P1 ;  /* 0x0000000900007c0c */ /* 0x000fca000bf26310 */
[----:B------:R-:W-:Y:S08]  /*6e50*/  @P0 BRA `(.L_x_323) ;  /* 0x0000000000380947 */ /* 0x000ff00003800000 */
[----:B------:R-:W1:Y:S01]  /*6e60*/  LDCU.64 UR10, c[0x0][0x3f8] ;  /* 0x00007f00ff0a77ac */ /* 0x000e620008000a00 */
[----:B------:R-:W-:Y:S01]  /*6e70*/  MOV R24, R118 ;  /* 0x0000007600187202 */ /* 0x000fe20000000f00 */
[-C--:B------:R-:W-:Y:S01]  /*6e80*/  FMUL.FTZ R35, R27, R114.reuse ;  /* 0x000000721b237220 */ /* 0x080fe20000410000 */
[----:B------:R-:W-:Y:S01]  /*6e90*/  MOV R25, R121 ;  /* 0x0000007900197202 */ /* 0x000fe20000000f00 */
[----:B------:R-:W2:Y:S01]  /*6ea0*/  LDCU.64 UR4, c[0x0][0x380] ;  /* 0x00007000ff0477ac */ /* 0x000ea20008000a00 */
[----:B------:R-:W-:Y:S01]  /*6eb0*/  FMUL.FTZ R2, R37, R114 ;  /* 0x0000007225027220 */ /* 0x000fe20000410000 */
[----:B-1----:R-:W-:Y:S02]  /*6ec0*/  IMAD R26, R26, UR10, RZ ;  /* 0x0000000a1a1a7c24 */ /* 0x002fe4000f8e02ff */
[----:B------:R-:W-:-:S04]  /*6ed0*/  IMAD.WIDE.U32 R24, R31, UR10, R24 ;  /* 0x0000000a1f187c25 */ /* 0x000fc8000f8e0018 */
[----:B------:R-:W-:Y:S01]  /*6ee0*/  IMAD R39, R31, UR11, R26 ;  /* 0x0000000b1f277c24 */ /* 0x000fe2000f8e021a */
[----:B--2---:R-:W-:-:S04]  /*6ef0*/  LEA R26, P0, R24, UR4, 0x1 ;  /* 0x00000004181a7c11 */ /* 0x004fc8000f8008ff */
[----:B------:R-:W-:Y:S02]  /*6f00*/  IADD3 R39, PT, PT, R25, R39, RZ ;  /* 0x0000002719277210 */ /* 0x000fe40007ffe0ff */
[----:B------:R-:W-:Y:S02]  /*6f10*/  F2FP.BF16.F32.PACK_AB R25, R2, R35 ;  /* 0x000000230219723e */ /* 0x000fe400000010ff */
[----:B------:R-:W-:-:S05]  /*6f20*/  LEA.HI.X R27, R24, UR5, R39, 0x1, P0 ;  /* 0x00000005181b7c11 */ /* 0x000fca00080f0c27 */
[----:B------:R1:W-:Y:S02]  /*6f30*/  STG.E desc[UR6][R26.64], R25 ;  /* 0x000000191a007986 */ /* 0x0003e4000c101906 */
.L_x_323:
[----:B------:R-:W-:Y:S05]  /*6f40*/  BSYNC.RECONVERGENT B0 ;  /* 0x0000000000007941 */ /* 0x000fea0003800200 */
.L_x_322:
[-C--:B------:R-:W-:Y:S01]  /*6f50*/  FMUL.FTZ R73, R73, R114.reuse ;  /* 0x0000007249497220 */ /* 0x080fe20000410000 */
[----:B-1----:R-:W-:Y:S01]  /*6f60*/  FADD.FTZ R27, -R60, R41 ;  /* 0x000000293c1b7221 */ /* 0x002fe20000010100 */
        /* <DEDUP_REMOVED lines=23> */
.L_x_324:
[----:B------:R-:W-:Y:S01]  /*70e0*/  FFMA.FTZ R24, R28, R36, R29 ;  /* 0x000000241c187223 */ /* 0x000fe2000001001d */
[----:B------:R-:W-:Y:S01]  /*70f0*/  BSSY.RECONVERGENT B0, `(.L_x_325) ;  /* 0x0000014000007945 */ /* 0x000fe20003800200 */
[----:B------:R-:W-:Y:S01]  /*7100*/  FFMA.FTZ R41, R78, R25, -R41 ;  /* 0x000000194e297223 */ /* 0x000fe20000010829 */
[----:B------:R-:W-:Y:S01]  /*7110*/  SHF.L.U32 R71, R71, 0x10, RZ ;  /* 0x0000001047477819 */ /* 0x000fe200000006ff */
[----:B------:R-:W-:Y:S01]  /*7120*/  FFMA.FTZ R27, R61, R2, -R24 ;  /* 0x000000023d1b7223 */ /* 0x000fe20000010818 */
[----:B------:R-:W-:Y:S01]  /*7130*/  SHF.L.U32 R35, R108, 0x10, RZ ;  /* 0x000000106c237819 */ /* 0x000fe200000006ff */
        /* <DEDUP_REMOVED lines=15> */
.L_x_326:
[----:B------:R-:W-:Y:S05]  /*7230*/  BSYNC.RECONVERGENT B0 ;  /* 0x0000000000007941 */ /* 0x000fea0003800200 */
.L_x_325:
[----:B------:R-:W-:Y:S01]  /*7240*/  SHF.L.U32 R43, R14, 0x10, RZ ;  /* 0x000000100e2b7819 */ /* 0x000fe200000006ff */
[----:B-1----:R-:W-:Y:S01]  /*7250*/  FADD.FTZ R27, -R60, R71 ;  /* 0x000000473c1b7221 */ /* 0x002fe20000010100 */
        /* <DEDUP_REMOVED lines=15> */
[----:B------:R-:W-:Y:S01]  /*7350*/  FMUL.FTZ R32, R37, R114 ;  /* 0x0000007225207220 */ /* 0x000fe20000410000 */
[C---:B------:R-:W-:Y:S01]  /*7360*/  IADD3 R50, PT, PT, R31.reuse, 0x20, RZ ;  /* 0x000000201f327810 */ /* 0x040fe20007ffe0ff */
[C---:B------:R-:W-:Y:S01]  /*7370*/  FADD.FTZ R25, -R60.reuse, R25 ;  /* 0x000000193c197221 */ /* 0x040fe20000010100 */
        /* <DEDUP_REMOVED lines=15> */
[----:B------:R-:W-:Y:S02]  /*7470*/  SHF.L.U32 R113, R10, 0x10, RZ ;  /* 0x000000100a717819 */ /* 0x000fe400000006ff */
[----:B------:R-:W-:Y:S01]  /*7480*/  SHF.L.U32 R111, R100, 0x10, RZ ;  /* 0x00000010646f7819 */ /* 0x000fe200000006ff */
[----:B------:R-:W-:Y:S01]  /*7490*/  FADD.FTZ R115, -R60, R115 ;  /* 0x000000733c737221 */ /* 0x000fe20000010100 */
[----:B0-----:R-:W-:Y:S01]  /*74a0*/  SHF.L.U32 R63, R98, 0x10, RZ ;  /* 0x00000010623f7819 */ /* 0x001fe200000006ff */
        /* <DEDUP_REMOVED lines=33> */
[----:B------:R-:W-:Y:S02]  /*76c0*/  SHF.R.S32.HI R52, RZ, 0x1f, R50 ;  /* 0x0000001fff347819 */ /* 0x000fe40000011432 */
[----:B------:R-:W-:Y:S02]  /*76d0*/  SHF.R.S32.HI R22, RZ, 0x1f, R125 ;  /* 0x0000001fff167819 */ /* 0x000fe4000001147d */
[----:B------:R-:W-:-:S02]  /*76e0*/  SHF.R.S32.HI R6, RZ, 0x1f, R117 ;  /* 0x0000001fff067819 */ /* 0x000fc40000011475 */
[----:B------:R-:W-:Y:S02]  /*76f0*/  SHF.R.S32.HI R18, RZ, 0x1f, R16 ;  /* 0x0000001fff127819 */ /* 0x000fe40000011410 */
[----:B------:R-:W-:Y:S02]  /*7700*/  SHF.R.S32.HI R14, RZ, 0x1f, R12 ;  /* 0x0000001fff0e7819 */ /* 0x000fe4000001140c */
[----:B------:R-:W-:Y:S02]  /*7710*/  SHF.R.S32.HI R10, RZ, 0x1f, R8 ;  /* 0x0000001fff0a7819 */ /* 0x000fe40000011408 */
[----:B------:R-:W-:Y:S02]  /*7720*/  SHF.R.S32.HI R2, RZ, 0x1f, R0 ;  /* 0x0000001fff027819 */ /* 0x000fe40000011400 */
[----:B------:R-:W-:Y:S02]  /*7730*/  ISETP.GE.AND.EX P2, PT, R52, UR9, PT, P2 ;  /* 0x0000000934007c0c */ /* 0x000fe4000bf46320 */
        /* <DEDUP_REMOVED lines=27> */
.L_x_327:
[----:B------:R-:W-:Y:S01]  /*78f0*/  BSSY.RECONVERGENT B0, `(.L_x_328) ;  /* 0x0000013000007945 */ /* 0x000fe20003800200 */
[----:B------:R-:W-:Y:S01]  /*7900*/  FFMA.FTZ R27, R78, R27, -R46 ;  /* 0x0000001b4e1b7223 */ /* 0x000fe2000001082e */
[----:B------:R-:W-:Y:S01]  /*7910*/  FMUL.FTZ R34, R25, R114 ;  /* 0x0000007219227220 */ /* 0x000fe20000410000 */
[----:B------:R-:W-:Y:S01]  /*7920*/  FFMA.FTZ R32, R61, R24, -R48 ;  /* 0x000000183d207223 */ /* 0x000fe20000010830 */
[----:B------:R-:W-:Y:S06]  /*7930*/  @P2 BRA `(.L_x_329) ;  /* 0x0000000000382947 */ /* 0x000fec0003800000 */
        /* <DEDUP_REMOVED lines=9> */
[----:B-1----:R-:W-:Y:S02]  /*79d0*/  LEA R26, P2, R24, UR10, 0x1 ;  /* 0x0000000a181a7c11 */ /* 0x002fe4000f8408ff */
[----:B------:R-:W-:-:S04]  /*79e0*/  IADD3 R25, PT, PT, R25, R50, RZ ;  /* 0x0000003219197210 */ /* 0x000fc80007ffe0ff */
[----:B------:R-:W-:Y:S02]  /*79f0*/  LEA.HI.X R27, R24, UR11, R25, 0x1, P2 ;  /* 0x0000000b181b7c11 */ /* 0x000fe400090f0c19 */
[----:B------:R-:W-:-:S05]  /*7a00*/  F2FP.BF16.F32.PACK_AB R25, R32, R109 ;  /* 0x0000006d2019723e */ /* 0x000fca00000010ff */
[----:B------:R0:W-:Y:S02]  /*7a10*/  STG.E desc[UR6][R26.64], R25 ;  /* 0x000000191a007986 */ /* 0x0001e4000c101906 */
.L_x_329:
[----:B------:R-:W-:Y:S05]  /*7a20*/  BSYNC.RECONVERGENT B0 ;  /* 0x0000000000007941 */ /* 0x000fea0003800200 */
.L_x_328:
[----:B------:R-:W-:Y:S01]  /*7a30*/  SHF.L.U32 R5, R5, 0x10, RZ ;  /* 0x0000001005057819 */ /* 0x000fe200000006ff */
[----:B------:R-:W-:Y:S01]  /*7a40*/  FFMA.FTZ R38, R28, R34, R29 ;  /* 0x000000221c267223 */ /* 0x000fe2000001001d */
[----:B------:R-:W-:Y:S01]  /*7a50*/  SHF.L.U32 R24, R107, 0x10, RZ ;  /* 0x000000106b187819 */ /* 0x000fe200000006ff */
[----:B------:R-:W-:Y:S01]  /*7a60*/  FMUL.FTZ R40, R30, R114 ;  /* 0x000000721e287220 */ /* 0x000fe20000410000 */
[----:B------:R-:W-:Y:S06]  /*7a70*/  BRA.U !UP0, `(.L_x_330) ;  /* 0x0000000108487547 */ /* 0x000fec000b800000 */
[----:B0-----:R-:W-:Y:S01]  /*7a80*/  FFMA.FTZ R25, R78, R34, R81 ;  /* 0x000000224e197223 */ /* 0x001fe20000010051 */
        /* <DEDUP_REMOVED lines=17> */
.L_x_330:
[----:B0-----:R-:W-:Y:S01]  /*7ba0*/  FFMA.FTZ R26, R28, R40, R29 ;  /* 0x000000281c1a7223 */ /* 0x001fe2000001001d */
[----:B------:R-:W-:Y:S01]  /*7bb0*/  BSSY.RECONVERGENT B0, `(.L_x_331) ;  /* 0x0000014000007945 */ /* 0x000fe20003800200 */
[----:B------:R-:W-:Y:S01]  /*7bc0*/  FFMA.FTZ R25, R78, R5, -R38 ;  /* 0x000000054e197223 */ /* 0x000fe20000010826 */
[-C--:B------:R-:W-:Y:S01]  /*7bd0*/  FMUL.FTZ R30, R4, R114.reuse ;  /* 0x00000072041e7220 */ /* 0x080fe20000410000 */
[----:B------:R-:W-:Y:S01]  /*7be0*/  FMUL.FTZ R34, R20, R114 ;  /* 0x0000007214227220 */ /* 0x000fe20000410000 */
[----:B------:R-:W-:Y:S01]  /*7bf0*/  FFMA.FTZ R107, R61, R24, -R26 ;  /* 0x000000183d6b7223 */ /* 0x000fe2000001081a */
[----:B------:R-:W-:Y:S06]  /*7c00*/  @P1 BRA `(.L_x_332) ;  /* 0x0000000000381947 */ /* 0x000fec0003800000 */
        /* <DEDUP_REMOVED lines=14> */
.L_x_332:
[----:B------:R-:W-:Y:S05]  /*7cf0*/  BSYNC.RECONVERGENT B0 ;  /* 0x0000000000007941 */ /* 0x000fea0003800200 */
.L_x_331:
[----:B------:R-:W-:Y:S01]  /*7d00*/  SHF.L.U32 R7, R7, 0x10, RZ ;  /* 0x0000001007077819 */ /* 0x000fe200000006ff */
[C-C-:B------:R-:W-:Y:S01]  /*7d10*/  FFMA.FTZ R107, R28.reuse, R30, R29.reuse ;  /* 0x0000001e1c6b7223 */ /* 0x140fe2000001001d */
[----:B------:R-:W-:Y:S01]  /*7d20*/  FFMA.FTZ R32, R28, R34, R29 ;  /* 0x000000221c207223 */ /* 0x000fe2000001001d */
[----:B------:R-:W-:Y:S01]  /*7d30*/  SHF.L.U32 R4, R105, 0x10, RZ ;  /* 0x0000001069047819 */ /* 0x000fe200000006ff */
        /* <DEDUP_REMOVED lines=19> */
.L_x_333:
[----:B------:R-:W-:Y:S01]  /*7e70*/  BSSY.RECONVERGENT B0, `(.L_x_334) ;  /* 0x0000013000007945 */ /* 0x000fe20003800200 */
[----:B------:R-:W-:Y:S01]  /*7e80*/  FFMA.FTZ R107, R78, R7, -R107 ;  /* 0x000000074e6b7223 */ /* 0x000fe2000001086b */
[----:B------:R-:W-:Y:S01]  /*7e90*/  FMUL.FTZ R123, R123, R114 ;  /* 0x000000727b7b7220 */ /* 0x000fe20000410000 */
[----:B------:R-:W-:Y:S01]  /*7ea0*/  FFMA.FTZ R7, R61, R4, -R32 ;  /* 0x000000043d077223 */ /* 0x000fe20000010820 */
[----:B------:R-:W-:Y:S06]  /*7eb0*/  @P0 BRA `(.L_x_335) ;  /* 0x0000000000380947 */ /* 0x000fec0003800000 */
        /* <DEDUP_REMOVED lines=14> */
.L_x_335:
[----:B------:R-:W-:Y:S05]  /*7fa0*/  BSYNC.RECONVERGENT B0 ;  /* 0x0000000000007941 */ /* 0x000fea0003800200 */
.L_x_334:
[----:B------:R-:W-:Y:S01]  /*7fb0*/  SHF.L.U32 R4, R103, 0x10, RZ ;  /* 0x0000001067047819 */ /* 0x000fe200000006ff */
[----:B------:R-:W-:Y:S01]  /*7fc0*/  FFMA.FTZ R103, R28, R123, R29 ;  /* 0x0000007b1c677223 */ /* 0x000fe2000001001d */
[----:B------:R-:W-:Y:S01]  /*7fd0*/  SHF.L.U32 R9, R9, 0x10, RZ ;  /* 0x0000001009097819 */ /* 0x000fe200000006ff */
[----:B------:R-:W-:Y:S01]  /*7fe0*/  FMUL.FTZ R115, R115, R114 ;  /* 0x0000007273737220 */ /* 0x000fe20000410000 */
[----:B------:R-:W-:Y:S06]  /*7ff0*/  BRA.U !UP0, `(.L_x_336) ;  /* 0x0000000108487547 */ /* 0x000fec000b800000 */
[----:B01----:R-:W-:Y:S01]  /*8000*/  FFMA.FTZ R5, R78, R123, R81 ;  /* 0x0000007b4e057223 */ /* 0x003fe20000010051 */
        /* <DEDUP_REMOVED lines=17> */
.L_x_336:
[----:B-1----:R-:W-:Y:S01]  /*8120*/  FFMA.FTZ R6, R28, R115, R29 ;  /* 0x000000731c067223 */ /* 0x002fe2000001001d */
        /* <DEDUP_REMOVED lines=9> */
[----:B0-----:R-:W-:Y:S01]  /*81c0*/  MOV R5, R121 ;  /* 0x0000007900057202 */ /* 0x001fe20000000f00 */
[----:B------:R-:W0:Y:S01]  /*81d0*/  LDCU.64 UR10, c[0x0][0x380] ;  /* 0x00007000ff0a77ac */ /* 0x000e220008000a00 */
[----:B-1----:R-:W-:Y:S02]  /*81e0*/  IMAD R7, R18, UR4, RZ ;  /* 0x0000000412077c24 */ /* 0x002fe4000f8e02ff */
[----:B------:R-:W-:-:S04]  /*81f0*/  IMAD.WIDE.U32 R4, R16, UR4, R4 ;  /* 0x0000000410047c25 */ /* 0x000fc8000f8e0004 */
[----:B------:R-:W-:Y:S02]  /*8200*/  IMAD R7, R16, UR5, R7 ;  /* 0x0000000510077c24 */ /* 0x000fe4000f8e0207 */
[----:B------:R-:W-:Y:S01]  /*8210*/  FMUL.FTZ R16, R103, R114 ;  /* 0x0000007267107220 */ /* 0x000fe20000410000 */
[C---:B0-----:R-:W-:Y:S02]  /*8220*/  LEA R6, P0, R4.reuse, UR10, 0x1 ;  /* 0x0000000a04067c11 */ /* 0x041fe4000f8008ff */
[----:B------:R-:W-:Y:S02]  /*8230*/  IADD3 R7, PT, PT, R5, R7, RZ ;  /* 0x0000000705077210 */ /* 0x000fe40007ffe0ff */
[----:B------:R-:W-:Y:S02]  /*8240*/  F2FP.BF16.F32.PACK_AB R9, R9, R16 ;  /* 0x000000100909723e */ /* 0x000fe400000010ff */
[----:B------:R-:W-:-:S05]  /*8250*/  LEA.HI.X R7, R4, UR11, R7, 0x1, P0 ;  /* 0x0000000b04077c11 */ /* 0x000fca00080f0c07 */
[----:B------:R1:W-:Y:S02]  /*8260*/  STG.E desc[UR6][R6.64], R9 ;  /* 0x0000000906007986 */ /* 0x0003e4000c101906 */
.L_x_338:
[----:B------:R-:W-:Y:S05]  /*8270*/  BSYNC.RECONVERGENT B0 ;  /* 0x0000000000007941 */ /* 0x000fea0003800200 */
.L_x_337:
[----:B------:R-:W-:Y:S01]  /*8280*/  SHF.L.U32 R11, R11, 0x10, RZ ;  /* 0x000000100b0b7819 */ /* 0x000fe200000006ff */
[C-C-:B------:R-:W-:Y:S01]  /*8290*/  FFMA.FTZ R103, R28.reuse, R113, R29.reuse ;  /* 0x000000711c677223 */ /* 0x140fe2000001001d */
[----:B0-----:R-:W-:Y:S01]  /*82a0*/  FFMA.FTZ R24, R28, R20, R29 ;  /* 0x000000141c187223 */ /* 0x001fe2000001001d */
[----:B------:R-:W-:Y:S01]  /*82b0*/  SHF.L.U32 R4, R101, 0x10, RZ ;  /* 0x0000001065047819 */ /* 0x000fe200000006ff */
[----:B------:R-:W-:Y:S06]  /*82c0*/  BRA.U !UP0, `(.L_x_339) ;  /* 0x0000000108487547 */ /* 0x000fec000b800000 */
[----:B------:R-:W-:Y:S01]  /*82d0*/  FFMA.FTZ R5, R78, R113, R81 ;  /* 0x000000714e057223 */ /* 0x000fe20000010051 */
[----:B-1----:R-:W-:-:S03]  /*82e0*/  FFMA.FTZ R6, R61, R20, R80 ;  /* 0x000000143d067223 */ /* 0x002fc60000010050 */
        /* <DEDUP_REMOVED lines=16> */
.L_x_339:
[----:B------:R-:W-:Y:S01]  /*83f0*/  BSSY.RECONVERGENT B0, `(.L_x_340) ;  /* 0x0000013000007945 */ /* 0x000fe20003800200 */
[----:B------:R-:W-:Y:S01]  /*8400*/  FFMA.FTZ R103, R78, R11, -R103 ;  /* 0x0000000b4e677223 */ /* 0x000fe20000010867 */
[----:B------:R-:W-:Y:S01]  /*8410*/  FMUL.FTZ R11, R75, R114 ;  /* 0x000000724b0b7220 */ /* 0x000fe20000410000 */
[----:B-1----:R-:W-:Y:S01]  /*8420*/  FFMA.FTZ R9, R61, R4, -R24 ;  /* 0x000000043d097223 */ /* 0x002fe20000010818 */
        /* <DEDUP_REMOVED lines=15> */
.L_x_341:
[----:B------:R-:W-:Y:S05]  /*8520*/  BSYNC.RECONVERGENT B0 ;  /* 0x0000000000007941 */ /* 0x000fea0003800200 */
.L_x_340:
[----:B------:R-:W-:Y:S01]  /*8530*/  SHF.L.U32 R13, R13, 0x10, RZ ;  /* 0x000000100d0d7819 */ /* 0x000fe200000006ff */
[----:B------:R-:W-:Y:S01]  /*8540*/  FFMA.FTZ R75, R28, R11, R29 ;  /* 0x0000000b1c4b7223 */ /* 0x000fe2000001001d */
[----:B------:R-:W-:Y:S01]  /*8550*/  SHF.L.U32 R4, R99, 0x10, RZ ;  /* 0x0000001063047819 */ /* 0x000fe200000006ff */
[----:B------:R-:W-:Y:S01]  /*8560*/  FMUL.FTZ R63, R63, R114 ;  /* 0x000000723f3f7220 */ /* 0x000fe20000410000 */
[----:B------:R-:W-:Y:S06]  /*8570*/  BRA.U !UP0, `(.L_x_342) ;  /* 0x0000000108487547 */ /* 0x000fec000b800000 */
[----:B------:R-:W-:Y:S01]  /*8580*/  FFMA.FTZ R5, R78, R11, R81 ;  /* 0x0000000b4e057223 */ /* 0x000fe20000010051 */
[----:B0-----:R-:W-:-:S03]  /*8590*/  FFMA.FTZ R6, R61, R63, R80 ;  /* 0x0000003f3d067223 */ /* 0x001fc60000010050 */
        /* <DEDUP_REMOVED lines=16> */
.L_x_342:
        /* <DEDUP_REMOVED lines=17> */
[----:B------:R-:W-:Y:S02]  /*87b0*/  IADD3 R11, PT, PT, R7, R11, RZ ;  /* 0x0000000b070b7210 */ /* 0x000fe40007ffe0ff */
[----:B------:R-:W-:Y:S02]  /*87c0*/  F2FP.BF16.F32.PACK_AB R7, R8, R75 ;  /* 0x0000004b0807723e */ /* 0x000fe400000010ff */
[----:B------:R-:W-:-:S05]  /*87d0*/  LEA.HI.X R5, R6, UR11, R11, 0x1, P0 ;  /* 0x0000000b06057c11 */ /* 0x000fca00080f0c0b */
[----:B------:R0:W-:Y:S02]  /*87e0*/  STG.E desc[UR6][R4.64], R7 ;  /* 0x0000000704007986 */ /* 0x0001e4000c101906 */
.L_x_344:
[----:B------:R-:W-:Y:S05]  /*87f0*/  BSYNC.RECONVERGENT B0 ;  /* 0x0000000000007941 */ /* 0x000fea0003800200 */
.L_x_343:
[----:B------:R-:W-:Y:S01]  /*8800*/  SHF.L.U32 R15, R15, 0x10, RZ ;  /* 0x000000100f0f7819 */ /* 0x000fe200000006ff */
[C-C-:B------:R-:W-:Y:S01]  /*8810*/  FFMA.FTZ R25, R28.reuse, R71, R29.reuse ;  /* 0x000000471c197223 */ /* 0x140fe2000001001d */
[----:B------:R-:W-:Y:S01]  /*8820*/  FFMA.FTZ R14, R28, R12, R29 ;  /* 0x0000000c1c0e7223 */ /* 0x000fe2000001001d */
[----:B0-----:R-:W-:Y:S01]  /*8830*/  SHF.L.U32 R4, R97, 0x10, RZ ;  /* 0x0000001061047819 */ /* 0x001fe200000006ff */
        /* <DEDUP_REMOVED lines=19> */
.L_x_345:
[----:B------:R-:W-:Y:S01]  /*8970*/  BSSY.RECONVERGENT B0, `(.L_x_346) ;  /* 0x0000012000007945 */ /* 0x000fe20003800200 */
[----:B------:R-:W-:Y:S01]  /*8980*/  FFMA.FTZ R25, R78, R15, -R25 ;  /* 0x0000000f4e197223 */ /* 0x000fe20000010819 */
[----:B------:R-:W-:Y:S02]  /*8990*/  FFMA.FTZ R9, R61, R4, -R14 ;  /* 0x000000043d097223 */ /* 0x000fe4000001080e */
[----:B------:R-:W-:Y:S05]  /*89a0*/  @P5 BRA `(.L_x_347) ;  /* 0x0000000000385947 */ /* 0x000fea0003800000 */
        /* <DEDUP_REMOVED lines=14> */
.L_x_347:
[----:B------:R-:W-:Y:S05]  /*8a90*/  BSYNC.RECONVERGENT B0 ;  /* 0x0000000000007941 */ /* 0x000fea0003800200 */
.L_x_346:
[-C--:B------:R-:W-:Y:S01]  /*8aa0*/  FMUL.FTZ R14, R49, R114.reuse ;  /* 0x00000072310e7220 */ /* 0x080fe20000410000 */
        /* <DEDUP_REMOVED lines=11> */
[----:B0-----:R-:W-:Y:S01]  /*8b60*/  IADD3 R4, PT, PT, R31, 0xe0, RZ ;  /* 0x000000e01f047810 */ /* 0x001fe20007ffe0ff */
        /* <DEDUP_REMOVED lines=62> */
.L_x_348:
        /* <DEDUP_REMOVED lines=18> */
.L_x_350:
[----:B------:R-:W-:Y:S05]  /*9070*/  BSYNC.RECONVERGENT B0 ;  /* 0x0000000000007941 */ /* 0x000fea0003800200 */
.L_x_349:
[----:B------:R-:W-:Y:S02]  /*9080*/  SHF.L.U32 R19, R19, 0x10, RZ ;  /* 0x0000001013137819 */ /* 0x000fe400000006ff */
        /* <DEDUP_REMOVED lines=20> */
.L_x_351:
[----:B------:R-:W-:Y:S01]  /*91d0*/  BSSY.RECONVERGENT B0, `(.L_x_352) ;  /* 0x0000012000007945 */ /* 0x000fe20003800200 */
[----:B------:R-:W-:Y:S01]  /*91e0*/  FFMA.FTZ R47, R78, R19, -R47 ;  /* 0x000000134e2f7223 */ /* 0x000fe2000001082f */
[----:B0-----:R-:W-:Y:S02]  /*91f0*/  FFMA.FTZ R17, R61, R36, -R50 ;  /* 0x000000243d117223 */ /* 0x001fe40000010832 */
        /* <DEDUP_REMOVED lines=15> */
.L_x_353:
[----:B------:R-:W-:Y:S05]  /*92f0*/  BSYNC.RECONVERGENT B0 ;  /* 0x0000000000007941 */ /* 0x000fea0003800200 */
.L_x_352:
        /* <DEDUP_REMOVED lines=21> */
.L_x_354:
[----:B------:R-:W-:Y:S01]  /*9450*/  BSSY.RECONVERGENT B0, `(.L_x_355) ;  /* 0x0000012000007945 */ /* 0x000fe20003800200 */
[----:B------:R-:W-:Y:S01]  /*9460*/  FFMA.FTZ R21, R78, R21, -R33 ;  /* 0x000000154e157223 */ /* 0x000fe20000010821 */
[----:B0-----:R-:W-:Y:S02]  /*9470*/  FFMA.FTZ R17, R61, R91, -R32 ;  /* 0x0000005b3d117223 */ /* 0x001fe40000010820 */
[----:B------:R-:W-:Y:S05]  /*9480*/  @P0 BRA `(.L_x_356) ;  /* 0x0000000000380947 */ /* 0x000fea0003800000 */
[----:B------:R-:W0:Y:S01]  /*9490*/  LDCU.64 UR4, c[0x0][0x3f8] ;  /* 0x00007f00ff0477ac */ /* 0x000e220008000a00 */
[----:B------:R-:W-:Y:S01]  /*94a0*/  MOV R32, R118 ;  /* 0x0000007600207202 */ /* 0x000fe20000000f00 */
[-C--:B------:R-:W-:Y:S01]  /*94b0*/  FMUL.FTZ R22, R21, R114.reuse ;  /* 0x0000007215167220 */ /* 0x080fe20000410000 */
[----:B------:R-:W-:Y:S01]  /*94c0*/  MOV R33, R121 ;  /* 0x0000007900217202 */ /* 0x000fe20000000f00 */
[----:B------:R-:W1:Y:S01]  /*94d0*/  LDCU.64 UR10, c[0x0][0x380] ;  /* 0x00007000ff0a77ac */ /* 0x000e620008000a00 */
[----:B------:R-:W-:-:S05]  /*94e0*/  FMUL.FTZ R17, R17, R114 ;  /* 0x0000007211117220 */ /* 0x000fca0000410000 */
        /* <DEDUP_REMOVED lines=8> */
.L_x_356:
[----:B------:R-:W-:Y:S05]  /*9570*/  BSYNC.RECONVERGENT B0 ;  /* 0x0000000000007941 */ /* 0x000fea0003800200 */
.L_x_355:
        /* <DEDUP_REMOVED lines=21> */
.L_x_357:
        /* <DEDUP_REMOVED lines=9> */
[----:B------:R-:W-:-:S05]  /*9760*/  FMUL.FTZ R14, R89, R114 ;  /* 0x00000072590e7220 */ /* 0x000fca0000410000 */
[----:B------:R-:W-:Y:S01]  /*9770*/  F2FP.BF16.F32.PACK_AB R19, R14, R19 ;  /* 0x000000130e13723e */ /* 0x000fe200000010ff */
[----:B-1----:R-:W-:Y:S02]  /*9780*/  IMAD R27, R27, UR4, RZ ;  /* 0x000000041b1b7c24 */ /* 0x002fe4000f8e02ff */
[----:B------:R-:W-:-:S04]  /*9790*/  IMAD.WIDE.U32 R22, R20, UR4, R16 ;  /* 0x0000000414167c25 */ /* 0x000fc8000f8e0010 */
[----:B------:R-:W-:Y:S01]  /*97a0*/  IMAD R27, R20, UR5, R27 ;  /* 0x00000005141b7c24 */ /* 0x000fe2000f8e021b */
[----:B0-----:R-:W-:-:S04]  /*97b0*/  LEA R16, P0, R22, UR10, 0x1 ;  /* 0x0000000a16107c11 */ /* 0x001fc8000f8008ff */
[----:B------:R-:W-:-:S04]  /*97c0*/  IADD3 R27, PT, PT, R23, R27, RZ ;  /* 0x0000001b171b7210 */ /* 0x000fc80007ffe0ff */
[----:B------:R-:W-:-:S05]  /*97d0*/  LEA.HI.X R17, R22, UR11, R27, 0x1, P0 ;  /* 0x0000000b16117c11 */ /* 0x000fca00080f0c1b */
[----:B------:R1:W-:Y:S02]  /*97e0*/  STG.E desc[UR6][R16.64], R19 ;  /* 0x0000001310007986 */ /* 0x0003e4000c101906 */
.L_x_359:
[----:B------:R-:W-:Y:S05]  /*97f0*/  BSYNC.RECONVERGENT B0 ;  /* 0x0000000000007941 */ /* 0x000fea0003800200 */
.L_x_358:
        /* <DEDUP_REMOVED lines=21> */
.L_x_360:
[----:B------:R-:W-:Y:S01]  /*9950*/  BSSY.RECONVERGENT B0, `(.L_x_361) ;  /* 0x0000012000007945 */ /* 0x000fe20003800200 */
[----:B------:R-:W-:Y:S01]  /*9960*/  FFMA.FTZ R13, R78, R65, -R13 ;  /* 0x000000414e0d7223 */ /* 0x000fe2000001080d */
[----:B------:R-:W-:Y:S02]  /*9970*/  FFMA.FTZ R87, R61, R87, -R18 ;  /* 0x000000573d577223 */ /* 0x000fe40000010812 */
[----:B------:R-:W-:Y:S05]  /*9980*/  @P4 BRA `(.L_x_362) ;  /* 0x0000000000384947 */ /* 0x000fea0003800000 */
[----:B------:R-:W2:Y:S01]  /*9990*/  LDCU.64 UR4, c[0x0][0x3f8] ;  /* 0x00007f00ff0477ac */ /* 0x000ea20008000a00 */
[----:B------:R-:W-:Y:S01]  /*99a0*/  MOV R14, R118 ;  /* 0x00000076000e7202 */ /* 0x000fe20000000f00 */
[-C--:B-1----:R-:W-:Y:S01]  /*99b0*/  FMUL.FTZ R16, R13, R114.reuse ;  /* 0x000000720d107220 */ /* 0x082fe20000410000 */
[----:B------:R-:W-:Y:S01]  /*99c0*/  FMUL.FTZ R13, R87, R114 ;  /* 0x00000072570d7220 */ /* 0x000fe20000410000 */
[----:B------:R-:W1:Y:S04]  /*99d0*/  LDCU.64 UR10, c[0x0][0x380] ;  /* 0x00007000ff0a77ac */ /* 0x000e680008000a00 */
[----:B------:R-:W-:Y:S01]  /*99e0*/  F2FP.BF16.F32.PACK_AB R13, R13, R16 ;  /* 0x000000100d0d723e */ /* 0x000fe200000010ff */
[----:B--2---:R-:W-:Y:S01]  /*99f0*/  IMAD R10, R15, UR4, RZ ;  /* 0x000000040f0a7c24 */ /* 0x004fe2000f8e02ff */
[----:B------:R-:W-:-:S03]  /*9a00*/  MOV R15, R121 ;  /* 0x00000079000f7202 */ /* 0x000fc60000000f00 */
[----:B------:R-:W-:-:S04]  /*9a10*/  IMAD.WIDE.U32 R14, R11, UR4, R14 ;  /* 0x000000040b0e7c25 */ /* 0x000fc8000f8e000e */
[----:B------:R-:W-:Y:S01]  /*9a20*/  IMAD R11, R11, UR5, R10 ;  /* 0x000000050b0b7c24 */ /* 0x000fe2000f8e020a */
[----:B-1----:R-:W-:-:S04]  /*9a30*/  LEA R10, P0, R14, UR10, 0x1 ;  /* 0x0000000a0e0a7c11 */ /* 0x002fc8000f8008ff */
[----:B------:R-:W-:-:S04]  /*9a40*/  IADD3 R11, PT, PT, R15, R11, RZ ;  /* 0x0000000b0f0b7210 */ /* 0x000fc80007ffe0ff */
[----:B------:R-:W-:-:S05]  /*9a50*/  LEA.HI.X R11, R14, UR11, R11, 0x1, P0 ;  /* 0x0000000b0e0b7c11 */ /* 0x000fca00080f0c0b */
[----:B------:R2:W-:Y:S02]  /*9a60*/  STG.E desc[UR6][R10.64], R13 ;  /* 0x0000000d0a007986 */ /* 0x0005e4000c101906 */
.L_x_362:
[----:B------:R-:W-:Y:S05]  /*9a70*/  BSYNC.RECONVERGENT B0 ;  /* 0x0000000000007941 */ /* 0x000fea0003800200 */
.L_x_361:
[----:B------:R-:W-:Y:S02]  /*9a80*/  SHF.L.U32 R67, R67, 0x10, RZ ;  /* 0x0000001043437819 */ /* 0x000fe400000006ff */
[----:B------:R-:W-:Y:S01]  /*9a90*/  SHF.L.U32 R85, R85, 0x10, RZ ;  /* 0x0000001055557819 */ /* 0x000fe200000006ff */
[----:B------:R-:W-:Y:S06]  /*9aa0*/  BRA.U !UP0, `(.L_x_363) ;  /* 0x0000000108487547 */ /* 0x000fec000b800000 */
[----:B------:R-:W-:Y:S01]  /*9ab0*/  FFMA.FTZ R6, R78, R6, R81 ;  /* 0x000000064e067223 */ /* 0x000fe20000010051 */
[----:B------:R-:W-:-:S03]  /*9ac0*/  FFMA.FTZ R8, R61, R8, R80 ;  /* 0x000000083d087223 */ /* 0x000fc60000010050 */
[----:B--2---:R-:W-:Y:S01]  /*9ad0*/  FMUL.FTZ R10, R6, -1.4426950216293334961 ;  /* 0xbfb8aa3b060a7820 */ /* 0x004fe20000410000 */
[----:B------:R-:W-:-:S05]  /*9ae0*/  FMUL.FTZ R13, R8, -1.4426950216293334961 ;  /* 0xbfb8aa3b080d7820 */ /* 0x000fca0000410000 */
[----:B------:R-:W2:Y:S08]  /*9af0*/  MUFU.EX2 R10, R10 ;  /* 0x0000000a000a7308 */ /* 0x000eb00000000800 */
[----:B------:R-:W3:Y:S01]  /*9b00*/  MUFU.EX2 R13, R13 ;  /* 0x0000000d000d7308 */ /* 0x000ee20000000800 */
[----:B--2---:R-:W-:-:S07]  /*9b10*/  FADD.FTZ R11, R10, 1 ;  /* 0x3f8000000a0b7421 */ /* 0x004fce0000010000 */
[----:B------:R-:W0:Y:S01]  /*9b20*/  MUFU.RCP R14, R11 ;  /* 0x0000000b000e7308 */ /* 0x000e220000001000 */
[----:B---3--:R-:W-:-:S07]  /*9b30*/  FADD.FTZ R15, R13, 1 ;  /* 0x3f8000000d0f7421 */ /* 0x008fce0000010000 */
[----:B-1----:R-:W1:Y:S01]  /*9b40*/  MUFU.RCP R16, R15 ;  /* 0x0000000f00107308 */ /* 0x002e620000001000 */
        /* <DEDUP_REMOVED lines=8> */
.L_x_363:
[----:B------:R-:W-:Y:S01]  /*9bd0*/  BSSY.RECONVERGENT B0, `(.L_x_364) ;  /* 0x0000012000007945 */ /* 0x000fe20003800200 */
[----:B------:R-:W-:Y:S01]  /*9be0*/  FFMA.FTZ R67, R78, R67, -R9 ;  /* 0x000000434e437223 */ /* 0x000fe20000010809 */
[----:B------:R-:W-:Y:S02]  /*9bf0*/  FFMA.FTZ R85, R61, R85, -R12 ;  /* 0x000000553d557223 */ /* 0x000fe4000001080c */
[----:B------:R-:W-:Y:S05]  /*9c00*/  @P5 BRA `(.L_x_365) ;  /* 0x0000000000385947 */ /* 0x000fea0003800000 */
[----:B------:R-:W2:Y:S01]  /*9c10*/  LDCU.64 UR4, c[0x0][0x3f8] ;  /* 0x00007f00ff0477ac */ /* 0x000ea20008000a00 */
[----:B------:R-:W-:Y:S01]  /*9c20*/  MOV R6, R118 ;  /* 0x0000007600067202 */ /* 0x000fe20000000f00 */
[----:B------:R-:W-:Y:S01]  /*9c30*/  FMUL.FTZ R67, R67, R114 ;  /* 0x0000007243437220 */ /* 0x000fe20000410000 */
[----:B------:R-:W3:Y:S01]  /*9c40*/  LDCU.64 UR10, c[0x0][0x380] ;  /* 0x00007000ff0a77ac */ /* 0x000ee20008000a00 */
[----:B--2---:R-:W-:Y:S01]  /*9c50*/  IMAD R11, R7, UR4, RZ ;  /* 0x00000004070b7c24 */ /* 0x004fe2000f8e02ff */
[----:B------:R-:W-:-:S03]  /*9c60*/  MOV R7, R121 ;  /* 0x0000007900077202 */ /* 0x000fc60000000f00 */
[C---:B------:R-:W-:Y:S02]  /*9c70*/  IMAD R11, R4.reuse, UR5, R11 ;  /* 0x00000005040b7c24 */ /* 0x040fe4000f8e020b */
[----:B------:R-:W-:-:S04]  /*9c80*/  IMAD.WIDE.U32 R8, R4, UR4, R6 ;  /* 0x0000000404087c25 */ /* 0x000fc8000f8e0006 */
[----:B------:R-:W-:Y:S01]  /*9c90*/  FMUL.FTZ R4, R85, R114 ;  /* 0x0000007255047220 */ /* 0x000fe20000410000 */
[----:B---3--:R-:W-:Y:S02]  /*9ca0*/  LEA R6, P0, R8, UR10, 0x1 ;  /* 0x0000000a08067c11 */ /* 0x008fe4000f8008ff */
[----:B------:R-:W-:Y:S02]  /*9cb0*/  IADD3 R11, PT, PT, R9, R11, RZ ;  /* 0x0000000b090b7210 */ /* 0x000fe40007ffe0ff */
[----:B------:R-:W-:Y:S02]  /*9cc0*/  F2FP.BF16.F32.PACK_AB R9, R4, R67 ;  /* 0x000000430409723e */ /* 0x000fe400000010ff */
[----:B------:R-:W-:-:S05]  /*9cd0*/  LEA.HI.X R7, R8, UR11, R11, 0x1, P0 ;  /* 0x0000000b08077c11 */ /* 0x000fca00080f0c0b */
[----:B------:R3:W-:Y:S02]  /*9ce0*/  STG.E desc[UR6][R6.64], R9 ;  /* 0x0000000906007986 */ /* 0x0007e4000c101906 */
.L_x_365:
[----:B------:R-:W-:Y:S05]  /*9cf0*/  BSYNC.RECONVERGENT B0 ;  /* 0x0000000000007941 */ /* 0x000fea0003800200 */
.L_x_364:
[----:B------:R-:W-:Y:S02]  /*9d00*/  SHF.L.U32 R69, R69, 0x10, RZ ;  /* 0x0000001045457819 */ /* 0x000fe400000006ff */
[----:B--2---:R-:W-:Y:S02]  /*9d10*/  SHF.R.S32.HI R10, RZ, 0x1f, R31 ;  /* 0x0000001fff0a7819 */ /* 0x004fe4000001141f */
[----:B------:R-:W-:Y:S01]  /*9d20*/  SHF.L.U32 R83, R83, 0x10, RZ ;  /* 0x0000001053537819 */ /* 0x000fe200000006ff */
[----:B------:R-:W-:Y:S06]  /*9d30*/  BRA.U !UP0, `(.L_x_366) ;  /* 0x0000000108487547 */ /* 0x000fec000b800000 */
[----:B------:R-:W-:Y:S01]  /*9d40*/  FFMA.FTZ R0, R78, R0, R81 ;  /* 0x000000004e007223 */ /* 0x000fe20000010051 */
[----:B------:R-:W-:-:S03]  /*9d50*/  FFMA.FTZ R2, R61, R2, R80 ;  /* 0x000000023d027223 */ /* 0x000fc60000010050 */
[----:B------:R-:W-:Y:S01]  /*9d60*/  FMUL.FTZ R4, R0, -1.4426950216293334961 ;  /* 0xbfb8aa3b00047820 */ /* 0x000fe20000410000 */
[----:B---3--:R-:W-:-:S05]  /*9d70*/  FMUL.FTZ R7, R2, -1.4426950216293334961 ;  /* 0xbfb8aa3b02077820 */ /* 0x008fca0000410000 */
        /* <DEDUP_REMOVED lines=14> */
.L_x_366:
[----:B------:R-:W-:Y:S01]  /*9e60*/  ISETP.GE.AND.EX P3, PT, R10, UR9, PT, P3 ;  /* 0x000000090a007c0c */ /* 0x000fe2000bf66330 */
[----:B------:R-:W-:Y:S01]  /*9e70*/  FFMA.FTZ R5, R78, R69, -R5 ;  /* 0x000000454e057223 */ /* 0x000fe20000010805 */
[----:B------:R-:W-:Y:S01]  /*9e80*/  FFMA.FTZ R61, R61, R83, -R28 ;  /* 0x000000533d3d7223 */ /* 0x000fe2000001081c */
[----:B------:R-:W-:Y:S02]  /*9e90*/  BSSY.RECONVERGENT B0, `(.L_x_367) ;  /* 0x000000f000007945 */ /* 0x000fe40003800200 */
[-C--:B---3--:R-:W-:Y:S01]  /*9ea0*/  FMUL.FTZ R7, R5, R114.reuse ;  /* 0x0000007205077220 */ /* 0x088fe20000410000 */
[----:B------:R-:W-:-:S07]  /*9eb0*/  FMUL.FTZ R114, R61, R114 ;  /* 0x000000723d727220 */ /* 0x000fce0000410000 */
[----:B------:R-:W-:Y:S05]  /*9ec0*/  @P3 BRA `(.L_x_368) ;  /* 0x00000000002c3947 */ /* 0x000fea0003800000 */
[----:B------:R-:W2:Y:S01]  /*9ed0*/  LDCU.64 UR4, c[0x0][0x3f8] ;  /* 0x00007f00ff0477ac */ /* 0x000ea20008000a00 */
[----:B------:R-:W-:Y:S02]  /*9ee0*/  MOV R119, R121 ;  /* 0x0000007900777202 */ /* 0x000fe40000000f00 */
[----:B------:R-:W-:Y:S01]  /*9ef0*/  F2FP.BF16.F32.PACK_AB R7, R114, R7 ;  /* 0x000000077207723e */ /* 0x000fe200000010ff */
[----:B------:R-:W3:Y:S01]  /*9f00*/  LDCU.64 UR8, c[0x0][0x380] ;  /* 0x00007000ff0877ac */ /* 0x000ee20008000a00 */
[----:B--2---:R-:W-:Y:S02]  /*9f10*/  IMAD R10, R10, UR4, RZ ;  /* 0x000000040a0a7c24 */ /* 0x004fe4000f8e02ff */
[----:B------:R-:W-:-:S04]  /*9f20*/  IMAD.WIDE.U32 R118, R31, UR4, R118 ;  /* 0x000000041f767c25 */ /* 0x000fc8000f8e0076 */
[----:B------:R-:W-:Y:S01]  /*9f30*/  IMAD R31, R31, UR5, R10 ;  /* 0x000000051f1f7c24 */ /* 0x000fe2000f8e020a */
[----:B---3--:R-:W-:-:S04]  /*9f40*/  LEA R4, P0, R118, UR8, 0x1 ;  /* 0x0000000876047c11 */ /* 0x008fc8000f8008ff */
[----:B------:R-:W-:-:S04]  /*9f50*/  IADD3 R31, PT, PT, R119, R31, RZ ;  /* 0x0000001f771f7210 */ /* 0x000fc80007ffe0ff */
[----:B------:R-:W-:-:S05]  /*9f60*/  LEA.HI.X R5, R118, UR9, R31, 0x1, P0 ;  /* 0x0000000976057c11 */ /* 0x000fca00080f0c1f */
[----:B------:R2:W-:Y:S02]  /*9f70*/  STG.E desc[UR6][R4.64], R7 ;  /* 0x0000000704007986 */ /* 0x0005e4000c101906 */
.L_x_368:
[----:B------:R-:W-:Y:S05]  /*9f80*/  BSYNC.RECONVERGENT B0 ;  /* 0x0000000000007941 */ /* 0x000fea0003800200 */
.L_x_367:
[----:B------:R-:W3:Y:S01]  /*9f90*/  LDCU UR4, c[0x0][0x410] ;  /* 0x00008200ff0477ac */ /* 0x000ee20008000800 */
[----:B------:R-:W-:Y:S02]  /*9fa0*/  IADD3 R77, PT, PT, R79, R77, RZ ;  /* 0x0000004d4f4d7210 */ /* 0x000fe40007ffe0ff */
[----:B------:R-:W-:Y:S01]  /*9fb0*/  IADD3 R76, PT, PT, R76, 0x1, RZ ;  /* 0x000000014c4c7810 */ /* 0x000fe20007ffe0ff */
[----:B------:R-:W3:Y:S02]  /*9fc0*/  LDCU UR5, c[0x0][0x3e0] ;  /* 0x00007c00ff0577ac */ /* 0x000ee40008000800 */
[----:B---3--:R-:W-:-:S06]  /*9fd0*/  UIMAD UR4, UR4, UR5, URZ ;  /* 0x00000005040472a4 */ /* 0x008fcc000f8e02ff */
[----:B------:R-:W-:-:S13]  /*9fe0*/  ISETP.GE.AND P0, PT, R77, UR4, PT ;  /* 0x000000044d007c0c */ /* 0x000fda000bf06270 */
[----:B------:R-:W-:Y:S05]  /*9ff0*/  @!P0 BRA `(.L_x_369) ;  /* 0xffffff60002c8947 */ /* 0x000fea000383ffff */
.L_x_302:
[----:B------:R-:W3:Y:S01]  /*a000*/  S2R R6, SR_TID.X ;  /* 0x0000000000067919 */ /* 0x000ee20000002100 */
[----:B--2---:R-:W2:Y:S01]  /*a010*/  LDC R4, c[0x0][0x370] ;  /* 0x0000dc00ff047b82 */ /* 0x004ea20000000800 */
[----:B------:R-:W-:Y:S07]  /*a020*/  BSSY.RECONVERGENT B0, `(.L_x_370) ;  /* 0x000000e000007945 */ /* 0x000fee0003800200 */
[----:B------:R-:W4:Y:S08]  /*a030*/  LDC R7, c[0x0][0x374] ;  /* 0x0000dd00ff077b82 */ /* 0x000f300000000800 */
[----:B------:R-:W5:Y:S01]  /*a040*/  LDC.64 R2, c[0x0][0x3c8] ;  /* 0x0000f200ff027b82 */ /* 0x000f620000000a00 */
[----:B--2---:R-:W-:-:S02]  /*a050*/  ISETP.NE.AND P0, PT, R4, 0x1, PT ;  /* 0x000000010400780c */ /* 0x004fc40003f05270 */
[----:B---3--:R-:W-:Y:S02]  /*a060*/  ISETP.NE.AND P1, PT, R6, RZ, PT ;  /* 0x000000ff0600720c */ /* 0x008fe40003f25270 */
        /* <DEDUP_REMOVED lines=9> */
.L_x_371:
[----:B------:R-:W-:Y:S05]  /*a100*/  BSYNC.RECONVERGENT B0 ;  /* 0x0000000000007941 */ /* 0x000fea0003800200 */
.L_x_370:
[----:B------:R-:W3:Y:S01]  /*a110*/  S2UR UR5, SR_CTAID.Y ;  /* 0x00000000000579c3 */ /* 0x000ee20000002600 */
[----:B--2---:R-:W-:Y:S02]  /*a120*/  IADD3 R5, PT, PT, R7, -0x1, RZ ;  /* 0xffffffff07057810 */ /* 0x004fe40007ffe0ff */
[----:B------:R-:W-:-:S05]  /*a130*/  IADD3 R0, PT, PT, R4, -0x1, RZ ;  /* 0xffffffff04007810 */ /* 0x000fca0007ffe0ff */
[----:B------:R-:W2:Y:S01]  /*a140*/  S2UR UR4, SR_CTAID.X ;  /* 0x00000000000479c3 */ /* 0x000ea20000002500 */
[----:B---3--:R-:W-:-:S04]  /*a150*/  ISETP.NE.AND P0, PT, R5, UR5, PT ;  /* 0x0000000505007c0c */ /* 0x008fc8000bf05270 */
[----:B--2---:R-:W-:-:S13]  /*a160*/  ISETP.NE.OR P0, PT, R0, UR4, P0 ;  /* 0x0000000400007c0c */ /* 0x004fda0008705670 */
[----:B------:R-:W-:Y:S05]  /*a170*/  @P0 EXIT ;  /* 0x000000000000094d */ /* 0x000fea0003800000 */
[----:B------:R-:W-:Y:S05]  /*a180*/  @P1 BRA `(.L_x_372) ;  /* 0x0000000000201947 */ /* 0x000fea0003800000 */
[----:B------:R-:W-:-:S05]  /*a190*/  IMAD R0, R4, R7, RZ ;  /* 0x0000000704007224 */ /* 0x000fca00078e02ff */
[----:B------:R-:W-:-:S13]  /*a1a0*/  ISETP.NE.AND P0, PT, R0, -0x1, PT ;  /* 0xffffffff0000780c */ /* 0x000fda0003f05270 */
[----:B------:R-:W-:Y:S05]  /*a1b0*/  @!P0 BRA `(.L_x_372) ;  /* 0x0000000000148947 */ /* 0x000fea0003800000 */
.L_x_373:
[----:B------:R-:W2:Y:S04]  /*a1c0*/  LDG.E.STRONG.GPU R5, desc[UR6][R2.64] ;  /* 0x0000000602057981 */ /* 0x000ea8000c1ef900 */
[----:B--2---:R-:W-:Y:S01]  /*a1d0*/  CCTL.IVALL ;  /* 0x00000000ff00798f */ /* 0x004fe20002000000 */
[----:B------:R-:W-:Y:S05]  /*a1e0*/  YIELD ;  /* 0x0000000000007946 */ /* 0x000fea0003800000 */
[----:B------:R-:W-:-:S13]  /*a1f0*/  ISETP.NE.AND P0, PT, R5, R0, PT ;  /* 0x000000000500720c */ /* 0x000fda0003f05270 */
[----:B------:R-:W-:Y:S05]  /*a200*/  @P0 BRA `(.L_x_373) ;  /* 0xfffffffc00ec0947 */ /* 0x000fea000383ffff */
.L_x_372:
[----:B------:R-:W-:Y:S05]  /*a210*/  WARPSYNC.ALL ;  /* 0x0000000000007948 */ /* 0x000fea0003800000 */
[----:B0-----:R-:W0:Y:S08]  /*a220*/  LDC.64 R32, c[0x0][0x3f8] ;  /* 0x0000fe00ff207b82 */ /* 0x001e300000000a00 */
        /* <DEDUP_REMOVED lines=18> */
[----:B------:R-:W-:Y:S02]  /*a350*/  LOP3.LUT R6, RZ, R31, RZ, 0x33, !PT ;  /* 0x0000001fff067212 */ /* 0x000fe400078e33ff */
[----:B------:R-:W-:Y:S01]  /*a360*/  IADD3 R14, P1, PT, R4, R5, RZ ;  /* 0x00000005040e7210 */ /* 0x000fe20007f3e0ff */
[----:B------:R-:W-:Y:S01]  /*a370*/  IMAD.WIDE.U32 R4, R32, 0x3, RZ ;  /* 0x0000000320047825 */ /* 0x000fe200078e00ff */
[----:B------:R-:W-:Y:S02]  /*a380*/  SEL R7, R2, R7, P0 ;  /* 0x0000000702077207 */ /* 0x000fe40000000000 */
        /* <DEDUP_REMOVED lines=13> */
[----:B------:R-:W-:Y:S02]  /*a460*/  SHF.R.U64 R14, R14, 0x9, R7 ;  /* 0x000000090e0e7819 */ /* 0x000fe40000001207 */
[----:B------:R-:W-:Y:S01]  /*a470*/  SHF.L.U32 R18, R0, 0x2, RZ ;  /* 0x0000000200127819 */ /* 0x000fe200000006ff */
[----:B------:R-:W2:Y:S01]  /*a480*/  LDCU.64 UR8, c[0x0][0x390] ;  /* 0x00007200ff0877ac */ /* 0x000ea20008000a00 */
[----:B------:R-:W-:Y:S02]  /*a490*/  IADD3 R14, PT, PT, R14, 0x1, RZ ;  /* 0x000000010e0e7810 */ /* 0x000fe40007ffe0ff */
[----:B-1----:R-:W-:Y:S01]  /*a4a0*/  SHF.L.U64.HI R19, R0, 0x2, R31 ;  /* 0x0000000200137819 */ /* 0x002fe2000001021f */
[----:B------:R-:W1:Y:S01]  /*a4b0*/  LDCU.64 UR10, c[0x0][0x388] ;  /* 0x00007100ff0a77ac */ /* 0x000e620008000a00 */
[C---:B------:R-:W-:Y:S02]  /*a4c0*/  SHF.L.U32 R5, R14.reuse, 0x9, RZ ;  /* 0x000000090e057819 */ /* 0x040fe400000006ff */
[----:B------:R-:W-:-:S02]  /*a4d0*/  LOP3.LUT R14, R14, 0x3, RZ, 0xc0, !PT ;  /* 0x000000030e0e7812 */ /* 0x000fc400078ec0ff */
[----:B------:R-:W-:Y:S02]  /*a4e0*/  LOP3.LUT R5, R5, 0x600, RZ, 0xc0, !PT ;  /* 0x0000060005057812 */ /* 0x000fe400078ec0ff */
[----:B------:R-:W-:Y:S02]  /*a4f0*/  SHF.L.U32 R7, R33, 0x2, RZ ;  /* 0x0000000221077819 */ /* 0x000fe400000006ff */
[----:B------:R-:W-:Y:S01]  /*a500*/  IADD3 R0, P3, PT, R5, R0, RZ ;  /* 0x0000000005007210 */ /* 0x000fe20007f7e0ff */
[----:B------:R-:W-:Y:S01]  /*a510*/  IMAD.WIDE.U32 R4, R32, 0x4, RZ ;  /* 0x0000000420047825 */ /* 0x000fe200078e00ff */
[C---:B0-----:R-:W-:Y:S02]  /*a520*/  IADD3 R22, P1, PT, R18.reuse, UR4, RZ ;  /* 0x0000000412167c10 */ /* 0x041fe4000ff3e0ff */
[----:B------:R-:W-:Y:S02]  /*a530*/  SHF.L.U64.HI R28, R3, 0x2, R2 ;  /* 0x00000002031c7819 */ /* 0x000fe40000010202 */
[----:B--2---:R-:W-:-:S02]  /*a540*/  IADD3 R20, P2, PT, R18, UR8, RZ ;  /* 0x0000000812147c10 */ /* 0x004fc4000ff5e0ff */
[C---:B------:R-:W-:Y:S02]  /*a550*/  IADD3.X R23, PT, PT, R19.reuse, UR5, RZ, P1, !PT ;  /* 0x0000000513177c10 */ /* 0x040fe40008ffe4ff */
[C---:B------:R-:W-:Y:S02]  /*a560*/  IADD3.X R21, PT, PT, R19.reuse, UR9, RZ, P2, !PT ;  /* 0x0000000913157c10 */ /* 0x040fe400097fe4ff */
[----:B-1----:R-:W-:Y:S02]  /*a570*/  IADD3 R18, P1, PT, R18, UR10, RZ ;  /* 0x0000000a12127c10 */ /* 0x002fe4000ff3e0ff */
[----:B------:R-:W-:Y:S02]  /*a580*/  IADD3 R14, P2, PT, RZ, -R14, RZ ;  /* 0x8000000eff0e7210 */ /* 0x000fe40007f5e0ff */
[----:B------:R-:W-:Y:S02]  /*a590*/  IADD3.X R19, PT, PT, R19, UR11, RZ, P1, !PT ;  /* 0x0000000b13137c10 */ /* 0x000fe40008ffe4ff */
[----:B------:R-:W-:-:S02]  /*a5a0*/  SHF.L.U64.HI R24, R25, 0x2, R30 ;  /* 0x0000000219187819 */ /* 0x000fc4000001021e */
[----:B------:R-:W-:Y:S02]  /*a5b0*/  IADD3 R26, PT, PT, R5, R7, RZ ;  /* 0x00000007051a7210 */ /* 0x000fe40007ffe0ff */
[----:B------:R-:W-:Y:S02]  /*a5c0*/  IADD3.X R16, PT, PT, RZ, -0x1, RZ, P2, !PT ;  /* 0xffffffffff107810 */ /* 0x000fe400017fe4ff */
[----:B------:R-:W-:-:S07]  /*a5d0*/  IADD3.X R31, PT, PT, RZ, R31, RZ, P3, !PT ;  /* 0x0000001fff1f7210 */ /* 0x000fce0001ffe4ff */
.L_x_376:
        /* <DEDUP_REMOVED lines=14> */
[----:B------:R-:W-:-:S04]  /*a6c0*/  IADD3 R14, P1, PT, R14, 0x1, RZ ;  /* 0x000000010e0e7810 */ /* 0x000fc80007f3e0ff */
[----:B------:R-:W-:Y:S02]  /*a6d0*/  IADD3.X R16, PT, PT, RZ, R16, RZ, P1, !PT ;  /* 0x00000010ff107210 */ /* 0x000fe40000ffe4ff */
[----:B------:R-:W-:-:S04]  /*a6e0*/  ISETP.NE.U32.AND P1, PT, R14, RZ, PT ;  /* 0x000000ff0e00720c */ /* 0x000fc80003f25070 */
[----:B------:R-:W-:Y:S02]  /*a6f0*/  ISETP.NE.AND.EX P1, PT, R16, RZ, PT, P1 ;  /* 0x000000ff1000720c */ /* 0x000fe40003f25310 */
[----:B------:R-:W-:Y:S02]  /*a700*/  IADD3 R22, P2, PT, R22, 0x800, RZ ;  /* 0x0000080016167810 */ /* 0x000fe40007f5e0ff */
[----:B------:R-:W-:Y:S02]  /*a710*/  IADD3 R20, P3, PT, R20, 0x800, RZ ;  /* 0x0000080014147810 */ /* 0x000fe40007f7e0ff */
[----:B------:R-:W-:Y:S02]  /*a720*/  IADD3.X R23, PT, PT, RZ, R23, RZ, P2, !PT ;  /* 0x00000017ff177210 */ /* 0x000fe400017fe4ff */
[----:B--2---:R-:W-:Y:S02]  /*a730*/  F2FP.BF16.F32.PACK_AB R15, R9, R6 ;  /* 0x00000006090f723e */ /* 0x004fe400000010ff */
[----:B------:R-:W-:-:S02]  /*a740*/  MOV R6, R18 ;  /* 0x0000001200067202 */ /* 0x000fc40000000f00 */
[-C--:B------:R-:W-:Y:S02]  /*a750*/  MOV R9, R21.reuse ;  /* 0x0000001500097202 */ /* 0x080fe40000000f00 */
[----:B---3--:R-:W-:Y:S01]  /*a760*/  F2FP.BF16.F32.PACK_AB R17, R13, R10 ;  /* 0x0000000a0d11723e */ /* 0x008fe200000010ff */
[----:B------:R0:W-:Y:S04]  /*a770*/  STG.E desc[UR6][R6.64], R15 ;  /* 0x0000000f06007986 */ /* 0x0001e8000c101906 */
[----:B------:R0:W-:Y:S01]  /*a780*/  STG.E desc[UR6][R8.64], R17 ;  /* 0x0000001108007986 */ /* 0x0001e2000c101906 */
[----:B------:R-:W-:Y:S02]  /*a790*/  IADD3 R18, P4, PT, R18, 0x800, RZ ;  /* 0x0000080012127810 */ /* 0x000fe40007f9e0ff */
[----:B------:R-:W-:-:S02]  /*a7a0*/  IADD3.X R21, PT, PT, RZ, R21, RZ, P3, !PT ;  /* 0x00000015ff157210 */ /* 0x000fc40001ffe4ff */
[----:B------:R-:W-:Y:S01]  /*a7b0*/  IADD3.X R19, PT, PT, RZ, R19, RZ, P4, !PT ;  /* 0x00000013ff137210 */ /* 0x000fe200027fe4ff */
[----:B------:R-:W-:Y:S08]  /*a7c0*/  @P1 BRA `(.L_x_376) ;  /* 0xfffffffc00841947 */ /* 0x000ff0000383ffff */
.L_x_375:
[----:B------:R-:W-:Y:S05]  /*a7d0*/  BSYNC.RECONVERGENT B0 ;  /* 0x0000000000007941 */ /* 0x000fea0003800200 */
.L_x_374:
[----:B------:R-:W-:Y:S05]  /*a7e0*/  @!P0 EXIT ;  /* 0x000000000000894d */ /* 0x000fea0003800000 */
[C---:B------:R-:W-:Y:S01]  /*a7f0*/  SHF.L.U64.HI R29, R32.reuse, 0x2, R33 ;  /* 0x00000002201d7819 */ /* 0x040fe20000010221 */
[----:B------:R-:W2:Y:S01]  /*a800*/  LDCU.64 UR4, c[0x0][0x3d8] ;  /* 0x00007b00ff0477ac */ /* 0x000ea20008000a00 */
[----:B------:R-:W-:Y:S02]  /*a810*/  SHF.L.U32 R27, R32, 0x2, RZ ;  /* 0x00000002201b7819 */ /* 0x000fe400000006ff */
[C---:B------:R-:W-:Y:S01]  /*a820*/  SHF.L.U64.HI R37, R25.reuse, 0x2, R30 ;  /* 0x0000000219257819 */ /* 0x040fe2000001021e */
[----:B------:R-:W3:Y:S01]  /*a830*/  LDCU.64 UR8, c[0x0][0x388] ;  /* 0x00007100ff0877ac */ /* 0x000ee20008000a00 */
[----:B------:R-:W-:Y:S02]  /*a840*/  SHF.L.U32 R39, R25, 0x2, RZ ;  /* 0x0000000219277819 */ /* 0x000fe400000006ff */
[C---:B------:R-:W-:Y:S01]  /*a850*/  SHF.L.U64.HI R33, R3.reuse, 0x2, R2 ;  /* 0x0000000203217819 */ /* 0x040fe20000010202 */
[----:B------:R-:W4:Y:S01]  /*a860*/  LDCU.64 UR10, c[0x0][0x390] ;  /* 0x00007200ff0a77ac */ /* 0x000f220008000a00 */
[----:B------:R-:W-:-:S07]  /*a870*/  SHF.L.U32 R35, R3, 0x2, RZ ;  /* 0x0000000203237819 */ /* 0x000fce00000006ff */
.L_x_377:
[C---:B------:R-:W-:Y:S02]  /*a880*/  SHF.L.U32 R24, R0.reuse, 0x2, RZ ;  /* 0x0000000200187819 */ /* 0x040fe400000006ff */
[----:B------:R-:W-:Y:S02]  /*a890*/  SHF.L.U64.HI R26, R0, 0x2, R31 ;  /* 0x00000002001a7819 */ /* 0x000fe4000001021f */
[----:B--2---:R-:W-:-:S04]  /*a8a0*/  IADD3 R4, P0, PT, R24, UR4, RZ ;  /* 0x0000000418047c10 */ /* 0x004fc8000ff1e0ff */
[----:B-1----:R-:W-:Y:S02]  /*a8b0*/  IADD3.X R5, PT, PT, R26, UR5, RZ, P0, !PT ;  /* 0x000000051a057c10 */ /* 0x002fe400087fe4ff */
[C---:B0-----:R-:W-:Y:S02]  /*a8c0*/  IADD3 R6, P0, PT, R4.reuse, R35, RZ ;  /* 0x0000002304067210 */ /* 0x041fe40007f1e0ff */
[C---:B------:R-:W-:Y:S02]  /*a8d0*/  IADD3 R10, P2, PT, R4.reuse, R39, RZ ;  /* 0x00000027040a7210 */ /* 0x040fe40007f5e0ff */
[C---:B------:R-:W-:Y:S02]  /*a8e0*/  IADD3.X R7, PT, PT, R5.reuse, R33, RZ, P0, !PT ;  /* 0x0000002105077210 */ /* 0x040fe400007fe4ff */
[----:B------:R-:W-:Y:S02]  /*a8f0*/  IADD3 R8, P1, PT, R4, R27, RZ ;  /* 0x0000001b04087210 */ /* 0x000fe40007f3e0ff */
[----:B------:R-:W2:Y:S01]  /*a900*/  LDG.E R4, desc[UR6][R4.64] ;  /* 0x0000000604047981 */ /* 0x000ea2000c1e1900 */
[----:B------:R-:W-:-:S02]  /*a910*/  IADD3.X R11, PT, PT, R5, R37, RZ, P2, !PT ;  /* 0x00000025050b7210 */ /* 0x000fc400017fe4ff */
[----:B------:R-:W-:Y:S01]  /*a920*/  IADD3.X R9, PT, PT, R5, R29, RZ, P1, !PT ;  /* 0x0000001d05097210 */ /* 0x000fe20000ffe4ff */
[----:B------:R-:W2:Y:S04]  /*a930*/  LDG.E R7, desc[UR6][R6.64] ;  /* 0x0000000606077981 */ /* 0x000ea8000c1e1900 */
[----:B------:R-:W5:Y:S04]  /*a940*/  LDG.E R8, desc[UR6][R8.64] ;  /* 0x0000000608087981 */ /* 0x000f68000c1e1900 */
[----:B------:R-:W5:Y:S01]  /*a950*/  LDG.E R11, desc[UR6][R10.64] ;  /* 0x000000060a0b7981 */ /* 0x000f62000c1e1900 */
[----:B-1----:R-:W-:-:S02]  /*a960*/  LOP3.LUT R16, R24, 0xfffffffc, RZ, 0xc0, !PT ;  /* 0xfffffffc18107812 */ /* 0x002fc400078ec0ff */
[----:B------:R-:W-:Y:S02]  /*a970*/  LOP3.LUT R15, R26, 0x1, RZ, 0xc0, !PT ;  /* 0x000000011a0f7812 */ /* 0x000fe400078ec0ff */
[----:B---3--:R-:W-:-:S04]  /*a980*/  IADD3 R12, P0, PT, R16, UR8, RZ ;  /* 0x00000008100c7c10 */ /* 0x008fc8000ff1e0ff */
[C---:B------:R-:W-:Y:S02]  /*a990*/  IADD3.X R13, PT, PT, R15.reuse, UR9, RZ, P0, !PT ;  /* 0x000000090f0d7c10 */ /* 0x040fe400087fe4ff */
[C---:B----4-:R-:W-:Y:S02]  /*a9a0*/  IADD3 R14, P0, PT, R16.reuse, UR10, RZ ;  /* 0x0000000a100e7c10 */ /* 0x050fe4000ff1e0ff */
[----:B------:R-:W-:Y:S02]  /*a9b0*/  IADD3 R16, P1, PT, R16, UR4, RZ ;  /* 0x0000000410107c10 */ /* 0x000fe4000ff3e0ff */
[----:B------:R-:W-:Y:S02]  /*a9c0*/  IADD3.X R15, PT, PT, R15, UR11, RZ, P0, !PT ;  /* 0x0000000b0f0f7c10 */ /* 0x000fe400087fe4ff */
[----:B--2---:R-:W-:Y:S02]  /*a9d0*/  F2FP.BF16.F32.PACK_AB R19, R7, R4 ;  /* 0x000000040713723e */ /* 0x004fe400000010ff */
[----:B------:R-:W-:-:S04]  /*a9e0*/  LOP3.LUT R4, R26, 0x3, RZ, 0xc0, !PT ;  /* 0x000000031a047812 */ /* 0x000fc800078ec0ff */
[----:B------:R-:W-:Y:S02]  /*a9f0*/  IADD3.X R17, PT, PT, R4, UR5, RZ, P1, !PT ;  /* 0x0000000504117c10 */ /* 0x000fe40008ffe4ff */
[----:B-----5:R-:W-:Y:S02]  /*aa00*/  F2FP.BF16.F32.PACK_AB R21, R11, R8 ;  /* 0x000000080b15723e */ /* 0x020fe400000010ff */
        /* <DEDUP_REMOVED lines=9> */
[----:B0-----:R-:W2:Y:S04]  /*aaa0*/  LDG.E R19, desc[UR6][R4.64+0x800] ;  /* 0x0008000604137981 */ /* 0x001ea8000c1e1900 */
[----:B------:R-:W3:Y:S04]  /*aab0*/  LDG.E R20, desc[UR6][R6.64+0x800] ;  /* 0x0008000606147981 */ /* 0x000ee8000c1e1900 */
[----:B------:R-:W3:Y:S01]  /*aac0*/  LDG.E R23, desc[UR6][R8.64+0x800] ;  /* 0x0008000608177981 */ /* 0x000ee2000c1e1900 */
        /* <DEDUP_REMOVED lines=28> */
[----:B------:R-:W3:Y:S04]  /*ac90*/  LDG.E R16, desc[UR6][R16.64+0x1800] ;  /* 0x0018000610107981 */ /* 0x000ee8000c1e1900 */
[----:B------:R-:W3:Y:S04]  /*aca0*/  LDG.E R5, desc[UR6][R4.64+0x1800] ;  /* 0x0018000604057981 */ /* 0x000ee8000c1e1900 */
[----:B------:R-:W4:Y:S04]  /*acb0*/  LDG.E R6, desc[UR6][R6.64+0x1800] ;  /* 0x0018000606067981 */ /* 0x000f28000c1e1900 */
[----:B------:R-:W4:Y:S01]  /*acc0*/  LDG.E R9, desc[UR6][R8.64+0x1800] ;  /* 0x0018000608097981 */ /* 0x000f22000c1e1900 */
[----:B--2---:R-:W-:-:S04]  /*acd0*/  IADD3 R13, P0, PT, R24, 0x1800, RZ ;  /* 0x00001800180d7810 */ /* 0x004fc80007f1e0ff */
        /* <DEDUP_REMOVED lines=11> */
[----:B---3--:R-:W-:Y:S02]  /*ad90*/  F2FP.BF16.F32.PACK_AB R5, R5, R16 ;  /* 0x000000100505723e */ /* 0x008fe400000010ff */
[----:B----4-:R-:W-:-:S03]  /*ada0*/  F2FP.BF16.F32.PACK_AB R7, R9, R6 ;  /* 0x000000060907723e */ /* 0x010fc600000010ff */
[----:B------:R1:W-:Y:S04]  /*adb0*/  STG.E desc[UR6][R12.64], R5 ;  /* 0x000000050c007986 */ /* 0x0003e8000c101906 */
[----:B------:R1:W-:Y:S02]  /*adc0*/  STG.E desc[UR6][R14.64], R7 ;  /* 0x000000070e007986 */ /* 0x0003e4000c101906 */
[----:B------:R-:W-:Y:S05]  /*add0*/  @P0 BRA `(.L_x_377) ;  /* 0xfffffff800a80947 */ /* 0x000fea000383ffff */
[----:B------:R-:W-:Y:S05]  /*ade0*/  EXIT ;  /* 0x000000000000794d */ /* 0x000fea0003800000 */
.L_x_378:
        /* <DEDUP_REMOVED lines=9> */
.L_x_4502:


//--------------------- .text._Z35group_norm_nhwc_bwd_one_pass_kernelI11Bf16IOBf16WLi512ELi64ELi512EEv26Group_norm_nhwc_bwd_params --------------------------
	.section	.text._Z35group_norm_nhwc_bwd_one_pass_kernelI11Bf16IOBf16WLi512ELi64ELi512EEv26Group_norm_nhwc_bwd_params,"ax",@progbits
	.align	128
        .global         _Z35group_norm_nhwc_bwd_one_pass_kernelI11Bf16IOBf16WLi512ELi64ELi512EEv26Group_norm_nhwc_bwd_params
        .type           _Z35group_norm_nhwc_bwd_one_pass_kernelI11Bf16IOBf16WLi512ELi64ELi512EEv26Group_norm_nhwc_bwd_params,@function
        .size           _Z35group_norm_nhwc_bwd_one_pass_kernelI11Bf16IOBf16WLi512ELi64ELi512EEv26Group_norm_nhwc_bwd_params,(.L_x_4503 - _Z35group_norm_nhwc_bwd_one_pass_kernelI11Bf16IOBf16WLi512ELi64ELi512EEv26Group_norm_nhwc_bwd_params)
        .other          _Z35group_norm_nhwc_bwd_one_pass_kernelI11Bf16IOBf16WLi512ELi64ELi512EEv26Group_norm_nhwc_bwd_params,@"STO_CUDA_ENTRY STV_DEFAULT"
_Z35group_norm_nhwc_bwd_one_pass_kernelI11Bf16IOBf16WLi512ELi64ELi512EEv26Group_norm_nhwc_bwd_params:
.text._Z35group_norm_nhwc_bwd_one_pass_kernelI11Bf16IOBf16WLi512ELi64ELi512EEv26Group_norm_nhwc_bwd_params:
        /* <DEDUP_REMOVED lines=11> */
.L_x_405:
[----:B0-----:R-:W0:Y:S01]  /*00b0*/  LDCU UR14, c[0x0][0x410] ;  /* 0x00008200ff0e77ac */ /* 0x001e220008000800 */
[----:B-----5:R-:W1:Y:S01]  /*00c0*/  S2R R6, SR_TID.X ;  /* 0x0000000000067919 */ /* 0x020e620000002100 */
[----:B------:R-:W-:Y:S01]  /*00d0*/  IABS R5, UR8 ;  /* 0x0000000800057c13 */ /* 0x000fe20008000000 */
[----:B------:R-:W2:Y:S01]  /*00e0*/  S2UR UR20, SR_CTAID.X ;  /* 0x00000000001479c3 */ /* 0x000ea20000002500 */
[----:B------:R-:W3:Y:S01]  /*00f0*/  LDCU UR12, c[0x0][0x41c] ;  /* 0x00008380ff0c77ac */ /* 0x000ee20008000800 */
[----:B------:R-:W-:Y:S01]  /*0100*/  LOP3.LUT R3, R3, 0xfeffffff, RZ, 0xc0, !PT ;  /* 0xfeffffff03037812 */ /* 0x000fe200078ec0ff */
[----:B------:R4:W-:Y:S01]  /*0110*/  STL [R1+0x1f0], R125 ;  /* 0x0001f07d01007387 */ /* 0x0009e20000100800 */
[----:B------:R-:W-:Y:S01]  /*0120*/  R2UR UR9, R5 ;  /* 0x00000000050972ca */ /* 0x000fe200000e0000 */
[----:B------:R-:W-:Y:S01]  /*0130*/  UMOV UR6, URZ ;  /* 0x000000ff00067c82 */ /* 0x000fe20008000000 */
        /* <DEDUP_REMOVED lines=44> */
[----:B------:R-:W-:Y:S01]  /*0400*/  ISETP.GE.U32.AND P0, PT, R23, UR16, PT ;  /* 0x0000001017007c0c */ /* 0x000fe2000bf06070 */
[----:B------:R-:W-:Y:S01]  /*0410*/  UIMAD UR5, UR13, UR5, UR9 ;  /* 0x000000050d0572a4 */ /* 0x000fe2000f8e0209 */
[----:B0-----:R-:W-:Y:S01]  /*0420*/  @!P3 IMAD R6, R7, R12, RZ ;  /* 0x0000000c0706b224 */ /* 0x001fe200078e02ff */
[----:B------:R-:W-:Y:S01]  /*0430*/  ULOP3.LUT UR9, URZ, UR14, URZ, 0x33, !UPT ;  /* 0x0000000eff097292 */ /* 0x000fe2000f8e33ff */
[----:B------:R-:W0:Y:S01]  /*0440*/  @!P3 LDC.64 R24, c[0x0][0x3a0] ;  /* 0x0000e800ff18bb82 */ /* 0x000e220000000a00 */
[----:B------:R-:W-:Y:S01]  /*0450*/  UISETP.GT.U32.AND UP2, UPT, UR13, UR5, UPT ;  /* 0x000000050d00728c */ /* 0x000fe2000bf44070 */
[----:B------:R-:W-:Y:S01]  /*0460*/  @!P3 IMAD R13, R2, R13, R6 ;  /* 0x0000000d020db224 */ /* 0x000fe200078e0206 */
[----:B------:R-:W-:-:S02]  /*0470*/  @P6 LOP3.LUT R3, R3, 0x400000, RZ, 0xfc, !PT ;  /* 0x0040000003036812 */ /* 0x000fc400078efcff */
[----:B------:R-:W-:Y:S02]  /*0480*/  SHF.R.S32.HI R21, RZ, 0x1f, R23 ;  /* 0x0000001fff157819 */ /* 0x000fe40000011417 */
[C---:B------:R-:W-:Y:S01]  /*0490*/  IADD3 R27, PT, PT, R2.reuse, 0x40, RZ ;  /* 0x00000040021b7810 */ /* 0x040fe20007ffe0ff */
[----:B------:R-:W3:Y:S01]  /*04a0*/  @!P6 LDC.64 R32, c[0x0][0x3f8] ;  /* 0x0000fe00ff20eb82 */ /* 0x000ee20000000a00 */
[----:B------:R-:W-:Y:S02]  /*04b0*/  ISETP.GE.AND.EX P5, PT, R21, UR17, PT, P0 ;  /* 0x0000001115007c0c */ /* 0x000fe4000bfa6300 */
[----:B------:R-:W-:Y:S01]  /*04c0*/  ISETP.GE.U32.AND P0, PT, R27, UR16, PT ;  /* 0x000000101b007c0c */ /* 0x000fe2000bf06070 */
[----:B------:R-:W-:Y:S01]  /*04d0*/  @!UP2 UIADD3 UR5, UPT, UPT, UR5, -UR13, URZ ;  /* 0x8000000d0505a290 */ /* 0x000fe2000fffe0ff */
[C---:B------:R-:W-:Y:S01]  /*04e0*/  IADD3 R105, PT, PT, R2.reuse, 0x170, RZ ;  /* 0x0000017002697810 */ /* 0x040fe20007ffe0ff */
[----:B------:R-:W-:Y:S01]  /*04f0*/  @!UP2 UIADD3 UR7, UPT, UPT, UR7, 0x1, URZ ;  /* 0x000000010707a890 */ /* 0x000fe2000fffe0ff */
[----:B--2---:R-:W-:Y:S01]  /*0500*/  @!P4 IMAD R14, R11, R30, RZ ;  /* 0x0000001e0b0ec224 */ /* 0x004fe200078e02ff */
[----:B------:R-:W-:Y:S01]  /*0510*/  UIADD3 UR6, UPT, UPT, UR5, -UR13, URZ ;  /* 0x8000000d05067290 */ /* 0x000fe2000fffe0ff */
[----:B------:R-:W2:Y:S01]  /*0520*/  @!P4 LDC.64 R34, c[0x0][0x3a0] ;  /* 0x0000e800ff22cb82 */ /* 0x000ea20000000a00 */
[----:B------:R-:W-:Y:S01]  /*0530*/  UISETP.GT.U32.AND UP3, UPT, UR13, UR5, UPT ;  /* 0x000000050d00728c */ /* 0x000fe2000bf64070 */
[C---:B------:R-:W-:Y:S01]  /*0540*/  IADD3 R109, PT, PT, R2.reuse, 0x180, RZ ;  /* 0x00000180026d7810 */ /* 0x040fe20007ffe0ff */
[----:B------:R-:W-:Y:S01]  /*0550*/  UISETP.GE.U32.AND UP1, UPT, UR5, UR13, UPT ;  /* 0x0000000d0500728c */ /* 0x000fe2000bf26070 */
[C---:B------:R-:W-:Y:S01]  /*0560*/  IADD3 R115, PT, PT, R2.reuse, 0x190, RZ ;  /* 0x0000019002737810 */ /* 0x040fe20007ffe0ff */
[----:B------:R-:W-:Y:S01]  /*0570*/  USEL UR5, UR6, UR5, !UP3 ;  /* 0x0000000506057287 */ /* 0x000fe2000d800000 */
[----:B------:R-:W-:-:S02]  /*0580*/  IADD3 R119, PT, PT, R2, 0x1a0, RZ ;  /* 0x000001a002777810 */ /* 0x000fc40007ffe0ff */
[----:B------:R-:W4:Y:S01]  /*0590*/  @!P5 LDC.64 R42, c[0x0][0x3f8] ;  /* 0x0000fe00ff2adb82 */ /* 0x000f220000000a00 */
[----:B------:R-:W-:Y:S01]  /*05a0*/  @!UP4 UIADD3 UR5, UPT, UPT, -UR5, URZ, URZ ;  /* 0x000000ff0505c290 */ /* 0x000fe2000fffe1ff */
[----:B------:R-:W-:Y:S02]  /*05b0*/  SHF.R.S32.HI R113, RZ, 0x1f, R115 ;  /* 0x0000001fff717819 */ /* 0x000fe40000011473 */
[C---:B------:R-:W-:Y:S01]  /*05c0*/  IADD3 R123, PT, PT, R2.reuse, 0x1b0, RZ ;  /* 0x000001b0027b7810 */ /* 0x040fe20007ffe0ff */
[----:B------:R-:W-:Y:S01]  /*05d0*/  USEL UR13, UR9, UR5, !UP0 ;  /* 0x00000005090d7287 */ /* 0x000fe2000c000000 */
[----:B------:R-:W-:Y:S01]  /*05e0*/  IADD3 R124, PT, PT, R2, 0x1c0, RZ ;  /* 0x000001c0027c7810 */ /* 0x000fe20007ffe0ff */
[----:B------:R-:W-:Y:S01]  /*05f0*/  @UP1 UIADD3 UR7, UPT, UPT, UR7, 0x1, URZ ;  /* 0x0000000107071890 */ /* 0x000fe2000fffe0ff */
[----:B------:R-:W2:Y:S01]  /*0600*/  @!P6 LDC.64 R38, c[0x0][0x3a0] ;  /* 0x0000e800ff26eb82 */ /* 0x000ea20000000a00 */
[----:B------:R-:W-:Y:S01]  /*0610*/  USHF.L.U32 UR5, UR13, 0x6, URZ ;  /* 0x000000060d057899 */ /* 0x000fe200080006ff */
[----:B------:R-:W-:Y:S01]  /*0620*/  SHF.R.S32.HI R121, RZ, 0x1f, R123 ;  /* 0x0000001fff797819 */ /* 0x000fe2000001147b */
[----:B------:R-:W-:Y:S01]  /*0630*/  @!UP5 UIADD3 UR7, UPT, UPT, -UR7, URZ, URZ ;  /* 0x000000ff0707d290 */ /* 0x000fe2000fffe1ff */
[----:B------:R-:W-:Y:S01]  /*0640*/  SHF.R.S32.HI R122, RZ, 0x1f, R124 ;  /* 0x0000001fff7a7819 */ /* 0x000fe2000001147c */
[----:B------:R-:W-:-:S02]  /*0650*/  USHF.R.S32.HI UR6, URZ, 0x1f, UR5 ;  /* 0x0000001fff067899 */ /* 0x000fc40008011405 */
[----:B------:R-:W-:Y:S01]  /*0660*/  USEL UR7, UR9, UR7, !UP0 ;  /* 0x0000000709077287 */ /* 0x000fe2000c000000 */
[----:B------:R-:W-:Y:S01]  /*0670*/  LOP3.LUT R4, R4, UR5, RZ, 0xfc, !PT ;  /* 0x0000000504047c12 */ /* 0x000fe2000f8efcff */
[----:B------:R-:W2:Y:S02]  /*0680*/  @!P6 LDC.64 R40, c[0x0][0x398] ;  /* 0x0000e600ff28eb82 */ /* 0x000ea40000000a00 */
[----:B------:R-:W-:Y:S01]  /*0690*/  USHF.R.S32.HI UR5, URZ, 0x1f, UR7 ;  /* 0x0000001fff057899 */ /* 0x000fe20008011407 */
[----:B------:R-:W-:-:S03]  /*06a0*/  MOV R5, UR6 ;  /* 0x0000000600057c02 */ /* 0x000fc60008000f00 */
[----:B------:R-:W-:Y:S01]  /*06b0*/  UIMAD UR5, UR5, UR18, URZ ;  /* 0x00000012050572a4 */ /* 0x000fe2000f8e02ff */
[----:B----4-:R-:W-:Y:S02]  /*06c0*/  @!P5 IMAD R20, R21, R42, RZ ;  /* 0x0000002a1514d224 */ /* 0x010fe400078e02ff */
[----:B------:R-:W-:Y:S01]  /*06d0*/  IMAD.WIDE.U32 R4, R9, UR7, R4 ;  /* 0x0000000709047c25 */ /* 0x000fe2000f8e0004 */
[----:B------:R-:W-:Y:S01]  /*06e0*/  UIMAD UR5, UR7, UR19, UR5 ;  /* 0x00000013070572a4 */ /* 0x000fe2000f8e0205 */
[----:B------:R-:W-:Y:S01]  /*06f0*/  PRMT R125, RZ, 0x7610, R125 ;  /* 0x00007610ff7d7816 */ /* 0x000fe2000000007d */
[----:B------:R-:W4:Y:S01]  /*0700*/  LDCU.64 UR6, c[0x0][0x3b8] ;  /* 0x00007700ff0677ac */ /* 0x000f220008000a00 */
[----:B------:R-:W-:Y:S01]  /*0710*/  @!P3 MOV R6, R4 ;  /* 0x000000040006b202 */ /* 0x000fe20000000f00 */
[----:B------:R-:W-:Y:S02]  /*0720*/  STL.64 [R1+0x1a0], R4 ;  /* 0x0001a00401007387 */ /* 0x000fe40000100a00 */
[----:B------:R-:W-:-:S02]  /*0730*/  IADD3 R7, PT, PT, R5, UR5, RZ ;  /* 0x0000000505077c10 */ /* 0x000fc4000fffe0ff */
[----:B------:R-:W-:Y:S02]  /*0740*/  @!P6 MOV R16, R4 ;  /* 0x000000040010e202 */ /* 0x000fe40000000f00 */
[----:B------:R-:W-:Y:S01]  /*0750*/  @!P5 MOV R21, R7 ;  /* 0x000000070015d202 */ /* 0x000fe20000000f00 */
[----:B------:R-:W-:Y:S01]  /*0760*/  @!P3 IMAD.WIDE.U32 R8, R2, R12, R6 ;  /* 0x0000000c0208b225 */ /* 0x000fe200078e0006 */
[----:B------:R-:W-:Y:S04]  /*0770*/  STL.64 [R1+0x198], R6 ;  /* 0x0001980601007387 */ /* 0x000fe80000100a00 */
[----:B------:R-:W-:Y:S02]  /*0780*/  @!P3 IADD3 R13, PT, PT, R9, R13, RZ ;  /* 0x0000000d090db210 */ /* 0x000fe40007ffe0ff */
[----:B------:R-:W-:-:S02]  /*0790*/  @!P3 SHF.L.U32 R9, R8, 0x1, RZ ;  /* 0x000000010809b819 */ /* 0x000fc400000006ff */
[----:B------:R-:W-:Y:S02]  /*07a0*/  @!P3 SHF.L.U64.HI R12, R8, 0x1, R13 ;  /* 0x00000001080cb819 */ /* 0x000fe4000001020d */
[C---:B-1----:R-:W-:Y:S02]  /*07b0*/  @!P3 IADD3 R10, P2, PT, R9.reuse, R28, RZ ;  /* 0x0000001c090ab210 */ /* 0x042fe40007f5e0ff */
[----:B0-----:R-:W-:Y:S02]  /*07c0*/  @!P3 IADD3 R8, P1, PT, R9, R24, RZ ;  /* 0x000000180908b210 */ /* 0x001fe40007f3e0ff */
[C---:B------:R-:W-:Y:S02]  /*07d0*/  @!P3 IADD3.X R11, PT, PT, R12.reuse, R29, RZ, P2, !PT ;  /* 0x0000001d0c0bb210 */ /* 0x040fe400017fe4ff */
[----:B------:R-:W-:Y:S02]  /*07e0*/  LOP3.LUT P2, RZ, R3, 0x800000, RZ, 0xc0, !PT ;  /* 0x0080000003ff7812 */ /* 0x000fe4000784c0ff */
[----:B------:R-:W-:-:S02]  /*07f0*/  @!P3 IADD3.X R9, PT, PT, R12, R25, RZ, P1, !PT ;  /* 0x000000190c09b210 */ /* 0x000fc40000ffe4ff */
[----:B------:R-:W-:Y:S02]  /*0800*/  SHF.R.S32.HI R25, RZ, 0x1f, R27 ;  /* 0x0000001fff197819 */ /* 0x000fe4000001141b */
[----:B------:R-:W-:Y:S02]  /*0810*/  LOP3.LUT R3, R3, 0xffdfffff, RZ, 0xc0, !PT ;  /* 0xffdfffff03037812 */ /* 0x000fe400078ec0ff */
[----:B------:R-:W-:Y:S02]  /*0820*/  ISETP.GE.AND.EX P4, PT, R25, UR17, PT, P0 ;  /* 0x0000001119007c0c */ /* 0x000fe4000bf86300 */
[----:B------:R-:W-:-:S03]  /*0830*/  @P5 LOP3.LUT R3, R3, 0x200000, RZ, 0xfc, !PT ;  /* 0x0020000003035812 */ /* 0x000fc600078efcff */
[----:B------:R-:W-:Y:S01]  /*0840*/  @!P2 MOV R12, R4 ;  /* 0x00000004000ca202 */ /* 0x000fe20000000f00 */
[----:B------:R-:W0:Y:S01]  /*0850*/  @!P2 LDC.64 R36, c[0x0][0x398] ;  /* 0x0000e600ff24ab82 */ /* 0x000e220000000a00 */
[----:B------:R-:W-:Y:S01]  /*0860*/  @!P2 MOV R13, R7 ;  /* 0x00000007000da202 */ /* 0x000fe20000000f00 */
[----:B------:R-:W-:Y:S01]  /*0870*/  @!P2 IMAD R29, R15, R31, R14 ;  /* 0x0000001f0f1da224 */ /* 0x000fe200078e020e */
[----:B------:R-:W-:Y:S01]  /*0880*/  IADD3 R31, PT, PT, R2, 0x50, RZ ;  /* 0x00000050021f7810 */ /* 0x000fe20007ffe0ff */
[----:B---3--:R-:W-:Y:S01]  /*0890*/  @!P6 IMAD R14, R17, R32, RZ ;  /* 0x00000020110ee224 */ /* 0x008fe200078e02ff */
[----:B------:R-:W-:Y:S01]  /*08a0*/  @!P6 MOV R17, R7 ;  /* 0x000000070011e202 */ /* 0x000fe20000000f00 */
[----:B------:R-:W-:Y:S01]  /*08b0*/  @!P2 IMAD.WIDE.U32 R12, R15, R30, R12 ;  /* 0x0000001e0f0ca225 */ /* 0x000fe200078e000c */
[----:B------:R-:W-:Y:S01]  /*08c0*/  ISETP.GE.U32.AND P1, PT, R31, UR16, PT ;  /* 0x000000101f007c0c */ /* 0x000fe2000bf26070 */
[----:B------:R-:W1:Y:S01]  /*08d0*/  @!P4 LDC.64 R44, c[0x0][0x3f8] ;  /* 0x0000fe00ff2ccb82 */ /* 0x000e620000000a00 */
[----:B------:R-:W-:Y:S01]  /*08e0*/  @!P4 MOV R24, R4 ;  /* 0x000000040018c202 */ /* 0x000fe20000000f00 */
[----:B------:R-:W-:Y:S01]  /*08f0*/  @!P6 IMAD R33, R19, R33, R14 ;  /* 0x000000211321e224 */ /* 0x000fe200078e020e */
[----:B------:R-:W-:Y:S01]  /*0900*/  @!P2 IADD3 R13, PT, PT, R13, R29, RZ ;  /* 0x0000001d0d0da210 */ /* 0x000fe20007ffe0ff */
[----:B------:R-:W-:Y:S01]  /*0910*/  @!P6 IMAD.WIDE.U32 R16, R19, R32, R16 ;  /* 0x000000201310e225 */ /* 0x000fe200078e0010 */
[----:B------:R-:W-:-:S02]  /*0920*/  SHF.R.S32.HI R29, RZ, 0x1f, R31 ;  /* 0x0000001fff1d7819 */ /* 0x000fc4000001141f */
[C---:B------:R-:W-:Y:S02]  /*0930*/  @!P2 SHF.L.U32 R15, R12.reuse, 0x1, RZ ;  /* 0x000000010c0fa819 */ /* 0x040fe400000006ff */
[----:B------:R-:W-:Y:S02]  /*0940*/  ISETP.GE.AND.EX P3, PT, R29, UR17, PT, P1 ;  /* 0x000000111d007c0c */ /* 0x000fe4000bf66310 */
[----:B------:R-:W-:Y:S02]  /*0950*/  @!P2 SHF.L.U64.HI R18, R12, 0x1, R13 ;  /* 0x000000010c12a819 */ /* 0x000fe4000001020d */
[----:B--2---:R-:W-:Y:S02]  /*0960*/  @!P2 IADD3 R12, P0, PT, R15, R34, RZ ;  /* 0x000000220f0ca210 */ /* 0x004fe40007f1e0ff */
[----:B------:R-:W-:Y:S01]  /*0970*/  @!P6 IADD3 R17, PT, PT, R17, R33, RZ ;  /* 0x000000211111e210 */ /* 0x000fe20007ffe0ff */
[----:B------:R-:W-:Y:S01]  /*0980*/  @!P5 IMAD R33, R23, R43, R20 ;  /* 0x0000002b1721d224 */ /* 0x000fe200078e0214 */
[----:B------:R-:W-:-:S02]  /*0990*/  @!P2 IADD3.X R13, PT, PT, R18, R35, RZ, P0, !PT ;  /* 0x00000023120da210 */ /* 0x000fc400007fe4ff */
[----:B0-----:R-:W-:Y:S01]  /*09a0*/  @!P2 IADD3 R14, P0, PT, R15, R36, RZ ;  /* 0x000000240f0ea210 */ /* 0x001fe20007f1e0ff */
[----:B------:R-:W0:Y:S01]  /*09b0*/  @!P5 LDC.64 R34, c[0x0][0x3a0] ;  /* 0x0000e800ff22db82 */ /* 0x000e220000000a00 */
[----:B------:R-:W-:Y:S01]  /*09c0*/  @!P6 SHF.L.U32 R19, R16, 0x1, RZ ;  /* 0x000000011013e819 */ /* 0x000fe200000006ff */
[----:B------:R2:W-:Y:S01]  /*09d0*/  STL [R1+0x1f4], R13 ;  /* 0x0001f40d01007387 */ /* 0x0005e20000100800 */
[----:B------:R-:W-:Y:S02]  /*09e0*/  @!P2 IADD3.X R15, PT, PT, R18, R37, RZ, P0, !PT ;  /* 0x00000025120fa210 */ /* 0x000fe400007fe4ff */
[----:B------:R-:W-:Y:S02]  /*09f0*/  @!P6 SHF.L.U64.HI R22, R16, 0x1, R17 ;  /* 0x000000011016e819 */ /* 0x000fe40000010211 */
[----:B------:R-:W-:Y:S01]  /*0a00*/  @!P6 IADD3 R16, P0, PT, R19, R38, RZ ;  /* 0x000000261310e210 */ /* 0x000fe20007f1e0ff */
[----:B------:R-:W3:Y:S01]  /*0a10*/  @!P3 LDC.64 R46, c[0x0][0x3f8] ;  /* 0x0000fe00ff2ebb82 */ /* 0x000ee20000000a00 */
[----:B------:R-:W-:-:S02]  /*0a20*/  @!P5 MOV R20, R4 ;  /* 0x000000040014d202 */ /* 0x000fc40000000f00 */
[C---:B------:R-:W-:Y:S02]  /*0a30*/  @!P6 IADD3.X R17, PT, PT, R22.reuse, R39, RZ, P0, !PT ;  /* 0x000000271611e210 */ /* 0x040fe400007fe4ff */
[----:B------:R-:W-:Y:S01]  /*0a40*/  @!P6 IADD3 R18, P0, PT, R19, R40, RZ ;  /* 0x000000281312e210 */ /* 0x000fe20007f1e0ff */
[----:B------:R-:W-:Y:S01]  /*0a50*/  @!P5 IMAD.WIDE.U32 R20, R23, R42, R20 ;  /* 0x0000002a1714d225 */ /* 0x000fe200078e0014 */
[----:B------:R-:W-:Y:S01]  /*0a60*/  LOP3.LUT R3, R3, 0xffefffff, RZ, 0xc0, !PT ;  /* 0xffefffff03037812 */ /* 0x000fe200078ec0ff */
[----:B------:R-:W4:Y:S01]  /*0a70*/  @!P5 LDC.64 R36, c[0x0][0x398] ;  /* 0x0000e600ff24db82 */ /* 0x000f220000000a00 */
[----:B------:R-:W-:Y:S01]  /*0a80*/  @!P6 IADD3.X R19, PT, PT, R22, R41, RZ, P0, !PT ;  /* 0x000000291613e210 */ /* 0x000fe200007fe4ff */
[-C--:B-1----:R-:W-:Y:S01]  /*0a90*/  @!P4 IMAD R22, R25, R44.reuse, RZ ;  /* 0x0000002c1916c224 */ /* 0x082fe200078e02ff */
[----:B------:R-:W-:Y:S01]  /*0aa0*/  @!P4 MOV R25, R7 ;  /* 0x000000070019c202 */ /* 0x000fe20000000f00 */
[----:B------:R-:W-:Y:S01]  /*0ab0*/  STL [R1+0x1d8], R17 ;  /* 0x0001d81101007387 */ /* 0x000fe20000100800 */
[----:B------:R-:W-:Y:S01]  /*0ac0*/  @!P5 IADD3 R21, PT, PT, R21, R33, RZ ;  /* 0x000000211515d210 */ /* 0x000fe20007ffe0ff */
[C---:B------:R-:W-:Y:S01]  /*0ad0*/  @!P4 IMAD R33, R27.reuse, R45, R22 ;  /* 0x0000002d1b21c224 */ /* 0x040fe200078e0216 */
[C---:B------:R-:W-:Y:S01]  /*0ae0*/  @!P5 SHF.L.U32 R23, R20.reuse, 0x1, RZ ;  /* 0x000000011417d819 */ /* 0x040fe200000006ff */
[----:B------:R-:W1:Y:S01]  /*0af0*/  @!P4 LDC.64 R38, c[0x0][0x3a0] ;  /* 0x0000e800ff26cb82 */ /* 0x000e620000000a00 */
[----:B------:R-:W-:Y:S01]  /*0b00*/  @!P4 IMAD.WIDE.U32 R24, R27, R44, R24 ;  /* 0x0000002c1b18c225 */ /* 0x000fe200078e0018 */
[----:B------:R-:W-:Y:S01]  /*0b10*/  @!P5 SHF.L.U64.HI R26, R20, 0x1, R21 ;  /* 0x00000001141ad819 */ /* 0x000fe20000010215 */
[----:B------:R2:W-:Y:S01]  /*0b20*/  STL.64 [R1+0x1e0], R18 ;  /* 0x0001e01201007387 */ /* 0x0005e20000100a00 */
[----:B0-----:R-:W-:-:S02]  /*0b30*/  @!P5 IADD3 R20, P0, PT, R23, R34, RZ ;  /* 0x000000221714d210 */ /* 0x001fc40007f1e0ff */
[----:B------:R-:W-:Y:S02]  /*0b40*/  @!P4 IADD3 R25, PT, PT, R25, R33, RZ ;  /* 0x000000211919c210 */ /* 0x000fe40007ffe0ff */
[----:B------:R-:W0:Y:S01]  /*0b50*/  @!P4 LDC.64 R40, c[0x0][0x398] ;  /* 0x0000e600ff28cb82 */ /* 0x000e220000000a00 */
[----:B---3--:R-:W-:Y:S01]  /*0b60*/  @!P3 IMAD R28, R29, R46, RZ ;  /* 0x0000002e1d1cb224 */ /* 0x008fe200078e02ff */
[----:B------:R-:W-:Y:S01]  /*0b70*/  @!P5 IADD3.X R21, PT, PT, R26, R35, RZ, P0, !PT ;  /* 0x000000231a15d210 */ /* 0x000fe200007fe4ff */
[----:B------:R-:W-:Y:S01]  /*0b80*/  STL [R1+0x1d4], R20 ;  /* 0x0001d41401007387 */ /* 0x000fe20000100800 */
[----:B------:R-:W-:Y:S01]  /*0b90*/  @!P3 MOV R29, R7 ;  /* 0x00000007001db202 */ /* 0x000fe20000000f00 */
[----:B------:R-:W-:Y:S01]  /*0ba0*/  @!P3 IMAD R33, R31, R47, R28 ;  /* 0x0000002f1f21b224 */ /* 0x000fe200078e021c */
[----:B------:R-:W-:Y:S01]  /*0bb0*/  @!P3 MOV R28, R4 ;  /* 0x00000004001cb202 */ /* 0x000fe20000000f00 */
[----:B------:R-:W-:Y:S01]  /*0bc0*/  STL.64 [R1+0x1e8], R20 ;  /* 0x0001e81401007387 */ /* 0x000fe20000100a00 */
[----:B------:R-:W3:Y:S01]  /*0bd0*/  @!P3 LDC.64 R42, c[0x0][0x3a0] ;  /* 0x0000e800ff2abb82 */ /* 0x000ee20000000a00 */
[----:B----4-:R-:W-:-:S02]  /*0be0*/  @!P5 IADD3 R22, P0, PT, R23, R36, RZ ;  /* 0x000000241716d210 */ /* 0x010fc40007f1e0ff */
[----:B------:R-:W-:Y:S01]  /*0bf0*/  @!P4 SHF.L.U32 R27, R24, 0x1, RZ ;  /* 0x00000001181bc819 */ /* 0x000fe200000006ff */
[----:B------:R-:W-:Y:S01]  /*0c00*/  @!P3 IMAD.WIDE.U32 R28, R31, R46, R28 ;  /* 0x0000002e1f1cb225 */ /* 0x000fe200078e001c */
[----:B------:R-:W-:Y:S01]  /*0c10*/  @!P5 IADD3.X R23, PT, PT, R26, R37, RZ, P0, !PT ;  /* 0x000000251a17d210 */ /* 0x000fe200007fe4ff */
[----:B------:R-:W-:Y:S01]  /*0c20*/  STL [R1+0x1d0], R21 ;  /* 0x0001d01501007387 */ /* 0x000fe20000100800 */
[----:B------:R-:W-:Y:S01]  /*0c30*/  @!P4 SHF.L.U64.HI R30, R24, 0x1, R25 ;  /* 0x00000001181ec819 */ /* 0x000fe20000010219 */
[----:B------:R-:W4:Y:S01]  /*0c40*/  @!P3 LDC.64 R44, c[0x0][0x398] ;  /* 0x0000e600ff2cbb82 */ /* 0x000f220000000a00 */
[----:B-1----:R-:W-:Y:S02]  /*0c50*/  @!P4 IADD3 R24, P0, PT, R27, R38, RZ ;  /* 0x000000261b18c210 */ /* 0x002fe40007f1e0ff */
[----:B------:R-:W-:Y:S02]  /*0c60*/  @!P3 IADD3 R29, PT, PT, R29, R33, RZ ;  /* 0x000000211d1db210 */ /* 0x000fe40007ffe0ff */
[----:B------:R-:W-:Y:S01]  /*0c70*/  @!P4 IADD3.X R25, PT, PT, R30, R39, RZ, P0, !PT ;  /* 0x000000271e19c210 */ /* 0x000fe200007fe4ff */
[----:B------:R-:W-:Y:S01]  /*0c80*/  STL [R1+0x1cc], R24 ;  /* 0x0001cc1801007387 */ /* 0x000fe20000100800 */
[----:B------:R-:W-:-:S02]  /*0c90*/  @!P3 SHF.L.U32 R31, R28, 0x1, RZ ;  /* 0x000000011c1fb819 */ /* 0x000fc400000006ff */
[----:B0-----:R-:W-:Y:S01]  /*0ca0*/  @!P4 IADD3 R26, P0, PT, R27, R40, RZ ;  /* 0x000000281b1ac210 */ /* 0x001fe20007f1e0ff */
[----:B------:R-:W-:Y:S01]  /*0cb0*/  STL [R1+0x1c8], R25 ;  /* 0x0001c81901007387 */ /* 0x000fe20000100800 */
[----:B------:R-:W-:Y:S02]  /*0cc0*/  @!P3 SHF.L.U64.HI R32, R28, 0x1, R29 ;  /* 0x000000011c20b819 */ /* 0x000fe4000001021d */
[----:B------:R-:W-:Y:S02]  /*0cd0*/  @!P4 IADD3.X R27, PT, PT, R30, R41, RZ, P0, !PT ;  /* 0x000000291e1bc210 */ /* 0x000fe400007fe4ff */
[----:B------:R-:W-:Y:S02]  /*0ce0*/  IADD3 R35, PT, PT, R2, 0x60, RZ ;  /* 0x0000006002237810 */ /* 0x000fe40007ffe0ff */
[----:B---3--:R-:W-:Y:S02]  /*0cf0*/  @!P3 IADD3 R28, P0, PT, R31, R42, RZ ;  /* 0x0000002a1f1cb210 */ /* 0x008fe40007f1e0ff */
[----:B------:R-:W-:-:S02]  /*0d00*/  SHF.R.S32.HI R33, RZ, 0x1f, R35 ;  /* 0x0000001fff217819 */ /* 0x000fc40000011423 */
[C---:B------:R-:W-:Y:S02]  /*0d10*/  @!P3 IADD3.X R29, PT, PT, R32.reuse, R43, RZ, P0, !PT ;  /* 0x0000002b201db210 */ /* 0x040fe400007fe4ff */
[----:B------:R-:W-:Y:S02]  /*0d20*/  @P4 LOP3.LUT R3, R3, 0x100000, RZ, 0xfc, !PT ;  /* 0x0010000003034812 */ /* 0x000fe400078efcff */
[----:B----4-:R-:W-:Y:S02]  /*0d30*/  @!P3 IADD3 R30, P0, PT, R31, R44, RZ ;  /* 0x0000002c1f1eb210 */ /* 0x010fe40007f1e0ff */
[----:B------:R-:W-:Y:S02]  /*0d40*/  LOP3.LUT R3, R3, 0xfff7ffff, RZ, 0xc0, !PT ;  /* 0xfff7ffff03037812 */ /* 0x000fe400078ec0ff */
[----:B------:R-:W-:Y:S02]  /*0d50*/  @!P3 IADD3.X R31, PT, PT, R32, R45, RZ, P0, !PT ;  /* 0x0000002d201fb210 */ /* 0x000fe400007fe4ff */
[----:B------:R-:W-:-:S02]  /*0d60*/  ISETP.GE.U32.AND P0, PT, R35, UR16, PT ;  /* 0x0000001023007c0c */ /* 0x000fc4000bf06070 */
[----:B------:R-:W-:Y:S02]  /*0d70*/  @P3 LOP3.LUT R3, R3, 0x80000, RZ, 0xfc, !PT ;  /* 0x0008000003033812 */ /* 0x000fe400078efcff */
[----:B------:R-:W-:Y:S02]  /*0d80*/  ISETP.GE.AND.EX P1, PT, R33, UR17, PT, P0 ;  /* 0x0000001121007c0c */ /* 0x000fe4000bf26300 */
[----:B------:R-:W-:-:S11]  /*0d90*/  LOP3.LUT R3, R3, 0xfffbffff, RZ, 0xc0, !PT ;  /* 0xfffbffff03037812 */ /* 0x000fd600078ec0ff */
        /* <DEDUP_REMOVED lines=373> */
[----:B------:R-:W-:Y:S02]  /*24f0*/  SHF.R.S32.HI R107, RZ, 0x1f, R109 ;  /* 0x0000001fff6b7819 */ /* 0x000fe4000001146d */
[----:B------:R-:W-:-:S04]  /*2500*/  ISETP.GE.U32.AND P0, PT, R109, UR16, PT ;  /* 0x000000106d007c0c */ /* 0x000fc8000bf06070 */
[----:B------:R-:W-:-:S13]  /*2510*/  ISETP.GE.AND.EX P1, PT, R107, UR17, PT, P0 ;  /* 0x000000116b007c0c */ /* 0x000fda000bf26300 */
[----:B------:R-:W0:Y:S01]  /*2520*/  @!P1 LDC.64 R110, c[0x0][0x3f8] ;  /* 0x0000fe00ff6e9b82 */ /* 0x000e220000000a00 */
[----:B------:R-:W-:-:S07]  /*2530*/  @P1 LOP3.LUT R3, R3, 0x1, RZ, 0xfc, !PT ;  /* 0x0000000103031812 */ /* 0x000fce00078efcff */
        /* <DEDUP_REMOVED lines=28> */
[----:B-1----:R-:W-:-:S02]  /*2700*/  @!P0 IADD3 R108, P1, PT, R111, R108, RZ ;  /* 0x0000006c6f6c8210 */ /* 0x002fc40007f3e0ff */
[----:B------:R-:W-:Y:S02]  /*2710*/  SHF.R.S32.HI R117, RZ, 0x1f, R119 ;  /* 0x0000001fff757819 */ /* 0x000fe40000011477 */
[----:B------:R-:W-:Y:S02]  /*2720*/  @!P0 IADD3.X R109, PT, PT, R112, R109, RZ, P1, !PT ;  /* 0x0000006d706d8210 */ /* 0x000fe40000ffe4ff */
[----:B0-----:R-:W-:-:S04]  /*2730*/  @!P0 IADD3 R110, P1, PT, R111, R114, RZ ;  /* 0x000000726f6e8210 */ /* 0x001fc80007f3e0ff */
[----:B------:R-:W-:Y:S02]  /*2740*/  @!P0 IADD3.X R111, PT, PT, R112, R115, RZ, P1, !PT ;  /* 0x00000073706f8210 */ /* 0x000fe40000ffe4ff */
[----:B------:R-:W-:Y:S02]  /*2750*/  ISETP.GE.U32.AND P1, PT, R119, UR16, PT ;  /* 0x0000001077007c0c */ /* 0x000fe4000bf26070 */
[----:B------:R-:W-:Y:S02]  /*2760*/  LOP3.LUT P0, RZ, R3, 0x1000000, RZ, 0xc0, !PT ;  /* 0x0100000003ff7812 */ /* 0x000fe4000780c0ff */
[----:B------:R-:W-:Y:S02]  /*2770*/  ISETP.GE.AND.EX P1, PT, R117, UR17, PT, P1 ;  /* 0x0000001175007c0c */ /* 0x000fe4000bf26310 */
[----:B------:R-:W-:-:S11]  /*2780*/  LOP3.LUT R3, R3, 0x7fffffff, RZ, 0xc0, !PT ;  /* 0x7fffffff03037812 */ /* 0x000fd600078ec0ff */
[----:B------:R-:W0:Y:S01]  /*2790*/  @!P1 LDC.64 R114, c[0x0][0x3f8] ;  /* 0x0000fe00ff729b82 */ /* 0x000e220000000a00 */
[----:B------:R-:W-:Y:S02]  /*27a0*/  @P1 LOP3.LUT R3, R3, 0x80000000, RZ, 0xfc, !PT ;  /* 0x8000000003031812 */ /* 0x000fe400078efcff */
[----:B--2---:R-:W-:Y:S02]  /*27b0*/  PRMT R13, RZ, 0x7610, R13 ;  /* 0x00007610ff0d7816 */ /* 0x004fe4000000000d */
        /* <DEDUP_REMOVED lines=10> */
[----:B------:R-:W0:Y:S01]  /*2860*/  @!P1 LDC.64 R114, c[0x0][0x398] ;  /* 0x0000e600ff729b82 */ /* 0x000e220000000a00 */
[----:B-1----:R-:W-:-:S04]  /*2870*/  @!P1 IADD3 R112, P2, PT, R117, R112, RZ ;  /* 0x0000007075709210 */ /* 0x002fc80007f5e0ff */
[----:B------:R-:W-:Y:S02]  /*2880*/  @!P1 IADD3.X R113, PT, PT, R116, R113, RZ, P2, !PT ;  /* 0x0000007174719210 */ /* 0x000fe400017fe4ff */
[----:B0-----:R-:W-:-:S04]  /*2890*/  @!P1 IADD3 R114, P2, PT, R117, R114, RZ ;  /* 0x0000007275729210 */ /* 0x001fc80007f5e0ff */
        /* <DEDUP_REMOVED lines=20> */
[----:B------:R-:W-:-:S03]  /*29e0*/  ISETP.GE.U32.AND P3, PT, R124, UR16, PT ;  /* 0x000000107c007c0c */ /* 0x000fc6000bf66070 */
[----:B------:R0:W-:Y:S01]  /*29f0*/  @!P2 STL.64 [R1+0x140], R18 ;  /* 0x000140120100a387 */ /* 0x0001e20000100a00 */
[----:B------:R-:W-:-:S13]  /*2a00*/  ISETP.GE.AND.EX P3, PT, R122, UR17, PT, P3 ;  /* 0x000000117a007c0c */ /* 0x000fda000bf66330 */
[----:B------:R-:W1:Y:S01]  /*2a10*/  @!P3 LDC.64 R120, c[0x0][0x3f8] ;  /* 0x0000fe00ff78bb82 */ /* 0x000e620000000a00 */
[----:B------:R-:W-:Y:S02]  /*2a20*/  @!P3 MOV R123, R7 ;  /* 0x00000007007bb202 */ /* 0x000fe40000000f00 */
[----:B------:R-:W-:-:S05]  /*2a30*/  @P3 LOP3.LUT R3, R3, 0x20000000, RZ, 0xfc, !PT ;  /* 0x2000000003033812 */ /* 0x000fca00078efcff */
[----:B------:R-:W0:Y:S01]  /*2a40*/  @!P3 LDC.64 R118, c[0x0][0x3a0] ;  /* 0x0000e800ff76bb82 */ /* 0x000e220000000a00 */
[----:B-1----:R-:W-:-:S04]  /*2a50*/  @!P3 IMAD R122, R122, R120, RZ ;  /* 0x000000787a7ab224 */ /* 0x002fc800078e02ff */
[----:B------:R-:W-:Y:S01]  /*2a60*/  @!P3 IMAD R121, R124, R121, R122 ;  /* 0x000000797c79b224 */ /* 0x000fe200078e027a */
[----:B------:R-:W-:-:S05]  /*2a70*/  @!P3 MOV R122, R4 ;  /* 0x00000004007ab202 */ /* 0x000fca0000000f00 */
[----:B------:R-:W-:Y:S01]  /*2a80*/  @!P3 IMAD.WIDE.U32 R122, R124, R120, R122 ;  /* 0x000000787c7ab225 */ /* 0x000fe200078e007a */
[----:B------:R-:W-:-:S04]  /*2a90*/  IADD3 R124, PT, PT, R2, 0x1d0, RZ ;  /* 0x000001d0027c7810 */ /* 0x000fc80007ffe0ff */
[----:B------:R-:W-:Y:S02]  /*2aa0*/  @!P3 IADD3 R121, PT, PT, R123, R121, RZ ;  /* 0x000000797b79b210 */ /* 0x000fe40007ffe0ff */
[C---:B------:R-:W-:Y:S02]  /*2ab0*/  @!P3 SHF.L.U32 R120, R122.reuse, 0x1, RZ ;  /* 0x000000017a78b819 */ /* 0x040fe400000006ff */
[----:B------:R-:W-:Y:S02]  /*2ac0*/  @!P3 SHF.L.U64.HI R122, R122, 0x1, R121 ;  /* 0x000000017a7ab819 */ /* 0x000fe40000010279 */
[----:B0-----:R-:W-:-:S04]  /*2ad0*/  @!P3 IADD3 R18, P4, PT, R120, R118, RZ ;  /* 0x000000767812b210 */ /* 0x001fc80007f9e0ff */
[----:B------:R-:W-:Y:S02]  /*2ae0*/  @!P3 IADD3.X R19, PT, PT, R122, R119, RZ, P4, !PT ;  /* 0x000000777a13b210 */ /* 0x000fe400027fe4ff */
[----:B------:R-:W0:Y:S03]  /*2af0*/  @!P3 LDC.64 R118, c[0x0][0x398] ;  /* 0x0000e600ff76bb82 */ /* 0x000e260000000a00 */
[----:B------:R0:W-:Y:S02]  /*2b00*/  @!P3 STL.64 [R1+0x128], R18 ;  /* 0x000128120100b387 */ /* 0x0001e40000100a00 */
[----:B0-----:R-:W-:-:S04]  /*2b10*/  @!P3 IADD3 R18, P4, PT, R120, R118, RZ ;  /* 0x000000767812b210 */ /* 0x001fc80007f9e0ff */
[----:B------:R-:W-:Y:S02]  /*2b20*/  @!P3 IADD3.X R19, PT, PT, R122, R119, RZ, P4, !PT ;  /* 0x000000777a13b210 */ /* 0x000fe400027fe4ff */
[----:B------:R-:W-:Y:S02]  /*2b30*/  SHF.R.S32.HI R122, RZ, 0x1f, R124 ;  /* 0x0000001fff7a7819 */ /* 0x000fe4000001147c */
[----:B------:R-:W-:Y:S01]  /*2b40*/  ISETP.GE.U32.AND P4, PT, R124, UR16, PT ;  /* 0x000000107c007c0c */ /* 0x000fe2000bf86070 */
[----:B------:R0:W-:Y:S01]  /*2b50*/  @!P3 STL.64 [R1+0x138], R18 ;  /* 0x000138120100b387 */ /* 0x0001e20000100a00 */
[----:B------:R-:W-:Y:S02]  /*2b60*/  LOP3.LUT P3, RZ, R3, 0x800000, RZ, 0xc0, !PT ;  /* 0x0080000003ff7812 */ /* 0x000fe4000786c0ff */
[----:B------:R-:W-:Y:S02]  /*2b70*/  ISETP.GE.AND.EX P4, PT, R122, UR17, PT, P4 ;  /* 0x000000117a007c0c */ /* 0x000fe4000bf86340 */
[----:B------:R-:W-:-:S02]  /*2b80*/  PRMT R17, RZ, 0x7610, R17 ;  /* 0x00007610ff117816 */ /* 0x000fc40000000011 */
[----:B------:R-:W-:-:S09]  /*2b90*/  LOP3.LUT R3, R3, 0xefffffff, RZ, 0xc0, !PT ;  /* 0xefffffff03037812 */ /* 0x000fd200078ec0ff */
[----:B------:R-:W1:Y:S01]  /*2ba0*/  @!P4 LDC.64 R120, c[0x0][0x3f8] ;  /* 0x0000fe00ff78cb82 */ /* 0x000e620000000a00 */
[----:B------:R-:W-:Y:S02]  /*2bb0*/  @!P4 MOV R123, R7 ;  /* 0x00000007007bc202 */ /* 0x000fe40000000f00 */
[----:B------:R-:W-:-:S04]  /*2bc0*/  @P4 LOP3.LUT R3, R3, 0x10000000, RZ, 0xfc, !PT ;  /* 0x1000000003034812 */ /* 0x000fc800078efcff */
[----:B------:R-:W-:Y:S01]  /*2bd0*/  LOP3.LUT R3, R3, 0xf7ffffff, RZ, 0xc0, !PT ;  /* 0xf7ffffff03037812 */ /* 0x000fe200078ec0ff */
[----:B------:R-:W0:Y:S01]  /*2be0*/  @!P4 LDC.64 R118, c[0x0][0x3a0] ;  /* 0x0000e800ff76cb82 */ /* 0x000e220000000a00 */
[----:B-1----:R-:W-:-:S04]  /*2bf0*/  @!P4 IMAD R122, R122, R120, RZ ;  /* 0x000000787a7ac224 */ /* 0x002fc800078e02ff */
[----:B------:R-:W-:Y:S01]  /*2c00*/  @!P4 IMAD R121, R124, R121, R122 ;  /* 0x000000797c79c224 */ /* 0x000fe200078e027a */
[----:B------:R-:W-:-:S05]  /*2c10*/  @!P4 MOV R122, R4 ;  /* 0x00000004007ac202 */ /* 0x000fca0000000f00 */
[----:B------:R-:W-:Y:S01]  /*2c20*/  @!P4 IMAD.WIDE.U32 R122, R124, R120, R122 ;  /* 0x000000787c7ac225 */ /* 0x000fe200078e007a */
[C---:B------:R-:W-:Y:S02]  /*2c30*/  IADD3 R124, PT, PT, R2.reuse, 0x1e0, RZ ;  /* 0x000001e0027c7810 */ /* 0x040fe40007ffe0ff */
[----:B------:R-:W-:Y:S02]  /*2c40*/  IADD3 R2, PT, PT, R2, 0x1f0, RZ ;  /* 0x000001f002027810 */ /* 0x000fe40007ffe0ff */
        /* <DEDUP_REMOVED lines=11> */
[----:B------:R0:W-:Y:S03]  /*2d00*/  @!P4 STL.64 [R1+0x130], R18 ;  /* 0x000130120100c387 */ /* 0x0001e60000100a00 */
[----:B------:R-:W-:-:S13]  /*2d10*/  ISETP.GE.AND.EX P5, PT, R122, UR17, PT, P5 ;  /* 0x000000117a007c0c */ /* 0x000fda000bfa6350 */
[----:B------:R-:W1:Y:S01]  /*2d20*/  @!P5 LDC.64 R118, c[0x0][0x3f8] ;  /* 0x0000fe00ff76db82 */ /* 0x000e620000000a00 */
[----:B------:R-:W-:Y:S02]  /*2d30*/  @!P5 MOV R123, R7 ;  /* 0x00000007007bd202 */ /* 0x000fe40000000f00 */
[----:B------:R-:W-:-:S04]  /*2d40*/  @P5 LOP3.LUT R3, R3, 0x8000000, RZ, 0xfc, !PT ;  /* 0x0800000003035812 */ /* 0x000fc800078efcff */
[----:B------:R-:W-:Y:S01]  /*2d50*/  LOP3.LUT P2, RZ, R3, 0x400000, RZ, 0xc0, !PT ;  /* 0x0040000003ff7812 */ /* 0x000fe2000784c0ff */
[----:B------:R-:W2:Y:S01]  /*2d60*/  @!P5 LDC.64 R120, c[0x0][0x3a0] ;  /* 0x0000e800ff78db82 */ /* 0x000ea20000000a00 */
[----:B-1----:R-:W-:-:S04]  /*2d70*/  @!P5 IMAD R122, R122, R118, RZ ;  /* 0x000000767a7ad224 */ /* 0x002fc800078e02ff */
[----:B------:R-:W-:Y:S01]  /*2d80*/  @!P5 IMAD R119, R124, R119, R122 ;  /* 0x000000777c77d224 */ /* 0x000fe200078e027a */
[----:B------:R-:W-:-:S05]  /*2d90*/  @!P5 MOV R122, R4 ;  /* 0x00000004007ad202 */ /* 0x000fca0000000f00 */
[----:B------:R-:W-:-:S05]  /*2da0*/  @!P5 IMAD.WIDE.U32 R122, R124, R118, R122 ;  /* 0x000000767c7ad225 */ /* 0x000fca00078e007a */
[----:B------:R-:W-:Y:S02]  /*2db0*/  @!P5 IADD3 R119, PT, PT, R123, R119, RZ ;  /* 0x000000777b77d210 */ /* 0x000fe40007ffe0ff */
[C---:B------:R-:W-:Y:S02]  /*2dc0*/  @!P5 SHF.L.U32 R118, R122.reuse, 0x1, RZ ;  /* 0x000000017a76d819 */ /* 0x040fe400000006ff */
[----:B------:R-:W-:Y:S02]  /*2dd0*/  @!P5 SHF.L.U64.HI R122, R122, 0x1, R119 ;  /* 0x000000017a7ad819 */ /* 0x000fe40000010277 */
[----:B--2---:R-:W-:-:S04]  /*2de0*/  @!P5 IADD3 R20, P6, PT, R118, R120, RZ ;  /* 0x000000787614d210 */ /* 0x004fc80007fde0ff */
[----:B------:R-:W-:Y:S02]  /*2df0*/  @!P5 IADD3.X R21, PT, PT, R122, R121, RZ, P6, !PT ;  /* 0x000000797a15d210 */ /* 0x000fe400037fe4ff */
[----:B------:R-:W0:Y:S02]  /*2e00*/  @!P5 LDC.64 R120, c[0x0][0x398] ;  /* 0x0000e600ff78db82 */ /* 0x000e240000000a00 */
[----:B------:R-:W-:Y:S02]  /*2e10*/  MOV R5, R21 ;  /* 0x0000001500057202 */ /* 0x000fe40000000f00 */
[----:B0-----:R-:W-:-:S04]  /*2e20*/  @!P5 IADD3 R18, P6, PT, R118, R120, RZ ;  /* 0x000000787612d210 */ /* 0x001fc80007fde0ff */
[----:B------:R-:W-:Y:S02]  /*2e30*/  @!P5 IADD3.X R19, PT, PT, R122, R121, RZ, P6, !PT ;  /* 0x000000797a13d210 */ /* 0x000fe400037fe4ff */
[----:B------:R-:W-:Y:S02]  /*2e40*/  SHF.R.S32.HI R122, RZ, 0x1f, R2 ;  /* 0x0000001fff7a7819 */ /* 0x000fe40000011402 */
[----:B------:R-:W-:Y:S02]  /*2e50*/  ISETP.GE.U32.AND P6, PT, R2, UR16, PT ;  /* 0x0000001002007c0c */ /* 0x000fe4000bfc6070 */
[----:B------:R-:W-:Y:S02]  /*2e60*/  MOV R6, R18 ;  /* 0x0000001200067202 */ /* 0x000fe40000000f00 */
[----:B------:R-:W-:-:S13]  /*2e70*/  ISETP.GE.AND.EX P6, PT, R122, UR17, PT, P6 ;  /* 0x000000117a007c0c */ /* 0x000fda000bfc6360 */
[----:B------:R-:W0:Y:S01]  /*2e80*/  @!P6 LDC.64 R120, c[0x0][0x3f8] ;  /* 0x0000fe00ff78eb82 */ /* 0x000e220000000a00 */
[----:B------:R-:W-:Y:S02]  /*2e90*/  @!P6 MOV R123, R7 ;  /* 0x00000007007be202 */ /* 0x000fe40000000f00 */
[----:B------:R-:W-:-:S05]  /*2ea0*/  MOV R7, R19 ;  /* 0x0000001300077202 */ /* 0x000fca0000000f00 */
[----:B------:R-:W1:Y:S01]  /*2eb0*/  @!P6 LDC.64 R118, c[0x0][0x3a0] ;  /* 0x0000e800ff76eb82 */ /* 0x000e620000000a00 */
[----:B0-----:R-:W-:-:S04]  /*2ec0*/  @!P6 IMAD R122, R122, R120, RZ ;  /* 0x000000787a7ae224 */ /* 0x001fc800078e02ff */
[----:B------:R-:W-:Y:S01]  /*2ed0*/  @!P6 IMAD R121, R2, R121, R122 ;  /* 0x000000790279e224 */ /* 0x000fe200078e027a */
[----:B------:R-:W-:Y:S02]  /*2ee0*/  @!P6 MOV R122, R4 ;  /* 0x00000004007ae202 */ /* 0x000fe40000000f00 */
[----:B------:R-:W-:-:S03]  /*2ef0*/  MOV R4, R20 ;  /* 0x0000001400047202 */ /* 0x000fc60000000f00 */
[----:B------:R-:W-:-:S05]  /*2f00*/  @!P6 IMAD.WIDE.U32 R122, R2, R120, R122 ;  /* 0x00000078027ae225 */ /* 0x000fca00078e007a */
[----:B------:R-:W-:Y:S02]  /*2f10*/  @!P6 IADD3 R2, PT, PT, R123, R121, RZ ;  /* 0x000000797b02e210 */ /* 0x000fe40007ffe0ff */
[C---:B------:R-:W-:Y:S02]  /*2f20*/  @!P6 SHF.L.U32 R120, R122.reuse, 0x1, RZ ;  /* 0x000000017a78e819 */ /* 0x040fe400000006ff */
[----:B------:R-:W-:Y:S02]  /*2f30*/  @!P6 SHF.L.U64.HI R2, R122, 0x1, R2 ;  /* 0x000000017a02e819 */ /* 0x000fe40000010202 */
[----:B-1----:R-:W-:-:S04]  /*2f40*/  @!P6 IADD3 R18, P1, PT, R120, R118, RZ ;  /* 0x000000767812e210 */ /* 0x002fc80007f3e0ff */
[----:B------:R-:W-:Y:S02]  /*2f50*/  @!P6 IADD3.X R19, PT, PT, R2, R119, RZ, P1, !PT ;  /* 0x000000770213e210 */ /* 0x000fe40000ffe4ff */
[----:B------:R-:W0:Y:S02]  /*2f60*/  @!P6 LDC.64 R118, c[0x0][0x398] ;  /* 0x0000e600ff76eb82 */ /* 0x000e240000000a00 */
[----:B0-----:R-:W-:Y:S01]  /*2f70*/  @!P6 IADD3 R20, P1, PT, R120, R118, RZ ;  /* 0x000000767814e210 */ /* 0x001fe20007f3e0ff */
[----:B------:R-:W-:-:S03]  /*2f80*/  HFMA2 R118, -RZ, RZ, 0, 0 ;  /* 0x00000000ff767431 */ /* 0x000fc600000001ff */
[----:B------:R-:W-:Y:S02]  /*2f90*/  @!P6 IADD3.X R21, PT, PT, R2, R119, RZ, P1, !PT ;  /* 0x000000770215e210 */ /* 0x000fe40000ffe4ff */
[----:B------:R-:W-:Y:S02]  /*2fa0*/  MOV R2, RZ ;  /* 0x000000ff00027202 */ /* 0x000fe40000000f00 */
[C---:B------:R-:W-:Y:S02]  /*2fb0*/  LOP3.LUT P1, RZ, R3.reuse, 0x200000, RZ, 0xc0, !PT ;  /* 0x0020000003ff7812 */ /* 0x040fe4000782c0ff */
[----:B------:R-:W-:Y:S01]  /*2fc0*/  LOP3.LUT R3, R3, 0xfbffffff, RZ, 0xc0, !PT ;  /* 0xfbffffff03037812 */ /* 0x000fe200078ec0ff */
[----:B------:R0:W2:Y:S01]  /*2fd0*/  @!P0 LDG.E R118, desc[UR10][R8.64] ;  /* 0x0000000a08768981 */ /* 0x0000a2000c1e1900 */
[----:B------:R-:W-:Y:S02]  /*2fe0*/  PRMT R24, RZ, 0x7610, R24 ;  /* 0x00007610ff187816 */ /* 0x000fe40000000018 */
[----:B------:R-:W-:Y:S01]  /*2ff0*/  @P6 LOP3.LUT R3, R3, 0x4000000, RZ, 0xfc, !PT ;  /* 0x0400000003036812 */ /* 0x000fe200078efcff */
[----:B------:R-:W3:Y:S01]  /*3000*/  @!P0 LDG.E R2, desc[UR10][R10.64] ;  /* 0x0000000a0a028981 */ /* 0x000ee2000c1e1900 */
[----:B0-----:R-:W-:-:S02]  /*3010*/  PRMT R8, RZ, 0x7610, R8 ;  /* 0x00007610ff087816 */ /* 0x001fc40000000008 */
[----:B--2---:R-:W-:-:S05]  /*3020*/  @!P0 PRMT R13, R118, 0x7610, R13 ;  /* 0x00007610760d8816 */ /* 0x004fca000000000d */
[----:B------:R0:W-:Y:S04]  /*3030*/  STL.S16 [R1+0x148], R13 ;  /* 0x0001480d01007387 */ /* 0x0001e80000100600 */
[----:B0-----:R-:W2:Y:S01]  /*3040*/  LDL.LU R13, [R1+0x1f4] ;  /* 0x0001f400010d7983 */ /* 0x001ea20000300800 */
[----:B---3--:R-:W-:-:S05]  /*3050*/  @!P0 PRMT R8, R2, 0x7610, R8 ;  /* 0x0000761002088816 */ /* 0x008fca0000000008 */
[----:B------:R0:W-:Y:S02]  /*3060*/  STL.S16 [R1+0x150], R8 ;  /* 0x0001500801007387 */ /* 0x0001e40000100600 */
[----:B0-----:R-:W-:Y:S01]  /*3070*/  HFMA2 R8, -RZ, RZ, 0, 0 ;  /* 0x00000000ff087431 */ /* 0x001fe200000001ff */
[----:B------:R-:W-:-:S04]  /*3080*/  PRMT R9, RZ, 0x7610, R9 ;  /* 0x00007610ff097816 */ /* 0x000fc80000000009 */
[----:B------:R-:W-:Y:S01]  /*3090*/  @!P0 PRMT R9, R2, 0x7632, R9 ;  /* 0x0000763202098816 */ /* 0x000fe20000000009 */
[----:B--2---:R-:W2:Y:S04]  /*30a0*/  @!P3 LDG.E R8, desc[UR10][R12.64] ;  /* 0x0000000a0c08b981 */ /* 0x004ea8000c1e1900 */
[----:B------:R0:W-:Y:S02]  /*30b0*/  STL.S16 [R1+0x154], R9 ;  /* 0x0001540901007387 */ /* 0x0001e40000100600 */
[----:B0-----:R-:W-:-:S06]  /*30c0*/  HFMA2 R9, -RZ, RZ, 0, 0 ;  /* 0x00000000ff097431 */ /* 0x001fcc00000001ff */
[----:B------:R0:W3:Y:S01]  /*30d0*/  @!P3 LDG.E R9, desc[UR10][R14.64] ;  /* 0x0000000a0e09b981 */ /* 0x0000e2000c1e1900 */
[----:B--2---:R-:W-:-:S05]  /*30e0*/  @!P3 PRMT R17, R8, 0x7632, R17 ;  /* 0x000076320811b816 */ /* 0x004fca0000000011 */
[----:B------:R1:W-:Y:S04]  /*30f0*/  STL.S16 [R1+0x160], R17 ;  /* 0x0001601101007387 */ /* 0x0003e80000100600 */
[----:B-1----:R-:W2:Y:S01]  /*3100*/  LDL.LU R17, [R1+0x1d8] ;  /* 0x0001d80001117983 */ /* 0x002ea20000300800 */
[----:B------:R-:W-:Y:S02]  /*3110*/  PRMT R11, RZ, 0x7610, R11 ;  /* 0x00007610ff0b7816 */ /* 0x000fe4000000000b */
[----:B------:R-:W-:Y:S02]  /*3120*/  PRMT R10, RZ, 0x7610, R10 ;  /* 0x00007610ff0a7816 */ /* 0x000fe4000000000a */
[----:B0-----:R-:W-:Y:S02]  /*3130*/  MOV R14, R18 ;  /* 0x00000012000e7202 */ /* 0x001fe40000000f00 */
[----:B------:R-:W-:-:S02]  /*3140*/  MOV R15, R19 ;  /* 0x00000013000f7202 */ /* 0x000fc40000000f00 */
[C---:B---3--:R-:W-:Y:S01]  /*3150*/  @!P3 PRMT R11, R9.reuse, 0x7610, R11 ;  /* 0x00007610090bb816 */ /* 0x048fe2000000000b */
[----:B------:R-:W3:Y:S01]  /*3160*/  LDL.LU.64 R18, [R1+0x1e0] ;  /* 0x0001e00001127983 */ /* 0x000ee20000300a00 */
[----:B------:R-:W-:-:S03]  /*3170*/  @!P3 PRMT R10, R9, 0x7632, R10 ;  /* 0x00007632090ab816 */ /* 0x000fc6000000000a */
[----:B------:R-:W-:Y:S01]  /*3180*/  STL.S16 [R1+0x15c], R11 ;  /* 0x00015c0b01007387 */ /* 0x000fe20000100600 */
[----:B------:R-:W-:-:S03]  /*3190*/  MOV R12, R20 ;  /* 0x00000014000c7202 */ /* 0x000fc60000000f00 */
[----:B------:R0:W-:Y:S01]  /*31a0*/  STL.S16 [R1+0x164], R10 ;  /* 0x0001640a01007387 */ /* 0x0001e20000100600 */
[----:B------:R-:W-:-:S03]  /*31b0*/  MOV R13, R21 ;  /* 0x00000015000d7202 */ /* 0x000fc60000000f00 */
[----:B------:R-:W4:Y:S01]  /*31c0*/  LDL.LU.64 R20, [R1+0x1e8] ;  /* 0x0001e80001147983 */ /* 0x000f220000300a00 */
[----:B0-----:R-:W-:-:S06]  /*31d0*/  CS2R R10, SRZ ;  /* 0x00000000000a7805 */ /* 0x001fcc000001ff00 */
[----:B--2---:R-:W2:Y:S04]  /*31e0*/  @!P2 LDG.E R10, desc[UR10][R16.64] ;  /* 0x0000000a100aa981 */ /* 0x004ea8000c1e1900 */
[----:B---3--:R-:W3:Y:S01]  /*31f0*/  @!P2 LDG.E R11, desc[UR10][R18.64] ;  /* 0x0000000a120ba981 */ /* 0x008ee2000c1e1900 */
[----:B----4-:R-:W-:Y:S02]  /*3200*/  PRMT R20, RZ, 0x7610, R20 ;  /* 0x00007610ff147816 */ /* 0x010fe40000000014 */
[----:B------:R-:W-:Y:S02]  /*3210*/  PRMT R21, RZ, 0x7610, R21 ;  /* 0x00007610ff157816 */ /* 0x000fe40000000015 */
[C---:B--2---:R-:W-:Y:S02]  /*3220*/  @!P2 PRMT R20, R10.reuse, 0x7610, R20 ;  /* 0x000076100a14a816 */ /* 0x044fe40000000014 */
[----:B------:R-:W-:-:S03]  /*3230*/  @!P2 PRMT R21, R10, 0x7632, R21 ;  /* 0x000076320a15a816 */ /* 0x000fc60000000015 */
[----:B------:R0:W-:Y:S04]  /*3240*/  STL.S16 [R1+0x158], R20 ;  /* 0x0001581401007387 */ /* 0x0001e80000100600 */
[----:B------:R1:W-:Y:S04]  /*3250*/  STL.S16 [R1+0x168], R21 ;  /* 0x0001681501007387 */ /* 0x0003e80000100600 */
[----:B0-----:R-:W2:Y:S04]  /*3260*/  LDL.LU R20, [R1+0x1d4] ;  /* 0x0001d40001147983 */ /* 0x001ea80000300800 */
[----:B-1----:R-:W2:Y:S01]  /*3270*/  LDL.LU R21, [R1+0x1d0] ;  /* 0x0001d00001157983 */ /* 0x002ea20000300800 */
[----:B------:R-:W-:-:S02]  /*3280*/  PRMT R17, RZ, 0x7610, R17 ;  /* 0x00007610ff117816 */ /* 0x000fc40000000011 */
[----:B------:R-:W-:Y:S02]  /*3290*/  PRMT R16, RZ, 0x7610, R16 ;  /* 0x00007610ff107816 */ /* 0x000fe40000000010 */
[C---:B---3--:R-:W-:Y:S02]  /*32a0*/  @!P2 PRMT R17, R11.reuse, 0x7610, R17 ;  /* 0x000076100b11a816 */ /* 0x048fe40000000011 */
[----:B------:R-:W-:-:S03]  /*32b0*/  @!P2 PRMT R16, R11, 0x7632, R16 ;  /* 0x000076320b10a816 */ /* 0x000fc60000000010 */
[----:B------:R0:W-:Y:S04]  /*32c0*/  STL.S16 [R1+0x16c], R17 ;  /* 0x00016c1101007387 */ /* 0x0001e80000100600 */
[----:B------:R1:W-:Y:S01]  /*32d0*/  STL.S16 [R1+0x174], R16 ;  /* 0x0001741001007387 */ /* 0x0003e20000100600 */
[----:B0-----:R-:W-:Y:S02]  /*32e0*/  MOV R17, R13 ;  /* 0x0000000d00117202 */ /* 0x001fe40000000f00 */
[----:B-1----:R-:W-:Y:S02]  /*32f0*/  MOV R16, R12 ;  /* 0x0000000c00107202 */ /* 0x002fe40000000f00 */
[----:B------:R-:W-:-:S06]  /*3300*/  CS2R R12, SRZ ;  /* 0x00000000000c7805 */ /* 0x000fcc000001ff00 */
[----:B------:R-:W3:Y:S04]  /*3310*/  @!P1 LDG.E R13, desc[UR10][R22.64] ;  /* 0x0000000a160d9981 */ /* 0x000ee8000c1e1900 */
[----:B--2---:R0:W2:Y:S01]  /*3320*/  @!P1 LDG.E R12, desc[UR10][R20.64] ;  /* 0x0000000a140c9981 */ /* 0x0040a2000c1e1900 */
[----:B------:R-:W-:Y:S02]  /*3330*/  PRMT R25, RZ, 0x7610, R25 ;  /* 0x00007610ff197816 */ /* 0x000fe40000000019 */
[----:B------:R-:W-:Y:S02]  /*3340*/  @!P0 PRMT R125, R118, 0x7632, R125 ;  /* 0x00007632767d8816 */ /* 0x000fe4000000007d */
[----:B------:R-:W-:Y:S02]  /*3350*/  LOP3.LUT P0, RZ, R3, 0x100000, RZ, 0xc0, !PT ;  /* 0x0010000003ff7812 */ /* 0x000fe4000780c0ff */
[----:B0-----:R-:W-:-:S02]  /*3360*/  PRMT R21, RZ, 0x7610, R21 ;  /* 0x00007610ff157816 */ /* 0x001fc40000000015 */
        /* <DEDUP_REMOVED lines=8> */
[----:B------:R-:W3:Y:S01]  /*33f0*/  @!P0 LDG.E R15, desc[UR10][R26.64] ;  /* 0x0000000a1a0f8981 */ /* 0x000ee2000c1e1900 */
        /* <DEDUP_REMOVED lines=8> */
[C---:B------:R-:W-:Y:S02]  /*3480*/  LOP3.LUT P2, RZ, R3.reuse, 0x80000, RZ, 0xc0, !PT ;  /* 0x0008000003ff7812 */ /* 0x040fe4000784c0ff */
[----:B------:R-:W-:Y:S02]  /*3490*/  LOP3.LUT P4, RZ, R3, 0x40000, RZ, 0xc0, !PT ;  /* 0x0004000003ff7812 */ /* 0x000fe4000788c0ff */
[C---:B---3--:R-:W-:Y:S02]  /*34a0*/  @!P0 PRMT R19, R15.reuse, 0x7610, R19 ;  /* 0x000076100f138816 */ /* 0x048fe40000000013 */
[----:B------:R-:W-:-:S03]  /*34b0*/  @!P0 PRMT R18, R15, 0x7632, R18 ;  /* 0x000076320f128816 */ /* 0x000fc60000000012 */
[----:B------:R-:W-:Y:S04]  /*34c0*/  STL.S16 [R1+0x18c], R19 ;  /* 0x00018c1301007387 */ /* 0x000fe80000100600 */
[----:B------:R0:W-:Y:S02]  /*34d0*/  STL.S16 [R1+0x190], R18 ;  /* 0x0001901201007387 */ /* 0x0001e40000100600 */
[----:B0-----:R-:W-:-:S06]  /*34e0*/  CS2R R18, SRZ ;  /* 0x0000000000127805 */ /* 0x001fcc000001ff00 */
[----:B------:R-:W3:Y:S04]  /*34f0*/  @!P4 LDG.E R18, desc[UR10][R32.64] ;  /* 0x0000000a2012c981 */ /* 0x000ee8000c1e1900 */
[----:B------:R0:W-:Y:S01]  /*3500*/  STL.S16 [R1+0x14c], R125 ;  /* 0x00014c7d01007387 */ /* 0x0001e20000100600 */
[----:B------:R-:W-:Y:S02]  /*3510*/  PRMT R23, RZ, 0x7610, R23 ;  /* 0x00007610ff177816 */ /* 0x000fe40000000017 */
[----:B------:R-:W-:Y:S01]  /*3520*/  PRMT R22, RZ, 0x7610, R22 ;  /* 0x00007610ff167816 */ /* 0x000fe20000000016 */
[----:B------:R-:W4:Y:S04]  /*3530*/  @!P4 LDG.E R19, desc[UR10][R34.64] ;  /* 0x0000000a2213c981 */ /* 0x000f28000c1e1900 */
[----:B0-----:R-:W3:Y:S04]  /*3540*/  LDL.LU R125, [R1+0x1f0] ;  /* 0x0001f000017d7983 */ /* 0x001ee80000300800 */
[----:B--2---:R0:W2:Y:S02]  /*3550*/  @!P0 LDG.E R14, desc[UR10][R24.64] ;  /* 0x0000000a180e8981 */ /* 0x0040a4000c1e1900 */
[----:B0-----:R-:W-:-:S02]  /*3560*/  MOV R24, R16 ;  /* 0x0000001000187202 */ /* 0x001fc40000000f00 */
[----:B------:R-:W-:Y:S02]  /*3570*/  MOV R25, R17 ;  /* 0x0000001100197202 */ /* 0x000fe40000000f00 */
[----:B------:R-:W-:-:S06]  /*3580*/  CS2R R16, SRZ ;  /* 0x0000000000107805 */ /* 0x000fcc000001ff00 */
[----:B------:R-:W4:Y:S04]  /*3590*/  @!P2 LDG.E R16, desc[UR10][R28.64] ;  /* 0x0000000a1c10a981 */ /* 0x000f28000c1e1900 */
[----:B------:R0:W4:Y:S01]  /*35a0*/  @!P2 LDG.E R17, desc[UR10][R30.64] ;  /* 0x0000000a1e11a981 */ /* 0x000122000c1e1900 */
[C---:B------:R-:W-:Y:S02]  /*35b0*/  LOP3.LUT P5, RZ, R3.reuse, 0x10000, RZ, 0xc0, !PT ;  /* 0x0001000003ff7812 */ /* 0x040fe400078ac0ff */
[----:B------:R-:W-:Y:S02]  /*35c0*/  PRMT R120, RZ, 0x7610, R120 ;  /* 0x00007610ff787816 */ /* 0x000fe40000000078 */
[----:B------:R-:W-:Y:S02]  /*35d0*/  PRMT R121, RZ, 0x7610, R121 ;  /* 0x00007610ff797816 */ /* 0x000fe40000000079 */
[----:B------:R-:W-:-:S02]  /*35e0*/  LOP3.LUT P6, RZ, R3, 0x20000, RZ, 0xc0, !PT ;  /* 0x0002000003ff7812 */ /* 0x000fc400078cc0ff */
[----:B0-----:R-:W-:Y:S02]  /*35f0*/  CS2R R30, SRZ ;  /* 0x00000000001e7805 */ /* 0x001fe4000001ff00 */
[----:B---3--:R-:W-:-:S04]  /*3600*/  PRMT R125, RZ, 0x7610, R125 ;  /* 0x00007610ff7d7816 */ /* 0x008fc8000000007d */
[----:B------:R-:W-:Y:S02]  /*3610*/  @!P3 PRMT R125, R8, 0x7610, R125 ;  /* 0x00007610087db816 */ /* 0x000fe4000000007d */
[----:B------:R-:W-:-:S13]  /*3620*/  LOP3.LUT P3, RZ, R3, 0x1000, RZ, 0xc0, !PT ;  /* 0x0000100003ff7812 */ /* 0x000fda000786c0ff */
[----:B------:R-:W3:Y:S04]  /*3630*/  @!P3 LDG.E R30, desc[UR10][R56.64] ;  /* 0x0000000a381eb981 */ /* 0x000ee8000c1e1900 */
[----:B------:R-:W3:Y:S01]  /*3640*/  @!P3 LDG.E R31, desc[UR10][R58.64] ;  /* 0x0000000a3a1fb981 */ /* 0x000ee2000c1e1900 */
[C---:B--2---:R-:W-:Y:S02]  /*3650*/  @!P0 PRMT R23, R14.reuse, 0x7610, R23 ;  /* 0x000076100e178816 */ /* 0x044fe40000000017 */
[----:B------:R-:W-:-:S03]  /*3660*/  @!P0 PRMT R22, R14, 0x7632, R22 ;  /* 0x000076320e168816 */ /* 0x000fc60000000016 */
[----:B------:R-:W-:Y:S04]  /*3670*/  STL.S16 [R1+0x180], R23 ;  /* 0x0001801701007387 */ /* 0x000fe80000100600 */
[----:B------:R0:W-:Y:S02]  /*3680*/  STL.S16 [R1+0x188], R22 ;  /* 0x0001881601007387 */ /* 0x0001e40000100600 */
[----:B0-----:R-:W-:Y:S02]  /*3690*/  CS2R R22, SRZ ;  /* 0x0000000000167805 */ /* 0x001fe4000001ff00 */
[----:B----4-:R-:W-:-:S04]  /*36a0*/  @!P2 PRMT R120, R16, 0x7632, R120 ;  /* 0x000076321078a816 */ /* 0x010fc80000000078 */
[----:B------:R0:W2:Y:S01]  /*36b0*/  @!P5 LDG.E R23, desc[UR10][R42.64] ;  /* 0x0000000a2a17d981 */ /* 0x0000a2000c1e1900 */
[----:B------:R-:W-:Y:S02]  /*36c0*/  @!P2 PRMT R121, R17, 0x7610, R121 ;  /* 0x000076101179a816 */ /* 0x000fe40000000079 */
[----:B------:R-:W-:Y:S01]  /*36d0*/  LOP3.LUT P0, RZ, R3, 0x8000, RZ, 0xc0, !PT ;  /* 0x0000800003ff7812 */ /* 0x000fe2000780c0ff */
[----:B------:R1:W4:Y:S01]  /*36e0*/  @!P5 LDG.E R22, desc[UR10][R40.64] ;  /* 0x0000000a2816d981 */ /* 0x000322000c1e1900 */
[----:B0-----:R-:W-:Y:S02]  /*36f0*/  PRMT R42, RZ, 0x7610, R42 ;  /* 0x00007610ff2a7816 */ /* 0x001fe4000000002a */
[----:B------:R-:W-:Y:S02]  /*3700*/  PRMT R43, RZ, 0x7610, R43 ;  /* 0x00007610ff2b7816 */ /* 0x000fe4000000002b */
[C---:B------:R-:W-:Y:S02]  /*3710*/  @!P4 PRMT R42, R18.reuse, 0x7610, R42 ;  /* 0x00007610122ac816 */ /* 0x040fe4000000002a */
[----:B------:R-:W-:Y:S01]  /*3720*/  @!P4 PRMT R43, R18, 0x7632, R43 ;  /* 0x00007632122bc816 */ /* 0x000fe2000000002b */
[----:B------:R0:W-:Y:S04]  /*3730*/  STL.64 [R1+0x1a8], R120 ;  /* 0x0001a87801007387 */ /* 0x0001e80000100a00 */
[----:B------:R1:W-:Y:S01]  /*3740*/  STL.64 [R1+0x1b0], R42 ;  /* 0x0001b02a01007387 */ /* 0x0003e20000100a00 */
[----:B0-----:R-:W-:-:S02]  /*3750*/  MOV R120, R20 ;  /* 0x0000001400787202 */ /* 0x001fc40000000f00 */
[----:B------:R-:W-:Y:S02]  /*3760*/  MOV R121, R21 ;  /* 0x0000001500797202 */ /* 0x000fe40000000f00 */
[----:B------:R-:W-:Y:S02]  /*3770*/  CS2R R20, SRZ ;  /* 0x0000000000147805 */ /* 0x000fe4000001ff00 */
[----:B-1----:R-:W-:Y:S02]  /*3780*/  MOV R42, R24 ;  /* 0x00000018002a7202 */ /* 0x002fe40000000f00 */
[----:B------:R-:W-:Y:S02]  /*3790*/  MOV R43, R25 ;  /* 0x00000019002b7202 */ /* 0x000fe40000000f00 */
[----:B------:R-:W-:Y:S01]  /*37a0*/  CS2R R24, SRZ ;  /* 0x0000000000187805 */ /* 0x000fe2000001ff00 */
[----:B------:R-:W3:Y:S04]  /*37b0*/  @!P6 LDG.E R20, desc[UR10][R36.64] ;  /* 0x0000000a2414e981 */ /* 0x000ee8000c1e1900 */
[----:B------:R-:W3:Y:S04]  /*37c0*/  @!P6 LDG.E R21, desc[UR10][R38.64] ;  /* 0x0000000a2615e981 */ /* 0x000ee8000c1e1900 */
[----:B------:R-:W3:Y:S04]  /*37d0*/  @!P0 LDG.E R24, desc[UR10][R44.64] ;  /* 0x0000000a2c188981 */ /* 0x000ee8000c1e1900 */
[----:B------:R0:W3:Y:S01]  /*37e0*/  @!P0 LDG.E R25, desc[UR10][R46.64] ;  /* 0x0000000a2e198981 */ /* 0x0000e2000c1e1900 */
[----:B------:R-:W-:-:S02]  /*37f0*/  PRMT R119, RZ, 0x7610, R119 ;  /* 0x00007610ff777816 */ /* 0x000fc40000000077 */
[----:B------:R-:W-:Y:S02]  /*3800*/  PRMT R122, RZ, 0x7610, R122 ;  /* 0x00007610ff7a7816 */ /* 0x000fe4000000007a */
[----:B------:R-:W-:Y:S02]  /*3810*/  @!P2 PRMT R119, R16, 0x7610, R119 ;  /* 0x000076101077a816 */ /* 0x000fe40000000077 */
[----:B------:R-:W-:Y:S02]  /*3820*/  @!P2 PRMT R122, R17, 0x7632, R122 ;  /* 0x00007632117aa816 */ /* 0x000fe4000000007a */
[C---:B------:R-:W-:Y:S02]  /*3830*/  LOP3.LUT P2, RZ, R3.reuse, 0x2000, RZ, 0xc0, !PT ;  /* 0x0000200003ff7812 */ /* 0x040fe4000784c0ff */
[----:B------:R-:W-:Y:S02]  /*3840*/  LOP3.LUT R0, R0, 0xffffffef, RZ, 0xc0, !PT ;  /* 0xffffffef00007812 */ /* 0x000fe400078ec0ff */
[----:B------:R-:W-:-:S09]  /*3850*/  LOP3.LUT P1, RZ, R3, 0x4000, RZ, 0xc0, !PT ;  /* 0x0000400003ff7812 */ /* 0x000fd2000782c0ff */
[----:B------:R-:W-:-:S04]  /*3860*/  @P2 LOP3.LUT R0, R0, 0x10, RZ, 0xfc, !PT ;  /* 0x0000001000002812 */ /* 0x000fc800078efcff */
[----:B------:R-:W-:Y:S02]  /*3870*/  LOP3.LUT R0, R0, 0xfffffff7, RZ, 0xc0, !PT ;  /* 0xfffffff700007812 */ /* 0x000fe400078ec0ff */
[----:B------:R-:W-:Y:S02]  /*3880*/  CS2R R26, SRZ ;  /* 0x00000000001a7805 */ /* 0x000fe4000001ff00 */
[----:B------:R-:W-:Y:S02]  /*3890*/  @P3 LOP3.LUT R0, R0, 0x8, RZ, 0xfc, !PT ;  /* 0x0000000800003812 */ /* 0x000fe400078efcff */
[----:B------:R-:W-:Y:S02]  /*38a0*/  LOP3.LUT P3, RZ, R3, 0x10000, RZ, 0xc0, !PT ;  /* 0x0001000003ff7812 */ /* 0x000fe4000786c0ff */
[----:B------:R-:W-:Y:S02]  /*38b0*/  CS2R R28, SRZ ;  /* 0x00000000001c7805 */ /* 0x000fe4000001ff00 */
[----:B------:R-:W-:Y:S01]  /*38c0*/  PRMT R123, RZ, 0x7610, R123 ;  /* 0x00007610ff7b7816 */ /* 0x000fe2000000007b */
[----:B------:R1:W3:Y:S01]  /*38d0*/  @!P1 LDG.E R26, desc[UR10][R48.64] ;  /* 0x0000000a301a9981 */ /* 0x0002e2000c1e1900 */
[----:B------:R-:W-:-:S02]  /*38e0*/  PRMT R124, RZ, 0x7610, R124 ;  /* 0x00007610ff7c7816 */ /* 0x000fc4000000007c */
[C---:B------:R-:W-:Y:S01]  /*38f0*/  @!P4 PRMT R123, R19.reuse, 0x7610, R123 ;  /* 0x00007610137bc816 */ /* 0x040fe2000000007b */
[----:B------:R-:W3:Y:S01]  /*3900*/  @!P1 LDG.E R27, desc[UR10][R50.64] ;  /* 0x0000000a321b9981 */ /* 0x000ee2000c1e1900 */
[----:B------:R-:W-:Y:S02]  /*3910*/  @!P4 PRMT R124, R19, 0x7632, R124 ;  /* 0x00007632137cc816 */ /* 0x000fe4000000007c */
[----:B------:R-:W-:Y:S01]  /*3920*/  LOP3.LUT P4, RZ, R3, 0x800, RZ, 0xc0, !PT ;  /* 0x0000080003ff7812 */ /* 0x000fe2000788c0ff */
[----:B------:R-:W3:Y:S01]  /*3930*/  @!P2 LDG.E R28, desc[UR10][R52.64] ;  /* 0x0000000a341ca981 */ /* 0x000ee2000c1e1900 */
[----:B------:R-:W-:Y:S02]  /*3940*/  PRMT R56, RZ, 0x7610, R56 ;  /* 0x00007610ff387816 */ /* 0x000fe40000000038 */
[----:B------:R-:W-:Y:S01]  /*3950*/  PRMT R57, RZ, 0x7610, R57 ;  /* 0x00007610ff397816 */ /* 0x000fe20000000039 */
[----:B------:R1:W3:Y:S01]  /*3960*/  @!P2 LDG.E R29, desc[UR10][R54.64] ;  /* 0x0000000a361da981 */ /* 0x0002e2000c1e1900 */
[----:B------:R-:W-:Y:S01]  /*3970*/  CS2R R32, SRZ ;  /* 0x0000000000207805 */ /* 0x000fe2000001ff00 */
[----:B------:R-:W-:Y:S01]  /*3980*/  HFMA2 R40, -RZ, RZ, 0, 0 ;  /* 0x00000000ff287431 */ /* 0x000fe200000001ff */
[----:B0-----:R-:W-:Y:S01]  /*3990*/  PRMT R47, RZ, 0x7610, R47 ;  /* 0x00007610ff2f7816 */ /* 0x001fe2000000002f */
[----:B------:R0:W-:Y:S01]  /*39a0*/  STL [R1+0x14], R8 ;  /* 0x0000140801007387 */ /* 0x0001e20000100800 */
[----:B-1----:R-:W-:-:S02]  /*39b0*/  PRMT R48, RZ, 0x7610, R48 ;  /* 0x00007610ff307816 */ /* 0x002fc40000000030 */
[----:B------:R-:W-:Y:S01]  /*39c0*/  PRMT R49, RZ, 0x7610, R49 ;  /* 0x00007610ff317816 */ /* 0x000fe20000000031 */
[----:B------:R1:W3:Y:S01]  /*39d0*/  @!P4 LDG.E R32, desc[UR10][R60.64] ;  /* 0x0000000a3c20c981 */ /* 0x0002e2000c1e1900 */
[----:B------:R-:W-:Y:S02]  /*39e0*/  PRMT R54, RZ, 0x7610, R54 ;  /* 0x00007610ff367816 */ /* 0x000fe40000000036 */
[----:B------:R-:W-:Y:S01]  /*39f0*/  PRMT R55, RZ, 0x7610, R55 ;  /* 0x00007610ff377816 */ /* 0x000fe20000000037 */
[----:B------:R1:W3:Y:S01]  /*3a00*/  @!P4 LDG.E R33, desc[UR10][R62.64] ;  /* 0x0000000a3e21c981 */ /* 0x0002e2000c1e1900 */
[----:B------:R-:W-:Y:S02]  /*3a10*/  PRMT R50, RZ, 0x7610, R50 ;  /* 0x00007610ff327816 */ /* 0x000fe40000000032 */
[----:B0-----:R-:W-:Y:S02]  /*3a20*/  MOV R8, RZ ;  /* 0x000000ff00087202 */ /* 0x001fe40000000f00 */
[----:B------:R-:W-:-:S02]  /*3a30*/  PRMT R59, RZ, 0x7610, R59 ;  /* 0x00007610ff3b7816 */ /* 0x000fc4000000003b */
[----:B-1----:R-:W-:Y:S02]  /*3a40*/  PRMT R60, RZ, 0x7610, R60 ;  /* 0x00007610ff3c7816 */ /* 0x002fe4000000003c */
[----:B------:R-:W-:Y:S02]  /*3a50*/  PRMT R61, RZ, 0x7610, R61 ;  /* 0x00007610ff3d7816 */ /* 0x000fe4000000003d */
[----:B------:R-:W-:Y:S02]  /*3a60*/  PRMT R62, RZ, 0x7610, R62 ;  /* 0x00007610ff3e7816 */ /* 0x000fe4000000003e */
[----:B------:R-:W-:Y:S01]  /*3a70*/  LOP3.LUT P2, RZ, R3, 0x100, RZ, 0xc0, !PT ;  /* 0x0000010003ff7812 */ /* 0x000fe2000784c0ff */
[----:B------:R-:W-:Y:S01]  /*3a80*/  HFMA2 R46, -RZ, RZ, 0, 0 ;  /* 0x00000000ff2e7431 */ /* 0x000fe200000001ff */
[----:B------:R-:W-:Y:S01]  /*3a90*/  CS2R R36, SRZ ;  /* 0x0000000000247805 */ /* 0x000fe2000001ff00 */
[----:B------:R0:W-:Y:S01]  /*3aa0*/  STL [R1+0x18], R10 ;  /* 0x0000180a01007387 */ /* 0x0001e20000100800 */
[----:B------:R-:W-:-:S02]  /*3ab0*/  CS2R R38, SRZ ;  /* 0x0000000000267805 */ /* 0x000fc4000001ff00 */
[----:B0-----:R-:W-:-:S07]  /*3ac0*/  MOV R10, RZ ;  /* 0x000000ff000a7202 */ /* 0x001fce0000000f00 */
[----:B------:R-:W3:Y:S04]  /*3ad0*/  @!P2 LDG.E R38, desc[UR10][R72.64] ;  /* 0x0000000a4826a981 */ /* 0x000ee8000c1e1900 */
[----:B------:R-:W3:Y:S01]  /*3ae0*/  @!P2 LDG.E R39, desc[UR10][R74.64] ;  /* 0x0000000a4a27a981 */ /* 0x000ee2000c1e1900 */
[----:B------:R-:W-:Y:S02]  /*3af0*/  LOP3.LUT P5, RZ, R3, 0x400, RZ, 0xc0, !PT ;  /* 0x0000040003ff7812 */ /* 0x000fe400078ac0ff */
[----:B------:R-:W-:Y:S02]  /*3b00*/  CS2R R34, SRZ ;  /* 0x0000000000227805 */ /* 0x000fe4000001ff00 */
[----:B------:R-:W-:Y:S01]  /*3b10*/  PRMT R51, RZ, 0x7610, R51 ;  /* 0x00007610ff337816 */ /* 0x000fe20000000033 */
[----:B------:R0:W-:Y:S08]  /*3b20*/  STL [R1+0x94], R9 ;  /* 0x0000940901007387 */ /* 0x0001f00000100800 */
[----:B------:R-:W3:Y:S04]  /*3b30*/  @!P5 LDG.E R34, desc[UR10][R64.64] ;  /* 0x0000000a4022d981 */ /* 0x000ee8000c1e1900 */
[----:B------:R-:W3:Y:S01]  /*3b40*/  @!P5 LDG.E R35, desc[UR10][R66.64] ;  /* 0x0000000a4223d981 */ /* 0x000ee2000c1e1900 */
[----:B0-----:R-:W-:-:S02]  /*3b50*/  PRMT R9, RZ, 0x7610, R9 ;  /* 0x00007610ff097816 */ /* 0x001fc40000000009 */
[----:B------:R-:W-:Y:S02]  /*3b60*/  PRMT R52, RZ, 0x7610, R52 ;  /* 0x00007610ff347816 */ /* 0x000fe40000000034 */
[----:B------:R-:W-:Y:S01]  /*3b70*/  PRMT R53, RZ, 0x7610, R53 ;  /* 0x00007610ff357816 */ /* 0x000fe20000000035 */
[----:B------:R0:W-:Y:S02]  /*3b80*/  STL [R1+0x24], R16 ;  /* 0x0000241001007387 */ /* 0x0001e40000100800 */
[----:B0-----:R-:W-:Y:S01]  /*3b90*/  HFMA2 R16, -RZ, RZ, 0, 0 ;  /* 0x00000000ff107431 */ /* 0x001fe200000001ff */
[C---:B--2---:R-:W-:Y:S02]  /*3ba0*/  @!P3 PRMT R56, R23.reuse, 0x7610, R56 ;  /* 0x000076101738b816 */ /* 0x044fe40000000038 */
[----:B------:R-:W-:Y:S02]  /*3bb0*/  @!P3 PRMT R57, R23, 0x7632, R57 ;  /* 0x000076321739b816 */ /* 0x000fe40000000039 */
[----:B----4-:R-:W-:-:S02]  /*3bc0*/  @!P3 PRMT R54, R22, 0x7610, R54 ;  /* 0x000076101636b816 */ /* 0x010fc40000000036 */
[----:B------:R-:W-:Y:S02]  /*3bd0*/  @!P3 PRMT R55, R22, 0x7632, R55 ;  /* 0x000076321637b816 */ /* 0x000fe40000000037 */
[----:B------:R-:W-:-:S13]  /*3be0*/  LOP3.LUT P3, RZ, R3, 0x80, RZ, 0xc0, !PT ;  /* 0x0000008003ff7812 */ /* 0x000fda000786c0ff */
[----:B------:R0:W2:Y:S04]  /*3bf0*/  @!P3 LDG.E R40, desc[UR10][R76.64] ;  /* 0x0000000a4c28b981 */ /* 0x0000a8000c1e1900 */
[----:B------:R-:W4:Y:S01]  /*3c00*/  @!P3 LDG.E R8, desc[UR10][R78.64] ;  /* 0x0000000a4e08b981 */ /* 0x000f22000c1e1900 */
[C---:B---3--:R-:W-:Y:S02]  /*3c10*/  @!P6 PRMT R47, R20.reuse, 0x7610, R47 ;  /* 0x00007610142fe816 */ /* 0x048fe4000000002f */
[----:B------:R-:W-:Y:S02]  /*3c20*/  @!P6 PRMT R48, R20, 0x7632, R48 ;  /* 0x000076321430e816 */ /* 0x000fe40000000030 */
[C---:B------:R-:W-:Y:S02]  /*3c30*/  @!P6 PRMT R49, R21.reuse, 0x7610, R49 ;  /* 0x000076101531e816 */ /* 0x040fe40000000031 */
[----:B------:R-:W-:-:S02]  /*3c40*/  @!P6 PRMT R50, R21, 0x7632, R50 ;  /* 0x000076321532e816 */ /* 0x000fc40000000032 */
[----:B------:R-:W-:Y:S02]  /*3c50*/  LOP3.LUT P6, RZ, R3, 0x200, RZ, 0xc0, !PT ;  /* 0x0000020003ff7812 */ /* 0x000fe400078cc0ff */
[C---:B------:R-:W-:Y:S02]  /*3c60*/  @!P0 PRMT R59, R24.reuse, 0x7610, R59 ;  /* 0x00007610183b8816 */ /* 0x040fe4000000003b */
[----:B------:R-:W-:Y:S02]  /*3c70*/  @!P0 PRMT R60, R24, 0x7632, R60 ;  /* 0x00007632183c8816 */ /* 0x000fe4000000003c */
[C---:B------:R-:W-:Y:S02]  /*3c80*/  @!P0 PRMT R61, R25.reuse, 0x7610, R61 ;  /* 0x00007610193d8816 */ /* 0x040fe4000000003d */
[----:B------:R-:W-:Y:S02]  /*3c90*/  @!P0 PRMT R62, R25, 0x7632, R62 ;  /* 0x00007632193e8816 */ /* 0x000fe4000000003e */
[----:B------:R-:W-:-:S03]  /*3ca0*/  LOP3.LUT P0, RZ, R3, 0x40, RZ, 0xc0, !PT ;  /* 0x0000004003ff7812 */ /* 0x000fc6000780c0ff */
[----:B------:R-:W3:Y:S04]  /*3cb0*/  @!P6 LDG.E R36, desc[UR10][R68.64] ;  /* 0x0000000a4424e981 */ /* 0x000ee8000c1e1900 */
[----:B------:R1:W3:Y:S06]  /*3cc0*/  @!P6 LDG.E R37, desc[UR10][R70.64] ;  /* 0x0000000a4625e981 */ /* 0x0002ec000c1e1900 */
[----:B------:R-:W3:Y:S04]  /*3cd0*/  @!P0 LDG.E R46, desc[UR10][R80.64] ;  /* 0x0000000a502e8981 */ /* 0x000ee8000c1e1900 */
[----:B------:R-:W3:Y:S01]  /*3ce0*/  @!P0 LDG.E R10, desc[UR10][R82.64] ;  /* 0x0000000a520a8981 */ /* 0x000ee2000c1e1900 */
[----:B------:R-:W-:-:S02]  /*3cf0*/  LOP3.LUT P3, RZ, R0, 0x8, RZ, 0xc0, !PT ;  /* 0x0000000800ff7812 */ /* 0x000fc4000786c0ff */
[----:B0-----:R-:W-:-:S11]  /*3d00*/  CS2R R76, SRZ ;  /* 0x00000000004c7805 */ /* 0x001fd6000001ff00 */
[C---:B------:R-:W-:Y:S02]  /*3d10*/  @!P3 PRMT R9, R30.reuse, 0x7610, R9 ;  /* 0x000076101e09b816 */ /* 0x040fe40000000009 */
[----:B------:R-:W-:Y:S02]  /*3d20*/  @!P3 PRMT R51, R30, 0x7632, R51 ;  /* 0x000076321e33b816 */ /* 0x000fe40000000033 */
[C---:B------:R-:W-:Y:S02]  /*3d30*/  @!P3 PRMT R52, R31.reuse, 0x7610, R52 ;  /* 0x000076101f34b816 */ /* 0x040fe40000000034 */
[----:B------:R-:W-:Y:S02]  /*3d40*/  @!P3 PRMT R53, R31, 0x7632, R53 ;  /* 0x000076321f35b816 */ /* 0x000fe40000000035 */
[----:B------:R-:W-:Y:S01]  /*3d50*/  LOP3.LUT P3, RZ, R3, 0x8, RZ, 0xc0, !PT ;  /* 0x0000000803ff7812 */ /* 0x000fe2000786c0ff */
[----:B------:R0:W-:-:S12]  /*3d60*/  STL [R1+0x20], R14 ;  /* 0x0000200e01007387 */ /* 0x0001d80000100800 */
[----:B------:R-:W3:Y:S04]  /*3d70*/  @!P3 LDG.E R77, desc[UR10][R92.64] ;  /* 0x0000000a5c4db981 */ /* 0x000ee8000c1e1900 */
[----:B------:R-:W3:Y:S01]  /*3d80*/  @!P3 LDG.E R16, desc[UR10][R94.64] ;  /* 0x0000000a5e10b981 */ /* 0x000ee2000c1e1900 */
[----:B0-----:R-:W-:-:S03]  /*3d90*/  MOV R14, R120 ;  /* 0x00000078000e7202 */ /* 0x001fc60000000f00 */
[----:B------:R0:W-:Y:S02]  /*3da0*/  STL [R1+0xa0], R15 ;  /* 0x0000a00f01007387 */ /* 0x0001e40000100800 */
[----:B0-----:R-:W-:Y:S02]  /*3db0*/  MOV R15, R121 ;  /* 0x00000079000f7202 */ /* 0x001fe40000000f00 */
[----:B------:R-:W3:Y:S01]  /*3dc0*/  LDL.LU.64 R120, [R1+0x128] ;  /* 0x0001280001787983 */ /* 0x000ee20000300a00 */
[----:B------:R-:W-:Y:S02]  /*3dd0*/  LOP3.LUT P2, RZ, R0, 0x10, RZ, 0xc0, !PT ;  /* 0x0000001000ff7812 */ /* 0x000fe4000784c0ff */
[----:B------:R-:W-:Y:S01]  /*3de0*/  PRMT R64, RZ, 0x7610, R64 ;  /* 0x00007610ff407816 */ /* 0x000fe20000000040 */
[----:B------:R0:W-:Y:S01]  /*3df0*/  STL [R1+0x90], R2 ;  /* 0x0000900201007387 */ /* 0x0001e20000100800 */
[----:B------:R-:W-:Y:S02]  /*3e00*/  PRMT R65, RZ, 0x7610, R65 ;  /* 0x00007610ff417816 */ /* 0x000fe40000000041 */
[----:B------:R-:W-:-:S02]  /*3e10*/  PRMT R66, RZ, 0x7610, R66 ;  /* 0x00007610ff427816 */ /* 0x000fc40000000042 */
[----:B------:R-:W-:Y:S02]  /*3e20*/  PRMT R67, RZ, 0x7610, R67 ;  /* 0x00007610ff437816 */ /* 0x000fe40000000043 */
[----:B------:R-:W-:Y:S02]  /*3e30*/  PRMT R41, RZ, 0x7610, R41 ;  /* 0x00007610ff297816 */ /* 0x000fe40000000029 */
[----:B------:R-:W-:Y:S02]  /*3e40*/  PRMT R44, RZ, 0x7610, R44 ;  /* 0x00007610ff2c7816 */ /* 0x000fe4000000002c */
[----:B0-----:R-:W-:Y:S02]  /*3e50*/  PRMT R2, RZ, 0x7610, R2 ;  /* 0x00007610ff027816 */ /* 0x001fe40000000002 */
[----:B------:R-:W-:Y:S02]  /*3e60*/  PRMT R45, RZ, 0x7610, R45 ;  /* 0x00007610ff2d7816 */ /* 0x000fe4000000002d */
        /* <DEDUP_REMOVED lines=8> */
[C---:B------:R-:W-:Y:S02]  /*3ef0*/  LOP3.LUT P1, RZ, R3.reuse, 0x20, RZ, 0xc0, !PT ;  /* 0x0000002003ff7812 */ /* 0x040fe4000782c0ff */
[----:B------:R-:W-:Y:S02]  /*3f00*/  LOP3.LUT P2, RZ, R3, 0x10, RZ, 0xc0, !PT ;  /* 0x0000001003ff7812 */ /* 0x000fe4000784c0ff */
[----:B------:R-:W-:Y:S02]  /*3f10*/  LOP3.LUT R0, R0, 0xfffffffd, RZ, 0xc0, !PT ;  /* 0xfffffffd00007812 */ /* 0x000fe400078ec0ff */
[----:B-1----:R-:W-:Y:S02]  /*3f20*/  CS2R R70, SRZ ;  /* 0x0000000000467805 */ /* 0x002fe4000001ff00 */
[----:B------:R-:W-:-:S02]  /*3f30*/  @P0 LOP3.LUT R0, R0, 0x2, RZ, 0xfc, !PT ;  /* 0x0000000200000812 */ /* 0x000fc400078efcff */
[----:B------:R-:W-:Y:S01]  /*3f40*/  LOP3.LUT P0, RZ, R3, 0x80, RZ, 0xc0, !PT ;  /* 0x0000008003ff7812 */ /* 0x000fe2000780c0ff */
[----:B------:R-:W-:Y:S01]  /*3f50*/  HFMA2 R58, -RZ, RZ, 0, 0 ;  /* 0x00000000ff3a7431 */ /* 0x000fe200000001ff */
[----:B------:R-:W-:Y:S01]  /*3f60*/  LOP3.LUT R0, R0, 0xfffffffb, RZ, 0xc0, !PT ;  /* 0xfffffffb00007812 */ /* 0x000fe200078ec0ff */
[----:B------:R0:W3:Y:S04]  /*3f70*/  @!P1 LDG.E R70, desc[UR10][R86.64] ;  /* 0x0000000a56469981 */ /* 0x0000e8000c1e1900 */
[----:B------:R1:W3:Y:S01]  /*3f80*/  @!P2 LDG.E R71, desc[UR10][R88.64] ;  /* 0x0000000a5847a981 */ /* 0x0002e2000c1e1900 */
[----:B------:R-:W-:-:S03]  /*3f90*/  @P1 LOP3.LUT R0, R0, 0x4, RZ, 0xfc, !PT ;  /* 0x0000000400001812 */ /* 0x000fc600078efcff */
[----:B------:R1:W-:Y:S01]  /*3fa0*/  STL [R1+0xa8], R19 ;  /* 0x0000a81301007387 */ /* 0x0003e20000100800 */
[----:B0-----:R-:W-:-:S03]  /*3fb0*/  PRMT R87, RZ, 0x7610, R87 ;  /* 0x00007610ff577816 */ /* 0x001fc60000000057 */
[----:B------:R0:W3:Y:S01]  /*3fc0*/  @!P1 LDG.E R58, desc[UR10][R84.64] ;  /* 0x0000000a543a9981 */ /* 0x0000e2000c1e1900 */
[----:B-1----:R-:W-:Y:S02]  /*3fd0*/  PRMT R88, RZ, 0x7610, R88 ;  /* 0x00007610ff587816 */ /* 0x002fe40000000058 */
[----:B------:R-:W-:Y:S01]  /*3fe0*/  PRMT R89, RZ, 0x7610, R89 ;  /* 0x00007610ff597816 */ /* 0x000fe20000000059 */
[----:B------:R1:W3:Y:S01]  /*3ff0*/  @!P2 LDG.E R76, desc[UR10][R90.64] ;  /* 0x0000000a5a4ca981 */ /* 0x0002e2000c1e1900 */
[----:B------:R-:W-:Y:S02]  /*4000*/  PRMT R19, RZ, 0x7610, R19 ;  /* 0x00007610ff137816 */ /* 0x000fe40000000013 */
[----:B------:R-:W-:Y:S01]  /*4010*/  LOP3.LUT P1, RZ, R3, 0x100, RZ, 0xc0, !PT ;  /* 0x0000010003ff7812 */ /* 0x000fe2000782c0ff */
[----:B------:R0:W-:Y:S01]  /*4020*/  STL [R1+0xa4], R17 ;  /* 0x0000a41101007387 */ /* 0x0001e20000100800 */
[----:B------:R-:W-:Y:S02]  /*4030*/  PRMT R78, RZ, 0x7610, R78 ;  /* 0x00007610ff4e7816 */ /* 0x000fe4000000004e */
[----:B------:R-:W-:Y:S01]  /*4040*/  PRMT R79, RZ, 0x7610, R79 ;  /* 0x00007610ff4f7816 */ /* 0x000fe2000000004f */
[----:B------:R1:W-:Y:S01]  /*4050*/  STL [R1+0xac], R21 ;  /* 0x0000ac1501007387 */ /* 0x0003e20000100800 */
[----:B------:R-:W-:-:S02]  /*4060*/  PRMT R80, RZ, 0x7610, R80 ;  /* 0x00007610ff507816 */ /* 0x000fc40000000050 */
[----:B------:R-:W-:Y:S02]  /*4070*/  PRMT R81, RZ, 0x7610, R81 ;  /* 0x00007610ff517816 */ /* 0x000fe40000000051 */
[----:B------:R-:W-:Y:S02]  /*4080*/  PRMT R83, RZ, 0x7610, R83 ;  /* 0x00007610ff537816 */ /* 0x000fe40000000053 */
[----:B0-----:R-:W-:Y:S02]  /*4090*/  PRMT R17, RZ, 0x7610, R17 ;  /* 0x00007610ff117816 */ /* 0x001fe40000000011 */
[----:B------:R-:W-:Y:S02]  /*40a0*/  PRMT R84, RZ, 0x7610, R84 ;  /* 0x00007610ff547816 */ /* 0x000fe40000000054 */
[----:B------:R-:W-:Y:S02]  /*40b0*/  PRMT R85, RZ, 0x7610, R85 ;  /* 0x00007610ff557816 */ /* 0x000fe40000000055 */
[----:B-1----:R-:W-:-:S02]  /*40c0*/  PRMT R21, RZ, 0x7610, R21 ;  /* 0x00007610ff157816 */ /* 0x002fc40000000015 */
[----:B------:R-:W-:Y:S02]  /*40d0*/  PRMT R91, RZ, 0x7610, R91 ;  /* 0x00007610ff5b7816 */ /* 0x000fe4000000005b */
[----:B------:R-:W-:Y:S02]  /*40e0*/  PRMT R92, RZ, 0x7610, R92 ;  /* 0x00007610ff5c7816 */ /* 0x000fe4000000005c */
[----:B------:R-:W-:Y:S02]  /*40f0*/  PRMT R93, RZ, 0x7610, R93 ;  /* 0x00007610ff5d7816 */ /* 0x000fe4000000005d */
[C---:B------:R-:W-:Y:S02]  /*4100*/  @!P1 PRMT R17, R38.reuse, 0x7610, R17 ;  /* 0x0000761026119816 */ /* 0x040fe40000000011 */
[----:B------:R-:W-:Y:S02]  /*4110*/  @!P1 PRMT R83, R38, 0x7632, R83 ;  /* 0x0000763226539816 */ /* 0x000fe40000000053 */
[----:B------:R-:W-:-:S02]  /*4120*/  @!P1 PRMT R84, R39, 0x7610, R84 ;  /* 0x0000761027549816 */ /* 0x000fc40000000054 */
[----:B------:R-:W-:Y:S02]  /*4130*/  @!P1 PRMT R85, R39, 0x7632, R85 ;  /* 0x0000763227559816 */ /* 0x000fe40000000055 */
[----:B------:R-:W-:Y:S02]  /*4140*/  LOP3.LUT P1, RZ, R0, 0x4, RZ, 0xc0, !PT ;  /* 0x0000000400ff7812 */ /* 0x000fe4000782c0ff */
[----:B------:R-:W-:Y:S01]  /*4150*/  MOV R90, RZ ;  /* 0x000000ff005a7202 */ /* 0x000fe20000000f00 */
[----:B------:R0:W-:Y:S04]  /*4160*/  STL [R1+0x34], R24 ;  /* 0x0000341801007387 */ /* 0x0001e80000100800 */
[----:B------:R1:W-:Y:S01]  /*4170*/  STL [R1+0x30], R22 ;  /* 0x0000301601007387 */ /* 0x0003e20000100800 */
[----:B0-----:R-:W-:Y:S01]  /*4180*/  HFMA2 R24, -RZ, RZ, 0, 0 ;  /* 0x00000000ff187431 */ /* 0x001fe200000001ff */
[----:B-1----:R-:W-:-:S02]  /*4190*/  MOV R22, RZ ;  /* 0x000000ff00167202 */ /* 0x002fc40000000f00 */
[C---:B--2---:R-:W-:Y:S02]  /*41a0*/  @!P0 PRMT R19, R40.reuse, 0x7610, R19 ;  /* 0x0000761028138816 */ /* 0x044fe40000000013 */
[----:B------:R-:W-:Y:S02]  /*41b0*/  @!P0 PRMT R87, R40, 0x7632, R87 ;  /* 0x0000763228578816 */ /* 0x000fe40000000057 */
[C---:B----4-:R-:W-:Y:S02]  /*41c0*/  @!P0 PRMT R88, R8.reuse, 0x7610, R88 ;  /* 0x0000761008588816 */ /* 0x050fe40000000058 */
[----:B------:R-:W-:Y:S02]  /*41d0*/  @!P0 PRMT R89, R8, 0x7632, R89 ;  /* 0x0000763208598816 */ /* 0x000fe40000000059 */
[----:B------:R-:W-:Y:S02]  /*41e0*/  LOP3.LUT P0, RZ, R0, 0x2, RZ, 0xc0, !PT ;  /* 0x0000000200ff7812 */ /* 0x000fe4000780c0ff */
[----:B---3--:R-:W-:-:S02]  /*41f0*/  @!P6 PRMT R78, R36, 0x7610, R78 ;  /* 0x00007610244ee816 */ /* 0x008fc4000000004e */
[----:B------:R-:W-:Y:S02]  /*4200*/  @!P6 PRMT R79, R36, 0x7632, R79 ;  /* 0x00007632244fe816 */ /* 0x000fe4000000004f */
[C---:B------:R-:W-:Y:S02]  /*4210*/  @!P6 PRMT R80, R37.reuse, 0x7610, R80 ;  /* 0x000076102550e816 */ /* 0x040fe40000000050 */
[----:B------:R-:W-:Y:S02]  /*4220*/  @!P6 PRMT R81, R37, 0x7632, R81 ;  /* 0x000076322551e816 */ /* 0x000fe40000000051 */
[----:B------:R-:W-:-:S03]  /*4230*/  LOP3.LUT P6, RZ, R3, 0x1, RZ, 0xc0, !PT ;  /* 0x0000000103ff7812 */ /* 0x000fc600078cc0ff */
[C---:B------:R-:W-:Y:S02]  /*4240*/  @!P0 PRMT R21, R46.reuse, 0x7610, R21 ;  /* 0x000076102e158816 */ /* 0x040fe40000000015 */
[----:B------:R-:W-:Y:S02]  /*4250*/  @!P0 PRMT R91, R46, 0x7632, R91 ;  /* 0x000076322e5b8816 */ /* 0x000fe4000000005b */
[C---:B------:R-:W-:Y:S02]  /*4260*/  @!P0 PRMT R92, R10.reuse, 0x7610, R92 ;  /* 0x000076100a5c8816 */ /* 0x040fe4000000005c */
[----:B------:R-:W-:Y:S02]  /*4270*/  @!P0 PRMT R93, R10, 0x7632, R93 ;  /* 0x000076320a5d8816 */ /* 0x000fe4000000005d */
[----:B------:R-:W-:Y:S01]  /*4280*/  LOP3.LUT P0, RZ, R0, 0x1, RZ, 0xc0, !PT ;  /* 0x0000000100ff7812 */ /* 0x000fe2000780c0ff */
[----:B------:R-:W-:Y:S01]  /*4290*/  HFMA2 R0, -RZ, RZ, 0, 0 ;  /* 0x00000000ff007431 */ /* 0x000fe200000001ff */
[----:B------:R0:W2:Y:S05]  /*42a0*/  @!P6 LDG.E R90, desc[UR10][R104.64] ;  /* 0x0000000a685ae981 */ /* 0x0000aa000c1e1900 */
[----:B------:R-:W3:Y:S06]  /*42b0*/  @!P6 LDG.E R0, desc[UR10][R106.64] ;  /* 0x0000000a6a00e981 */ /* 0x000eec000c1e1900 */
[----:B------:R-:W4:Y:S04]  /*42c0*/  @!P0 LDG.E R22, desc[UR10][R108.64] ;  /* 0x0000000a6c168981 */ /* 0x000f28000c1e1900 */
[----:B------:R-:W4:Y:S01]  /*42d0*/  @!P0 LDG.E R24, desc[UR10][R110.64] ;  /* 0x0000000a6e188981 */ /* 0x000f22000c1e1900 */
[----:B------:R-:W-:-:S02]  /*42e0*/  PRMT R63, RZ, 0x7610, R63 ;  /* 0x00007610ff3f7816 */ /* 0x000fc4000000003f */
[----:B------:R-:W-:Y:S01]  /*42f0*/  PRMT R68, RZ, 0x7610, R68 ;  /* 0x00007610ff447816 */ /* 0x000fe20000000044 */
[----:B------:R1:W-:Y:S01]  /*4300*/  STL [R1+0x98], R11 ;  /* 0x0000980b01007387 */ /* 0x0003e20000100800 */
[----:B------:R-:W-:Y:S02]  /*4310*/  PRMT R69, RZ, 0x7610, R69 ;  /* 0x00007610ff457816 */ /* 0x000fe40000000045 */
[----:B------:R-:W-:Y:S02]  /*4320*/  PRMT R72, RZ, 0x7610, R72 ;  /* 0x00007610ff487816 */ /* 0x000fe40000000048 */
[----:B------:R-:W-:Y:S02]  /*4330*/  PRMT R73, RZ, 0x7610, R73 ;  /* 0x00007610ff497816 */ /* 0x000fe40000000049 */
[----:B------:R-:W-:Y:S02]  /*4340*/  PRMT R74, RZ, 0x7610, R74 ;  /* 0x00007610ff4a7816 */ /* 0x000fe4000000004a */
[----:B------:R-:W-:-:S02]  /*4350*/  PRMT R75, RZ, 0x7610, R75 ;  /* 0x00007610ff4b7816 */ /* 0x000fc4000000004b */
[----:B-1----:R-:W-:Y:S02]  /*4360*/  PRMT R11, RZ, 0x7610, R11 ;  /* 0x00007610ff0b7816 */ /* 0x002fe4000000000b */
[C---:B------:R-:W-:Y:S02]  /*4370*/  @!P4 PRMT R63, R32.reuse, 0x7632, R63 ;  /* 0x00007632203fc816 */ /* 0x040fe4000000003f */
[----:B------:R-:W-:Y:S02]  /*4380*/  @!P4 PRMT R11, R32, 0x7610, R11 ;  /* 0x00007610200bc816 */ /* 0x000fe4000000000b */
[C---:B------:R-:W-:Y:S02]  /*4390*/  @!P4 PRMT R68, R33.reuse, 0x7610, R68 ;  /* 0x000076102144c816 */ /* 0x040fe40000000044 */
[----:B------:R-:W-:Y:S02]  /*43a0*/  @!P4 PRMT R69, R33, 0x7632, R69 ;  /* 0x000076322145c816 */ /* 0x000fe40000000045 */
[----:B------:R-:W-:-:S02]  /*43b0*/  @!P5 PRMT R72, R34, 0x7610, R72 ;  /* 0x000076102248d816 */ /* 0x000fc40000000048 */
[----:B------:R-:W-:Y:S02]  /*43c0*/  @!P5 PRMT R73, R34, 0x7632, R73 ;  /* 0x000076322249d816 */ /* 0x000fe40000000049 */
[C---:B------:R-:W-:Y:S02]  /*43d0*/  @!P5 PRMT R74, R35.reuse, 0x7610, R74 ;  /* 0x00007610234ad816 */ /* 0x040fe4000000004a */
[----:B------:R-:W-:Y:S02]  /*43e0*/  @!P5 PRMT R75, R35, 0x7632, R75 ;  /* 0x00007632234bd816 */ /* 0x000fe4000000004b */
[C---:B------:R-:W-:Y:S02]  /*43f0*/  LOP3.LUT P4, RZ, R3.reuse, 0x4, RZ, 0xc0, !PT ;  /* 0x0000000403ff7812 */ /* 0x040fe4000788c0ff */
[----:B------:R-:W-:Y:S01]  /*4400*/  LOP3.LUT P5, RZ, R3, 0x2, RZ, 0xc0, !PT ;  /* 0x0000000203ff7812 */ /* 0x000fe200078ac0ff */
[----:B------:R1:W-:Y:S04]  /*4410*/  STL [R1+0x28], R18 ;  /* 0x0000281201007387 */ /* 0x0003e80000100800 */
[----:B------:R0:W-:Y:S01]  /*4420*/  STL [R1+0x2c], R20 ;  /* 0x00002c1401007387 */ /* 0x0001e20000100800 */
[----:B------:R-:W-:Y:S01]  /*4430*/  MOV R82, RZ ;  /* 0x000000ff00527202 */ /* 0x000fe20000000f00 */
[----:B-1----:R-:W-:Y:S01]  /*4440*/  HFMA2 R18, -RZ, RZ, 0, 0 ;  /* 0x00000000ff127431 */ /* 0x002fe200000001ff */
[----:B------:R-:W-:-:S04]  /*4450*/  MOV R86, RZ ;  /* 0x000000ff00567202 */ /* 0x000fc80000000f00 */
[----:B------:R-:W4:Y:S01]  /*4460*/  @!P4 LDG.E R82, desc[UR10][R96.64] ;  /* 0x0000000a6052c981 */ /* 0x000f22000c1e1900 */
[----:B0-----:R-:W-:-:S03]  /*4470*/  HFMA2 R20, -RZ, RZ, 0, 0 ;  /* 0x00000000ff147431 */ /* 0x001fc600000001ff */
[----:B------:R-:W4:Y:S04]  /*4480*/  @!P5 LDG.E R86, desc[UR10][R100.64] ;  /* 0x0000000a6456d981 */ /* 0x000f28000c1e1900 */
[----:B------:R-:W4:Y:S04]  /*4490*/  @!P4 LDG.E R18, desc[UR10][R98.64] ;  /* 0x0000000a6212c981 */ /* 0x000f28000c1e1900 */
[----:B------:R0:W4:Y:S01]  /*44a0*/  @!P5 LDG.E R20, desc[UR10][R102.64] ;  /* 0x0000000a6614d981 */ /* 0x000122000c1e1900 */
[----:B------:R-:W-:-:S03]  /*44b0*/  PRMT R104, RZ, 0x7610, R104 ;  /* 0x00007610ff687816 */ /* 0x000fc60000000068 */
[----:B------:R1:W-:Y:S01]  /*44c0*/  STL [R1+0xb8], R27 ;  /* 0x0000b81b01007387 */ /* 0x0003e20000100800 */
[----:B------:R-:W-:-:S03]  /*44d0*/  @!P3 PRMT R104, R16, 0x7632, R104 ;  /* 0x000076321068b816 */ /* 0x000fc60000000068 */
[----:B------:R1:W-:Y:S01]  /*44e0*/  STL [R1+0x1c], R12 ;  /* 0x00001c0c01007387 */ /* 0x0003e20000100800 */
[----:B0-----:R-:W-:Y:S02]  /*44f0*/  PRMT R102, RZ, 0x7610, R102 ;  /* 0x00007610ff667816 */ /* 0x001fe40000000066 */
[----:B------:R-:W-:Y:S02]  /*4500*/  PRMT R103, RZ, 0x7610, R103 ;  /* 0x00007610ff677816 */ /* 0x000fe40000000067 */
[----:B-1----:R-:W-:Y:S01]  /*4510*/  PRMT R27, RZ, 0x7610, R27 ;  /* 0x00007610ff1b7816 */ /* 0x002fe2000000001b */
[----:B------:R0:W-:Y:S01]  /*4520*/  STL [R1+0x9c], R13 ;  /* 0x00009c0d01007387 */ /* 0x0001e20000100800 */
[C---:B------:R-:W-:Y:S02]  /*4530*/  @!P3 PRMT R102, R77.reuse, 0x7632, R102 ;  /* 0x000076324d66b816 */ /* 0x040fe40000000066 */
[----:B------:R-:W-:Y:S02]  /*4540*/  MOV R12, R42 ;  /* 0x0000002a000c7202 */ /* 0x000fe40000000f00 */
[----:B------:R-:W-:-:S02]  /*4550*/  @!P3 PRMT R27, R77, 0x7610, R27 ;  /* 0x000076104d1bb816 */ /* 0x000fc4000000001b */
[----:B------:R-:W-:Y:S02]  /*4560*/  @!P3 PRMT R103, R16, 0x7610, R103 ;  /* 0x000076101067b816 */ /* 0x000fe40000000067 */
[----:B0-----:R-:W-:Y:S02]  /*4570*/  MOV R13, R43 ;  /* 0x0000002b000d7202 */ /* 0x001fe40000000f00 */
[----:B------:R-:W4:Y:S01]  /*4580*/  LDL.LU.64 R42, [R1+0x118] ;  /* 0x00011800012a7983 */ /* 0x000f220000300a00 */
[----:B------:R-:W-:-:S03]  /*4590*/  LOP3.LUT P3, RZ, R3, 0x20000000, RZ, 0xc0, !PT ;  /* 0x2000000003ff7812 */ /* 0x000fc6000786c0ff */
[----:B------:R0:W-:Y:S01]  /*45a0*/  STL.64 [R1+0x1c0], R124 ;  /* 0x0001c07c01007387 */ /* 0x0001e20000100a00 */
[----:B------:R-:W-:-:S03]  /*45b0*/  MOV R105, RZ ;  /* 0x000000ff00697202 */ /* 0x000fc60000000f00 */
[----:B------:R1:W-:Y:S06]  /*45c0*/  STL.64 [R1+0x1b8], R122 ;  /* 0x0001b87a01007387 */ /* 0x0003ec0000100a00 */
[----:B------:R-:W4:Y:S04]  /*45d0*/  @!P3 LDG.E R105, desc[UR10][R120.64] ;  /* 0x0000000a7869b981 */ /* 0x000f28000c1e1900 */
[----:B0-----:R-:W4:Y:S04]  /*45e0*/  LDL.LU.64 R124, [R1+0x140] ;  /* 0x00014000017c7983 */ /* 0x001f280000300a00 */
[----:B-1----:R-:W4:Y:S04]  /*45f0*/  LDL.LU.64 R122, [R1+0x138] ;  /* 0x00013800017a7983 */ /* 0x002f280000300a00 */
[----:B------:R-:W4:Y:S01]  /*4600*/  LDL.LU.64 R120, [R1+0x130] ;  /* 0x0001300001787983 */ /* 0x000f220000300a00 */
[----:B------:R-:W-:-:S02]  /*4610*/  PRMT R94, RZ, 0x7610, R94 ;  /* 0x00007610ff5e7816 */ /* 0x000fc4000000005e */
[----:B------:R-:W-:Y:S01]  /*4620*/  PRMT R95, RZ, 0x7610, R95 ;  /* 0x00007610ff5f7816 */ /* 0x000fe2000000005f */
[----:B------:R0:W-:Y:S01]  /*4630*/  STL [R1+0xb0], R23 ;  /* 0x0000b01701007387 */ /* 0x0001e20000100800 */
[----:B------:R-:W-:Y:S02]  /*4640*/  PRMT R96, RZ, 0x7610, R96 ;  /* 0x00007610ff607816 */ /* 0x000fe40000000060 */
[----:B------:R-:W-:Y:S01]  /*4650*/  PRMT R98, RZ, 0x7610, R98 ;  /* 0x00007610ff627816 */ /* 0x000fe20000000062 */
[----:B------:R1:W-:Y:S01]  /*4660*/  STL [R1+0xb4], R25 ;  /* 0x0000b41901007387 */ /* 0x0003e20000100800 */
[----:B------:R-:W-:Y:S02]  /*4670*/  PRMT R99, RZ, 0x7610, R99 ;  /* 0x00007610ff637816 */ /* 0x000fe40000000063 */
[----:B------:R-:W-:Y:S02]  /*4680*/  PRMT R100, RZ, 0x7610, R100 ;  /* 0x00007610ff647816 */ /* 0x000fe40000000064 */
[----:B0-----:R-:W-:-:S02]  /*4690*/  PRMT R23, RZ, 0x7610, R23 ;  /* 0x00007610ff177816 */ /* 0x001fc40000000017 */
        /* <DEDUP_REMOVED lines=11> */
[----:B------:R0:W-:Y:S01]  /*4750*/  STL [R1+0x38], R26 ;  /* 0x0000381a01007387 */ /* 0x0001e20000100800 */
[----:B------:R-:W-:Y:S01]  /*4760*/  MOV R101, RZ ;  /* 0x000000ff00657202 */ /* 0x000fe20000000f00 */
[----:B0-----:R-:W-:-:S02]  /*4770*/  HFMA2 R26, -RZ, RZ, 0, 0 ;  /* 0x00000000ff1a7431 */ /* 0x001fc400000001ff */
[----:B------:R0:W-:Y:S08]  /*4780*/  STL [R1+0xc4], R33 ;  /* 0x0000c42101007387 */ /* 0x0001f00000100800 */
[----:B------:R1:W4:Y:S04]  /*4790*/  @!P2 LDG.E R101, desc[UR10][R116.64] ;  /* 0x0000000a7465a981 */ /* 0x000328000c1e1900 */
[----:B------:R1:W4:Y:S01]  /*47a0*/  @!P1 LDG.E R26, desc[UR10][R114.64] ;  /* 0x0000000a721a9981 */ /* 0x000322000c1e1900 */
[----:B0-----:R-:W-:-:S02]  /*47b0*/  PRMT R33, RZ, 0x7610, R33 ;  /* 0x00007610ff217816 */ /* 0x001fc40000000021 */
[----:B-1----:R-:W-:Y:S02]  /*47c0*/  PRMT R116, RZ, 0x7610, R116 ;  /* 0x00007610ff747816 */ /* 0x002fe40000000074 */
[----:B------:R-:W-:Y:S02]  /*47d0*/  PRMT R114, RZ, 0x7610, R114 ;  /* 0x00007610ff727816 */ /* 0x000fe40000000072 */
[----:B------:R-:W-:Y:S01]  /*47e0*/  PRMT R115, RZ, 0x7610, R115 ;  /* 0x00007610ff737816 */ /* 0x000fe20000000073 */
[----:B------:R-:W-:Y:S01]  /*47f0*/  HFMA2 R117, -RZ, RZ, 0, 0 ;  /* 0x00000000ff757431 */ /* 0x000fe200000001ff */
[----:B------:R-:W-:Y:S01]  /*4800*/  UIMAD.WIDE UR6, UR8, 0x8, UR6 ;  /* 0x00000008080678a5 */ /* 0x000fe2000f8e0206 */
[----:B------:R0:W-:Y:S02]  /*4810*/  STL [R1+0x10], R118 ;  /* 0x0000107601007387 */ /* 0x0001e40000100800 */
[----:B0-----:R-:W0:Y:S01]  /*4820*/  S2R R118, SR_TID.X ;  /* 0x0000000000767919 */ /* 0x001e220000002100 */
[----:B------:R-:W-:Y:S01]  /*4830*/  MOV R97, RZ ;  /* 0x000000ff00617202 */ /* 0x000fe20000000f00 */
[----:B------:R1:W-:Y:S04]  /*4840*/  STL [R1+0xc8], R35 ;  /* 0x0000c82301007387 */ /* 0x0003e80000100800 */
[----:B------:R1:W-:Y:S04]  /*4850*/  STL [R1+0x4c], R36 ;  /* 0x00004c2401007387 */ /* 0x0003e80000100800 */
[----:B------:R1:W-:Y:S02]  /*4860*/  STL [R1+0xcc], R37 ;  /* 0x0000cc2501007387 */ /* 0x0003e40000100800 */
[----:B-1----:R-:W-:-:S02]  /*4870*/  PRMT R35, RZ, 0x7610, R35 ;  /* 0x00007610ff237816 */ /* 0x002fc40000000023 */
[----:B------:R1:W-:Y:S01]  /*4880*/  STL [R1+0x50], R38 ;  /* 0x0000502601007387 */ /* 0x0003e20000100800 */
[----:B------:R-:W-:-:S03]  /*4890*/  PRMT R36, RZ, 0x7610, R36 ;  /* 0x00007610ff247816 */ /* 0x000fc60000000024 */
[----:B------:R0:W-:Y:S01]  /*48a0*/  STL [R1+0x48], R34 ;  /* 0x0000482201007387 */ /* 0x0001e20000100800 */
[----:B------:R-:W-:-:S03]  /*48b0*/  PRMT R37, RZ, 0x7610, R37 ;  /* 0x00007610ff257816 */ /* 0x000fc60000000025 */
[----:B------:R-:W4:Y:S01]  /*48c0*/  @!P1 LDG.E R97, desc[UR10][R112.64] ;  /* 0x0000000a70619981 */ /* 0x000f22000c1e1900 */
[----:B-1----:R-:W-:Y:S02]  /*48d0*/  PRMT R38, RZ, 0x7610, R38 ;  /* 0x00007610ff267816 */ /* 0x002fe40000000026 */
[----:B0-----:R-:W-:Y:S02]  /*48e0*/  MOV R34, RZ ;  /* 0x000000ff00227202 */ /* 0x001fe40000000f00 */
[C---:B--2---:R-:W-:Y:S02]  /*48f0*/  @!P6 PRMT R33, R90.reuse, 0x7610, R33 ;  /* 0x000076105a21e816 */ /* 0x044fe40000000021 */
[----:B------:R-:W-:Y:S02]  /*4900*/  @!P6 PRMT R114, R90, 0x7632, R114 ;  /* 0x000076325a72e816 */ /* 0x000fe40000000072 */
[C---:B---3--:R-:W-:Y:S02]  /*4910*/  @!P6 PRMT R115, R0.reuse, 0x7610, R115 ;  /* 0x000076100073e816 */ /* 0x048fe40000000073 */
[----:B------:R-:W-:-:S02]  /*4920*/  @!P6 PRMT R116, R0, 0x7632, R116 ;  /* 0x000076320074e816 */ /* 0x000fc40000000074 */
[----:B------:R-:W-:-:S13]  /*4930*/  LOP3.LUT P6, RZ, R3, 0x4000000, RZ, 0xc0, !PT ;  /* 0x0400000003ff7812 */ /* 0x000fda00078cc0ff */
[----:B------:R0:W2:Y:S01]  /*4940*/  @!P6 LDG.E R117, desc[UR10][R12.64] ;  /* 0x0000000a0c75e981 */ /* 0x0000a2000c1e1900 */
[C---:B----4-:R-:W-:Y:S02]  /*4950*/  @!P0 PRMT R35, R22.reuse, 0x7610, R35 ;  /* 0x0000761016238816 */ /* 0x050fe40000000023 */
[----:B------:R-:W-:Y:S01]  /*4960*/  @!P0 PRMT R36, R22, 0x7632, R36 ;  /* 0x0000763216248816 */ /* 0x000fe20000000024 */
[----:B------:R1:W3:Y:S01]  /*4970*/  @!P6 LDG.E R34, desc[UR10][R14.64] ;  /* 0x0000000a0e22e981 */ /* 0x0002e2000c1e1900 */
[----:B0-----:R-:W-:Y:S01]  /*4980*/  MOV R12, UR6 ;  /* 0x00000006000c7c02 */ /* 0x001fe20008000f00 */
[----:B------:R-:W0:Y:S01]  /*4990*/  LDCU.U8 UR6, c[0x0][0x414] ;  /* 0x00008280ff0677ac */ /* 0x000e220008000000 */
[----:B------:R-:W-:-:S06]  /*49a0*/  MOV R13, UR7 ;  /* 0x00000007000d7c02 */ /* 0x000fcc0008000f00 */
[----:B------:R-:W4:Y:S01]  /*49b0*/  LDG.E.64 R12, desc[UR10][R12.64] ;  /* 0x0000000a0c0c7981 */ /* 0x000f22000c1e1b00 */
[C---:B------:R-:W-:Y:S02]  /*49c0*/  @!P0 PRMT R37, R24.reuse, 0x7610, R37 ;  /* 0x0000761018258816 */ /* 0x040fe40000000025 */
[----:B------:R-:W-:Y:S02]  /*49d0*/  @!P0 PRMT R38, R24, 0x7632, R38 ;  /* 0x0000763218268816 */ /* 0x000fe40000000026 */
[----:B-1----:R-:W-:Y:S02]  /*49e0*/  SHF.L.U32 R14, R118, 0x1, RZ ;  /* 0x00000001760e7819 */ /* 0x002fe400000006ff */
[----:B0-----:R-:W-:Y:S02]  /*49f0*/  ISETP.NE.AND P0, PT, RZ, UR6, PT ;  /* 0x00000006ff007c0c */ /* 0x001fe4000bf05270 */
[----:B------:R-:W-:Y:S02]  /*4a00*/  LOP3.LUT R14, R14, 0x3e, RZ, 0xc0, !PT ;  /* 0x0000003e0e0e7812 */ /* 0x000fe400078ec0ff */
[----:B------:R-:W-:-:S04]  /*4a10*/  MOV R118, UR13 ;  /* 0x0000000d00767c02 */ /* 0x000fc80008000f00 */
[----:B------:R-:W-:-:S05]  /*4a20*/  LEA R118, R118, R14, 0x6 ;  /* 0x0000000e76767211 */ /* 0x000fca00078e30ff */
[----:B------:R-:W0:Y:S01]  /*4a30*/  @P0 LDC.64 R14, c[0x0][0x3b0] ;  /* 0x0000ec00ff0e0b82 */ /* 0x000e220000000a00 */
[----:B------:R1:W-:Y:S01]  /*4a40*/  STL [R1+0xbc], R29 ;  /* 0x0000bc1d01007387 */ /* 0x0003e20000100800 */
[----:B------:R-:W-:Y:S02]  /*4a50*/  PRMT R106, RZ, 0x7610, R106 ;  /* 0x00007610ff6a7816 */ /* 0x000fe4000000006a */
[----:B------:R-:W-:Y:S01]  /*4a60*/  PRMT R107, RZ, 0x7610, R107 ;  /* 0x00007610ff6b7816 */ /* 0x000fe2000000006b */
[----:B------:R1:W-:Y:S01]  /*4a70*/  STL [R1+0xc0], R31 ;  /* 0x0000c01f01007387 */ /* 0x0003e20000100800 */
[----:B------:R-:W-:Y:S02]  /*4a80*/  PRMT R108, RZ, 0x7610, R108 ;  /* 0x00007610ff6c7816 */ /* 0x000fe4000000006c */
[----:B------:R-:W-:Y:S02]  /*4a90*/  PRMT R110, RZ, 0x7610, R110 ;  /* 0x00007610ff6e7816 */ /* 0x000fe4000000006e */
[----:B------:R-:W-:-:S02]  /*4aa0*/  PRMT R111, RZ, 0x7610, R111 ;  /* 0x00007610ff6f7816 */ /* 0x000fc4000000006f */
[----:B-1----:R-:W-:Y:S02]  /*4ab0*/  PRMT R29, RZ, 0x7610, R29 ;  /* 0x00007610ff1d7816 */ /* 0x002fe4000000001d */
[----:B------:R-:W-:Y:S02]  /*4ac0*/  PRMT R112, RZ, 0x7610, R112 ;  /* 0x00007610ff707816 */ /* 0x000fe40000000070 */
[----:B------:R-:W-:Y:S02]  /*4ad0*/  PRMT R31, RZ, 0x7610, R31 ;  /* 0x00007610ff1f7816 */ /* 0x000fe4000000001f */
[C---:B------:R-:W-:Y:S02]  /*4ae0*/  @!P4 PRMT R29, R82.reuse, 0x7610, R29 ;  /* 0x00007610521dc816 */ /* 0x040fe4000000001d */
[----:B------:R-:W-:Y:S02]  /*4af0*/  @!P4 PRMT R106, R82, 0x7632, R106 ;  /* 0x00007632526ac816 */ /* 0x000fe4000000006a */
[----:B------:R-:W-:Y:S01]  /*4b00*/  @!P4 PRMT R107, R18, 0x7610, R107 ;  /* 0x00007610126bc816 */ /* 0x000fe2000000006b */
[----:B0-----:R-:W-:Y:S01]  /*4b10*/  @P0 IMAD.WIDE R14, R118, 0x2, R14 ;  /* 0x00000002760e0825 */ /* 0x001fe200078e020e */
[----:B------:R-:W-:-:S02]  /*4b20*/  @!P4 PRMT R108, R18, 0x7632, R108 ;  /* 0x00007632126cc816 */ /* 0x000fc4000000006c */
[C---:B------:R-:W-:Y:S02]  /*4b30*/  @!P5 PRMT R31, R86.reuse, 0x7610, R31 ;  /* 0x00007610561fd816 */ /* 0x040fe4000000001f */
[----:B------:R-:W-:Y:S02]  /*4b40*/  @!P5 PRMT R110, R86, 0x7632, R110 ;  /* 0x00007632566ed816 */ /* 0x000fe4000000006e */
[C---:B------:R-:W-:Y:S02]  /*4b50*/  @!P5 PRMT R111, R20.reuse, 0x7610, R111 ;  /* 0x00007610146fd816 */ /* 0x040fe4000000006f */
[----:B------:R-:W-:Y:S01]  /*4b60*/  @!P5 PRMT R112, R20, 0x7632, R112 ;  /* 0x000076321470d816 */ /* 0x000fe20000000070 */
[----:B------:R0:W-:Y:S01]  /*4b70*/  STL [R1+0xd0], R39 ;  /* 0x0000d02701007387 */ /* 0x0001e20000100800 */
[C---:B------:R-:W-:Y:S02]  /*4b80*/  LOP3.LUT P4, RZ, R3.reuse, 0x10000000, RZ, 0xc0, !PT ;  /* 0x1000000003ff7812 */ /* 0x040fe4000788c0ff */
[----:B------:R-:W-:Y:S01]  /*4b90*/  LOP3.LUT P5, RZ, R3, 0x8000000, RZ, 0xc0, !PT ;  /* 0x0800000003ff7812 */ /* 0x000fe200078ac0ff */
[----:B------:R1:W-:Y:S01]  /*4ba0*/  STL [R1+0x54], R40 ;  /* 0x0000542801007387 */ /* 0x0003e20000100800 */
[----:B------:R-:W-:-:S03]  /*4bb0*/  MOV R109, RZ ;  /* 0x000000ff006d7202 */ /* 0x000fc60000000f00 */
[----:B0-----:R-:W3:Y:S04]  /*4bc0*/  @P0 LDG.E.U16 R39, desc[UR10][R14.64] ;  /* 0x0000000a0e270981 */ /* 0x001ee8000c1e1500 */
[----:B-1----:R0:W3:Y:S01]  /*4bd0*/  @P0 LDG.E.U16 R40, desc[UR10][R14.64+0x2] ;  /* 0x0000020a0e280981 */ /* 0x0020e2000c1e1500 */
[----:B------:R-:W-:-:S03]  /*4be0*/  MOV R113, RZ ;  /* 0x000000ff00717202 */ /* 0x000fc60000000f00 */
[----:B------:R1:W-:Y:S01]  /*4bf0*/  STL [R1+0x3c], R28 ;  /* 0x00003c1c01007387 */ /* 0x0003e20000100800 */
[----:B------:R-:W-:-:S03]  /*4c00*/  HFMA2 R3, -RZ, RZ, 0, 0 ;  /* 0x00000000ff037431 */ /* 0x000fc600000001ff */
[----:B------:R1:W-:Y:S01]  /*4c10*/  STL [R1+0x40], R30 ;  /* 0x0000401e01007387 */ /* 0x0003e20000100800 */
[----:B0-----:R-:W0:Y:S03]  /*4c20*/  LDC.64 R14, c[0x0][0x3a8] ;  /* 0x0000ea00ff0e7b82 */ /* 0x001e260000000a00 */
[----:B------:R-:W3:Y:S01]  /*4c30*/  @!P4 LDG.E R109, desc[UR10][R42.64] ;  /* 0x0000000a2a6dc981 */ /* 0x000ee2000c1e1900 */
[----:B-1----:R-:W-:-:S03]  /*4c40*/  HFMA2 R28, -RZ, RZ, 0, 0 ;  /* 0x00000000ff1c7431 */ /* 0x002fc600000001ff */
[----:B------:R-:W3:Y:S01]  /*4c50*/  @!P5 LDG.E R113, desc[UR10][R4.64] ;  /* 0x0000000a0471d981 */ /* 0x000ee2000c1e1900 */
[----:B------:R-:W-:-:S03]  /*4c60*/  HFMA2 R30, -RZ, RZ, 0, 0 ;  /* 0x00000000ff1e7431 */ /* 0x000fc600000001ff */
[----:B------:R1:W-:Y:S04]  /*4c70*/  STL [R1+0x44], R32 ;  /* 0x0000442001007387 */ /* 0x0003e80000100800 */
[----:B------:R-:W3:Y:S04]  /*4c80*/  @!P2 LDG.E R28, desc[UR10][R124.64] ;  /* 0x0000000a7c1ca981 */ /* 0x000ee8000c1e1900 */
[----:B------:R-:W3:Y:S01]  /*4c90*/  @!P3 LDG.E R30, desc[UR10][R122.64] ;  /* 0x0000000a7a1eb981 */ /* 0x000ee2000c1e1900 */
[----:B-1----:R-:W-:-:S03]  /*4ca0*/  HFMA2 R32, -RZ, RZ, 0, 0 ;  /* 0x00000000ff207431 */ /* 0x002fc600000001ff */
[----:B------:R-:W3:Y:S01]  /*4cb0*/  @!P5 LDG.E R3, desc[UR10][R6.64] ;  /* 0x0000000a0603d981 */ /* 0x000ee2000c1e1900 */
[----:B0-----:R-:W-:-:S03]  /*4cc0*/  IMAD.WIDE R14, R118, 0x2, R14 ;  /* 0x00000002760e7825 */ /* 0x001fc600078e020e */
[----:B------:R-:W5:Y:S04]  /*4cd0*/  LDL.LU.64 R124, [R1+0x1c0] ;  /* 0x0001c000017c7983 */ /* 0x000f680000300a00 */
[----:B------:R-:W3:Y:S04]  /*4ce0*/  @!P4 LDG.E R32, desc[UR10][R120.64] ;  /* 0x0000000a7820c981 */ /* 0x000ee8000c1e1900 */
[----:B------:R-:W3:Y:S04]  /*4cf0*/  LDG.E.U16 R118, desc[UR10][R14.64] ;  /* 0x0000000a0e767981 */ /* 0x000ee8000c1e1500 */
[----:B------:R-:W5:Y:S04]  /*4d00*/  LDL.LU.64 R122, [R1+0x1b8] ;  /* 0x0001b800017a7983 */ /* 0x000f680000300a00 */
[----:B------:R-:W5:Y:S04]  /*4d10*/  LDL.LU.64 R42, [R1+0x1b0] ;  /* 0x0001b000012a7983 */ /* 0x000f680000300a00 */
[----:B------:R0:W3:Y:S04]  /*4d20*/  LDG.E.U16 R14, desc[UR10][R14.64+0x2] ;  /* 0x0000020a0e0e7981 */ /* 0x0000e8000c1e1500 */
[----:B------:R1:W5:Y:S04]  /*4d30*/  LDL.LU.64 R120, [R1+0x1a8] ;  /* 0x0001a80001787983 */ /* 0x0003680000300a00 */
[----:B------:R1:W5:Y:S04]  /*4d40*/  LDL.LU.64 R4, [R1+0x1a0] ;  /* 0x0001a00001047983 */ /* 0x0003680000300a00 */
[----:B------:R1:W5:Y:S04]  /*4d50*/  LDL.LU.64 R6, [R1+0x198] ;  /* 0x0001980001067983 */ /* 0x0003680000300a00 */
[----:B------:R-:W-:Y:S04]  /*4d60*/  STL [R1+0x64], R77 ;  /* 0x0000644d01007387 */ /* 0x000fe80000100800 */
[----:B------:R0:W-:Y:S04]  /*4d70*/  STL [R1+0xd4], R8 ;  /* 0x0000d40801007387 */ /* 0x0001e80000100800 */
[----:B------:R1:W-:Y:S04]  /*4d80*/  STL [R1+0xd8], R10 ;  /* 0x0000d80a01007387 */ /* 0x0003e80000100800 */
[----:B------:R1:W-:Y:S01]  /*4d90*/  STL [R1+0xf0], R0 ;  /* 0x0000f00001007387 */ /* 0x0003e20000100800 */
[----:B0-----:R-:W-:-:S02]  /*4da0*/  PRMT R8, RZ, 0x7610, R8 ;  /* 0x00007610ff087816 */ /* 0x001fc40000000008 */
[----:B-1----:R-:W-:Y:S02]  /*4db0*/  PRMT R10, RZ, 0x7610, R10 ;  /* 0x00007610ff0a7816 */ /* 0x002fe4000000000a */
[----:B------:R-:W-:Y:S02]  /*4dc0*/  PRMT R0, RZ, 0x7610, R0 ;  /* 0x00007610ff007816 */ /* 0x000fe40000000000 */
[----:B------:R-:W-:Y:S02]  /*4dd0*/  @!P1 PRMT R10, R26, 0x7610, R10 ;  /* 0x000076101a0a9816 */ /* 0x000fe4000000000a */
[C---:B------:R-:W-:Y:S02]  /*4de0*/  @!P1 PRMT R0, R97.reuse, 0x7610, R0 ;  /* 0x0000761061009816 */ /* 0x040fe40000000000 */
[----:B------:R-:W-:Y:S01]  /*4df0*/  @!P1 PRMT R8, R97, 0x7632, R8 ;  /* 0x0000763261089816 */ /* 0x000fe20000000008 */
[----:B------:R-:W-:Y:S04]  /*4e00*/  STL [R1+0x68], R82 ;  /* 0x0000685201007387 */ /* 0x000fe80000100800 */
[----:B------:R0:W-:Y:S02]  /*4e10*/  STL [R1+0x6c], R86 ;  /* 0x00006c5601007387 */ /* 0x0001e40000100800 */
[----:B0-----:R-:W-:-:S02]  /*4e20*/  PRMT R86, RZ, 0x7610, R86 ;  /* 0x00007610ff567816 */ /* 0x001fc40000000056 */
[----:B------:R0:W-:Y:S04]  /*4e30*/  STL [R1+0xec], R20 ;  /* 0x0000ec1401007387 */ /* 0x0001e80000100800 */
[----:B------:R-:W-:Y:S04]  /*4e40*/  STL [R1+0x70], R90 ;  /* 0x0000705a01007387 */ /* 0x000fe80000100800 */
[----:B------:R1:W-:Y:S01]  /*4e50*/  STL [R1+0x74], R22 ;  /* 0x0000741601007387 */ /* 0x0003e20000100800 */
[----:B0-----:R-:W-:-:S03]  /*4e60*/  PRMT R20, RZ, 0x7610, R20 ;  /* 0x00007610ff147816 */ /* 0x001fc60000000014 */
[----:B------:R-:W-:Y:S01]  /*4e70*/  STL [R1+0x7c], R101 ;  /* 0x00007c6501007387 */ /* 0x000fe20000100800 */
[----:B----4-:R-:W-:Y:S02]  /*4e80*/  R2UR UR16, R12 ;  /* 0x000000000c1072ca */ /* 0x010fe400000e0000 */
[----:B------:R-:W-:-:S11]  /*4e90*/  PRMT R12, RZ, 0x7610, R12 ;  /* 0x00007610ff0c7816 */ /* 0x000fd6000000000c */
[----:B------:R-:W-:-:S05]  /*4ea0*/  MOV R77, UR16 ;  /* 0x00000010004d7c02 */ /* 0x000fca0008000f00 */
[----:B------:R-:W-:Y:S01]  /*4eb0*/  FFMA.FTZ R77, -R77, UR16, R13 ;  /* 0x000000104d4d7c23 */ /* 0x000fe2000801010d */
[----:B------:R-:W-:-:S04]  /*4ec0*/  @!P1 PRMT R12, R26, 0x7632, R12 ;  /* 0x000076321a0c9816 */ /* 0x000fc8000000000c */
[----:B------:R-:W-:-:S13]  /*4ed0*/  FSETP.GTU.FTZ.AND P1, PT, R77, RZ, PT ;  /* 0x000000ff4d00720b */ /* 0x000fda0003f3c000 */
[----:B------:R-:W-:-:S05]  /*4ee0*/  VOTEU.ANY UP0, P1 ;  /* 0x0000000000ff7886 */ /* 0x000fca0000800100 */
[----:B------:R-:W0:Y:S01]  /*4ef0*/  @UP0 LDCU UR5, c[0x0][0x3c0] ;  /* 0x00007800ff0507ac */ /* 0x000e220008000800 */
[----:B------:R-:W-:Y:S02]  /*4f00*/  PLOP3.LUT P1, PT, PT, PT, UP0, 0x80, 0x8 ;  /* 0x000000000008781c */ /* 0x000fe40003f2f008 */
[----:B--2---:R-:W-:Y:S01]  /*4f10*/  @!P6 PRMT R86, R117, 0x7632, R86 ;  /* 0x000076327556e816 */ /* 0x004fe20000000056 */
[----:B------:R-:W-:Y:S10]  /*4f20*/  STL [R1+0x80], R105 ;  /* 0x0000806901007387 */ /* 0x000ff40000100800 */
[----:B0-----:R-:W-:-:S06]  /*4f30*/  @P1 FADD.FTZ R82, R77, UR5 ;  /* 0x000000054d521e21 */ /* 0x001fcc0008010000 */
[----:B------:R-:W0:Y:S01]  /*4f40*/  @P1 MUFU.RSQ R82, R82 ;  /* 0x0000005200521308 */ /* 0x000e220000001400 */
[----:B------:R-:W-:Y:S01]  /*4f50*/  STL [R1+0x10c], R117 ;  /* 0x00010c7501007387 */ /* 0x000fe20000100800 */
[----:B-1----:R-:W-:-:S03]  /*4f60*/  PRMT R22, RZ, 0x7610, R22 ;  /* 0x00007610ff167816 */ /* 0x002fc60000000016 */
[----:B------:R-:W-:Y:S04]  /*4f70*/  STL.S16 [R1+0x110], R86 ;  /* 0x0001105601007387 */ /* 0x000fe80000100600 */
[----:B------:R1:W-:Y:S04]  /*4f80*/  STL [R1+0x58], R46 ;  /* 0x0000582e01007387 */ /* 0x0003e80000100800 */
[----:B------:R2:W-:Y:S04]  /*4f90*/  STL [R1+0x60], R71 ;  /* 0x0000604701007387 */ /* 0x0005e80000100800 */
[----:B---3--:R-:W-:Y:S04]  /*4fa0*/  STL [R1+0x84], R109 ;  /* 0x0000846d01007387 */ /* 0x008fe80000100800 */
[----:B------:R-:W-:Y:S01]  /*4fb0*/  STL [R1+0x88], R113 ;  /* 0x0000887101007387 */ /* 0x000fe20000100800 */
[----:B-1----:R-:W-:-:S02]  /*4fc0*/  PRMT R46, RZ, 0x7610, R46 ;  /* 0x00007610ff2e7816 */ /* 0x002fc4000000002e */
[----:B--2---:R-:W-:Y:S01]  /*4fd0*/  PRMT R71, RZ, 0x7610, R71 ;  /* 0x00007610ff477816 */ /* 0x004fe20000000047 */
[----:B------:R1:W-:Y:S01]  /*4fe0*/  STL [R1+0xe0], R76 ;  /* 0x0000e04c01007387 */ /* 0x0003e20000100800 */
[----:B------:R-:W-:-:S03]  /*4ff0*/  @!P2 PRMT R22, R28, 0x7610, R22 ;  /* 0x000076101c16a816 */ /* 0x000fc60000000016 */
[----:B------:R2:W-:Y:S01]  /*5000*/  STL [R1+0xfc], R28 ;  /* 0x0000fc1c01007387 */ /* 0x0005e20000100800 */
[----:B------:R-:W-:Y:S01]  /*5010*/  @!P2 PRMT R20, R28, 0x7632, R20 ;  /* 0x000076321c14a816 */ /* 0x000fe20000000014 */
[----:B------:R-:W-:Y:S01]  /*5020*/  UISETP.NE.AND UP1, UPT, UR6, URZ, UPT ;  /* 0x000000ff0600728c */ /* 0x000fe2000bf25270 */
[----:B-1----:R-:W-:Y:S01]  /*5030*/  PRMT R76, RZ, 0x7610, R76 ;  /* 0x00007610ff4c7816 */ /* 0x002fe2000000004c */
[----:B------:R1:W-:Y:S01]  /*5040*/  STL [R1+0x5c], R58 ;  /* 0x00005c3a01007387 */ /* 0x0003e20000100800 */
[----:B--2---:R-:W-:-:S03]  /*5050*/  PRMT R28, RZ, 0x7610, R28 ;  /* 0x00007610ff1c7816 */ /* 0x004fc6000000001c */
[----:B------:R2:W-:Y:S01]  /*5060*/  STL [R1+0x100], R30 ;  /* 0x0001001e01007387 */ /* 0x0005e20000100800 */
[C---:B------:R-:W-:Y:S02]  /*5070*/  @!P3 PRMT R46, R30.reuse, 0x7610, R46 ;  /* 0x000076101e2eb816 */ /* 0x040fe4000000002e */
[----:B------:R-:W-:Y:S01]  /*5080*/  @!P3 PRMT R28, R30, 0x7632, R28 ;  /* 0x000076321e1cb816 */ /* 0x000fe2000000001c */
[----:B------:R3:W-:Y:S01]  /*5090*/  STL [R1+0x108], R3 ;  /* 0x0001080301007387 */ /* 0x0007e20000100800 */
[C---:B------:R-:W-:Y:S02]  /*50a0*/  @!P5 PRMT R76, R3.reuse, 0x7610, R76 ;  /* 0x00007610034cd816 */ /* 0x040fe4000000004c */
[----:B------:R-:W-:Y:S02]  /*50b0*/  @!P5 PRMT R71, R3, 0x7632, R71 ;  /* 0x000076320347d816 */ /* 0x000fe40000000047 */
[----:B0-----:R-:W-:Y:S02]  /*50c0*/  @P1 R2UR UR5, R82 ;  /* 0x00000000520512ca */ /* 0x001fe400000e0000 */
[----:B-1----:R-:W-:-:S02]  /*50d0*/  PRMT R58, RZ, 0x7610, R58 ;  /* 0x00007610ff3a7816 */ /* 0x002fc4000000003a */
[----:B--2---:R-:W-:Y:S02]  /*50e0*/  PRMT R30, RZ, 0x7610, R30 ;  /* 0x00007610ff1e7816 */ /* 0x004fe4000000001e */
[----:B------:R-:W-:Y:S02]  /*50f0*/  PRMT R77, RZ, 0x7610, R77 ;  /* 0x00007610ff4d7816 */ /* 0x000fe4000000004d */
[----:B---3--:R-:W-:Y:S02]  /*5100*/  PRMT R3, RZ, 0x7610, R3 ;  /* 0x00007610ff037816 */ /* 0x008fe40000000003 */
[----:B------:R-:W-:Y:S02]  /*5110*/  MOV R82, RZ ;  /* 0x000000ff00527202 */ /* 0x000fe40000000f00 */
[----:B------:R-:W-:Y:S01]  /*5120*/  @P0 SHF.L.U32 R82, R39, 0x10, RZ ;  /* 0x0000001027520819 */ /* 0x000fe200000006ff */
[----:B------:R-:W-:Y:S01]  /*5130*/  HFMA2 R39, -RZ, RZ, 0, 0 ;  /* 0x00000000ff277431 */ /* 0x000fe200000001ff */
[----:B------:R0:W-:Y:S01]  /*5140*/  STL [R1+0xdc], R70 ;  /* 0x0000dc4601007387 */ /* 0x0001e20000100800 */
[----:B------:R-:W-:-:S02]  /*5150*/  @!P4 PRMT R58, R32, 0x7610, R58 ;  /* 0x00007610203ac816 */ /* 0x000fc4000000003a */
[----:B------:R-:W-:Y:S01]  /*5160*/  @!P4 PRMT R30, R32, 0x7632, R30 ;  /* 0x00007632201ec816 */ /* 0x000fe2000000001e */
[----:B------:R1:W-:Y:S01]  /*5170*/  STL [R1+0xe4], R16 ;  /* 0x0000e41001007387 */ /* 0x0003e20000100800 */
[C---:B------:R-:W-:Y:S02]  /*5180*/  @!P6 PRMT R77, R34.reuse, 0x7610, R77 ;  /* 0x00007610224de816 */ /* 0x040fe4000000004d */
[----:B------:R-:W-:Y:S01]  /*5190*/  @!P6 PRMT R3, R34, 0x7632, R3 ;  /* 0x000076322203e816 */ /* 0x000fe20000000003 */
[----:B------:R2:W-:Y:S01]  /*51a0*/  STL [R1+0xe8], R18 ;  /* 0x0000e81201007387 */ /* 0x0005e20000100800 */
[----:B------:R-:W-:Y:S02]  /*51b0*/  PRMT R15, RZ, 0x7610, R15 ;  /* 0x00007610ff0f7816 */ /* 0x000fe4000000000f */
[----:B------:R-:W-:Y:S01]  /*51c0*/  PRMT R13, RZ, 0x7610, R13 ;  /* 0x00007610ff0d7816 */ /* 0x000fe2000000000d */
[----:B------:R3:W-:Y:S01]  /*51d0*/  STL [R1+0xf4], R24 ;  /* 0x0000f41801007387 */ /* 0x0007e20000100800 */
[----:B0-----:R-:W-:-:S02]  /*51e0*/  PRMT R70, RZ, 0x7610, R70 ;  /* 0x00007610ff467816 */ /* 0x001fc40000000046 */
[----:B-1----:R-:W-:Y:S01]  /*51f0*/  PRMT R16, RZ, 0x7610, R16 ;  /* 0x00007610ff107816 */ /* 0x002fe20000000010 */
[----:B------:R0:W-:Y:S01]  /*5200*/  STL [R1+0xf8], R26 ;  /* 0x0000f81a01007387 */ /* 0x0001e20000100800 */
[----:B--2---:R-:W-:-:S03]  /*5210*/  PRMT R18, RZ, 0x7610, R18 ;  /* 0x00007610ff127816 */ /* 0x004fc60000000012 */
[----:B------:R1:W-:Y:S01]  /*5220*/  STL [R1+0x104], R32 ;  /* 0x0001042001007387 */ /* 0x0003e20000100800 */
[----:B---3--:R-:W-:-:S03]  /*5230*/  PRMT R24, RZ, 0x7610, R24 ;  /* 0x00007610ff187816 */ /* 0x008fc60000000018 */
[----:B------:R2:W-:Y:S01]  /*5240*/  STL [R1+0x8c], R34 ;  /* 0x00008c2201007387 */ /* 0x0005e20000100800 */
[----:B0-----:R-:W-:Y:S02]  /*5250*/  PRMT R26, RZ, 0x7610, R26 ;  /* 0x00007610ff1a7816 */ /* 0x001fe4000000001a */
[----:B-1----:R-:W-:Y:S01]  /*5260*/  PRMT R32, RZ, 0x7610, R32 ;  /* 0x00007610ff207816 */ /* 0x002fe20000000020 */
[----:B------:R0:W-:Y:S01]  /*5270*/  STL [R1+0x78], R97 ;  /* 0x0000786101007387 */ /* 0x0001e20000100800 */
[----:B--2---:R-:W-:Y:S02]  /*5280*/  PRMT R34, RZ, 0x7610, R34 ;  /* 0x00007610ff227816 */ /* 0x004fe40000000022 */
        /* <DEDUP_REMOVED lines=9> */
[----:B------:R-:W-:Y:S02]  /*5320*/  @P0 SHF.L.U32 R39, R40, 0x10, RZ ;  /* 0x0000001028270819 */ /* 0x000fe400000006ff */
[----:B0-----:R-:W-:Y:S02]  /*5330*/  SHF.L.U32 R97, R118, 0x10, RZ ;  /* 0x0000001076617819 */ /* 0x001fe400000006ff */
[----:B------:R-:W-:Y:S01]  /*5340*/  SHF.L.U32 R14, R14, 0x10, RZ ;  /* 0x000000100e0e7819 */ /* 0x000fe200000006ff */
[----:B------:R-:W-:Y:S01]  /*5350*/  UMOV UR17, 0x3f800000 ;  /* 0x3f80000000117882 */ /* 0x000fe20000000000 */
[----:B------:R-:W-:Y:S01]  /*5360*/  @UP0 UMOV UR17, UR5 ;  /* 0x0000000500110c82 */ /* 0x000fe20008000000 */
[----:B------:R-:W-:Y:S05]  /*5370*/  BRA.U UP1, `(.L_x_380) ;  /* 0x0000002501547547 */ /* 0x000fea000b800000 */
[----:B------:R-:W2:Y:S04]  /*5380*/  LDL.LU R86, [R1+0x148] ;  /* 0x0001480001567983 */ /* 0x000ea80000300800 */
[----:B------:R-:W3:Y:S04]  /*5390*/  LDL.LU R101, [R1+0x150] ;  /* 0x0001500001657983 */ /* 0x000ee80000300800 */
        /* <DEDUP_REMOVED lines=9> */
[----:B------:R-:W-:Y:S01]  /*5430*/  FMUL.FTZ R101, R97, R40 ;  /* 0x0000002861657220 */ /* 0x000fe20000410000 */
[----:B------:R-:W-:Y:S01]  /*5440*/  SHF.L.U32 R90, R90, 0x10, RZ ;  /* 0x000000105a5a7819 */ /* 0x000fe200000006ff */
[----:B------:R-:W-:Y:S02]  /*5450*/  FADD.FTZ R105, R105, -UR16 ;  /* 0x8000001069697e21 */ /* 0x000fe40008010000 */
[----:B------:R-:W-:Y:S01]  /*5460*/  FADD.FTZ R109, RZ, R101 ;  /* 0x00000065ff6d7221 */ /* 0x000fe20000010000 */
[----:B------:R-:W-:Y:S01]  /*5470*/  FFMA.FTZ R113, R86, R101, RZ ;  /* 0x0000006556717223 */ /* 0x000fe200000100ff */
[----:B------:R-:W-:Y:S01]  /*5480*/  FMUL.FTZ R101, R14, R90 ;  /* 0x0000005a0e657220 */ /* 0x000fe20000410000 */
[----:B------:R-:W-:-:S03]  /*5490*/  FMUL.FTZ R105, R105, UR17 ;  /* 0x0000001169697c20 */ /* 0x000fc60008410000 */
[----:B------:R-:W-:Y:S01]  /*54a0*/  FADD.FTZ R109, R101, R109 ;  /* 0x0000006d656d7221 */ /* 0x000fe20000010000 */
[----:B------:R-:W-:Y:S02]  /*54b0*/  FFMA.FTZ R113, R105, R101, R113 ;  /* 0x0000006569717223 */ /* 0x000fe40000010071 */
[----:B------:R-:W2:Y:S01]  /*54c0*/  LDL.LU R101, [R1+0x15c] ;  /* 0x00015c0001657983 */ /* 0x000ea20000300800 */
[----:B-----5:R-:W-:Y:S01]  /*54d0*/  SHF.L.U32 R125, R125, 0x10, RZ ;  /* 0x000000107d7d7819 */ /* 0x020fe200000006ff */
[----:B------:R-:W-:-:S04]  /*54e0*/  FFMA.FTZ R86, R40, R86, RZ ;  /* 0x0000005628567223 */ /* 0x000fc800000100ff */
[----:B------:R-:W-:Y:S01]  /*54f0*/  FADD.FTZ R125, R125, -UR16 ;  /* 0x800000107d7d7e21 */ /* 0x000fe20008010000 */
[----:B------:R-:W-:-:S03]  /*5500*/  FADD.FTZ R40, RZ, R40 ;  /* 0x00000028ff287221 */ /* 0x000fc60000010000 */
[----:B------:R-:W-:Y:S01]  /*5510*/  FMUL.FTZ R125, R125, UR17 ;  /* 0x000000117d7d7c20 */ /* 0x000fe20008410000 */
[----:B------:R-:W-:Y:S01]  /*5520*/  SHF.L.U32 R117, R117, 0x10, RZ ;  /* 0x0000001075757819 */ /* 0x000fe200000006ff */
[----:B------:R-:W-:Y:S01]  /*5530*/  FFMA.FTZ R105, R90, R105, RZ ;  /* 0x000000695a697223 */ /* 0x000fe200000100ff */
[----:B------:R-:W-:-:S03]  /*5540*/  SHF.L.U32 R118, R118, 0x10, RZ ;  /* 0x0000001076767819 */ /* 0x000fc600000006ff */
[----:B------:R-:W-:Y:S01]  /*5550*/  FADD.FTZ R117, R117, -UR16 ;  /* 0x8000001075757e21 */ /* 0x000fe20008010000 */
[----:B------:R-:W-:-:S03]  /*5560*/  FADD.FTZ R90, RZ, R90 ;  /* 0x0000005aff5a7221 */ /* 0x000fc60000010000 */
[----:B------:R-:W-:Y:S01]  /*5570*/  FMUL.FTZ R117, R117, UR17 ;  /* 0x0000001175757c20 */ /* 0x000fe20008410000 */
[----:B------:R-:W-:-:S03]  /*5580*/  FADD.FTZ R90, R118, R90 ;  /* 0x0000005a765a7221 */ /* 0x000fc60000010000 */
[----:B------:R-:W-:Y:S01]  /*5590*/  FFMA.FTZ R105, R118, R117, R105 ;  /* 0x0000007576697223 */ /* 0x000fe20000010069 */
[----:B------:R-:W-:Y:S01]  /*55a0*/  FMUL.FTZ R118, R14, R118 ;  /* 0x000000760e767220 */ /* 0x000fe20000410000 */
[----:B--2---:R-:W-:-:S05]  /*55b0*/  SHF.L.U32 R101, R101, 0x10, RZ ;  /* 0x0000001065657819 */ /* 0x004fca00000006ff */
[C---:B------:R-:W-:Y:S01]  /*55c0*/  FADD.FTZ R40, R101.reuse, R40 ;  /* 0x0000002865287221 */ /* 0x040fe20000010000 */
[----:B------:R-:W-:Y:S01]  /*55d0*/  FFMA.FTZ R86, R101, R125, R86 ;  /* 0x0000007d65567223 */ /* 0x000fe20000010056 */
[----:B------:R-:W-:-:S04]  /*55e0*/  FMUL.FTZ R101, R97, R101 ;  /* 0x0000006561657220 */ /* 0x000fc80000410000 */
[----:B------:R-:W-:Y:S01]  /*55f0*/  FFMA.FTZ R113, R125, R101, R113 ;  /* 0x000000657d717223 */ /* 0x000fe20000010071 */
[----:B------:R-:W-:Y:S01]  /*5600*/  FADD.FTZ R109, R109, R101 ;  /* 0x000000656d6d7221 */ /* 0x000fe20000010000 */
[----:B------:R-:W2:Y:S04]  /*5610*/  LDL.LU R125, [R1+0x16c] ;  /* 0x00016c00017d7983 */ /* 0x000ea80000300800 */
[----:B------:R-:W3:Y:S01]  /*5620*/  LDL.LU R101, [R1+0x158] ;  /* 0x0001580001657983 */ /* 0x000ee20000300800 */
[----:B------:R-:W-:Y:S01]  /*5630*/  FFMA.FTZ R113, R117, R118, R113 ;  /* 0x0000007675717223 */ /* 0x000fe20000010071 */
[----:B------:R-:W-:Y:S02]  /*5640*/  FADD.FTZ R109, R118, R109 ;  /* 0x0000006d766d7221 */ /* 0x000fe40000010000 */
[----:B------:R-:W4:Y:S01]  /*5650*/  LDL.LU R118, [R1+0x168] ;  /* 0x0001680001767983 */ /* 0x000f220000300800 */
[----:B--2---:R-:W-:-:S02]  /*5660*/  SHF.L.U32 R117, R125, 0x10, RZ ;  /* 0x000000107d757819 */ /* 0x004fc400000006ff */
[----:B---3--:R-:W-:-:S05]  /*5670*/  SHF.L.U32 R101, R101, 0x10, RZ ;  /* 0x0000001065657819 */ /* 0x008fca00000006ff */
[----:B------:R-:W-:Y:S01]  /*5680*/  FADD.FTZ R125, R101, -UR16 ;  /* 0x80000010657d7e21 */ /* 0x000fe20008010000 */
[----:B----4-:R-:W-:-:S03]  /*5690*/  SHF.L.U32 R101, R118, 0x10, RZ ;  /* 0x0000001076657819 */ /* 0x010fc600000006ff */
[----:B------:R-:W-:Y:S01]  /*56a0*/  FMUL.FTZ R125, R125, UR17 ;  /* 0x000000117d7d7c20 */ /* 0x000fe20008410000 */
[----:B------:R-:W-:Y:S01]  /*56b0*/  FMUL.FTZ R118, R97, R117 ;  /* 0x0000007561767220 */ /* 0x000fe20000410000 */
[----:B------:R-:W-:Y:S02]  /*56c0*/  FADD.FTZ R40, R40, R117 ;  /* 0x0000007528287221 */ /* 0x000fe40000010000 */
[----:B------:R-:W-:Y:S02]  /*56d0*/  FFMA.FTZ R86, R117, R125, R86 ;  /* 0x0000007d75567223 */ /* 0x000fe40000010056 */
[----:B------:R-:W2:Y:S01]  /*56e0*/  LDL.LU R117, [R1+0x174] ;  /* 0x0001740001757983 */ /* 0x000ea20000300800 */
[----:B------:R-:W-:Y:S01]  /*56f0*/  FADD.FTZ R101, R101, -UR16 ;  /* 0x8000001065657e21 */ /* 0x000fe20008010000 */
[----:B------:R-:W-:Y:S02]  /*5700*/  FFMA.FTZ R113, R125, R118, R113 ;  /* 0x000000767d717223 */ /* 0x000fe40000010071 */
[----:B------:R-:W3:Y:S01]  /*5710*/  LDL.LU R125, [R1+0x170] ;  /* 0x00017000017d7983 */ /* 0x000ee20000300800 */
[----:B------:R-:W-:Y:S01]  /*5720*/  FMUL.FTZ R101, R101, UR17 ;  /* 0x0000001165657c20 */ /* 0x000fe20008410000 */
[----:B------:R-:W-:-:S02]  /*5730*/  FADD.FTZ R109, R109, R118 ;  /* 0x000000766d6d7221 */ /* 0x000fc40000010000 */
        /* <DEDUP_REMOVED lines=11> */
[----:B------:R-:W-:-:S04]  /*57f0*/  FADD.FTZ R125, R125, -UR16 ;  /* 0x800000107d7d7e21 */ /* 0x000fc80008010000 */
[----:B------:R-:W-:Y:S01]  /*5800*/  FMUL.FTZ R125, R125, UR17 ;  /* 0x000000117d7d7c20 */ /* 0x000fe20008410000 */
[----:B------:R-:W-:-:S04]  /*5810*/  FADD.FTZ R118, R118, -UR16 ;  /* 0x8000001076767e21 */ /* 0x000fc80008010000 */
[----:B------:R-:W-:Y:S01]  /*5820*/  FMUL.FTZ R118, R118, UR17 ;  /* 0x0000001176767c20 */ /* 0x000fe20008410000 */
[----:B--2---:R-:W-:-:S05]  /*5830*/  SHF.L.U32 R101, R101, 0x10, RZ ;  /* 0x0000001065657819 */ /* 0x004fca00000006ff */
[----:B------:R-:W-:Y:S01]  /*5840*/  FADD.FTZ R40, R40, R101 ;  /* 0x0000006528287221 */ /* 0x000fe20000010000 */
[----:B------:R-:W-:Y:S01]  /*5850*/  FFMA.FTZ R86, R101, R125, R86 ;  /* 0x0000007d65567223 */ /* 0x000fe20000010056 */
[----:B------:R-:W-:Y:S01]  /*5860*/  FMUL.FTZ R101, R97, R101 ;  /* 0x0000006561657220 */ /* 0x000fe20000410000 */
[----:B------:R-:W-:-:S03]  /*5870*/  SHF.L.U32 R117, R117, 0x10, RZ ;  /* 0x0000001075757819 */ /* 0x000fc600000006ff */
[----:B------:R-:W-:Y:S01]  /*5880*/  FFMA.FTZ R113, R125, R101, R113 ;  /* 0x000000657d717223 */ /* 0x000fe20000010071 */
[----:B------:R-:W-:Y:S01]  /*5890*/  FADD.FTZ R109, R109, R101 ;  /* 0x000000656d6d7221 */ /* 0x000fe20000010000 */
[----:B------:R-:W-:Y:S01]  /*58a0*/  FADD.FTZ R90, R90, R117 ;  /* 0x000000755a5a7221 */ /* 0x000fe20000010000 */
[----:B------:R-:W2:Y:S01]  /*58b0*/  LDL.LU R101, [R1+0x180] ;  /* 0x0001800001657983 */ /* 0x000ea20000300800 */
[----:B------:R-:W-:Y:S01]  /*58c0*/  FFMA.FTZ R105, R117, R118, R105 ;  /* 0x0000007675697223 */ /* 0x000fe20000010069 */
[----:B------:R-:W-:Y:S02]  /*58d0*/  FMUL.FTZ R117, R14, R117 ;  /* 0x000000750e757220 */ /* 0x000fe40000410000 */
[----:B------:R-:W3:Y:S02]  /*58e0*/  LDL.LU R125, [R1+0x190] ;  /* 0x00019000017d7983 */ /* 0x000ee40000300800 */
[----:B------:R-:W-:Y:S01]  /*58f0*/  FFMA.FTZ R113, R118, R117, R113 ;  /* 0x0000007576717223 */ /* 0x000fe20000010071 */
[----:B------:R-:W-:Y:S01]  /*5900*/  FADD.FTZ R109, R117, R109 ;  /* 0x0000006d756d7221 */ /* 0x000fe20000010000 */
[----:B------:R-:W4:Y:S04]  /*5910*/  LDL.LU R118, [R1+0x188] ;  /* 0x0001880001767983 */ /* 0x000f280000300800 */
[----:B------:R-:W3:Y:S01]  /*5920*/  LDL.LU R117, [R1+0x18c] ;  /* 0x00018c0001757983 */ /* 0x000ee20000300800 */
[----:B------:R-:W-:-:S02]  /*5930*/  SHF.L.U32 R119, R119, 0x10, RZ ;  /* 0x0000001077777819 */ /* 0x000fc400000006ff */
[----:B------:R-:W-:Y:S02]  /*5940*/  SHF.L.U32 R121, R121, 0x10, RZ ;  /* 0x0000001079797819 */ /* 0x000fe400000006ff */
[----:B------:R-:W-:Y:S01]  /*5950*/  SHF.L.U32 R120, R120, 0x10, RZ ;  /* 0x0000001078787819 */ /* 0x000fe200000006ff */
[----:B------:R-:W-:Y:S01]  /*5960*/  FADD.FTZ R119, R119, -UR16 ;  /* 0x8000001077777e21 */ /* 0x000fe20008010000 */
[----:B------:R-:W-:-:S03]  /*5970*/  SHF.L.U32 R42, R42, 0x10, RZ ;  /* 0x000000102a2a7819 */ /* 0x000fc600000006ff */
[----:B------:R-:W-:Y:S01]  /*5980*/  FADD.FTZ R120, R120, -UR16 ;  /* 0x8000001078787e21 */ /* 0x000fe20008010000 */
[----:B------:R-:W-:Y:S02]  /*5990*/  SHF.L.U32 R122, R122, 0x10, RZ ;  /* 0x000000107a7a7819 */ /* 0x000fe400000006ff */
[----:B------:R-:W-:Y:S02]  /*59a0*/  SHF.L.U32 R43, R43, 0x10, RZ ;  /* 0x000000102b2b7819 */ /* 0x000fe400000006ff */
[----:B------:R-:W-:Y:S02]  /*59b0*/  SHF.L.U32 R123, R123, 0x10, RZ ;  /* 0x000000107b7b7819 */ /* 0x000fe400000006ff */
[----:B------:R-:W-:Y:S01]  /*59c0*/  SHF.L.U32 R124, R124, 0x10, RZ ;  /* 0x000000107c7c7819 */ /* 0x000fe200000006ff */
[----:B------:R-:W-:Y:S01]  /*59d0*/  FADD.FTZ R43, R43, -UR16 ;  /* 0x800000102b2b7e21 */ /* 0x000fe20008010000 */
[----:B------:R-:W-:-:S03]  /*59e0*/  SHF.L.U32 R47, R47, 0x10, RZ ;  /* 0x000000102f2f7819 */ /* 0x000fc600000006ff */
[----:B------:R-:W-:Y:S02]  /*59f0*/  FMUL.FTZ R43, R43, UR17 ;  /* 0x000000112b2b7c20 */ /* 0x000fe40008410000 */
[----:B------:R-:W-:Y:S01]  /*5a00*/  FADD.FTZ R47, R47, -UR16 ;  /* 0x800000102f2f7e21 */ /* 0x000fe20008010000 */
[----:B------:R-:W-:Y:S02]  /*5a10*/  SHF.L.U32 R49, R49, 0x10, RZ ;  /* 0x0000001031317819 */ /* 0x000fe400000006ff */
[----:B------:R-:W-:Y:S02]  /*5a20*/  SHF.L.U32 R48, R48, 0x10, RZ ;  /* 0x0000001030307819 */ /* 0x000fe400000006ff */
[----:B------:R-:W-:Y:S02]  /*5a30*/  SHF.L.U32 R50, R50, 0x10, RZ ;  /* 0x0000001032327819 */ /* 0x000fe400000006ff */
[----:B------:R-:W-:Y:S01]  /*5a40*/  SHF.L.U32 R54, R54, 0x10, RZ ;  /* 0x0000001036367819 */ /* 0x000fe200000006ff */
[----:B------:R-:W-:Y:S01]  /*5a50*/  FADD.FTZ R48, R48, -UR16 ;  /* 0x8000001030307e21 */ /* 0x000fe20008010000 */
[----:B------:R-:W-:-:S03]  /*5a60*/  SHF.L.U32 R55, R55, 0x10, RZ ;  /* 0x0000001037377819 */ /* 0x000fc600000006ff */
[----:B------:R-:W-:Y:S01]  /*5a70*/  FMUL.FTZ R48, R48, UR17 ;  /* 0x0000001130307c20 */ /* 0x000fe20008410000 */
[----:B------:R-:W-:Y:S01]  /*5a80*/  FADD.FTZ R54, R54, -UR16 ;  /* 0x8000001036367e21 */ /* 0x000fe20008010000 */
[----:B------:R-:W-:Y:S01]  /*5a90*/  SHF.L.U32 R59, R59, 0x10, RZ ;  /* 0x000000103b3b7819 */ /* 0x000fe200000006ff */
[----:B------:R-:W-:Y:S02]  /*5aa0*/  FADD.FTZ R55, R55, -UR16 ;  /* 0x8000001037377e21 */ /* 0x000fe40008010000 */
[----:B------:R-:W-:Y:S01]  /*5ab0*/  FMUL.FTZ R54, R54, UR17 ;  /* 0x0000001136367c20 */ /* 0x000fe20008410000 */
[----:B------:R-:W-:Y:S01]  /*5ac0*/  SHF.L.U32 R60, R60, 0x10, RZ ;  /* 0x000000103c3c7819 */ /* 0x000fe200000006ff */
[----:B------:R-:W-:Y:S01]  /*5ad0*/  FADD.FTZ R59, R59, -UR16 ;  /* 0x800000103b3b7e21 */ /* 0x000fe20008010000 */
[----:B------:R-:W-:Y:S01]  /*5ae0*/  SHF.L.U32 R61, R61, 0x10, RZ ;  /* 0x000000103d3d7819 */ /* 0x000fe200000006ff */
[----:B------:R-:W-:Y:S01]  /*5af0*/  FMUL.FTZ R55, R55, UR17 ;  /* 0x0000001137377c20 */ /* 0x000fe20008410000 */
[----:B------:R-:W-:Y:S01]  /*5b00*/  SHF.L.U32 R62, R62, 0x10, RZ ;  /* 0x000000103e3e7819 */ /* 0x000fe200000006ff */
[----:B------:R-:W-:Y:S01]  /*5b10*/  FMUL.FTZ R59, R59, UR17 ;  /* 0x000000113b3b7c20 */ /* 0x000fe20008410000 */
        /* <DEDUP_REMOVED lines=8> */
[----:B------:R-:W-:Y:S02]  /*5ba0*/  FMUL.FTZ R65, R65, UR17 ;  /* 0x0000001141417c20 */ /* 0x000fe40008410000 */
[----:B------:R-:W-:Y:S01]  /*5bb0*/  FADD.FTZ R2, R2, -UR16 ;  /* 0x8000001002027e21 */ /* 0x000fe20008010000 */
[----:B------:R-:W-:Y:S02]  /*5bc0*/  SHF.L.U32 R41, R41, 0x10, RZ ;  /* 0x0000001029297819 */ /* 0x000fe400000006ff */
[----:B------:R-:W-:-:S03]  /*5bd0*/  SHF.L.U32 R9, R9, 0x10, RZ ;  /* 0x0000001009097819 */ /* 0x000fc600000006ff */
[----:B------:R-:W-:-:S04]  /*5be0*/  FADD.FTZ R41, R41, -UR16 ;  /* 0x8000001029297e21 */ /* 0x000fc80008010000 */
[----:B------:R-:W-:Y:S01]  /*5bf0*/  FMUL.FTZ R41, R41, UR17 ;  /* 0x0000001129297c20 */ /* 0x000fe20008410000 */
[----:B------:R-:W-:Y:S02]  /*5c00*/  SHF.L.U32 R51, R51, 0x10, RZ ;  /* 0x0000001033337819 */ /* 0x000fe400000006ff */
[----:B------:R-:W-:Y:S02]  /*5c10*/  SHF.L.U32 R11, R11, 0x10, RZ ;  /* 0x000000100b0b7819 */ /* 0x000fe400000006ff */
[----:B------:R-:W-:Y:S01]  /*5c20*/  SHF.L.U32 R63, R63, 0x10, RZ ;  /* 0x000000103f3f7819 */ /* 0x000fe200000006ff */
[----:B------:R-:W-:Y:S02]  /*5c30*/  FADD.FTZ R51, R51, -UR16 ;  /* 0x8000001033337e21 */ /* 0x000fe40008010000 */
[----:B------:R-:W-:Y:S02]  /*5c40*/  FADD.FTZ R11, R11, -UR16 ;  /* 0x800000100b0b7e21 */ /* 0x000fe40008010000 */
[----:B------:R-:W-:Y:S01]  /*5c50*/  FMUL.FTZ R51, R51, UR17 ;  /* 0x0000001133337c20 */ /* 0x000fe20008410000 */
[----:B------:R-:W-:Y:S01]  /*5c60*/  FADD.FTZ R63, R63, -UR16 ;  /* 0x800000103f3f7e21 */ /* 0x000fe20008010000 */
[----:B------:R-:W-:Y:S01]  /*5c70*/  FMUL.FTZ R11, R11, UR17 ;  /* 0x000000110b0b7c20 */ /* 0x000fe20008410000 */
[----:B------:R-:W-:-:S02]  /*5c80*/  SHF.L.U32 R72, R72, 0x10, RZ ;  /* 0x0000001048487819 */ /* 0x000fc400000006ff */
[----:B------:R-:W-:Y:S01]  /*5c90*/  FMUL.FTZ R63, R63, UR17 ;  /* 0x000000113f3f7c20 */ /* 0x000fe20008410000 */
[----:B------:R-:W-:Y:S02]  /*5ca0*/  SHF.L.U32 R73, R73, 0x10, RZ ;  /* 0x0000001049497819 */ /* 0x000fe400000006ff */
[----:B------:R-:W-:-:S03]  /*5cb0*/  FADD.FTZ R72, R72, -UR16 ;  /* 0x8000001048487e21 */ /* 0x000fc60008010000 */
[----:B------:R-:W-:Y:S01]  /*5cc0*/  FADD.FTZ R73, R73, -UR16 ;  /* 0x8000001049497e21 */ /* 0x000fe20008010000 */
[----:B------:R-:W-:-:S03]  /*5cd0*/  SHF.L.U32 R78, R78, 0x10, RZ ;  /* 0x000000104e4e7819 */ /* 0x000fc600000006ff */
[----:B------:R-:W-:Y:S01]  /*5ce0*/  FMUL.FTZ R73, R73, UR17 ;  /* 0x0000001149497c20 */ /* 0x000fe20008410000 */
[----:B------:R-:W-:Y:S01]  /*5cf0*/  SHF.L.U32 R79, R79, 0x10, RZ ;  /* 0x000000104f4f7819 */ /* 0x000fe200000006ff */
[----:B------:R-:W-:Y:S01]  /*5d00*/  FADD.FTZ R78, R78, -UR16 ;  /* 0x800000104e4e7e21 */ /* 0x000fe20008010000 */
        /* <DEDUP_REMOVED lines=10> */
[----:B------:R-:W-:Y:S01]  /*5db0*/  FADD.FTZ R19, R19, -UR16 ;  /* 0x8000001013137e21 */ /* 0x000fe20008010000 */
[----:B--2---:R-:W-:-:S05]  /*5dc0*/  SHF.L.U32 R101, R101, 0x10, RZ ;  /* 0x0000001065657819 */ /* 0x004fca00000006ff */
[----:B------:R-:W-:Y:S01]  /*5dd0*/  FADD.FTZ R101, R101, -UR16 ;  /* 0x8000001065657e21 */ /* 0x000fe20008010000 */
[----:B----4-:R-:W-:-:S03]  /*5de0*/  SHF.L.U32 R118, R118, 0x10, RZ ;  /* 0x0000001076767819 */ /* 0x010fc600000006ff */
[----:B------:R-:W-:Y:S01]  /*5df0*/  FMUL.FTZ R101, R101, UR17 ;  /* 0x0000001165657c20 */ /* 0x000fe20008410000 */
[----:B---3--:R-:W-:Y:S01]  /*5e00*/  SHF.L.U32 R117, R117, 0x10, RZ ;  /* 0x0000001075757819 */ /* 0x008fe200000006ff */
[----:B------:R-:W-:-:S04]  /*5e10*/  FADD.FTZ R118, R118, -UR16 ;  /* 0x8000001076767e21 */ /* 0x000fc80008010000 */
[----:B------:R-:W-:Y:S01]  /*5e20*/  FADD.FTZ R40, R40, R117 ;  /* 0x0000007528287221 */ /* 0x000fe20000010000 */
[----:B------:R-:W-:Y:S01]  /*5e30*/  FFMA.FTZ R86, R117, R101, R86 ;  /* 0x0000006575567223 */ /* 0x000fe20000010056 */
[----:B------:R-:W-:Y:S01]  /*5e40*/  FMUL.FTZ R117, R97, R117 ;  /* 0x0000007561757220 */ /* 0x000fe20000410000 */
[----:B------:R-:W-:Y:S01]  /*5e50*/  SHF.L.U32 R125, R125, 0x10, RZ ;  /* 0x000000107d7d7819 */ /* 0x000fe200000006ff */
[----:B------:R-:W-:Y:S02]  /*5e60*/  FMUL.FTZ R118, R118, UR17 ;  /* 0x0000001176767c20 */ /* 0x000fe40008410000 */
[----:B------:R-:W-:Y:S01]  /*5e70*/  FADD.FTZ R109, R109, R117 ;  /* 0x000000756d6d7221 */ /* 0x000fe20000010000 */
[----:B------:R-:W-:Y:S02]  /*5e80*/  FFMA.FTZ R113, R101, R117, R113 ;  /* 0x0000007565717223 */ /* 0x000fe40000010071 */
[----:B------:R-:W2:Y:S01]  /*5e90*/  LDL.LU R117, [R1+0x110] ;  /* 0x0001100001757983 */ /* 0x000ea20000300800 */
[----:B------:R-:W-:Y:S01]  /*5ea0*/  FADD.FTZ R90, R90, R125 ;  /* 0x0000007d5a5a7221 */ /* 0x000fe20000010000 */
[----:B------:R-:W-:Y:S01]  /*5eb0*/  FFMA.FTZ R105, R125, R118, R105 ;  /* 0x000000767d697223 */ /* 0x000fe20000010069 */
[----:B------:R-:W-:Y:S01]  /*5ec0*/  FMUL.FTZ R125, R14, R125 ;  /* 0x0000007d0e7d7220 */ /* 0x000fe20000410000 */
[----:B------:R-:W-:-:S03]  /*5ed0*/  FMUL.FTZ R101, R97, R121 ;  /* 0x0000007961657220 */ /* 0x000fc60000410000 */
[----:B------:R-:W-:Y:S01]  /*5ee0*/  FFMA.FTZ R113, R118, R125, R113 ;  /* 0x0000007d76717223 */ /* 0x000fe20000010071 */
[----:B------:R-:W-:Y:S01]  /*5ef0*/  FADD.FTZ R109, R125, R109 ;  /* 0x0000006d7d6d7221 */ /* 0x000fe20000010000 */
[----:B------:R-:W-:-:S03]  /*5f00*/  FMUL.FTZ R118, R119, UR17 ;  /* 0x0000001177767c20 */ /* 0x000fc60008410000 */
[----:B------:R-:W-:Y:S01]  /*5f10*/  FADD.FTZ R109, R109, R101 ;  /* 0x000000656d6d7221 */ /* 0x000fe20000010000 */
[----:B------:R-:W-:Y:S01]  /*5f20*/  FFMA.FTZ R113, R118, R101, R113 ;  /* 0x0000006576717223 */ /* 0x000fe20000010071 */
[----:B------:R-:W-:Y:S01]  /*5f30*/  FADD.FTZ R101, R42, -UR16 ;  /* 0x800000102a657e21 */ /* 0x000fe20008010000 */
[----:B------:R-:W-:Y:S01]  /*5f40*/  FMUL.FTZ R42, R120, UR17 ;  /* 0x00000011782a7c20 */ /* 0x000fe20008410000 */
[----:B------:R-:W-:-:S03]  /*5f50*/  FADD.FTZ R90, R90, R122 ;  /* 0x0000007a5a5a7221 */ /* 0x000fc60000010000 */
[----:B------:R-:W-:Y:S01]  /*5f60*/  FFMA.FTZ R105, R122, R42, R105 ;  /* 0x0000002a7a697223 */ /* 0x000fe20000010069 */
[----:B------:R-:W-:Y:S01]  /*5f70*/  FMUL.FTZ R122, R14, R122 ;  /* 0x0000007a0e7a7220 */ /* 0x000fe20000410000 */
[----:B------:R-:W-:Y:S01]  /*5f80*/  FFMA.FTZ R86, R121, R118, R86 ;  /* 0x0000007679567223 */ /* 0x000fe20000010056 */
[----:B------:R-:W-:Y:S01]  /*5f90*/  FMUL.FTZ R101, R101, UR17 ;  /* 0x0000001165657c20 */ /* 0x000fe20008410000 */
[----:B------:R-:W-:Y:S01]  /*5fa0*/  FMUL.FTZ R118, R97, R123 ;  /* 0x0000007b61767220 */ /* 0x000fe20000410000 */
[----:B------:R-:W-:Y:S01]  /*5fb0*/  FADD.FTZ R109, R122, R109 ;  /* 0x0000006d7a6d7221 */ /* 0x000fe20000010000 */
[----:B------:R-:W-:Y:S01]  /*5fc0*/  FFMA.FTZ R42, R42, R122, R113 ;  /* 0x0000007a2a2a7223 */ /* 0x000fe20000010071 */
[----:B------:R-:W-:Y:S02]  /*5fd0*/  FADD.FTZ R40, R40, R121 ;  /* 0x0000007928287221 */ /* 0x000fe40000010000 */
        /* <DEDUP_REMOVED lines=8> */
[----:B------:R-:W-:Y:S01]  /*6060*/  FMUL.FTZ R118, R47, UR17 ;  /* 0x000000112f767c20 */ /* 0x000fe20008410000 */
[----:B------:R-:W-:-:S03]  /*6070*/  FADD.FTZ R40, R40, R49 ;  /* 0x0000003128287221 */ /* 0x000fc60000010000 */
[----:B------:R-:W-:Y:S01]  /*6080*/  FFMA.FTZ R86, R49, R118, R86 ;  /* 0x0000007631567223 */ /* 0x000fe20000010056 */
[----:B------:R-:W-:Y:S01]  /*6090*/  FMUL.FTZ R49, R97, R49 ;  /* 0x0000003161317220 */ /* 0x000fe20000410000 */
[----:B------:R-:W-:-:S03]  /*60a0*/  FMUL.FTZ R47, R14, R50 ;  /* 0x000000320e2f7220 */ /* 0x000fc60000410000 */
[----:B------:R-:W-:Y:S01]  /*60b0*/  FADD.FTZ R42, R42, R49 ;  /* 0x000000312a2a7221 */ /* 0x000fe20000010000 */
[----:B------:R-:W-:Y:S01]  /*60c0*/  FFMA.FTZ R43, R118, R49, R43 ;  /* 0x00000031762b7223 */ /* 0x000fe2000001002b */
[----:B------:R-:W-:Y:S02]  /*60d0*/  SHF.L.U32 R49, R56, 0x10, RZ ;  /* 0x0000001038317819 */ /* 0x000fe400000006ff */
[----:B------:R-:W-:Y:S01]  /*60e0*/  FADD.FTZ R42, R47, R42 ;  /* 0x0000002a2f2a7221 */ /* 0x000fe20000010000 */
[----:B------:R-:W-:Y:S02]  /*60f0*/  FFMA.FTZ R43, R48, R47, R43 ;  /* 0x0000002f302b7223 */ /* 0x000fe4000001002b */
[----:B------:R-:W-:Y:S01]  /*6100*/  FADD.FTZ R47, R40, R49 ;  /* 0x00000031282f7221 */ /* 0x000fe20000010000 */
[----:B------:R-:W-:Y:S01]  /*6110*/  SHF.L.U32 R40, R57, 0x10, RZ ;  /* 0x0000001039287819 */ /* 0x000fe200000006ff */
[----:B------:R-:W-:Y:S01]  /*6120*/  FMUL.FTZ R101, R97, R49 ;  /* 0x0000003161657220 */ /* 0x000fe20000410000 */
[----:B------:R-:W-:Y:S01]  /*6130*/  FADD.FTZ R90, R90, R124 ;  /* 0x0000007c5a5a7221 */ /* 0x000fe20000010000 */
[----:B------:R-:W-:Y:S01]  /*6140*/  FFMA.FTZ R105, R50, R48, R105 ;  /* 0x0000003032697223 */ /* 0x000fe20000010069 */
[----:B------:R-:W-:Y:S01]  /*6150*/  FFMA.FTZ R86, R49, R54, R86 ;  /* 0x0000003631567223 */ /* 0x000fe20000010056 */
[----:B------:R-:W-:Y:S01]  /*6160*/  FADD.FTZ R49, R42, R101 ;  /* 0x000000652a317221 */ /* 0x000fe20000010000 */
[----:B------:R-:W-:Y:S01]  /*6170*/  FFMA.FTZ R54, R54, R101, R43 ;  /* 0x0000006536367223 */ /* 0x000fe2000001002b */
[----:B------:R-:W-:Y:S01]  /*6180*/  FMUL.FTZ R48, R14, R40 ;  /* 0x000000280e307220 */ /* 0x000fe20000410000 */
[----:B------:R-:W-:Y:S01]  /*6190*/  FADD.FTZ R90, R90, R50 ;  /* 0x000000325a5a7221 */ /* 0x000fe20000010000 */
[----:B------:R-:W-:-:S02]  /*61a0*/  FMUL.FTZ R50, R97, R61 ;  /* 0x0000003d61327220 */ /* 0x000fc40000410000 */
[----:B------:R-:W-:Y:S01]  /*61b0*/  FADD.FTZ R49, R48, R49 ;  /* 0x0000003130317221 */ /* 0x000fe20000010000 */
[----:B------:R-:W-:Y:S01]  /*61c0*/  FFMA.FTZ R54, R55, R48, R54 ;  /* 0x0000003037367223 */ /* 0x000fe20000010036 */
        /* <DEDUP_REMOVED lines=8> */
[----:B------:R-:W-:Y:S01]  /*6250*/  SHF.L.U32 R43, R66, 0x10, RZ ;  /* 0x00000010422b7819 */ /* 0x000fe200000006ff */
[----:B------:R-:W-:Y:S01]  /*6260*/  FADD.FTZ R40, R47, R61 ;  /* 0x0000003d2f287221 */ /* 0x000fe20000010000 */
[----:B------:R-:W-:Y:S01]  /*6270*/  SHF.L.U32 R50, R67, 0x10, RZ ;  /* 0x0000001043327819 */ /* 0x000fe200000006ff */
[----:B------:R-:W-:-:S02]  /*6280*/  FADD.FTZ R90, R90, R62 ;  /* 0x0000003e5a5a7221 */ /* 0x000fc40000010000 */
[----:B------:R-:W-:Y:S01]  /*6290*/  FADD.FTZ R40, R40, R43 ;  /* 0x0000002b28287221 */ /* 0x000fe20000010000 */
[----:B------:R-:W-:Y:S01]  /*62a0*/  FFMA.FTZ R42, R43, R64, R42 ;  /* 0x000000402b2a7223 */ /* 0x000fe2000001002a */
[----:B------:R-:W-:Y:S01]  /*62b0*/  FMUL.FTZ R43, R97, R43 ;  /* 0x0000002b612b7220 */ /* 0x000fe20000410000 */
[----:B------:R-:W-:Y:S01]  /*62c0*/  FFMA.FTZ R105, R62, R60, R105 ;  /* 0x0000003c3e697223 */ /* 0x000fe20000010069 */
[----:B------:R-:W-:Y:S02]  /*62d0*/  FADD.FTZ R90, R90, R50 ;  /* 0x000000325a5a7221 */ /* 0x000fe40000010000 */
[----:B------:R-:W-:Y:S01]  /*62e0*/  FADD.FTZ R47, R48, R43 ;  /* 0x0000002b302f7221 */ /* 0x000fe20000010000 */
[----:B------:R-:W-:Y:S01]  /*62f0*/  FFMA.FTZ R64, R64, R43, R59 ;  /* 0x0000002b40407223 */ /* 0x000fe2000001003b */
[----:B------:R-:W-:Y:S01]  /*6300*/  FFMA.FTZ R105, R50, R65, R105 ;  /* 0x0000004132697223 */ /* 0x000fe20000010069 */
[----:B------:R-:W-:Y:S01]  /*6310*/  SHF.L.U32 R43, R44, 0x10, RZ ;  /* 0x000000102c2b7819 */ /* 0x000fe200000006ff */
[----:B------:R-:W-:Y:S01]  /*6320*/  FMUL.FTZ R50, R14, R50 ;  /* 0x000000320e327220 */ /* 0x000fe20000410000 */
[----:B------:R-:W-:-:S03]  /*6330*/  FMUL.FTZ R49, R2, UR17 ;  /* 0x0000001102317c20 */ /* 0x000fc60008410000 */
[----:B------:R-:W-:Y:S01]  /*6340*/  FADD.FTZ R47, R50, R47 ;  /* 0x0000002f322f7221 */ /* 0x000fe20000010000 */
[----:B------:R-:W-:Y:S01]  /*6350*/  FFMA.FTZ R64, R65, R50, R64 ;  /* 0x0000003241407223 */ /* 0x000fe20000010040 */
[----:B------:R-:W-:-:S04]  /*6360*/  FMUL.FTZ R2, R97, R43 ;  /* 0x0000002b61027220 */ /* 0x000fc80000410000 */
[----:B------:R-:W-:Y:S01]  /*6370*/  FADD.FTZ R47, R47, R2 ;  /* 0x000000022f2f7221 */ /* 0x000fe20000010000 */
[----:B------:R-:W-:Y:S01]  /*6380*/  FFMA.FTZ R64, R49, R2, R64 ;  /* 0x0000000231407223 */ /* 0x000fe20000010040 */
        /* <DEDUP_REMOVED lines=9> */
[----:B------:R-:W-:-:S02]  /*6420*/  FMUL.FTZ R44, R97, R9 ;  /* 0x00000009612c7220 */ /* 0x000fc40000410000 */
[----:B------:R-:W-:Y:S01]  /*6430*/  FADD.FTZ R47, R2, R47 ;  /* 0x0000002f022f7221 */ /* 0x000fe20000010000 */
[----:B------:R-:W-:Y:S01]  /*6440*/  FFMA.FTZ R64, R41, R2, R64 ;  /* 0x0000000229407223 */ /* 0x000fe20000010040 */
[----:B------:R-:W-:Y:S01]  /*6450*/  SHF.L.U32 R2, R53, 0x10, RZ ;  /* 0x0000001035027819 */ /* 0x000fe200000006ff */
[----:B------:R-:W-:Y:S01]  /*6460*/  FADD.FTZ R40, R40, R9 ;  /* 0x0000000928287221 */ /* 0x000fe20000010000 */
[----:B------:R-:W-:Y:S01]  /*6470*/  FFMA.FTZ R42, R9, R43, R42 ;  /* 0x0000002b092a7223 */ /* 0x000fe2000001002a */
[----:B------:R-:W-:Y:S01]  /*6480*/  FADD.FTZ R47, R47, R44 ;  /* 0x0000002c2f2f7221 */ /* 0x000fe20000010000 */
[----:B------:R-:W-:Y:S01]  /*6490*/  FFMA.FTZ R64, R43, R44, R64 ;  /* 0x0000002c2b407223 */ /* 0x000fe20000010040 */
[----:B------:R-:W-:Y:S01]  /*64a0*/  FMUL.FTZ R44, R14, R2 ;  /* 0x000000020e2c7220 */ /* 0x000fe20000410000 */
[----:B------:R-:W-:Y:S01]  /*64b0*/  SHF.L.U32 R9, R68, 0x10, RZ ;  /* 0x0000001044097819 */ /* 0x000fe200000006ff */
[----:B------:R-:W-:Y:S01]  /*64c0*/  FADD.FTZ R90, R90, R2 ;  /* 0x000000025a5a7221 */ /* 0x000fe20000010000 */
[----:B------:R-:W-:Y:S01]  /*64d0*/  FFMA.FTZ R105, R2, R51, R105 ;  /* 0x0000003302697223 */ /* 0x000fe20000010069 */
[----:B------:R-:W-:Y:S01]  /*64e0*/  SHF.L.U32 R2, R69, 0x10, RZ ;  /* 0x0000001045027819 */ /* 0x000fe200000006ff */
[----:B------:R-:W-:Y:S01]  /*64f0*/  FADD.FTZ R47, R44, R47 ;  /* 0x0000002f2c2f7221 */ /* 0x000fe20000010000 */
[----:B------:R-:W-:Y:S01]  /*6500*/  FFMA.FTZ R64, R51, R44, R64 ;  /* 0x0000002c33407223 */ /* 0x000fe20000010040 */
        /* <DEDUP_REMOVED lines=9> */
[----:B------:R-:W-:Y:S01]  /*65a0*/  FMUL.FTZ R11, R72, UR17 ;  /* 0x00000011480b7c20 */ /* 0x000fe20008410000 */
[----:B------:R-:W-:Y:S01]  /*65b0*/  FADD.FTZ R47, R2, R47 ;  /* 0x0000002f022f7221 */ /* 0x000fe20000010000 */
[----:B------:R-:W-:-:S02]  /*65c0*/  FFMA.FTZ R64, R63, R2, R64 ;  /* 0x000000023f407223 */ /* 0x000fc40000010040 */
[----:B------:R-:W-:-:S04]  /*65d0*/  FMUL.FTZ R2, R97, R9 ;  /* 0x0000000961027220 */ /* 0x000fc80000410000 */
[----:B------:R-:W-:Y:S01]  /*65e0*/  FADD.FTZ R47, R47, R2 ;  /* 0x000000022f2f7221 */ /* 0x000fe20000010000 */
[----:B------:R-:W-:Y:S01]  /*65f0*/  FFMA.FTZ R64, R11, R2, R64 ;  /* 0x000000020b407223 */ /* 0x000fe20000010040 */
[----:B------:R-:W-:Y:S01]  /*6600*/  SHF.L.U32 R2, R75, 0x10, RZ ;  /* 0x000000104b027819 */ /* 0x000fe200000006ff */
[----:B------:R-:W-:Y:S01]  /*6610*/  FADD.FTZ R40, R40, R9 ;  /* 0x0000000928287221 */ /* 0x000fe20000010000 */
[----:B------:R-:W-:Y:S01]  /*6620*/  FFMA.FTZ R42, R9, R11, R42 ;  /* 0x0000000b092a7223 */ /* 0x000fe2000001002a */
[----:B------:R-:W-:Y:S02]  /*6630*/  SHF.L.U32 R9, R80, 0x10, RZ ;  /* 0x0000001050097819 */ /* 0x000fe400000006ff */
        /* <DEDUP_REMOVED lines=31> */
[----:B------:R-:W-:Y:S01]  /*6830*/  FMUL.FTZ R2, R97, R9 ;  /* 0x0000000961027220 */ /* 0x000fe20000410000 */
[----:B------:R-:W-:-:S03]  /*6840*/  FADD.FTZ R87, R87, -UR16 ;  /* 0x8000001057577e21 */ /* 0x000fc60008010000 */
[----:B------:R-:W-:Y:S01]  /*6850*/  FADD.FTZ R47, R47, R2 ;  /* 0x000000022f2f7221 */ /* 0x000fe20000010000 */
[----:B------:R-:W-:Y:S01]  /*6860*/  FFMA.FTZ R64, R19, R2, R64 ;  /* 0x0000000213407223 */ /* 0x000fe20000010040 */
[----:B------:R-:W-:Y:S01]  /*6870*/  SHF.L.U32 R2, R89, 0x10, RZ ;  /* 0x0000001059027819 */ /* 0x000fe200000006ff */
[----:B------:R-:W-:Y:S01]  /*6880*/  FMUL.FTZ R87, R87, UR17 ;  /* 0x0000001157577c20 */ /* 0x000fe20008410000 */
[----:B------:R-:W-:Y:S01]  /*6890*/  SHF.L.U32 R21, R21, 0x10, RZ ;  /* 0x0000001015157819 */ /* 0x000fe200000006ff */
[----:B------:R-:W-:Y:S01]  /*68a0*/  FADD.FTZ R40, R40, R9 ;  /* 0x0000000928287221 */ /* 0x000fe20000010000 */
[----:B------:R-:W-:Y:S01]  /*68b0*/  FFMA.FTZ R42, R9, R19, R42 ;  /* 0x00000013092a7223 */ /* 0x000fe2000001002a */
[----:B------:R-:W-:Y:S01]  /*68c0*/  FADD.FTZ R90, R90, R2 ;  /* 0x000000025a5a7221 */ /* 0x000fe20000010000 */
[----:B------:R-:W-:Y:S01]  /*68d0*/  FFMA.FTZ R105, R2, R87, R105 ;  /* 0x0000005702697223 */ /* 0x000fe20000010069 */
[----:B------:R-:W-:Y:S01]  /*68e0*/  SHF.L.U32 R91, R91, 0x10, RZ ;  /* 0x000000105b5b7819 */ /* 0x000fe200000006ff */
[----:B------:R-:W-:Y:S01]  /*68f0*/  FMUL.FTZ R2, R14, R2 ;  /* 0x000000020e027220 */ /* 0x000fe20000410000 */
        /* <DEDUP_REMOVED lines=8> */
[----:B------:R-:W-:Y:S01]  /*6980*/  SHF.L.U32 R2, R93, 0x10, RZ ;  /* 0x000000105d027819 */ /* 0x000fe200000006ff */
[----:B------:R-:W-:Y:S01]  /*6990*/  FADD.FTZ R23, R23, -UR16 ;  /* 0x8000001017177e21 */ /* 0x000fe20008010000 */
[----:B------:R-:W-:Y:S01]  /*69a0*/  FADD.FTZ R47, R47, R44 ;  /* 0x0000002c2f2f7221 */ /* 0x000fe20000010000 */
[----:B------:R-:W-:Y:S01]  /*69b0*/  FFMA.FTZ R64, R21, R44, R64 ;  /* 0x0000002c15407223 */ /* 0x000fe20000010040 */
[----:B------:R-:W-:Y:S01]  /*69c0*/  FMUL.FTZ R91, R91, UR17 ;  /* 0x000000115b5b7c20 */ /* 0x000fe20008410000 */
[----:B------:R-:W-:Y:S01]  /*69d0*/  SHF.L.U32 R94, R94, 0x10, RZ ;  /* 0x000000105e5e7819 */ /* 0x000fe200000006ff */
[----:B------:R-:W-:Y:S01]  /*69e0*/  FMUL.FTZ R44, R14, R2 ;  /* 0x000000020e2c7220 */ /* 0x000fe20000410000 */
[----:B------:R-:W-:Y:S01]  /*69f0*/  SHF.L.U32 R95, R95, 0x10, RZ ;  /* 0x000000105f5f7819 */ /* 0x000fe200000006ff */
[----:B------:R-:W-:Y:S01]  /*6a00*/  FFMA.FTZ R42, R9, R21, R42 ;  /* 0x00000015092a7223 */ /* 0x000fe2000001002a */
[----:B------:R-:W-:Y:S01]  /*6a10*/  FADD.FTZ R90, R90, R2 ;  /* 0x000000025a5a7221 */ /* 0x000fe20000010000 */
[----:B------:R-:W-:Y:S01]  /*6a20*/  FFMA.FTZ R105, R2, R91, R105 ;  /* 0x0000005b02697223 */ /* 0x000fe20000010069 */
[----:B------:R-:W-:Y:S01]  /*6a30*/  SHF.L.U32 R96, R96, 0x10, RZ ;  /* 0x0000001060607819 */ /* 0x000fe200000006ff */
[----:B------:R-:W-:Y:S01]  /*6a40*/  FMUL.FTZ R23, R23, UR17 ;  /* 0x0000001117177c20 */ /* 0x000fe20008410000 */
[----:B------:R-:W-:Y:S01]  /*6a50*/  FADD.FTZ R47, R44, R47 ;  /* 0x0000002f2c2f7221 */ /* 0x000fe20000010000 */
[----:B------:R-:W-:Y:S01]  /*6a60*/  FFMA.FTZ R64, R91, R44, R64 ;  /* 0x0000002c5b407223 */ /* 0x000fe20000010040 */
        /* <DEDUP_REMOVED lines=38> */
[----:B------:R-:W-:Y:S01]  /*6cd0*/  FADD.FTZ R102, R102, -UR16 ;  /* 0x8000001066667e21 */ /* 0x000fe20008010000 */
[----:B------:R-:W-:Y:S01]  /*6ce0*/  FFMA.FTZ R23, R2, R103, R23 ;  /* 0x0000006702177223 */ /* 0x000fe20000010017 */
[----:B------:R-:W-:Y:S01]  /*6cf0*/  SHF.L.U32 R107, R107, 0x10, RZ ;  /* 0x000000106b6b7819 */ /* 0x000fe200000006ff */
[----:B------:R-:W-:Y:S01]  /*6d00*/  FMUL.FTZ R2, R29, UR17 ;  /* 0x000000111d027c20 */ /* 0x000fe20008410000 */
[----:B------:R-:W-:Y:S01]  /*6d10*/  SHF.L.U32 R106, R106, 0x10, RZ ;  /* 0x000000106a6a7819 */ /* 0x000fe200000006ff */
[----:B------:R-:W-:Y:S01]  /*6d20*/  FADD.FTZ R44, R44, R103 ;  /* 0x000000672c2c7221 */ /* 0x000fe20000010000 */
[----:B------:R-:W-:Y:S01]  /*6d30*/  FMUL.FTZ R102, R102, UR17 ;  /* 0x0000001166667c20 */ /* 0x000fe20008410000 */
[----:B------:R-:W-:Y:S01]  /*6d40*/  FMUL.FTZ R9, R14, R104 ;  /* 0x000000680e097220 */ /* 0x000fe20000410000 */
[----:B------:R-:W-:Y:S01]  /*6d50*/  SHF.L.U32 R108, R108, 0x10, RZ ;  /* 0x000000106c6c7819 */ /* 0x000fe200000006ff */
[----:B------:R-:W-:Y:S01]  /*6d60*/  FADD.FTZ R40, R40, R107 ;  /* 0x0000006b28287221 */ /* 0x000fe20000010000 */
[----:B------:R-:W-:Y:S01]  /*6d70*/  FFMA.FTZ R42, R107, R2, R42 ;  /* 0x000000026b2a7223 */ /* 0x000fe2000001002a */
[----:B------:R-:W-:Y:S01]  /*6d80*/  FADD.FTZ R44, R9, R44 ;  /* 0x0000002c092c7221 */ /* 0x000fe20000010000 */
[----:B------:R-:W-:Y:S01]  /*6d90*/  FFMA.FTZ R23, R102, R9, R23 ;  /* 0x0000000966177223 */ /* 0x000fe20000010017 */
[----:B------:R-:W-:Y:S01]  /*6da0*/  FADD.FTZ R106, R106, -UR16 ;  /* 0x800000106a6a7e21 */ /* 0x000fe20008010000 */
[----:B------:R-:W-:Y:S01]  /*6db0*/  SHF.L.U32 R31, R31, 0x10, RZ ;  /* 0x000000101f1f7819 */ /* 0x000fe200000006ff */
[----:B------:R-:W-:Y:S01]  /*6dc0*/  FMUL.FTZ R107, R97, R107 ;  /* 0x0000006b616b7220 */ /* 0x000fe20000410000 */
[----:B------:R-:W-:Y:S01]  /*6dd0*/  FMUL.FTZ R9, R14, R108 ;  /* 0x0000006c0e097220 */ /* 0x000fe20000410000 */
[----:B------:R-:W-:Y:S01]  /*6de0*/  FMUL.FTZ R106, R106, UR17 ;  /* 0x000000116a6a7c20 */ /* 0x000fe20008410000 */
[----:B------:R-:W-:Y:S01]  /*6df0*/  SHF.L.U32 R111, R111, 0x10, RZ ;  /* 0x000000106f6f7819 */ /* 0x000fe200000006ff */
[----:B------:R-:W-:Y:S01]  /*6e00*/  FADD.FTZ R44, R44, R107 ;  /* 0x0000006b2c2c7221 */ /* 0x000fe20000010000 */
        /* <DEDUP_REMOVED lines=38> */
[----:B------:R-:W-:Y:S01]  /*7070*/  SHF.L.U32 R0, R0, 0x10, RZ ;  /* 0x0000001000007819 */ /* 0x000fe200000006ff */
        /* <DEDUP_REMOVED lines=13> */
[----:B------:R-:W-:Y:S01]  /*7150*/  FADD.FTZ R90, R90, R100 ;  /* 0x000000645a5a7221 */ /* 0x000fe20000010000 */
[----:B------:R-:W-:Y:S01]  /*7160*/  SHF.L.U32 R15, R15, 0x10, RZ ;  /* 0x000000100f0f7819 */ /* 0x000fe200000006ff */
        /* <DEDUP_REMOVED lines=10> */
[----:B------:R-:W-:Y:S01]  /*7210*/  FADD.FTZ R8, R8, -UR16 ;  /* 0x8000001008087e21 */ /* 0x000fe20008010000 */
[----:B------:R-:W-:Y:S01]  /*7220*/  FADD.FTZ R40, R40, R11 ;  /* 0x0000000b28287221 */ /* 0x000fe20000010000 */
[----:B------:R-:W-:Y:S01]  /*7230*/  FFMA.FTZ R42, R11, R0, R42 ;  /* 0x000000000b2a7223 */ /* 0x000fe2000001002a */
[----:B------:R-:W-:Y:S01]  /*7240*/  FFMA.FTZ R23, R0, R9, R23 ;  /* 0x0000000900177223 */ /* 0x000fe20000010017 */
[----:B------:R-:W-:Y:S01]  /*7250*/  SHF.L.U32 R11, R22, 0x10, RZ ;  /* 0x00000010160b7819 */ /* 0x000fe200000006ff */
[----:B------:R-:W-:Y:S01]  /*7260*/  FADD.FTZ R90, R90, R108 ;  /* 0x0000006c5a5a7221 */ /* 0x000fe20000010000 */
[----:B------:R-:W-:Y:S01]  /*7270*/  FFMA.FTZ R105, R108, R106, R105 ;  /* 0x0000006a6c697223 */ /* 0x000fe20000010069 */
[----:B------:R-:W-:Y:S01]  /*7280*/  FADD.FTZ R44, R44, R9 ;  /* 0x000000092c2c7221 */ /* 0x000fe20000010000 */
[----:B------:R-:W-:Y:S01]  /*7290*/  SHF.L.U32 R16, R16, 0x10, RZ ;  /* 0x0000001010107819 */ /* 0x000fe200000006ff */
[----:B------:R-:W-:Y:S01]  /*72a0*/  FMUL.FTZ R0, R15, UR17 ;  /* 0x000000110f007c20 */ /* 0x000fe20008410000 */
[----:B------:R-:W-:Y:S01]  /*72b0*/  FMUL.FTZ R8, R8, UR17 ;  /* 0x0000001108087c20 */ /* 0x000fe20008410000 */
[----:B------:R-:W-:Y:S01]  /*72c0*/  FMUL.FTZ R9, R14, R12 ;  /* 0x0000000c0e097220 */ /* 0x000fe20000410000 */
[----:B------:R-:W-:Y:S01]  /*72d0*/  FADD.FTZ R90, R90, R112 ;  /* 0x000000705a5a7221 */ /* 0x000fe20000010000 */
[----:B------:R-:W-:Y:S01]  /*72e0*/  FFMA.FTZ R105, R112, R110, R105 ;  /* 0x0000006e70697223 */ /* 0x000fe20000010069 */
[----:B------:R-:W-:Y:S01]  /*72f0*/  FADD.FTZ R40, R40, R11 ;  /* 0x0000000b28287221 */ /* 0x000fe20000010000 */
[----:B------:R-:W-:Y:S01]  /*7300*/  FFMA.FTZ R42, R11, R0, R42 ;  /* 0x000000000b2a7223 */ /* 0x000fe2000001002a */
[----:B------:R-:W-:Y:S01]  /*7310*/  SHF.L.U32 R20, R20, 0x10, RZ ;  /* 0x0000001014147819 */ /* 0x000fe200000006ff */
[----:B------:R-:W-:Y:S01]  /*7320*/  FMUL.FTZ R11, R97, R11 ;  /* 0x0000000b610b7220 */ /* 0x000fe20000410000 */
[----:B------:R-:W-:Y:S01]  /*7330*/  FADD.FTZ R44, R9, R44 ;  /* 0x0000002c092c7221 */ /* 0x000fe20000010000 */
[----:B------:R-:W-:Y:S01]  /*7340*/  FFMA.FTZ R23, R8, R9, R23 ;  /* 0x0000000908177223 */ /* 0x000fe20000010017 */
[----:B------:R-:W-:Y:S01]  /*7350*/  FADD.FTZ R16, R16, -UR16 ;  /* 0x8000001010107e21 */ /* 0x000fe20008010000 */
[----:B------:R-:W-:Y:S01]  /*7360*/  SHF.L.U32 R18, R18, 0x10, RZ ;  /* 0x0000001012127819 */ /* 0x000fe200000006ff */
[----:B------:R-:W-:Y:S01]  /*7370*/  FADD.FTZ R90, R90, R116 ;  /* 0x000000745a5a7221 */ /* 0x000fe20000010000 */
[----:B------:R-:W-:Y:S01]  /*7380*/  FFMA.FTZ R105, R116, R114, R105 ;  /* 0x0000007274697223 */ /* 0x000fe20000010069 */
[----:B------:R-:W-:Y:S01]  /*7390*/  FADD.FTZ R44, R44, R11 ;  /* 0x0000000b2c2c7221 */ /* 0x000fe20000010000 */
[----:B------:R-:W-:Y:S01]  /*73a0*/  FFMA.FTZ R23, R0, R11, R23 ;  /* 0x0000000b00177223 */ /* 0x000fe20000010017 */
[----:B------:R-:W-:Y:S01]  /*73b0*/  FMUL.FTZ R16, R16, UR17 ;  /* 0x0000001110107c20 */ /* 0x000fe20008410000 */
[----:B------:R-:W-:Y:S01]  /*73c0*/  FMUL.FTZ R9, R14, R20 ;  /* 0x000000140e097220 */ /* 0x000fe20000410000 */
[----:B------:R-:W-:Y:S01]  /*73d0*/  SHF.L.U32 R13, R13, 0x10, RZ ;  /* 0x000000100d0d7819 */ /* 0x000fe200000006ff */
[----:B------:R-:W-:Y:S01]  /*73e0*/  FADD.FTZ R18, R18, -UR16 ;  /* 0x8000001012127e21 */ /* 0x000fe20008010000 */
[----:B------:R-:W-:Y:S01]  /*73f0*/  FADD.FTZ R90, R90, R38 ;  /* 0x000000265a5a7221 */ /* 0x000fe20000010000 */
        /* <DEDUP_REMOVED lines=16> */
[----:B------:R-:W-:Y:S01]  /*7500*/  FADD.FTZ R90, R90, R28 ;  /* 0x0000001c5a5a7221 */ /* 0x000fe20000010000 */
[----:B------:R-:W-:Y:S01]  /*7510*/  FFMA.FTZ R105, R28, R13, R105 ;  /* 0x0000000d1c697223 */ /* 0x000fe20000010069 */
[----:B------:R-:W-:Y:S01]  /*7520*/  FADD.FTZ R11, R44, R9 ;  /* 0x000000092c0b7221 */ /* 0x000fe20000010000 */
[----:B------:R-:W-:Y:S01]  /*7530*/  FFMA.FTZ R18, R18, R9, R23 ;  /* 0x0000000912127223 */ /* 0x000fe20000010017 */
[----:B------:R-:W-:Y:S01]  /*7540*/  FMUL.FTZ R28, R14, R28 ;  /* 0x0000001c0e1c7220 */ /* 0x000fe20000410000 */
[----:B------:R-:W-:Y:S01]  /*7550*/  SHF.L.U32 R9, R58, 0x10, RZ ;  /* 0x000000103a097819 */ /* 0x000fe200000006ff */
[----:B------:R-:W-:Y:S01]  /*7560*/  FADD.FTZ R26, R26, -UR16 ;  /* 0x800000101a1a7e21 */ /* 0x000fe20008010000 */
[----:B------:R-:W-:Y:S01]  /*7570*/  SHF.L.U32 R24, R24, 0x10, RZ ;  /* 0x0000001018187819 */ /* 0x000fe200000006ff */
[----:B------:R-:W-:Y:S01]  /*7580*/  FFMA.FTZ R18, R13, R28, R18 ;  /* 0x0000001c0d127223 */ /* 0x000fe20000010012 */
[----:B------:R-:W-:Y:S01]  /*7590*/  FADD.FTZ R11, R28, R11 ;  /* 0x0000000b1c0b7221 */ /* 0x000fe20000010000 */
        /* <DEDUP_REMOVED lines=30> */
[----:B--2---:R-:W-:Y:S01]  /*7780*/  SHF.L.U32 R8, R117, 0x10, RZ ;  /* 0x0000001075087819 */ /* 0x004fe200000006ff */
[----:B------:R-:W-:Y:S01]  /*7790*/  FMUL.FTZ R9, R97, R15 ;  /* 0x0000000f61097220 */ /* 0x000fe20000410000 */
[----:B------:R-:W-:Y:S01]  /*77a0*/  FADD.FTZ R90, R90, R30 ;  /* 0x0000001e5a5a7221 */ /* 0x000fe20000010000 */
[----:B------:R-:W-:Y:S01]  /*77b0*/  FFMA.FTZ R105, R30, R24, R105 ;  /* 0x000000181e697223 */ /* 0x000fe20000010069 */
        /* <DEDUP_REMOVED lines=17> */
.L_x_380:
[----:B------:R-:W2:Y:S04]  /*78d0*/  LDL.LU R40, [R1+0x148] ;  /* 0x0001480001287983 */ /* 0x000ea80000300800 */
[----:B------:R-:W3:Y:S04]  /*78e0*/  LDL.LU R101, [R1+0x150] ;  /* 0x0001500001657983 */ /* 0x000ee80000300800 */
[----:B------:R-:W4:Y:S04]  /*78f0*/  LDL.LU R105, [R1+0x14c] ;  /* 0x00014c0001697983 */ /* 0x000f280000300800 */
[----:B------:R-:W4:Y:S04]  /*7900*/  LDL.LU R109, [R1+0x154] ;  /* 0x00015400016d7983 */ /* 0x000f280000300800 */
[----:B-----5:R0:W-:Y:S04]  /*7910*/  STL [R1+0x198], R5 ;  /* 0x0001980501007387 */ /* 0x0201e80000100800 */
[----:B------:R1:W-:Y:S04]  /*7920*/  STL [R1+0x19c], R6 ;  /* 0x00019c0601007387 */ /* 0x0003e80000100800 */
[----:B------:R1:W-:Y:S04]  /*7930*/  STL [R1+0x1a0], R7 ;  /* 0x0001a00701007387 */ /* 0x0003e80000100800 */
[----:B0-----:R-:W4:Y:S04]  /*7940*/  LDL.LU R5, [R1+0x15c] ;  /* 0x00015c0001057983 */ /* 0x001f280000300800 */
[----:B-1----:R-:W4:Y:S04]  /*7950*/  LDL.LU R6, [R1+0x160] ;  /* 0x0001600001067983 */ /* 0x002f280000300800 */
[----:B------:R-:W4:Y:S01]  /*7960*/  LDL.LU R7, [R1+0x164] ;  /* 0x0001640001077983 */ /* 0x000f220000300800 */
[----:B------:R-:W-:-:S03]  /*7970*/  SHF.L.U32 R113, R125, 0x10, RZ ;  /* 0x000000107d717819 */ /* 0x000fc600000006ff */
[----:B------:R0:W-:Y:S02]  /*7980*/  STL [R1+0x194], R4 ;  /* 0x0001940401007387 */ /* 0x0001e40000100800 */
[----:B------:R-:W-:-:S04]  /*7990*/  FADD.FTZ R113, R113, -UR16 ;  /* 0x8000001071717e21 */ /* 0x000fc80008010000 */
[----:B------:R-:W-:-:S04]  /*79a0*/  FMUL.FTZ R113, R113, UR17 ;  /* 0x0000001171717c20 */ /* 0x000fc80008410000 */
[----:B------:R-:W-:Y:S01]  /*79b0*/  FFMA.FTZ R118, R97, R113, R82 ;  /* 0x0000007161767223 */ /* 0x000fe20000010052 */
[----:B0-----:R-:W4:Y:S01]  /*79c0*/  LDL.LU R4, [R1+0x16c] ;  /* 0x00016c0001047983 */ /* 0x001f220000300800 */
[----:B--2---:R-:W-:Y:S02]  /*79d0*/  SHF.L.U32 R40, R40, 0x10, RZ ;  /* 0x0000001028287819 */ /* 0x004fe400000006ff */
[----:B---3--:R-:W-:-:S03]  /*79e0*/  SHF.L.U32 R101, R101, 0x10, RZ ;  /* 0x0000001065657819 */ /* 0x008fc600000006ff */
[----:B------:R-:W-:Y:S01]  /*79f0*/  FADD.FTZ R40, R40, -UR16 ;  /* 0x8000001028287e21 */ /* 0x000fe20008010000 */
[----:B----4-:R-:W-:-:S03]  /*7a00*/  SHF.L.U32 R105, R105, 0x10, RZ ;  /* 0x0000001069697819 */ /* 0x010fc600000006ff */
[----:B------:R-:W-:-:S04]  /*7a10*/  FMUL.FTZ R40, R40, UR17 ;  /* 0x0000001128287c20 */ /* 0x000fc80008410000 */
[----:B------:R-:W-:-:S04]  /*7a20*/  FFMA.FTZ R90, R97, R40, R82 ;  /* 0x00000028615a7223 */ /* 0x000fc80000010052 */
[----:B------:R-:W-:-:S06]  /*7a30*/  FMUL.FTZ R86, R90, -1.4426950216293334961 ;  /* 0xbfb8aa3b5a567820 */ /* 0x000fcc0000410000 */
[----:B------:R-:W0:Y:S02]  /*7a40*/  MUFU.EX2 R86, R86 ;  /* 0x0000005600567308 */ /* 0x000e240000000800 */
[----:B0-----:R-:W-:-:S06]  /*7a50*/  FADD.FTZ R86, R86, 1 ;  /* 0x3f80000056567421 */ /* 0x001fcc0000010000 */
[----:B------:R-:W0:Y:S01]  /*7a60*/  MUFU.RCP R86, R86 ;  /* 0x0000005600567308 */ /* 0x000e220000001000 */
        /* <DEDUP_REMOVED lines=11> */
[----:B------:R-:W-:-:S05]  /*7b20*/  SHF.L.U32 R109, R109, 0x10, RZ ;  /* 0x000000106d6d7819 */ /* 0x000fca00000006ff */
[----:B0-----:R-:W-:Y:S01]  /*7b30*/  FMUL.FTZ R109, R109, R105 ;  /* 0x000000696d6d7220 */ /* 0x001fe20000410000 */
[----:B------:R-:W-:-:S04]  /*7b40*/  FADD.FTZ R105, -R105, 1 ;  /* 0x3f80000069697421 */ /* 0x000fc80000010100 */
[----:B------:R-:W-:-:S04]  /*7b50*/  FFMA.FTZ R101, R101, R105, 1 ;  /* 0x3f80000065657423 */ /* 0x000fc80000010069 */
[----:B------:R-:W-:Y:S01]  /*7b60*/  FMUL.FTZ R101, R109, R101 ;  /* 0x000000656d657220 */ /* 0x000fe20000410000 */
[----:B------:R-:W-:-:S03]  /*7b70*/  FMUL.FTZ R109, R97, R90 ;  /* 0x0000005a616d7220 */ /* 0x000fc60000410000 */
[----:B------:R-:W-:Y:S01]  /*7b80*/  FMUL.FTZ R117, R14, R101 ;  /* 0x000000650e757220 */ /* 0x000fe20000410000 */
[----:B------:R-:W-:Y:S01]  /*7b90*/  FFMA.FTZ R105, R40, R109, RZ ;  /* 0x0000006d28697223 */ /* 0x000fe200000100ff */
[----:B------:R-:W-:-:S03]  /*7ba0*/  FADD.FTZ R109, RZ, R109 ;  /* 0x0000006dff6d7221 */ /* 0x000fc60000010000 */
[----:B------:R-:W-:Y:S01]  /*7bb0*/  FFMA.FTZ R105, R86, R117, R105 ;  /* 0x0000007556697223 */ /* 0x000fe20000010069 */
[----:B------:R-:W-:Y:S01]  /*7bc0*/  FADD.FTZ R109, R117, R109 ;  /* 0x0000006d756d7221 */ /* 0x000fe20000010000 */
[----:B------:R-:W-:-:S06]  /*7bd0*/  FMUL.FTZ R117, R118, -1.4426950216293334961 ;  /* 0xbfb8aa3b76757820 */ /* 0x000fcc0000410000 */
[----:B------:R-:W0:Y:S02]  /*7be0*/  MUFU.EX2 R117, R117 ;  /* 0x0000007500757308 */ /* 0x000e240000000800 */
[----:B0-----:R-:W-:-:S06]  /*7bf0*/  FADD.FTZ R117, R117, 1 ;  /* 0x3f80000075757421 */ /* 0x001fcc0000010000 */
[----:B------:R-:W0:Y:S01]  /*7c00*/  MUFU.RCP R117, R117 ;  /* 0x0000007500757308 */ /* 0x000e220000001000 */
[----:B------:R-:W-:-:S05]  /*7c10*/  SHF.L.U32 R125, R5, 0x10, RZ ;  /* 0x00000010057d7819 */ /* 0x000fca00000006ff */
[----:B0-----:R-:W-:Y:S01]  /*7c20*/  FMUL.FTZ R125, R125, R117 ;  /* 0x000000757d7d7220 */ /* 0x001fe20000410000 */
[----:B------:R-:W-:-:S04]  /*7c30*/  FADD.FTZ R117, -R117, 1 ;  /* 0x3f80000075757421 */ /* 0x000fc80000010100 */
[----:B------:R-:W-:Y:S01]  /*7c40*/  FFMA.FTZ R117, R118, R117, 1 ;  /* 0x3f80000076757423 */ /* 0x000fe20000010075 */
[----:B------:R-:W-:Y:S02]  /*7c50*/  SHF.L.U32 R118, R6, 0x10, RZ ;  /* 0x0000001006767819 */ /* 0x000fe400000006ff */
[----:B------:R-:W2:Y:S03]  /*7c60*/  LDL.LU R6, [R1+0x168] ;  /* 0x0001680001067983 */ /* 0x000ea60000300800 */
[----:B------:R-:W-:Y:S01]  /*7c70*/  FADD.FTZ R118, R118, -UR16 ;  /* 0x8000001076767e21 */ /* 0x000fe20008010000 */
[----:B------:R-:W-:Y:S01]  /*7c80*/  FMUL.FTZ R117, R125, R117 ;  /* 0x000000757d757220 */ /* 0x000fe20000410000 */
[----:B------:R-:W-:Y:S02]  /*7c90*/  FFMA.FTZ R40, R40, R90, RZ ;  /* 0x0000005a28287223 */ /* 0x000fe400000100ff */
[----:B------:R-:W-:Y:S01]  /*7ca0*/  FMUL.FTZ R118, R118, UR17 ;  /* 0x0000001176767c20 */ /* 0x000fe20008410000 */
[----:B------:R-:W-:Y:S01]  /*7cb0*/  FADD.FTZ R90, RZ, R90 ;  /* 0x0000005aff5a7221 */ /* 0x000fe20000010000 */
[----:B------:R-:W-:-:S02]  /*7cc0*/  FFMA.FTZ R125, R113, R117, R40 ;  /* 0x00000075717d7223 */ /* 0x000fc40000010028 */
[----:B------:R-:W-:Y:S01]  /*7cd0*/  FFMA.FTZ R40, R14, R118, R39 ;  /* 0x000000760e287223 */ /* 0x000fe20000010027 */
[----:B------:R-:W-:-:S03]  /*7ce0*/  FADD.FTZ R5, R90, R117 ;  /* 0x000000755a057221 */ /* 0x000fc60000010000 */
[----:B------:R-:W-:-:S06]  /*7cf0*/  FMUL.FTZ R90, R40, -1.4426950216293334961 ;  /* 0xbfb8aa3b285a7820 */ /* 0x000fcc0000410000 */
[----:B------:R-:W0:Y:S01]  /*7d00*/  MUFU.EX2 R90, R90 ;  /* 0x0000005a005a7308 */ /* 0x000e220000000800 */
[----:B------:R-:W-:Y:S01]  /*7d10*/  FMUL.FTZ R117, R97, R117 ;  /* 0x0000007561757220 */ /* 0x000fe20000410000 */
[----:B0-----:R-:W-:-:S06]  /*7d20*/  FADD.FTZ R90, R90, 1 ;  /* 0x3f8000005a5a7421 */ /* 0x001fcc0000010000 */
[----:B------:R-:W0:Y:S01]  /*7d30*/  MUFU.RCP R90, R90 ;  /* 0x0000005a005a7308 */ /* 0x000e220000001000 */
[----:B------:R-:W-:Y:S01]  /*7d40*/  FFMA.FTZ R105, R113, R117, R105 ;  /* 0x0000007571697223 */ /* 0x000fe20000010069 */
[----:B------:R-:W-:Y:S01]  /*7d50*/  SHF.L.U32 R113, R7, 0x10, RZ ;  /* 0x0000001007717819 */ /* 0x000fe200000006ff */
[----:B------:R1:W-:Y:S04]  /*7d60*/  STL [R1+0x13c], R5 ;  /* 0x00013c0501007387 */ /* 0x0003e80000100800 */
[----:B------:R-:W3:Y:S04]  /*7d70*/  LDL.LU R7, [R1+0x170] ;  /* 0x0001700001077983 */ /* 0x000ee80000300800 */
[----:B-1----:R-:W4:Y:S01]  /*7d80*/  LDL.LU R5, [R1+0x174] ;  /* 0x0001740001057983 */ /* 0x002f220000300800 */
[----:B0-----:R-:W-:Y:S01]  /*7d90*/  FMUL.FTZ R113, R113, R90 ;  /* 0x0000005a71717220 */ /* 0x001fe20000410000 */
[----:B------:R-:W-:-:S04]  /*7da0*/  FADD.FTZ R90, -R90, 1 ;  /* 0x3f8000005a5a7421 */ /* 0x000fc80000010100 */
[----:B------:R-:W-:Y:S02]  /*7db0*/  FFMA.FTZ R90, R40, R90, 1 ;  /* 0x3f800000285a7423 */ /* 0x000fe4000001005a */
[----:B------:R-:W3:Y:S01]  /*7dc0*/  LDL.LU R40, [R1+0x158] ;  /* 0x0001580001287983 */ /* 0x000ee20000300800 */
[----:B------:R-:W-:Y:S01]  /*7dd0*/  FADD.FTZ R109, R109, R117 ;  /* 0x000000756d6d7221 */ /* 0x000fe20000010000 */
[----:B------:R-:W-:Y:S01]  /*7de0*/  FFMA.FTZ R86, R86, R101, RZ ;  /* 0x0000006556567223 */ /* 0x000fe200000100ff */
[----:B------:R-:W-:Y:S01]  /*7df0*/  FMUL.FTZ R90, R113, R90 ;  /* 0x0000005a715a7220 */ /* 0x000fe20000410000 */
[----:B------:R-:W-:Y:S01]  /*7e00*/  FADD.FTZ R101, RZ, R101 ;  /* 0x00000065ff657221 */ /* 0x000fe20000010000 */
[----:B------:R-:W4:Y:S04]  /*7e10*/  LDL.LU R117, [R1+0x17c] ;  /* 0x00017c0001757983 */ /* 0x000f280000300800 */
[----:B------:R0:W-:Y:S01]  /*7e20*/  STL [R1+0x138], R109 ;  /* 0x0001386d01007387 */ /* 0x0001e20000100800 */
[----:B------:R-:W-:-:S03]  /*7e30*/  FFMA.FTZ R86, R118, R90, R86 ;  /* 0x0000005a76567223 */ /* 0x000fc60000010056 */
[----:B------:R-:W4:Y:S01]  /*7e40*/  LDL.LU R113, [R1+0x184] ;  /* 0x0001840001717983 */ /* 0x000f220000300800 */
[----:B0-----:R-:W-:Y:S01]  /*7e50*/  FADD.FTZ R109, R101, R90 ;  /* 0x0000005a656d7221 */ /* 0x001fe20000010000 */
[----:B------:R-:W-:-:S04]  /*7e60*/  FMUL.FTZ R101, R14, R90 ;  /* 0x0000005a0e657220 */ /* 0x000fc80000410000 */
[----:B------:R-:W-:Y:S01]  /*7e70*/  FFMA.FTZ R90, R118, R101, R105 ;  /* 0x00000065765a7223 */ /* 0x000fe20000010069 */
[----:B------:R-:W-:Y:S04]  /*7e80*/  STL [R1+0x128], R101 ;  /* 0x0001286501007387 */ /* 0x000fe80000100800 */
[----:B------:R-:W-:Y:S04]  /*7e90*/  STL [R1+0x130], R86 ;  /* 0x0001305601007387 */ /* 0x000fe80000100800 */
[----:B------:R0:W-:Y:S02]  /*7ea0*/  STL [R1+0x12c], R90 ;  /* 0x00012c5a01007387 */ /* 0x0001e40000100800 */
[----:B0-----:R-:W-:-:S02]  /*7eb0*/  SHF.L.U32 R90, R4, 0x10, RZ ;  /* 0x00000010045a7819 */ /* 0x001fc400000006ff */
[----:B--2---:R-:W-:Y:S02]  /*7ec0*/  SHF.L.U32 R101, R6, 0x10, RZ ;  /* 0x0000001006657819 */ /* 0x004fe400000006ff */
[----:B------:R-:W2:Y:S01]  /*7ed0*/  LDL.LU R6, [R1+0x178] ;  /* 0x0001780001067983 */ /* 0x000ea20000300800 */
[----:B---3--:R-:W-:-:S05]  /*7ee0*/  SHF.L.U32 R40, R40, 0x10, RZ ;  /* 0x0000001028287819 */ /* 0x008fca00000006ff */
[----:B------:R-:W-:-:S04]  /*7ef0*/  FADD.FTZ R40, R40, -UR16 ;  /* 0x8000001028287e21 */ /* 0x000fc80008010000 */
[----:B------:R-:W-:-:S04]  /*7f00*/  FMUL.FTZ R40, R40, UR17 ;  /* 0x0000001128287c20 */ /* 0x000fc80008410000 */
[----:B------:R-:W-:Y:S01]  /*7f10*/  FFMA.FTZ R86, R97, R40, R82 ;  /* 0x0000002861567223 */ /* 0x000fe20000010052 */
[----:B------:R0:W-:Y:S03]  /*7f20*/  STL [R1+0x124], R40 ;  /* 0x0001242801007387 */ /* 0x0001e60000100800 */
[----:B0-----:R-:W-:-:S06]  /*7f30*/  FMUL.FTZ R40, R86, -1.4426950216293334961 ;  /* 0xbfb8aa3b56287820 */ /* 0x001fcc0000410000 */
[----:B------:R-:W0:Y:S02]  /*7f40*/  MUFU.EX2 R40, R40 ;  /* 0x0000002800287308 */ /* 0x000e240000000800 */
[----:B0-----:R-:W-:-:S06]  /*7f50*/  FADD.FTZ R40, R40, 1 ;  /* 0x3f80000028287421 */ /* 0x001fcc0000010000 */
[----:B------:R-:W0:Y:S01]  /*7f60*/  MUFU.RCP R40, R40 ;  /* 0x0000002800287308 */ /* 0x000e220000001000 */
[----:B------:R-:W-:-:S04]  /*7f70*/  FADD.FTZ R101, R101, -UR16 ;  /* 0x8000001065657e21 */ /* 0x000fc80008010000 */
[----:B------:R-:W-:Y:S01]  /*7f80*/  FMUL.FTZ R4, R101, UR17 ;  /* 0x0000001165047c20 */ /* 0x000fe20008410000 */
[----:B0-----:R-:W-:Y:S01]  /*7f90*/  FMUL.FTZ R90, R90, R40 ;  /* 0x000000285a5a7220 */ /* 0x001fe20000410000 */
[----:B------:R-:W-:-:S04]  /*7fa0*/  FADD.FTZ R40, -R40, 1 ;  /* 0x3f80000028287421 */ /* 0x000fc80000010100 */
[----:B------:R-:W-:Y:S01]  /*7fb0*/  FFMA.FTZ R40, R86, R40, 1 ;  /* 0x3f80000056287423 */ /* 0x000fe20000010028 */
[----:B------:R0:W-:Y:S03]  /*7fc0*/  STL [R1+0x120], R4 ;  /* 0x0001200401007387 */ /* 0x0001e60000100800 */
[----:B------:R-:W-:Y:S01]  /*7fd0*/  FMUL.FTZ R40, R90, R40 ;  /* 0x000000285a287220 */ /* 0x000fe20000410000 */
[----:B------:R-:W-:-:S04]  /*7fe0*/  FFMA.FTZ R90, R14, R4, R39 ;  /* 0x000000040e5a7223 */ /* 0x000fc80000010027 */
[----:B------:R-:W-:Y:S01]  /*7ff0*/  FMUL.FTZ R86, R90, -1.4426950216293334961 ;  /* 0xbfb8aa3b5a567820 */ /* 0x000fe20000410000 */
[----:B0-----:R-:W3:Y:S05]  /*8000*/  LDL.LU R4, [R1+0x180] ;  /* 0x0001800001047983 */ /* 0x001eea0000300800 */
[----:B------:R-:W0:Y:S02]  /*8010*/  MUFU.EX2 R86, R86 ;  /* 0x0000005600567308 */ /* 0x000e240000000800 */
[----:B0-----:R-:W-:-:S06]  /*8020*/  FADD.FTZ R86, R86, 1 ;  /* 0x3f80000056567421 */ /* 0x001fcc0000010000 */
[----:B------:R-:W0:Y:S01]  /*8030*/  MUFU.RCP R86, R86 ;  /* 0x0000005600567308 */ /* 0x000e220000001000 */
[----:B----4-:R-:W-:Y:S02]  /*8040*/  SHF.L.U32 R101, R5, 0x10, RZ ;  /* 0x0000001005657819 */ /* 0x010fe400000006ff */
[----:B------:R-:W-:Y:S02]  /*8050*/  SHF.L.U32 R105, R7, 0x10, RZ ;  /* 0x0000001007697819 */ /* 0x000fe400000006ff */
[----:B------:R-:W4:Y:S03]  /*8060*/  LDL.LU R7, [R1+0x188] ;  /* 0x0001880001077983 */ /* 0x000f260000300800 */
        /* <DEDUP_REMOVED lines=10> */
[----:B------:R-:W0:Y:S01]  /*8110*/  MUFU.EX2 R86, R86 ;  /* 0x0000005600567308 */ /* 0x000e220000000800 */
[----:B------:R2:W-:Y:S01]  /*8120*/  STL [R1+0x134], R109 ;  /* 0x0001346d01007387 */ /* 0x0005e20000100800 */
[----:B0-----:R-:W-:-:S06]  /*8130*/  FADD.FTZ R86, R86, 1 ;  /* 0x3f80000056567421 */ /* 0x001fcc0000010000 */
[----:B------:R-:W0:Y:S01]  /*8140*/  MUFU.RCP R86, R86 ;  /* 0x0000005600567308 */ /* 0x000e220000001000 */
[----:B------:R-:W-:-:S05]  /*8150*/  SHF.L.U32 R105, R117, 0x10, RZ ;  /* 0x0000001075697819 */ /* 0x000fca00000006ff */
[----:B0-----:R-:W-:Y:S01]  /*8160*/  FMUL.FTZ R105, R105, R86 ;  /* 0x0000005669697220 */ /* 0x001fe20000410000 */
[----:B------:R-:W-:-:S04]  /*8170*/  FADD.FTZ R86, -R86, 1 ;  /* 0x3f80000056567421 */ /* 0x000fc80000010100 */
[----:B------:R-:W-:Y:S01]  /*8180*/  FFMA.FTZ R86, R101, R86, 1 ;  /* 0x3f80000065567423 */ /* 0x000fe20000010056 */
[----:B--2---:R-:W-:-:S05]  /*8190*/  SHF.L.U32 R109, R6, 0x10, RZ ;  /* 0x00000010066d7819 */ /* 0x004fca00000006ff */
[----:B------:R-:W-:-:S04]  /*81a0*/  FADD.FTZ R109, R109, -UR16 ;  /* 0x800000106d6d7e21 */ /* 0x000fc80008010000 */
[----:B------:R-:W-:-:S04]  /*81b0*/  FMUL.FTZ R6, R109, UR17 ;  /* 0x000000116d067c20 */ /* 0x000fc80008410000 */
[----:B------:R-:W-:Y:S01]  /*81c0*/  FFMA.FTZ R101, R14, R6, R39 ;  /* 0x000000060e657223 */ /* 0x000fe20000010027 */
[----:B------:R0:W-:Y:S04]  /*81d0*/  STL [R1+0x118], R6 ;  /* 0x0001180601007387 */ /* 0x0001e80000100800 */
[----:B0-----:R-:W2:Y:S01]  /*81e0*/  LDL.LU R6, [R1+0x190] ;  /* 0x0001900001067983 */ /* 0x001ea20000300800 */
[----:B------:R-:W-:Y:S01]  /*81f0*/  FMUL.FTZ R105, R105, R86 ;  /* 0x0000005669697220 */ /* 0x000fe20000410000 */
        /* <DEDUP_REMOVED lines=9> */
[----:B---3--:R-:W-:-:S05]  /*8290*/  SHF.L.U32 R113, R4, 0x10, RZ ;  /* 0x0000001004717819 */ /* 0x008fca00000006ff */
[----:B------:R-:W-:-:S04]  /*82a0*/  FADD.FTZ R113, R113, -UR16 ;  /* 0x8000001071717e21 */ /* 0x000fc80008010000 */
[----:B------:R-:W-:-:S04]  /*82b0*/  FMUL.FTZ R4, R113, UR17 ;  /* 0x0000001171047c20 */ /* 0x000fc80008410000 */
[----:B------:R-:W-:-:S04]  /*82c0*/  FFMA.FTZ R109, R97, R4, R82 ;  /* 0x00000004616d7223 */ /* 0x000fc80000010052 */
[----:B------:R-:W-:-:S06]  /*82d0*/  FMUL.FTZ R101, R109, -1.4426950216293334961 ;  /* 0xbfb8aa3b6d657820 */ /* 0x000fcc0000410000 */
[----:B------:R-:W0:Y:S02]  /*82e0*/  MUFU.EX2 R101, R101 ;  /* 0x0000006500657308 */ /* 0x000e240000000800 */
[----:B0-----:R-:W-:-:S06]  /*82f0*/  FADD.FTZ R101, R101, 1 ;  /* 0x3f80000065657421 */ /* 0x001fcc0000010000 */
[----:B------:R-:W0:Y:S01]  /*8300*/  MUFU.RCP R101, R101 ;  /* 0x0000006500657308 */ /* 0x000e220000001000 */
[----:B----4-:R-:W-:-:S05]  /*8310*/  SHF.L.U32 R117, R7, 0x10, RZ ;  /* 0x0000001007757819 */ /* 0x010fca00000006ff */
[----:B------:R-:W-:Y:S01]  /*8320*/  FADD.FTZ R117, R117, -UR16 ;  /* 0x8000001075757e21 */ /* 0x000fe20008010000 */
[----:B------:R-:W-:-:S05]  /*8330*/  SHF.L.U32 R113, R5, 0x10, RZ ;  /* 0x0000001005717819 */ /* 0x000fca00000006ff */
[----:B0-----:R-:W-:Y:S01]  /*8340*/  FMUL.FTZ R113, R113, R101 ;  /* 0x0000006571717220 */ /* 0x001fe20000410000 */
[----:B------:R-:W-:Y:S01]  /*8350*/  FADD.FTZ R101, -R101, 1 ;  /* 0x3f80000065657421 */ /* 0x000fe20000010100 */
[----:B------:R-:W-:-:S03]  /*8360*/  FMUL.FTZ R7, R117, UR17 ;  /* 0x0000001175077c20 */ /* 0x000fc60008410000 */
[----:B------:R-:W-:-:S04]  /*8370*/  FFMA.FTZ R101, R109, R101, 1 ;  /* 0x3f8000006d657423 */ /* 0x000fc80000010065 */
[----:B------:R-:W-:Y:S01]  /*8380*/  FMUL.FTZ R101, R113, R101 ;  /* 0x0000006571657220 */ /* 0x000fe20000410000 */
[----:B------:R-:W-:-:S04]  /*8390*/  FFMA.FTZ R113, R14, R7, R39 ;  /* 0x000000070e717223 */ /* 0x000fc80000010027 */
[----:B------:R-:W-:-:S06]  /*83a0*/  FMUL.FTZ R109, R113, -1.4426950216293334961 ;  /* 0xbfb8aa3b716d7820 */ /* 0x000fcc0000410000 */
[----:B------:R-:W0:Y:S02]  /*83b0*/  MUFU.EX2 R109, R109 ;  /* 0x0000006d006d7308 */ /* 0x000e240000000800 */
[----:B0-----:R-:W-:-:S06]  /*83c0*/  FADD.FTZ R109, R109, 1 ;  /* 0x3f8000006d6d7421 */ /* 0x001fcc0000010000 */
[----:B------:R-:W0:Y:S01]  /*83d0*/  MUFU.RCP R109, R109 ;  /* 0x0000006d006d7308 */ /* 0x000e220000001000 */
[----:B------:R-:W-:-:S05]  /*83e0*/  SHF.L.U32 R119, R119, 0x10, RZ ;  /* 0x0000001077777819 */ /* 0x000fca00000006ff */
[----:B------:R-:W-:Y:S01]  /*83f0*/  FADD.FTZ R119, R119, -UR16 ;  /* 0x8000001077777e21 */ /* 0x000fe20008010000 */
[----:B------:R-:W-:Y:S02]  /*8400*/  SHF.L.U32 R120, R120, 0x10, RZ ;  /* 0x0000001078787819 */ /* 0x000fe400000006ff */
[----:B--2---:R-:W-:-:S05]  /*8410*/  SHF.L.U32 R117, R6, 0x10, RZ ;  /* 0x0000001006757819 */ /* 0x004fca00000006ff */
        /* <DEDUP_REMOVED lines=10> */
[----:B------:R-:W-:Y:S01]  /*84c0*/  FADD.FTZ R120, R120, -UR16 ;  /* 0x8000001078787e21 */ /* 0x000fe20008010000 */
[----:B------:R-:W-:-:S03]  /*84d0*/  SHF.L.U32 R121, R121, 0x10, RZ ;  /* 0x0000001079797819 */ /* 0x000fc600000006ff */
[----:B------:R-:W-:-:S04]  /*84e0*/  FMUL.FTZ R5, R120, UR17 ;  /* 0x0000001178057c20 */ /* 0x000fc80008410000 */
[----:B------:R-:W-:Y:S01]  /*84f0*/  FFMA.FTZ R118, R14, R5, R39 ;  /* 0x000000050e767223 */ /* 0x000fe20000010027 */
[----:B0-----:R-:W-:Y:S01]  /*8500*/  FMUL.FTZ R121, R121, R113 ;  /* 0x0000007179797220 */ /* 0x001fe20000410000 */
[----:B------:R-:W-:-:S04]  /*8510*/  FADD.FTZ R113, -R113, 1 ;  /* 0x3f80000071717421 */ /* 0x000fc80000010100 */
[----:B------:R-:W-:Y:S01]  /*8520*/  FFMA.FTZ R113, R117, R113, 1 ;  /* 0x3f80000075717423 */ /* 0x000fe20000010071 */
[----:B------:R-:W-:-:S06]  /*8530*/  FMUL.FTZ R117, R118, -1.4426950216293334961 ;  /* 0xbfb8aa3b76757820 */ /* 0x000fcc0000410000 */
[----:B------:R-:W0:Y:S01]  /*8540*/  MUFU.EX2 R117, R117 ;  /* 0x0000007500757308 */ /* 0x000e220000000800 */
[----:B------:R-:W-:Y:S01]  /*8550*/  SHF.L.U32 R42, R42, 0x10, RZ ;  /* 0x000000102a2a7819 */ /* 0x000fe200000006ff */
[----:B0-----:R-:W-:-:S06]  /*8560*/  FADD.FTZ R117, R117, 1 ;  /* 0x3f80000075757421 */ /* 0x001fcc0000010000 */
[----:B------:R-:W0:Y:S01]  /*8570*/  MUFU.RCP R117, R117 ;  /* 0x0000007500757308 */ /* 0x000e220000001000 */
[----:B------:R-:W-:Y:S01]  /*8580*/  SHF.L.U32 R122, R122, 0x10, RZ ;  /* 0x000000107a7a7819 */ /* 0x000fe200000006ff */
[----:B------:R-:W-:Y:S01]  /*8590*/  FADD.FTZ R42, R42, -UR16 ;  /* 0x800000102a2a7e21 */ /* 0x000fe20008010000 */
[----:B------:R1:W-:Y:S03]  /*85a0*/  STL [R1+0x114], R4 ;  /* 0x0001140401007387 */ /* 0x0003e60000100800 */
[----:B-1----:R-:W-:Y:S01]  /*85b0*/  FMUL.FTZ R4, R42, UR17 ;  /* 0x000000112a047c20 */ /* 0x002fe20008410000 */
[----:B0-----:R-:W-:Y:S01]  /*85c0*/  FMUL.FTZ R122, R122, R117 ;  /* 0x000000757a7a7220 */ /* 0x001fe20000410000 */
[----:B------:R-:W-:-:S04]  /*85d0*/  FADD.FTZ R117, -R117, 1 ;  /* 0x3f80000075757421 */ /* 0x000fc80000010100 */
[----:B------:R-:W-:Y:S01]  /*85e0*/  FFMA.FTZ R117, R118, R117, 1 ;  /* 0x3f80000076757423 */ /* 0x000fe20000010075 */
[----:B------:R-:W-:-:S03]  /*85f0*/  FFMA.FTZ R118, R97, R4, R82 ;  /* 0x0000000461767223 */ /* 0x000fc60000010052 */
[----:B------:R-:W-:Y:S01]  /*8600*/  FMUL.FTZ R42, R122, R117 ;  /* 0x000000757a2a7220 */ /* 0x000fe20000410000 */
[----:B------:R-:W-:Y:S01]  /*8610*/  FMUL.FTZ R117, R118, -1.4426950216293334961 ;  /* 0xbfb8aa3b76757820 */ /* 0x000fe20000410000 */
[----:B------:R-:W-:Y:S02]  /*8620*/  SHF.L.U32 R123, R123, 0x10, RZ ;  /* 0x000000107b7b7819 */ /* 0x000fe400000006ff */
[----:B------:R-:W-:Y:S02]  /*8630*/  SHF.L.U32 R43, R43, 0x10, RZ ;  /* 0x000000102b2b7819 */ /* 0x000fe400000006ff */
[----:B------:R-:W-:Y:S01]  /*8640*/  SHF.L.U32 R124, R124, 0x10, RZ ;  /* 0x000000107c7c7819 */ /* 0x000fe200000006ff */
[----:B------:R-:W0:Y:S01]  /*8650*/  MUFU.EX2 R117, R117 ;  /* 0x0000007500757308 */ /* 0x000e220000000800 */
[----:B------:R-:W-:Y:S02]  /*8660*/  SHF.L.U32 R47, R47, 0x10, RZ ;  /* 0x000000102f2f7819 */ /* 0x000fe400000006ff */
[----:B------:R-:W-:-:S02]  /*8670*/  SHF.L.U32 R48, R48, 0x10, RZ ;  /* 0x0000001030307819 */ /* 0x000fc400000006ff */
[----:B------:R-:W-:Y:S01]  /*8680*/  SHF.L.U32 R49, R49, 0x10, RZ ;  /* 0x0000001031317819 */ /* 0x000fe200000006ff */
[----:B------:R-:W-:Y:S01]  /*8690*/  FMUL.FTZ R113, R121, R113 ;  /* 0x0000007179717220 */ /* 0x000fe20000410000 */
[----:B------:R-:W-:Y:S02]  /*86a0*/  SHF.L.U32 R54, R54, 0x10, RZ ;  /* 0x0000001036367819 */ /* 0x000fe400000006ff */
[----:B------:R-:W-:Y:S02]  /*86b0*/  SHF.L.U32 R50, R50, 0x10, RZ ;  /* 0x0000001032327819 */ /* 0x000fe400000006ff */
[----:B------:R-:W-:Y:S02]  /*86c0*/  SHF.L.U32 R55, R55, 0x10, RZ ;  /* 0x0000001037377819 */ /* 0x000fe400000006ff */
[----:B------:R-:W-:Y:S02]  /*86d0*/  SHF.L.U32 R56, R56, 0x10, RZ ;  /* 0x0000001038387819 */ /* 0x000fe400000006ff */
[----:B------:R-:W-:-:S02]  /*86e0*/  SHF.L.U32 R59, R59, 0x10, RZ ;  /* 0x000000103b3b7819 */ /* 0x000fc400000006ff */
[----:B------:R-:W-:Y:S01]  /*86f0*/  SHF.L.U32 R57, R57, 0x10, RZ ;  /* 0x0000001039397819 */ /* 0x000fe200000006ff */
[----:B0-----:R-:W-:Y:S01]  /*8700*/  FADD.FTZ R117, R117, 1 ;  /* 0x3f80000075757421 */ /* 0x001fe20000010000 */
[----:B------:R-:W-:Y:S02]  /*8710*/  SHF.L.U32 R60, R60, 0x10, RZ ;  /* 0x000000103c3c7819 */ /* 0x000fe400000006ff */
[----:B------:R-:W-:Y:S02]  /*8720*/  SHF.L.U32 R61, R61, 0x10, RZ ;  /* 0x000000103d3d7819 */ /* 0x000fe400000006ff */
[----:B------:R-:W-:Y:S01]  /*8730*/  SHF.L.U32 R64, R64, 0x10, RZ ;  /* 0x0000001040407819 */ /* 0x000fe200000006ff */
[----:B------:R-:W0:Y:S01]  /*8740*/  MUFU.RCP R117, R117 ;  /* 0x0000007500757308 */ /* 0x000e220000001000 */
[----:B------:R-:W-:Y:S01]  /*8750*/  FADD.FTZ R43, R43, -UR16 ;  /* 0x800000102b2b7e21 */ /* 0x000fe20008010000 */
[----:B------:R-:W-:Y:S02]  /*8760*/  SHF.L.U32 R62, R62, 0x10, RZ ;  /* 0x000000103e3e7819 */ /* 0x000fe400000006ff */
[----:B------:R-:W-:-:S02]  /*8770*/  SHF.L.U32 R65, R65, 0x10, RZ ;  /* 0x0000001041417819 */ /* 0x000fc400000006ff */
[----:B------:R-:W-:Y:S02]  /*8780*/  SHF.L.U32 R66, R66, 0x10, RZ ;  /* 0x0000001042427819 */ /* 0x000fe400000006ff */
[----:B------:R-:W-:Y:S02]  /*8790*/  SHF.L.U32 R2, R2, 0x10, RZ ;  /* 0x0000001002027819 */ /* 0x000fe400000006ff */
[----:B------:R-:W-:Y:S02]  /*87a0*/  SHF.L.U32 R67, R67, 0x10, RZ ;  /* 0x0000001043437819 */ /* 0x000fe400000006ff */
[----:B------:R-:W-:Y:S02]  /*87b0*/  SHF.L.U32 R41, R41, 0x10, RZ ;  /* 0x0000001029297819 */ /* 0x000fe400000006ff */
[----:B------:R-:W-:Y:S02]  /*87c0*/  SHF.L.U32 R44, R44, 0x10, RZ ;  /* 0x000000102c2c7819 */ /* 0x000fe400000006ff */
[----:B------:R-:W-:Y:S01]  /*87d0*/  SHF.L.U32 R9, R9, 0x10, RZ ;  /* 0x0000001009097819 */ /* 0x000fe200000006ff */
[----:B0-----:R-:W-:Y:S01]  /*87e0*/  FMUL.FTZ R123, R123, R117 ;  /* 0x000000757b7b7220 */ /* 0x001fe20000410000 */
[----:B------:R-:W-:Y:S01]  /*87f0*/  FADD.FTZ R117, -R117, 1 ;  /* 0x3f80000075757421 */ /* 0x000fe20000010100 */
[----:B------:R-:W-:-:S02]  /*8800*/  SHF.L.U32 R45, R45, 0x10, RZ ;  /* 0x000000102d2d7819 */ /* 0x000fc400000006ff */
[----:B------:R-:W-:Y:S01]  /*8810*/  SHF.L.U32 R51, R51, 0x10, RZ ;  /* 0x0000001033337819 */ /* 0x000fe200000006ff */
[----:B------:R-:W-:Y:S01]  /*8820*/  FFMA.FTZ R118, R118, R117, 1 ;  /* 0x3f80000076767423 */ /* 0x000fe20000010075 */
[----:B------:R-:W-:Y:S01]  /*8830*/  FMUL.FTZ R117, R43, UR17 ;  /* 0x000000112b757c20 */ /* 0x000fe20008410000 */
[----:B------:R-:W-:Y:S02]  /*8840*/  SHF.L.U32 R52, R52, 0x10, RZ ;  /* 0x0000001034347819 */ /* 0x000fe400000006ff */
[----:B------:R-:W-:Y:S01]  /*8850*/  SHF.L.U32 R11, R11, 0x10, RZ ;  /* 0x000000100b0b7819 */ /* 0x000fe200000006ff */
        /* <DEDUP_REMOVED lines=10> */
[----:B------:R-:W0:Y:S01]  /*8900*/  MUFU.EX2 R118, R118 ;  /* 0x0000007600767308 */ /* 0x000e220000000800 */
[----:B------:R-:W-:Y:S01]  /*8910*/  FADD.FTZ R65, R65, -UR16 ;  /* 0x8000001041417e21 */ /* 0x000fe20008010000 */
[----:B------:R-:W-:Y:S01]  /*8920*/  FADD.FTZ R2, R2, -UR16 ;  /* 0x8000001002027e21 */ /* 0x000fe20008010000 */
[----:B------:R-:W-:Y:S01]  /*8930*/  FADD.FTZ R41, R41, -UR16 ;  /* 0x8000001029297e21 */ /* 0x000fe20008010000 */
[----:B------:R-:W-:Y:S01]  /*8940*/  FADD.FTZ R9, R9, -UR16 ;  /* 0x8000001009097e21 */ /* 0x000fe20008010000 */
[----:B------:R-:W-:Y:S01]  /*8950*/  FADD.FTZ R51, R51, -UR16 ;  /* 0x8000001033337e21 */ /* 0x000fe20008010000 */
[----:B------:R-:W-:Y:S01]  /*8960*/  SHF.L.U32 R53, R53, 0x10, RZ ;  /* 0x0000001035357819 */ /* 0x000fe200000006ff */
[----:B------:R-:W-:Y:S01]  /*8970*/  FADD.FTZ R11, R11, -UR16 ;  /* 0x800000100b0b7e21 */ /* 0x000fe20008010000 */
[----:B------:R-:W-:Y:S01]  /*8980*/  SHF.L.U32 R63, R63, 0x10, RZ ;  /* 0x000000103f3f7819 */ /* 0x000fe200000006ff */
[----:B------:R-:W2:Y:S01]  /*8990*/  LDL.LU R123, [R1+0x124] ;  /* 0x00012400017b7983 */ /* 0x000ea20000300800 */
[----:B------:R-:W-:-:S02]  /*89a0*/  SHF.L.U32 R68, R68, 0x10, RZ ;  /* 0x0000001044447819 */ /* 0x000fc400000006ff */
[----:B------:R-:W-:Y:S02]  /*89b0*/  SHF.L.U32 R72, R72, 0x10, RZ ;  /* 0x0000001048487819 */ /* 0x000fe400000006ff */
[----:B------:R-:W-:Y:S02]  /*89c0*/  SHF.L.U32 R69, R69, 0x10, RZ ;  /* 0x0000001045457819 */ /* 0x000fe400000006ff */
[----:B------:R-:W-:Y:S01]  /*89d0*/  SHF.L.U32 R73, R73, 0x10, RZ ;  /* 0x0000001049497819 */ /* 0x000fe200000006ff */
[----:B0-----:R-:W-:Y:S01]  /*89e0*/  FADD.FTZ R118, R118, 1 ;  /* 0x3f80000076767421 */ /* 0x001fe20000010000 */
[----:B------:R-:W-:Y:S02]  /*89f0*/  SHF.L.U32 R74, R74, 0x10, RZ ;  /* 0x000000104a4a7819 */ /* 0x000fe400000006ff */
[----:B------:R-:W-:Y:S02]  /*8a00*/  SHF.L.U32 R78, R78, 0x10, RZ ;  /* 0x000000104e4e7819 */ /* 0x000fe400000006ff */
[----:B------:R-:W-:Y:S01]  /*8a10*/  SHF.L.U32 R75, R75, 0x10, RZ ;  /* 0x000000104b4b7819 */ /* 0x000fe200000006ff */
[----:B------:R-:W0:Y:S01]  /*8a20*/  MUFU.RCP R118, R118 ;  /* 0x0000007600767308 */ /* 0x000e220000001000 */
[----:B------:R-:W-:-:S02]  /*8a30*/  SHF.L.U32 R79, R79, 0x10, RZ ;  /* 0x000000104f4f7819 */ /* 0x000fc400000006ff */
[----:B------:R-:W-:Y:S02]  /*8a40*/  SHF.L.U32 R80, R80, 0x10, RZ ;  /* 0x0000001050507819 */ /* 0x000fe400000006ff */
[----:B------:R-:W-:Y:S02]  /*8a50*/  SHF.L.U32 R17, R17, 0x10, RZ ;  /* 0x0000001011117819 */ /* 0x000fe400000006ff */
[----:B------:R-:W-:Y:S02]  /*8a60*/  SHF.L.U32 R81, R81, 0x10, RZ ;  /* 0x0000001051517819 */ /* 0x000fe400000006ff */
[----:B------:R-:W-:Y:S02]  /*8a70*/  SHF.L.U32 R83, R83, 0x10, RZ ;  /* 0x0000001053537819 */ /* 0x000fe400000006ff */
[----:B------:R-:W-:Y:S02]  /*8a80*/  SHF.L.U32 R84, R84, 0x10, RZ ;  /* 0x0000001054547819 */ /* 0x000fe400000006ff */
[----:B------:R-:W-:-:S02]  /*8a90*/  SHF.L.U32 R19, R19, 0x10, RZ ;  /* 0x0000001013137819 */ /* 0x000fc400000006ff */
[----:B------:R-:W-:Y:S02]  /*8aa0*/  SHF.L.U32 R85, R85, 0x10, RZ ;  /* 0x0000001055557819 */ /* 0x000fe400000006ff */
[----:B------:R-:W-:Y:S01]  /*8ab0*/  SHF.L.U32 R87, R87, 0x10, RZ ;  /* 0x0000001057577819 */ /* 0x000fe200000006ff */
[----:B0-----:R-:W-:Y:S01]  /*8ac0*/  FMUL.FTZ R124, R124, R118 ;  /* 0x000000767c7c7220 */ /* 0x001fe20000410000 */
[----:B------:R-:W-:Y:S01]  /*8ad0*/  FADD.FTZ R118, -R118, 1 ;  /* 0x3f80000076767421 */ /* 0x000fe20000010100 */
[----:B------:R-:W-:Y:S02]  /*8ae0*/  SHF.L.U32 R88, R88, 0x10, RZ ;  /* 0x0000001058587819 */ /* 0x000fe400000006ff */
[----:B------:R-:W-:Y:S01]  /*8af0*/  SHF.L.U32 R21, R21, 0x10, RZ ;  /* 0x0000001015157819 */ /* 0x000fe200000006ff */
[----:B------:R-:W-:Y:S01]  /*8b00*/  FFMA.FTZ R119, R119, R118, 1 ;  /* 0x3f80000077777423 */ /* 0x000fe20000010076 */
[----:B------:R-:W-:Y:S01]  /*8b10*/  FMUL.FTZ R118, R47, UR17 ;  /* 0x000000112f767c20 */ /* 0x000fe20008410000 */
[----:B------:R-:W-:-:S02]  /*8b20*/  SHF.L.U32 R89, R89, 0x10, RZ ;  /* 0x0000001059597819 */ /* 0x000fc400000006ff */
[----:B------:R-:W-:Y:S01]  /*8b30*/  SHF.L.U32 R91, R91, 0x10, RZ ;  /* 0x000000105b5b7819 */ /* 0x000fe200000006ff */
[----:B------:R-:W-:Y:S01]  /*8b40*/  FFMA.FTZ R120, R97, R118, R82 ;  /* 0x0000007661787223 */ /* 0x000fe20000010052 */
[----:B------:R-:W-:Y:S01]  /*8b50*/  FMUL.FTZ R47, R124, R119 ;  /* 0x000000777c2f7220 */ /* 0x000fe20000410000 */
[----:B------:R-:W-:Y:S01]  /*8b60*/  FMUL.FTZ R54, R54, UR17 ;  /* 0x0000001136367c20 */ /* 0x000fe20008410000 */
[----:B------:R-:W-:Y:S01]  /*8b70*/  FMUL.FTZ R59, R59, UR17 ;  /* 0x000000113b3b7c20 */ /* 0x000fe20008410000 */
[----:B------:R-:W-:Y:S01]  /*8b80*/  FMUL.FTZ R119, R120, -1.4426950216293334961 ;  /* 0xbfb8aa3b78777820 */ /* 0x000fe20000410000 */
[----:B------:R-:W-:Y:S01]  /*8b90*/  FMUL.FTZ R64, R64, UR17 ;  /* 0x0000001140407c20 */ /* 0x000fe20008410000 */
        /* <DEDUP_REMOVED lines=10> */
[----:B------:R-:W-:Y:S01]  /*8c40*/  FADD.FTZ R21, R21, -UR16 ;  /* 0x8000001015157e21 */ /* 0x000fe20008010000 */
[----:B------:R-:W-:Y:S01]  /*8c50*/  SHF.L.U32 R92, R92, 0x10, RZ ;  /* 0x000000105c5c7819 */ /* 0x000fe200000006ff */
[----:B------:R-:W-:Y:S01]  /*8c60*/  FADD.FTZ R91, R91, -UR16 ;  /* 0x800000105b5b7e21 */ /* 0x000fe20008010000 */
[----:B------:R-:W-:-:S02]  /*8c70*/  SHF.L.U32 R23, R23, 0x10, RZ ;  /* 0x0000001017177819 */ /* 0x000fc400000006ff */
[----:B------:R-:W-:Y:S02]  /*8c80*/  SHF.L.U32 R93, R93, 0x10, RZ ;  /* 0x000000105d5d7819 */ /* 0x000fe400000006ff */
[----:B------:R-:W-:Y:S02]  /*8c90*/  SHF.L.U32 R94, R94, 0x10, RZ ;  /* 0x000000105e5e7819 */ /* 0x000fe400000006ff */
[----:B------:R-:W-:Y:S02]  /*8ca0*/  SHF.L.U32 R95, R95, 0x10, RZ ;  /* 0x000000105f5f7819 */ /* 0x000fe400000006ff */
[----:B------:R-:W-:Y:S01]  /*8cb0*/  SHF.L.U32 R25, R25, 0x10, RZ ;  /* 0x0000001019197819 */ /* 0x000fe200000006ff */
[----:B0-----:R-:W-:Y:S01]  /*8cc0*/  FADD.FTZ R119, R119, 1 ;  /* 0x3f80000077777421 */ /* 0x001fe20000010000 */
[----:B------:R-:W-:Y:S02]  /*8cd0*/  SHF.L.U32 R96, R96, 0x10, RZ ;  /* 0x0000001060607819 */ /* 0x000fe400000006ff */
[----:B------:R-:W-:-:S02]  /*8ce0*/  SHF.L.U32 R98, R98, 0x10, RZ ;  /* 0x0000001062627819 */ /* 0x000fc400000006ff */
[----:B------:R-:W-:Y:S01]  /*8cf0*/  SHF.L.U32 R99, R99, 0x10, RZ ;  /* 0x0000001063637819 */ /* 0x000fe200000006ff */
[----:B------:R-:W0:Y:S01]  /*8d00*/  MUFU.RCP R119, R119 ;  /* 0x0000007700777308 */ /* 0x000e220000001000 */
[----:B------:R-:W-:Y:S02]  /*8d10*/  SHF.L.U32 R27, R27, 0x10, RZ ;  /* 0x000000101b1b7819 */ /* 0x000fe400000006ff */
        /* <DEDUP_REMOVED lines=10> */
[----:B------:R-:W-:Y:S01]  /*8dc0*/  FMUL.FTZ R49, R48, UR17 ;  /* 0x0000001130317c20 */ /* 0x000fe20008410000 */
[----:B------:R-:W-:-:S02]  /*8dd0*/  SHF.L.U32 R108, R108, 0x10, RZ ;  /* 0x000000106c6c7819 */ /* 0x000fc400000006ff */
[----:B------:R-:W-:Y:S01]  /*8de0*/  SHF.L.U32 R110, R110, 0x10, RZ ;  /* 0x000000106e6e7819 */ /* 0x000fe200000006ff */
[----:B------:R-:W-:Y:S01]  /*8df0*/  FFMA.FTZ R119, R120, R119, 1 ;  /* 0x3f80000078777423 */ /* 0x000fe20000010077 */
[----:B------:R-:W-:Y:S01]  /*8e00*/  FFMA.FTZ R120, R14, R49, R39 ;  /* 0x000000310e787223 */ /* 0x000fe20000010027 */
[----:B------:R-:W-:Y:S02]  /*8e10*/  SHF.L.U32 R111, R111, 0x10, RZ ;  /* 0x000000106f6f7819 */ /* 0x000fe400000006ff */
[----:B------:R-:W-:Y:S01]  /*8e20*/  SHF.L.U32 R33, R33, 0x10, RZ ;  /* 0x0000001021217819 */ /* 0x000fe200000006ff */
[----:B------:R-:W-:Y:S01]  /*8e30*/  FMUL.FTZ R48, R121, R119 ;  /* 0x0000007779307220 */ /* 0x000fe20000410000 */
[----:B------:R-:W-:Y:S01]  /*8e40*/  FMUL.FTZ R119, R120, -1.4426950216293334961 ;  /* 0xbfb8aa3b78777820 */ /* 0x000fe20000410000 */
[----:B------:R-:W-:Y:S02]  /*8e50*/  SHF.L.U32 R112, R112, 0x10, RZ ;  /* 0x0000001070707819 */ /* 0x000fe400000006ff */
[----:B------:R-:W-:-:S02]  /*8e60*/  SHF.L.U32 R114, R114, 0x10, RZ ;  /* 0x0000001072727819 */ /* 0x000fc400000006ff */
[----:B------:R-:W-:Y:S01]  /*8e70*/  SHF.L.U32 R115, R115, 0x10, RZ ;  /* 0x0000001073737819 */ /* 0x000fe200000006ff */
[----:B------:R-:W0:Y:S01]  /*8e80*/  MUFU.EX2 R119, R119 ;  /* 0x0000007700777308 */ /* 0x000e220000000800 */
        /* <DEDUP_REMOVED lines=25> */
[----:B------:R-:W-:Y:S02]  /*9020*/  SHF.L.U32 R30, R30, 0x10, RZ ;  /* 0x000000101e1e7819 */ /* 0x000fe400000006ff */
[----:B------:R-:W-:Y:S01]  /*9030*/  SHF.L.U32 R76, R76, 0x10, RZ ;  /* 0x000000104c4c7819 */ /* 0x000fe200000006ff */
[----:B------:R-:W-:Y:S01]  /*9040*/  FFMA.FTZ R119, R120, R119, 1 ;  /* 0x3f80000078777423 */ /* 0x000fe20000010077 */
[----:B------:R-:W-:Y:S01]  /*9050*/  FFMA.FTZ R120, R97, R54, R82 ;  /* 0x0000003661787223 */ /* 0x000fe20000010052 */
[----:B------:R-:W-:-:S02]  /*9060*/  SHF.L.U32 R32, R32, 0x10, RZ ;  /* 0x0000001020207819 */ /* 0x000fc400000006ff */
[----:B------:R-:W-:Y:S01]  /*9070*/  SHF.L.U32 R77, R77, 0x10, RZ ;  /* 0x000000104d4d7819 */ /* 0x000fe200000006ff */
[----:B------:R-:W-:Y:S01]  /*9080*/  FMUL.FTZ R50, R50, R119 ;  /* 0x0000007732327220 */ /* 0x000fe20000410000 */
[----:B------:R-:W-:Y:S01]  /*9090*/  FMUL.FTZ R119, R120, -1.4426950216293334961 ;  /* 0xbfb8aa3b78777820 */ /* 0x000fe20000410000 */
[----:B------:R-:W-:Y:S02]  /*90a0*/  SHF.L.U32 R71, R71, 0x10, RZ ;  /* 0x0000001047477819 */ /* 0x000fe400000006ff */
[----:B------:R-:W-:Y:S02]  /*90b0*/  SHF.L.U32 R34, R34, 0x10, RZ ;  /* 0x0000001022227819 */ /* 0x000fe400000006ff */
[----:B------:R-:W-:Y:S01]  /*90c0*/  SHF.L.U32 R3, R3, 0x10, RZ ;  /* 0x0000001003037819 */ /* 0x000fe200000006ff */
[----:B------:R-:W0:Y:S01]  /*90d0*/  MUFU.EX2 R119, R119 ;  /* 0x0000007700777308 */ /* 0x000e220000000800 */
[----:B------:R1:W-:Y:S01]  /*90e0*/  STL [R1+0x1ac], R90 ;  /* 0x0001ac5a01007387 */ /* 0x0003e20000100800 */
[----:B------:R-:W-:Y:S01]  /*90f0*/  FMUL.FTZ R72, R72, UR17 ;  /* 0x0000001148487c20 */ /* 0x000fe20008410000 */
[----:B------:R-:W-:Y:S01]  /*9100*/  FMUL.FTZ R78, R78, UR17 ;  /* 0x000000114e4e7c20 */ /* 0x000fe20008410000 */
[----:B------:R-:W-:Y:S01]  /*9110*/  FADD.FTZ R23, R23, -UR16 ;  /* 0x8000001017177e21 */ /* 0x000fe20008010000 */
        /* <DEDUP_REMOVED lines=12> */
[----:B0-----:R-:W-:Y:S01]  /*91e0*/  FADD.FTZ R119, R119, 1 ;  /* 0x3f80000077777421 */ /* 0x001fe20000010000 */
[----:B------:R-:W-:Y:S01]  /*91f0*/  FADD.FTZ R36, R36, -UR16 ;  /* 0x8000001024247e21 */ /* 0x000fe20008010000 */
[----:B------:R-:W-:Y:S01]  /*9200*/  FADD.FTZ R0, R0, -UR16 ;  /* 0x8000001000007e21 */ /* 0x000fe20008010000 */
[----:B------:R-:W-:Y:S01]  /*9210*/  FADD.FTZ R8, R8, -UR16 ;  /* 0x8000001008087e21 */ /* 0x000fe20008010000 */
[----:B------:R-:W-:Y:S01]  /*9220*/  FADD.FTZ R15, R15, -UR16 ;  /* 0x800000100f0f7e21 */ /* 0x000fe20008010000 */
[----:B------:R-:W-:Y:S01]  /*9230*/  FADD.FTZ R16, R16, -UR16 ;  /* 0x8000001010107e21 */ /* 0x000fe20008010000 */
[----:B------:R-:W0:Y:S01]  /*9240*/  MUFU.RCP R119, R119 ;  /* 0x0000007700777308 */ /* 0x000e220000001000 */
        /* <DEDUP_REMOVED lines=8> */
[----:B-1----:R-:W3:Y:S04]  /*92d0*/  LDL.LU R90, [R1+0x12c] ;  /* 0x00012c00015a7983 */ /* 0x002ee80000300800 */
[----:B------:R1:W-:Y:S01]  /*92e0*/  STL [R1+0x1a8], R105 ;  /* 0x0001a86901007387 */ /* 0x0003e20000100800 */
[----:B0-----:R-:W-:Y:S01]  /*92f0*/  FMUL.FTZ R121, R56, R119 ;  /* 0x0000007738797220 */ /* 0x001fe20000410000 */
[----:B------:R-:W-:Y:S01]  /*9300*/  FADD.FTZ R119, -R119, 1 ;  /* 0x3f80000077777421 */ /* 0x000fe20000010100 */
[----:B------:R-:W-:Y:S01]  /*9310*/  FMUL.FTZ R56, R55, UR17 ;  /* 0x0000001137387c20 */ /* 0x000fe20008410000 */
[----:B------:R-:W4:Y:S02]  /*9320*/  LDL.LU R122, [R1+0x130] ;  /* 0x00013000017a7983 */ /* 0x000f240000300800 */
[----:B------:R-:W-:Y:S01]  /*9330*/  FFMA.FTZ R119, R120, R119, 1 ;  /* 0x3f80000078777423 */ /* 0x000fe20000010077 */
[----:B------:R-:W-:Y:S01]  /*9340*/  FFMA.FTZ R120, R14, R56, R39 ;  /* 0x000000380e787223 */ /* 0x000fe20000010027 */
[----:B------:R-:W-:Y:S01]  /*9350*/  FMUL.FTZ R15, R15, UR17 ;  /* 0x000000110f0f7c20 */ /* 0x000fe20008410000 */
[----:B------:R-:W-:Y:S01]  /*9360*/  FMUL.FTZ R70, R70, UR17 ;  /* 0x0000001146467c20 */ /* 0x000fe20008410000 */
[----:B------:R-:W-:Y:S01]  /*9370*/  FMUL.FTZ R55, R121, R119 ;  /* 0x0000007779377220 */ /* 0x000fe20000410000 */
[----:B------:R-:W-:Y:S01]  /*9380*/  FMUL.FTZ R119, R120, -1.4426950216293334961 ;  /* 0xbfb8aa3b78777820 */ /* 0x000fe20000410000 */
[----:B------:R-:W-:Y:S01]  /*9390*/  FMUL.FTZ R77, R77, UR17 ;  /* 0x000000114d4d7c20 */ /* 0x000fe20008410000 */
[----:B-1----:R-:W4:Y:S04]  /*93a0*/  LDL.LU R105, [R1+0x120] ;  /* 0x0001200001697983 */ /* 0x002f280000300800 */
[----:B------:R-:W0:Y:S01]  /*93b0*/  MUFU.EX2 R119, R119 ;  /* 0x0000007700777308 */ /* 0x000e220000000800 */
[----:B------:R1:W-:Y:S04]  /*93c0*/  STL [R1+0x1b0], R101 ;  /* 0x0001b06501007387 */ /* 0x0003e80000100800 */
[----:B------:R-:W4:Y:S04]  /*93d0*/  LDL.LU R124, [R1+0x128] ;  /* 0x00012800017c7983 */ /* 0x000f280000300800 */
[----:B------:R0:W-:Y:S04]  /*93e0*/  STL [R1+0x1a4], R86 ;  /* 0x0001a45601007387 */ /* 0x0001e80000100800 */
[----:B-1----:R-:W4:Y:S01]  /*93f0*/  LDL.LU R101, [R1+0x138] ;  /* 0x0001380001657983 */ /* 0x002f220000300800 */
[----:B0-----:R-:W-:-:S03]  /*9400*/  FADD.FTZ R119, R119, 1 ;  /* 0x3f80000077777421 */ /* 0x001fc60000010000 */
[----:B------:R-:W4:Y:S03]  /*9410*/  LDL.LU R86, [R1+0x11c] ;  /* 0x00011c0001567983 */ /* 0x000f260000300800 */
        /* <DEDUP_REMOVED lines=462> */
[-C--:B------:R-:W-:Y:S01]  /*b100*/  FFMA.FTZ R120, R123, R40.reuse, R125 ;  /* 0x000000287b787223 */ /* 0x080fe2000001007d */
        /* <DEDUP_REMOVED lines=21> */
[----:B---3--:R-:W-:Y:S01]  /*b260*/  FFMA.FTZ R120, R125, R101, R120 ;  /* 0x000000657d787223 */ /* 0x008fe20000010078 */
[----:B------:R-:W-:-:S03]  /*b270*/  FADD.FTZ R121, R121, R101 ;  /* 0x0000006579797221 */ /* 0x000fc60000010000 */
[----:B------:R-:W-:Y:S01]  /*b280*/  FFMA.FTZ R120, R6, R113, R120 ;  /* 0x0000007106787223 */ /* 0x000fe20000010078 */
[----:B--2---:R-:W-:Y:S01]  /*b290*/  FADD.FTZ R40, R40, R86 ;  /* 0x0000005628287221 */ /* 0x004fe20000010000 */
[-C--:B----4-:R-:W-:Y:S01]  /*b2a0*/  FFMA.FTZ R122, R90, R86.reuse, R122 ;  /* 0x000000565a7a7223 */ /* 0x090fe2000001007a */
[----:B------:R-:W-:-:S04]  /*b2b0*/  FMUL.FTZ R86, R14, R86 ;  /* 0x000000560e567220 */ /* 0x000fc80000410000 */
[----:B------:R-:W-:Y:S01]  /*b2c0*/  FFMA.FTZ R123, R90, R86, R123 ;  /* 0x000000565a7b7223 */ /* 0x000fe2000001007b */
[----:B------:R-:W-:Y:S01]  /*b2d0*/  FMUL.FTZ R90, R97, R101 ;  /* 0x00000065615a7220 */ /* 0x000fe20000410000 */
[----:B------:R-:W-:Y:S01]  /*b2e0*/  FADD.FTZ R124, R86, R124 ;  /* 0x0000007c567c7221 */ /* 0x000fe20000010000 */
[----:B------:R-:W-:Y:S02]  /*b2f0*/  FMUL.FTZ R86, R14, R109 ;  /* 0x0000006d0e567220 */ /* 0x000fe40000410000 */
[----:B------:R-:W-:Y:S01]  /*b300*/  FFMA.FTZ R123, R125, R90, R123 ;  /* 0x0000005a7d7b7223 */ /* 0x000fe2000001007b */
[----:B------:R-:W-:Y:S01]  /*b310*/  FADD.FTZ R101, R124, R90 ;  /* 0x0000005a7c657221 */ /* 0x000fe20000010000 */
[----:B------:R-:W-:Y:S02]  /*b320*/  FMUL.FTZ R90, R97, R113 ;  /* 0x00000071615a7220 */ /* 0x000fe40000410000 */
[C---:B------:R-:W-:Y:S01]  /*b330*/  FFMA.FTZ R123, R7.reuse, R86, R123 ;  /* 0x00000056077b7223 */ /* 0x040fe2000001007b */
[----:B------:R-:W-:Y:S01]  /*b340*/  FFMA.FTZ R105, R7, R109, R122 ;  /* 0x0000006d07697223 */ /* 0x000fe2000001007a */
[----:B------:R-:W-:Y:S01]  /*b350*/  FADD.FTZ R109, R40, R109 ;  /* 0x0000006d286d7221 */ /* 0x000fe20000010000 */
[----:B------:R-:W-:Y:S01]  /*b360*/  FADD.FTZ R101, R86, R101 ;  /* 0x0000006556657221 */ /* 0x000fe20000010000 */
        /* <DEDUP_REMOVED lines=10> */
[----:B------:R0:W5:Y:S04]  /*b410*/  LDL.LU R7, [R1+0x1a0] ;  /* 0x0001a00001077983 */ /* 0x0001680000300800 */
[----:B------:R0:W5:Y:S04]  /*b420*/  LDL.LU R6, [R1+0x19c] ;  /* 0x00019c0001067983 */ /* 0x0001680000300800 */
[----:B------:R0:W5:Y:S04]  /*b430*/  LDL.LU R5, [R1+0x198] ;  /* 0x0001980001057983 */ /* 0x0001680000300800 */
[----:B------:R0:W5:Y:S01]  /*b440*/  LDL.LU R4, [R1+0x194] ;  /* 0x0001940001047983 */ /* 0x0001620000300800 */
[----:B------:R-:W-:Y:S01]  /*b450*/  FADD.FTZ R40, R40, R113 ;  /* 0x0000007128287221 */ /* 0x000fe20000010000 */
[----:B------:R-:W-:-:S03]  /*b460*/  FMUL.FTZ R120, R14, R47 ;  /* 0x0000002f0e787220 */ /* 0x000fc60000410000 */
        /* <DEDUP_REMOVED lines=8> */
[----:B------:R-:W-:Y:S01]  /*b4f0*/  FADD.FTZ R43, R86, R43 ;  /* 0x0000002b562b7221 */ /* 0x000fe20000010000 */
[----:B------:R-:W-:Y:S01]  /*b500*/  FADD.FTZ R101, R101, R40 ;  /* 0x0000002865657221 */ /* 0x000fe20000010000 */
[----:B------:R-:W-:Y:S01]  /*b510*/  FFMA.FTZ R105, R118, R48, R105 ;  /* 0x0000003076697223 */ /* 0x000fe20000010069 */
[----:B------:R-:W-:Y:S01]  /*b520*/  FFMA.FTZ R109, R49, R42, R109 ;  /* 0x0000002a316d7223 */ /* 0x000fe2000001006d */
[-C--:B------:R-:W-:Y:S01]  /*b530*/  FMUL.FTZ R86, R97, R55.reuse ;  /* 0x0000003761567220 */ /* 0x080fe20000410000 */
[----:B------:R-:W-:Y:S01]  /*b540*/  FADD.FTZ R48, R43, R48 ;  /* 0x000000302b307221 */ /* 0x000fe20000010000 */
[----:B------:R-:W-:Y:S01]  /*b550*/  FFMA.FTZ R43, R49, R50, R90 ;  /* 0x00000032312b7223 */ /* 0x000fe2000001005a */
[----:B------:R-:W-:Y:S01]  /*b560*/  FADD.FTZ R101, R42, R101 ;  /* 0x000000652a657221 */ /* 0x000fe20000010000 */
[----:B------:R-:W-:Y:S01]  /*b570*/  FADD.FTZ R50, R47, R50 ;  /* 0x000000322f327221 */ /* 0x000fe20000010000 */
[C---:B------:R-:W-:Y:S01]  /*b580*/  FFMA.FTZ R40, R54.reuse, R55, R105 ;  /* 0x0000003736287223 */ /* 0x040fe20000010069 */
[----:B------:R-:W-:Y:S01]  /*b590*/  FFMA.FTZ R54, R54, R86, R109 ;  /* 0x0000005636367223 */ /* 0x000fe2000001006d */
[----:B------:R-:W-:Y:S01]  /*b5a0*/  FMUL.FTZ R47, R14, R57 ;  /* 0x000000390e2f7220 */ /* 0x000fe20000410000 */
[----:B------:R-:W-:Y:S01]  /*b5b0*/  FADD.FTZ R86, R101, R86 ;  /* 0x0000005665567221 */ /* 0x000fe20000010000 */
[----:B------:R-:W-:-:S02]  /*b5c0*/  FMUL.FTZ R49, R97, R60 ;  /* 0x0000003c61317220 */ /* 0x000fc40000410000 */
[C---:B------:R-:W-:Y:S01]  /*b5d0*/  FFMA.FTZ R54, R56.reuse, R47, R54 ;  /* 0x0000002f38367223 */ /* 0x040fe20000010036 */
[----:B------:R-:W-:Y:S01]  /*b5e0*/  FFMA.FTZ R42, R56, R57, R43 ;  /* 0x00000039382a7223 */ /* 0x000fe2000001002b */
[----:B------:R-:W-:Y:S01]  /*b5f0*/  FADD.FTZ R86, R47, R86 ;  /* 0x000000562f567221 */ /* 0x000fe20000010000 */
[C---:B------:R-:W-:Y:S01]  /*b600*/  FFMA.FTZ R43, R59.reuse, R60, R40 ;  /* 0x0000003c3b2b7223 */ /* 0x040fe20000010028 */
[----:B------:R-:W-:Y:S01]  /*b610*/  FFMA.FTZ R59, R59, R49, R54 ;  /* 0x000000313b3b7223 */ /* 0x000fe20000010036 */
[-C--:B------:R-:W-:Y:S01]  /*b620*/  FMUL.FTZ R40, R14, R62.reuse ;  /* 0x0000003e0e287220 */ /* 0x080fe20000410000 */
[----:B------:R-:W-:Y:S01]  /*b630*/  FADD.FTZ R49, R86, R49 ;  /* 0x0000003156317221 */ /* 0x000fe20000010000 */
[----:B------:R-:W-:Y:S01]  /*b640*/  FFMA.FTZ R47, R61, R62, R42 ;  /* 0x0000003e3d2f7223 */ /* 0x000fe2000001002a */
[-C--:B------:R-:W-:Y:S01]  /*b650*/  FMUL.FTZ R42, R97, R65.reuse ;  /* 0x00000041612a7220 */ /* 0x080fe20000410000 */
[----:B------:R-:W-:Y:S01]  /*b660*/  FFMA.FTZ R59, R61, R40, R59 ;  /* 0x000000283d3b7223 */ /* 0x000fe2000001003b */
        /* <DEDUP_REMOVED lines=19> */
[----:B------:R-:W-:Y:S01]  /*b7a0*/  FADD.FTZ R60, R60, R41 ;  /* 0x000000293c3c7221 */ /* 0x000fe20000010000 */
[C---:B------:R-:W-:Y:S01]  /*b7b0*/  FFMA.FTZ R64, R44.reuse, R43, R64 ;  /* 0x0000002b2c407223 */ /* 0x040fe20000010040 */
[----:B------:R-:W-:Y:S01]  /*b7c0*/  FMUL.FTZ R41, R97, R51 ;  /* 0x0000003361297220 */ /* 0x000fe20000410000 */
[----:B------:R-:W-:Y:S01]  /*b7d0*/  FADD.FTZ R42, R43, R42 ;  /* 0x0000002a2b2a7221 */ /* 0x000fe20000010000 */
[----:B------:R-:W-:Y:S01]  /*b7e0*/  FFMA.FTZ R47, R44, R9, R47 ;  /* 0x000000092c2f7223 */ /* 0x000fe2000001002f */
[----:B------:R-:W-:Y:S01]  /*b7f0*/  FADD.FTZ R2, R2, R9 ;  /* 0x0000000902027221 */ /* 0x000fe20000010000 */
[----:B------:R-:W-:Y:S01]  /*b800*/  FFMA.FTZ R64, R45, R41, R64 ;  /* 0x000000292d407223 */ /* 0x000fe20000010040 */
[----:B------:R-:W-:Y:S01]  /*b810*/  FMUL.FTZ R9, R14, R11 ;  /* 0x0000000b0e097220 */ /* 0x000fe20000410000 */
[----:B------:R-:W-:Y:S01]  /*b820*/  FADD.FTZ R42, R42, R41 ;  /* 0x000000292a2a7221 */ /* 0x000fe20000010000 */
[----:B------:R-:W-:-:S02]  /*b830*/  FMUL.FTZ R41, R97, R63 ;  /* 0x0000003f61297220 */ /* 0x000fc40000410000 */
[C---:B------:R-:W-:Y:S01]  /*b840*/  FFMA.FTZ R64, R52.reuse, R9, R64 ;  /* 0x0000000934407223 */ /* 0x040fe20000010040 */
[----:B------:R-:W-:Y:S01]  /*b850*/  FADD.FTZ R42, R9, R42 ;  /* 0x0000002a092a7221 */ /* 0x000fe20000010000 */
[----:B------:R-:W-:Y:S01]  /*b860*/  FFMA.FTZ R40, R45, R51, R40 ;  /* 0x000000332d287223 */ /* 0x000fe20000010028 */
[----:B------:R-:W-:Y:S01]  /*b870*/  FFMA.FTZ R47, R52, R11, R47 ;  /* 0x0000000b342f7223 */ /* 0x000fe2000001002f */
[----:B------:R-:W-:Y:S01]  /*b880*/  FADD.FTZ R2, R2, R11 ;  /* 0x0000000b02027221 */ /* 0x000fe20000010000 */
[C---:B------:R-:W-:Y:S01]  /*b890*/  FFMA.FTZ R64, R53.reuse, R41, R64 ;  /* 0x0000002935407223 */ /* 0x040fe20000010040 */
[----:B------:R-:W-:Y:S01]  /*b8a0*/  FMUL.FTZ R11, R14, R69 ;  /* 0x000000450e0b7220 */ /* 0x000fe20000410000 */
        /* <DEDUP_REMOVED lines=9> */
[----:B------:R-:W-:-:S02]  /*b940*/  FMUL.FTZ R44, R97, R79 ;  /* 0x0000004f612c7220 */ /* 0x000fc40000410000 */
[----:B------:R-:W-:Y:S01]  /*b950*/  FFMA.FTZ R41, R74, R11, R72 ;  /* 0x0000000b4a297223 */ /* 0x000fe20000010048 */
[----:B------:R-:W-:Y:S01]  /*b960*/  FADD.FTZ R42, R11, R42 ;  /* 0x0000002a0b2a7221 */ /* 0x000fe20000010000 */
[----:B------:R-:W-:Y:S01]  /*b970*/  FFMA.FTZ R40, R78, R79, R9 ;  /* 0x0000004f4e287223 */ /* 0x000fe20000010009 */
[----:B------:R-:W-:Y:S01]  /*b980*/  FMUL.FTZ R9, R14, R17 ;  /* 0x000000110e097220 */ /* 0x000fe20000410000 */
[----:B------:R-:W-:Y:S01]  /*b990*/  FFMA.FTZ R78, R78, R44, R41 ;  /* 0x0000002c4e4e7223 */ /* 0x000fe20000010029 */
[----:B------:R-:W-:Y:S01]  /*b9a0*/  FADD.FTZ R42, R42, R44 ;  /* 0x0000002c2a2a7221 */ /* 0x000fe20000010000 */
[----:B------:R-:W-:Y:S02]  /*b9b0*/  FMUL.FTZ R11, R97, R83 ;  /* 0x00000053610b7220 */ /* 0x000fe40000410000 */
        /* <DEDUP_REMOVED lines=117> */
[----:B------:R-:W-:Y:S01]  /*c110*/  FFMA.FTZ R38, R10, R9, R38 ;  /* 0x000000090a267223 */ /* 0x000fe20000010026 */
[----:B------:R-:W-:Y:S01]  /*c120*/  FADD.FTZ R36, R9, R36 ;  /* 0x0000002409247221 */ /* 0x000fe20000010000 */
[C---:B------:R-:W-:Y:S02]  /*c130*/  FFMA.FTZ R9, R15.reuse, R16, R0 ;  /* 0x000000100f097223 */ /* 0x040fe40000010000 */
[----:B------:R-:W-:Y:S01]  /*c140*/  FFMA.FTZ R38, R15, R17, R38 ;  /* 0x000000110f267223 */ /* 0x000fe20000010026 */
[----:B------:R-:W-:Y:S01]  /*c150*/  FMUL.FTZ R15, R14, R18 ;  /* 0x000000120e0f7220 */ /* 0x000fe20000410000 */
        /* <DEDUP_REMOVED lines=31> */
[----:B------:R-:W-:Y:S01]  /*c350*/  FFMA.FTZ R11, R58, R30, R11 ;  /* 0x0000001e3a0b7223 */ /* 0x000fe2000001000b */
[----:B------:R-:W-:Y:S01]  /*c360*/  FMUL.FTZ R9, R97, R3 ;  /* 0x0000000361097220 */ /* 0x000fe20000410000 */
[----:B------:R-:W-:Y:S01]  /*c370*/  FFMA.FTZ R0, R76, R15, R17 ;  /* 0x0000000f4c007223 */ /* 0x000fe20000010011 */
[----:B------:R-:W-:Y:S01]  /*c380*/  FADD.FTZ R13, R13, R24 ;  /* 0x000000180d0d7221 */ /* 0x000fe20000010000 */
[----:B------:R-:W-:Y:S01]  /*c390*/  FADD.FTZ R30, R35, R30 ;  /* 0x0000001e231e7221 */ /* 0x000fe20000010000 */
[----:B------:R-:W-:Y:S01]  /*c3a0*/  FADD.FTZ R36, R15, R36 ;  /* 0x000000240f247221 */ /* 0x000fe20000010000 */
[----:B------:R-:W-:Y:S01]  /*c3b0*/  FFMA.FTZ R0, R77, R9, R0 ;  /* 0x000000094d007223 */ /* 0x000fe20000010000 */
[----:B------:R-:W-:Y:S01]  /*c3c0*/  FADD.FTZ R18, R13, R32 ;  /* 0x000000200d127221 */ /* 0x000fe20000010000 */
        /* <DEDUP_REMOVED lines=10> */
.L_x_381:
[----:B------:R-:W0:Y:S01]  /*c470*/  S2R R20, SR_LANEID ;  /* 0x0000000000147919 */ /* 0x000e220000000000 */
[----:B------:R-:W-:Y:S01]  /*c480*/  MOV R9, R2 ;  /* 0x0000000200097202 */ /* 0x000fe20000000f00 */
[----:B------:R-:W1:Y:S01]  /*c490*/  S2UR UR7, SR_CgaCtaId ;  /* 0x00000000000779c3 */ /* 0x000e620000008800 */
[----:B------:R-:W-:Y:S01]  /*c4a0*/  UMOV UR6, 0x400 ;  /* 0x0000040000067882 */ /* 0x000fe20000000000 */
[----:B------:R-:W2:Y:S01]  /*c4b0*/  SHFL.DOWN PT, R2, R11, 0x1, 0x1f ;  /* 0x08201f000b027f89 */ /* 0x000ea200000e0000 */
[----:B------:R-:W-:Y:S01]  /*c4c0*/  UIADD3 UR5, UPT, UPT, UR6, 0xa0, URZ ;  /* 0x000000a006057890 */ /* 0x000fe2000fffe0ff */
[----:B------:R-:W-:Y:S01]  /*c4d0*/  BSSY.RECONVERGENT B0, `(.L_x_382) ;  /* 0x000002b000007945 */ /* 0x000fe20003800200 */
[----:B------:R-:W3:Y:S01]  /*c4e0*/  LDCU UR9, c[0x0][0x374] ;  /* 0x00006e80ff0977ac */ /* 0x000ee20008000800 */
[----:B------:R-:W4:Y:S01]  /*c4f0*/  SHFL.DOWN PT, R0, R9, 0x1, 0x1f ;  /* 0x08201f0009007f89 */ /* 0x000f2200000e0000 */
[----:B------:R-:W-:Y:S01]  /*c500*/  MOV R15, UR13 ;  /* 0x0000000d000f7c02 */ /* 0x000fe20008000f00 */
[----:B------:R-:W0:Y:S01]  /*c510*/  LDCU UR12, c[0x0][0x370] ;  /* 0x00006e00ff0c77ac */ /* 0x000e220008000800 */
[----:B-1----:R-:W-:Y:S01]  /*c520*/  ULEA UR5, UR7, UR5, 0x18 ;  /* 0x0000000507057291 */ /* 0x002fe2000f8ec0ff */
[----:B0-----:R-:W-:-:S02]  /*c530*/  ISETP.GT.AND P0, PT, R20, 0x1e, PT ;  /* 0x0000001e1400780c */ /* 0x001fc40003f04270 */
[C---:B------:R-:W-:Y:S02]  /*c540*/  ISETP.GT.AND P2, PT, R20.reuse, 0xf, PT ;  /* 0x0000000f1400780c */ /* 0x040fe40003f44270 */
[----:B------:R-:W-:-:S09]  /*c550*/  ISETP.GT.AND P1, PT, R20, 0x17, PT ;  /* 0x000000171400780c */ /* 0x000fd20003f24270 */
[----:B--2---:R-:W-:Y:S01]  /*c560*/  @!P0 FADD.FTZ R11, R2, R11 ;  /* 0x0000000b020b8221 */ /* 0x004fe20000010000 */
        /* <DEDUP_REMOVED lines=9> */
[----:B------:R-:W2:Y:S08]  /*c600*/  SHFL.DOWN PT, R0, R9, 0x4, 0x1f ;  /* 0x08801f0009007f89 */ /* 0x000eb000000e0000 */
[----:B-1----:R-:W-:Y:S01]  /*c610*/  @!P0 FADD.FTZ R11, R11, R3 ;  /* 0x000000030b0b8221 */ /* 0x002fe20000010000 */
[----:B--2---:R-:W-:-:S04]  /*c620*/  @!P0 FADD.FTZ R9, R9, R0 ;  /* 0x0000000009098221 */ /* 0x004fc80000010000 */
[----:B------:R-:W1:Y:S01]  /*c630*/  SHFL.DOWN PT, R3, R11, 0x8, 0x1f ;  /* 0x09001f000b037f89 */ /* 0x000e6200000e0000 */
[C---:B0-----:R-:W-:Y:S02]  /*c640*/  ISETP.NE.AND P0, PT, R2.reuse, RZ, PT ;  /* 0x000000ff0200720c */ /* 0x041fe40003f05270 */
[C---:B------:R-:W-:Y:S01]  /*c650*/  ISETP.GT.U32.AND P3, PT, R2.reuse, 0x1f, PT ;  /* 0x0000001f0200780c */ /* 0x040fe20003f64070 */
[----:B------:R-:W0:Y:S01]  /*c660*/  SHFL.DOWN PT, R0, R9, 0x8, 0x1f ;  /* 0x09001f0009007f89 */ /* 0x000e2200000e0000 */
[----:B-1----:R-:W-:Y:S01]  /*c670*/  FADD.FTZ R12, R11, R3 ;  /* 0x000000030b0c7221 */ /* 0x002fe20000010000 */
[----:B------:R-:W-:Y:S01]  /*c680*/  LEA R3, R2, UR5, 0x4 ;  /* 0x0000000502037c11 */ /* 0x000fe2000f8e20ff */
[----:B0-----:R-:W-:-:S04]  /*c690*/  FADD.FTZ R10, R9, R0 ;  /* 0x00000000090a7221 */ /* 0x001fc80000010000 */
[----:B------:R0:W-:Y:S01]  /*c6a0*/  STS.128 [R3], R16 ;  /* 0x0000001003007388 */ /* 0x0001e20000000c00 */
        /* <DEDUP_REMOVED lines=13> */
.L_x_383:
[----:B------:R-:W-:Y:S05]  /*c780*/  BSYNC.RECONVERGENT B0 ;  /* 0x0000000000007941 */ /* 0x000fea0003800200 */
.L_x_382:
[----:B------:R-:W-:Y:S01]  /*c790*/  BAR.SYNC.DEFER_BLOCKING 0x0 ;  /* 0x0000000000007b1d */ /* 0x000fe20000010000 */
[----:B---3--:R-:W-:-:S05]  /*c7a0*/  LEA R0, R15, R2, 0x5 ;  /* 0x000000020f007211 */ /* 0x008fca00078e28ff */
[----:B------:R-:W-:Y:S04]  /*c7b0*/  BSSY.RECONVERGENT B0, `(.L_x_384) ;  /* 0x0000029000007945 */ /* 0x000fe80003800200 */
[----:B------:R-:W-:Y:S05]  /*c7c0*/  @P0 BRA `(.L_x_385) ;  /* 0x00000000009c0947 */ /* 0x000fea0003800000 */
[----:B------:R-:W-:-:S09]  /*c7d0*/  ULEA UR5, UR7, UR6, 0x18 ;  /* 0x0000000607057291 */ /* 0x000fd2000f8ec0ff */
[----:B-1----:R-:W2:Y:S04]  /*c7e0*/  LDS.64 R10, [UR5+0x18] ;  /* 0x00001805ff0a7984 */ /* 0x002ea80008000a00 */
[----:B------:R-:W1:Y:S04]  /*c7f0*/  LDS.128 R32, [UR5+0x20] ;  /* 0x00002005ff207984 */ /* 0x000e680008000c00 */
[----:B------:R-:W3:Y:S04]  /*c800*/  LDS.128 R40, [UR5+0x30] ;  /* 0x00003005ff287984 */ /* 0x000ee80008000c00 */
[----:B------:R-:W4:Y:S04]  /*c810*/  LDS.128 R28, [UR5+0x40] ;  /* 0x00004005ff1c7984 */ /* 0x000f280008000c00 */
[----:B------:R-:W4:Y:S04]  /*c820*/  LDS.128 R24, [UR5+0x50] ;  /* 0x00005005ff187984 */ /* 0x000f280008000c00 */
[----:B------:R-:W4:Y:S01]  /*c830*/  LDS.128 R20, [UR5+0x60] ;  /* 0x00006005ff147984 */ /* 0x000f220008000c00 */
[----:B--2---:R-:W-:Y:S01]  /*c840*/  FADD.FTZ R13, R8, R10 ;  /* 0x0000000a080d7221 */ /* 0x004fe20000010000 */
[----:B------:R-:W-:-:S02]  /*c850*/  FADD.FTZ R12, R9, R11 ;  /* 0x0000000b090c7221 */ /* 0x000fc40000010000 */
[----:B0-----:R-:W0:Y:S01]  /*c860*/  LDS.128 R8, [UR5+0x70] ;  /* 0x00007005ff087984 */ /* 0x001e220008000c00 */
[----:B-1----:R-:W-:Y:S01]  /*c870*/  FADD.FTZ R13, R13, R32 ;  /* 0x000000200d0d7221 */ /* 0x002fe20000010000 */
[----:B------:R-:W-:-:S03]  /*c880*/  FADD.FTZ R12, R12, R33 ;  /* 0x000000210c0c7221 */ /* 0x000fc60000010000 */
[----:B------:R-:W-:Y:S01]  /*c890*/  FADD.FTZ R13, R13, R34 ;  /* 0x000000220d0d7221 */ /* 0x000fe20000010000 */
[----:B------:R-:W-:Y:S02]  /*c8a0*/  FADD.FTZ R12, R12, R35 ;  /* 0x000000230c0c7221 */ /* 0x000fe40000010000 */
[----:B------:R-:W1:Y:S01]  /*c8b0*/  LDS.128 R32, [UR5+0x80] ;  /* 0x00008005ff207984 */ /* 0x000e620008000c00 */
[----:B---3--:R-:W-:Y:S01]  /*c8c0*/  FADD.FTZ R13, R13, R40 ;  /* 0x000000280d0d7221 */ /* 0x008fe20000010000 */
[----:B------:R-:W-:-:S03]  /*c8d0*/  FADD.FTZ R12, R12, R41 ;  /* 0x000000290c0c7221 */ /* 0x000fc60000010000 */
[----:B------:R-:W-:Y:S01]  /*c8e0*/  FADD.FTZ R13, R13, R42 ;  /* 0x0000002a0d0d7221 */ /* 0x000fe20000010000 */
[----:B------:R-:W-:-:S03]  /*c8f0*/  FADD.FTZ R12, R12, R43 ;  /* 0x0000002b0c0c7221 */ /* 0x000fc60000010000 */
        /* <DEDUP_REMOVED lines=20> */
.L_x_385:
[----:B------:R-:W-:Y:S05]  /*ca40*/  BSYNC.RECONVERGENT B0 ;  /* 0x0000000000007941 */ /* 0x000fea0003800200 */
.L_x_384:
[----:B------:R-:W-:Y:S06]  /*ca50*/  BAR.SYNC.DEFER_BLOCKING 0x0 ;  /* 0x0000000000007b1d */ /* 0x000fec0000010000 */
[----:B------:R-:W-:Y:S04]  /*ca60*/  BSSY.RECONVERGENT B0, `(.L_x_386) ;  /* 0x000004d000007945 */ /* 0x000fe80003800200 */
[----:B------:R-:W-:Y:S05]  /*ca70*/  @P3 BRA `(.L_x_387) ;  /* 0x00000004002c3947 */ /* 0x000fea0003800000 */
[----:B------:R-:W1:Y:S04]  /*ca80*/  LDS.128 R56, [R3+0x200] ;  /* 0x0002000003387984 */ /* 0x000e680000000c00 */
[----:B------:R-:W3:Y:S04]  /*ca90*/  LDS.128 R60, [R3+0x400] ;  /* 0x00040000033c7984 */ /* 0x000ee80000000c00 */
[----:B------:R-:W4:Y:S04]  /*caa0*/  LDS.128 R52, [R3+0x600] ;  /* 0x0006000003347984 */ /* 0x000f280000000c00 */
[----:B------:R-:W4:Y:S04]  /*cab0*/  LDS.128 R48, [R3+0x800] ;  /* 0x0008000003307984 */ /* 0x000f280000000c00 */
[----:B------:R-:W4:Y:S04]  /*cac0*/  LDS.128 R20, [R3+0xa00] ;  /* 0x000a000003147984 */ /* 0x000f280000000c00 */
[----:B------:R-:W4:Y:S04]  /*cad0*/  LDS.128 R44, [R3+0xc00] ;  /* 0x000c0000032c7984 */ /* 0x000f280000000c00 */
[----:B------:R-:W4:Y:S04]  /*cae0*/  LDS.128 R40, [R3+0xe00] ;  /* 0x000e000003287984 */ /* 0x000f280000000c00 */
[----:B------:R-:W4:Y:S04]  /*caf0*/  LDS.128 R32, [R3+0x1000] ;  /* 0x0010000003207984 */ /* 0x000f280000000c00 */
[----:B------:R-:W4:Y:S04]  /*cb00*/  LDS.128 R28, [R3+0x1200] ;  /* 0x00120000031c7984 */ /* 0x000f280000000c00 */
[----:B------:R-:W4:Y:S01]  /*cb10*/  LDS.128 R24, [R3+0x1400] ;  /* 0x0014000003187984 */ /* 0x000f220000000c00 */
[----:B-1----:R-:W-:Y:S01]  /*cb20*/  FADD.FTZ R11, R16, R56 ;  /* 0x00000038100b7221 */ /* 0x002fe20000010000 */
[----:B------:R-:W-:Y:S01]  /*cb30*/  FADD.FTZ R10, R17, R57 ;  /* 0x00000039110a7221 */ /* 0x000fe20000010000 */
[----:B--2---:R-:W-:Y:S01]  /*cb40*/  FADD.FTZ R13, R18, R58 ;  /* 0x0000003a120d7221 */ /* 0x004fe20000010000 */
[----:B------:R-:W-:Y:S01]  /*cb50*/  FADD.FTZ R12, R19, R59 ;  /* 0x0000003b130c7221 */ /* 0x000fe20000010000 */
[----:B---3--:R-:W-:Y:S01]  /*cb60*/  FADD.FTZ R11, R11, R60 ;  /* 0x0000003c0b0b7221 */ /* 0x008fe20000010000 */
[----:B0-----:R-:W0:Y:S01]  /*cb70*/  LDS.128 R16, [R3+0x1600] ;  /* 0x0016000003107984 */ /* 0x001e220000000c00 */
[----:B------:R-:W-:Y:S01]  /*cb80*/  FADD.FTZ R10, R10, R61 ;  /* 0x0000003d0a0a7221 */ /* 0x000fe20000010000 */
[----:B------:R-:W-:Y:S01]  /*cb90*/  FADD.FTZ R13, R13, R62 ;  /* 0x0000003e0d0d7221 */ /* 0x000fe20000010000 */
[----:B------:R-:W-:Y:S01]  /*cba0*/  FADD.FTZ R12, R12, R63 ;  /* 0x0000003f0c0c7221 */ /* 0x000fe20000010000 */
[----:B------:R-:W1:Y:S01]  /*cbb0*/  LDS.128 R56, [R3+0x1800] ;  /* 0x0018000003387984 */ /* 0x000e620000000c00 */
[----:B----4-:R-:W-:Y:S01]  /*cbc0*/  FADD.FTZ R11, R11, R52 ;  /* 0x000000340b0b7221 */ /* 0x010fe20000010000 */
[----:B------:R-:W-:Y:S01]  /*cbd0*/  FADD.FTZ R10, R10, R53 ;  /* 0x000000350a0a7221 */ /* 0x000fe20000010000 */
[----:B------:R-:W-:Y:S01]  /*cbe0*/  FADD.FTZ R13, R13, R54 ;  /* 0x000000360d0d7221 */ /* 0x000fe20000010000 */
[----:B------:R-:W2:Y:S01]  /*cbf0*/  LDS.128 R60, [R3+0x1a00] ;  /* 0x001a0000033c7984 */ /* 0x000ea20000000c00 */
[----:B------:R-:W-:Y:S01]  /*cc00*/  FADD.FTZ R12, R12, R55 ;  /* 0x000000370c0c7221 */ /* 0x000fe20000010000 */
        /* <DEDUP_REMOVED lines=49> */
[----:B------:R-:W-:-:S07]  /*cf20*/  FADD.FTZ R19, R12, R51 ;  /* 0x000000330c137221 */ /* 0x000fce0000010000 */
.L_x_387:
[----:B------:R-:W-:Y:S05]  /*cf30*/  BSYNC.RECONVERGENT B0 ;  /* 0x0000000000007941 */ /* 0x000fea0003800200 */
.L_x_386:
[----:B------:R-:W-:Y:S04]  /*cf40*/  BSSY.RECONVERGENT B0, `(.L_x_388) ;  /* 0x000001c000007945 */ /* 0x000fe80003800200 */
[----:B------:R-:W-:Y:S05]  /*cf50*/  @P3 BRA `(.L_x_389) ;  /* 0x0000000000683947 */ /* 0x000fea0003800000 */
[----:B------:R-:W2:Y:S08]  /*cf60*/  LDC.64 R26, c[0x0][0x3f8] ;  /* 0x0000fe00ff1a7b82 */ /* 0x000eb00000000a00 */
[----:B-1----:R-:W1:Y:S01]  /*cf70*/  LDC.64 R10, c[0x0][0x3d8] ;  /* 0x0000f600ff0a7b82 */ /* 0x002e620000000a00 */
[----:B--2---:R-:W-:Y:S01]  /*cf80*/  IMAD.WIDE.U32 R12, R26, 0x3, RZ ;  /* 0x000000031a0c7825 */ /* 0x004fe200078e00ff */
[----:B0-----:R-:W-:-:S02]  /*cf90*/  LEA R3, R27, R27, 0x1 ;  /* 0x0000001b1b037211 */ /* 0x001fc400078e08ff */
[----:B------:R-:W-:Y:S02]  /*cfa0*/  LEA.HI R25, P1, R27, R26, RZ, 0x1 ;  /* 0x0000001a1b197211 */ /* 0x000fe400078308ff */
[----:B------:R-:W-:Y:S02]  /*cfb0*/  IADD3 R13, PT, PT, R13, R3, RZ ;  /* 0x000000030d0d7210 */ /* 0x000fe40007ffe0ff */
[----:B------:R-:W-:Y:S01]  /*cfc0*/  SHF.L.U32 R15, R25, 0x1, RZ ;  /* 0x00000001190f7819 */ /* 0x000fe200000006ff */
[----:B-1----:R-:W-:Y:S01]  /*cfd0*/  IMAD.WIDE R10, R0, 0x4, R10 ;  /* 0x00000004000a7825 */ /* 0x002fe200078e020a */
        /* <DEDUP_REMOVED lines=18> */
.L_x_389:
[----:B------:R-:W-:Y:S05]  /*d100*/  BSYNC.RECONVERGENT B0 ;  /* 0x0000000000007941 */ /* 0x000fea0003800200 */
.L_x_388:
[----:B------:R-:W-:-:S09]  /*d110*/  UISETP.GE.U32.AND UP0, UPT, UR12, 0x2, UPT ;  /* 0x000000020c00788c */ /* 0x000fd2000bf06070 */
[----:B------:R-:W-:Y:S05]  /*d120*/  BRA.U !UP0, `(.L_x_390) ;  /* 0x0000000d08847547 */ /* 0x000fea000b800000 */
[----:B-1-3--:R-:W1:Y:S01]  /*d130*/  LDC.64 R10, c[0x0][0x3d0] ;  /* 0x0000f400ff0a7b82 */ /* 0x00ae620000000a00 */
[----:B------:R-:W-:Y:S01]  /*d140*/  ULOP3.LUT UR5, UR4, 0x1, URZ, 0xc0, !UPT ;  /* 0x0000000104057892 */ /* 0x000fe2000f8ec0ff */
[----:B------:R-:W-:Y:S03]  /*d150*/  BSSY.RECONVERGENT B0, `(.L_x_391) ;  /* 0x0000022000007945 */ /* 0x000fe60003800200 */
[----:B------:R-:W-:-:S03]  /*d160*/  UIMAD UR6, UR5, UR9, URZ ;  /* 0x00000009050672a4 */ /* 0x000fc6000f8e02ff */
[----:B------:R-:W3:Y:S01]  /*d170*/  S2UR UR14, SR_CTAID.Y ;  /* 0x00000000000e79c3 */ /* 0x000ee20000002600 */
[----:B------:R-:W-:-:S04]  /*d180*/  UIMAD UR5, UR6, UR12, URZ ;  /* 0x0000000c060572a4 */ /* 0x000fc8000f8e02ff */
[----:B------:R-:W-:-:S06]  /*d190*/  USHF.L.U32 UR5, UR5, 0x1, URZ ;  /* 0x0000000105057899 */ /* 0x000fcc00080006ff */
[----:B0-----:R-:W-:-:S05]  /*d1a0*/  MOV R3, UR5 ;  /* 0x0000000500037c02 */ /* 0x001fca0008000f00 */
[----:B-1----:R-:W-:Y:S01]  /*d1b0*/  IMAD.WIDE R10, R3, 0x4, R10 ;  /* 0x00000004030a7825 */ /* 0x002fe200078e020a */
[----:B---3--:R-:W-:Y:S06]  /*d1c0*/  @P0 BRA `(.L_x_392) ;  /* 0x0000000000680947 */ /* 0x008fec0003800000 */
[----:B--2---:R-:W0:Y:S01]  /*d1d0*/  LDC.64 R12, c[0x0][0x3c8] ;  /* 0x0000f200ff0c7b82 */ /* 0x004e220000000a00 */
        /* <DEDUP_REMOVED lines=20> */
.L_x_393:
[----:B------:R-:W2:Y:S04]  /*d320*/  LDG.E.STRONG.GPU R0, desc[UR10][R16.64] ;  /* 0x0000000a10007981 */ /* 0x000ea8000c1ef900 */
[----:B--2---:R-:W-:Y:S04]  /*d330*/  CCTL.IVALL ;  /* 0x00000000ff00798f */ /* 0x004fe80002000000 */
[----:B------:R0:W-:Y:S01]  /*d340*/  STL [R1], R0 ;  /* 0x0000000001007387 */ /* 0x0001e20000100800 */
[----:B------:R-:W-:-:S13]  /*d350*/  ISETP.NE.AND P0, PT, R0, UR5, PT ;  /* 0x0000000500007c0c */ /* 0x000fda000bf05270 */
[----:B0-----:R-:W-:Y:S05]  /*d360*/  @P0 BRA `(.L_x_393) ;  /* 0xfffffffc00ec0947 */ /* 0x001fea000383ffff */
.L_x_392:
[----:B------:R-:W-:Y:S05]  /*d370*/  BSYNC.RECONVERGENT B0 ;  /* 0x0000000000007941 */ /* 0x000fea0003800200 */
.L_x_391:
        /* <DEDUP_REMOVED lines=15> */
.L_x_395:
[----:B------:R-:W-:Y:S02]  /*d470*/  ISETP.NE.AND P1, PT, RZ, UR24, PT ;  /* 0x00000018ff007c0c */ /* 0x000fe4000bf25270 */
[----:B--2---:R-:W-:Y:S02]  /*d480*/  MOV R13, UR6 ;  /* 0x00000006000d7c02 */ /* 0x004fe40008000f00 */
[----:B------:R-:W-:-:S13]  /*d490*/  ISETP.NE.OR P1, PT, R2, RZ, !P1 ;  /* 0x000000ff0200720c */ /* 0x000fda0004f25670 */
[----:B------:R-:W-:-:S06]  /*d4a0*/  @!P1 IMAD.WIDE.U32 R12, R13, 0x8, R10 ;  /* 0x000000080d0c9825 */ /* 0x000fcc00078e000a */
[----:B------:R-:W2:Y:S01]  /*d4b0*/  @!P1 LDG.E.64 R12, desc[UR10][R12.64] ;  /* 0x0000000a0c0c9981 */ /* 0x000ea2000c1e1b00 */
[----:B------:R-:W-:Y:S01]  /*d4c0*/  UIADD3 UR26, UPT, UPT, UR5, 0x1, URZ ;  /* 0x00000001051a7890 */ /* 0x000fe2000fffe0ff */
[----:B------:R-:W-:Y:S01]  /*d4d0*/  MOV R17, UR19 ;  /* 0x0000001300117c02 */ /* 0x000fe20008000f00 */
[----:B------:R-:W-:Y:S01]  /*d4e0*/  UIADD3 UR27, UPT, UPT, UR5, 0x2, URZ ;  /* 0x00000002051b7890 */ /* 0x000fe2000fffe0ff */
[----:B------:R-:W-:Y:S01]  /*d4f0*/  MOV R19, UR18 ;  /* 0x0000001200137c02 */ /* 0x000fe20008000f00 */
        /* <DEDUP_REMOVED lines=14> */
[C---:B------:R-:W-:Y:S02]  /*d5e0*/  ISETP.NE.OR P4, PT, R2.reuse, RZ, !P4 ;  /* 0x000000ff0200720c */ /* 0x040fe40006785670 */
        /* <DEDUP_REMOVED lines=59> */
.L_x_394:
        /* <DEDUP_REMOVED lines=25> */
[----:B--2---:R-:W-:Y:S01]  /*db30*/  MOV R13, UR5 ;  /* 0x00000005000d7c02 */ /* 0x004fe20008000f00 */
[----:B------:R-:W-:Y:S01]  /*db40*/  @!UP2 UIMAD UR6, UR6, UR9, UR14 ;  /* 0x000000090606a2a4 */ /* 0x000fe2000f8e020e */
[----:B------:R-:W-:Y:S02]  /*db50*/  VOTEU.ALL UP2, P3 ;  /* 0x0000000000ff7886 */ /* 0x000fe40001840000 */
[----:B------:R-:W-:Y:S01]  /*db60*/  @!UP1 UIMAD UR5, UR7, UR9, UR14 ;  /* 0x00000009070592a4 */ /* 0x000fe2000f8e020e */
[--C-:B------:R-:W-:Y:S02]  /*db70*/  @!P0 IMAD.WIDE.U32 R12, R13, 0x8, R10.reuse ;  /* 0x000000080d0c8825 */ /* 0x100fe400078e000a */
[----:B------:R-:W-:Y:S01]  /*db80*/  MOV R17, UR6 ;  /* 0x0000000600117c02 */ /* 0x000fe20008000f00 */
[----:B------:R-:W-:Y:S02]  /*db90*/  @!UP2 UIMAD UR6, UR13, UR9, UR14 ;  /* 0x000000090d06a2a4 */ /* 0x000fe4000f8e020e */
[----:B------:R-:W-:Y:S01]  /*dba0*/  MOV R19, UR5 ;  /* 0x0000000500137c02 */ /* 0x000fe20008000f00 */
        /* <DEDUP_REMOVED lines=18> */
.L_x_396:
[----:B------:R-:W-:Y:S05]  /*dcd0*/  BRA.U !UP0, `(.L_x_390) ;  /* 0x0000000108987547 */ /* 0x000fea000b800000 */
[----:B------:R-:W-:-:S09]  /*dce0*/  UISETP.NE.AND UP0, UPT, UR18, 0x1, UPT ;  /* 0x000000011200788c */ /* 0x000fd2000bf05270 */
[----:B------:R-:W-:Y:S05]  /*dcf0*/  BRA.U !UP0, `(.L_x_397) ;  /* 0x0000000108547547 */ /* 0x000fea000b800000 */
[----:B------:R-:W-:Y:S01]  /*dd00*/  MOV R0, UR5 ;  /* 0x0000000500007c02 */ /* 0x000fe20008000f00 */
[----:B------:R-:W0:Y:S03]  /*dd10*/  S2R R12, SR_CTAID.Y ;  /* 0x00000000000c7919 */ /* 0x000e260000002600 */
[C---:B------:R-:W-:Y:S02]  /*dd20*/  ISETP.NE.AND P0, PT, R0.reuse, UR20, PT ;  /* 0x0000001400007c0c */ /* 0x040fe4000bf05270 */
[----:B--2---:R-:W-:Y:S02]  /*dd30*/  IADD3 R13, PT, PT, R0, 0x1, RZ ;  /* 0x00000001000d7810 */ /* 0x004fe40007ffe0ff */
        /* <DEDUP_REMOVED lines=17> */
.L_x_397:
        /* <DEDUP_REMOVED lines=11> */
[----:B------:R-:W3:Y:S02]  /*df00*/  LDG.E.64 R10, desc[UR10][R10.64] ;  /* 0x0000000a0a0a7981 */ /* 0x000ee4000c1e1b00 */
[----:B---3--:R-:W-:Y:S01]  /*df10*/  FADD.FTZ R8, R8, R10 ;  /* 0x0000000a08087221 */ /* 0x008fe20000010000 */
[----:B------:R-:W-:-:S07]  /*df20*/  FADD.FTZ R9, R9, R11 ;  /* 0x0000000b09097221 */ /* 0x000fce0000010000 */
.L_x_398:
[----:B------:R-:W-:Y:S05]  /*df30*/  BSYNC.RECONVERGENT B0 ;  /* 0x0000000000007941 */ /* 0x000fea0003800200 */
.L_x_390:
[----:B------:R-:W4:Y:S01]  /*df40*/  S2UR UR6, SR_CgaCtaId ;  /* 0x00000000000679c3 */ /* 0x000f220000008800 */
[----:B------:R-:W-:Y:S01]  /*df50*/  ISETP.NE.AND P0, PT, R2, RZ, PT ;  /* 0x000000ff0200720c */ /* 0x000fe20003f05270 */
[----:B------:R-:W-:Y:S01]  /*df60*/  UMOV UR5, 0x400 ;  /* 0x0000040000057882 */ /* 0x000fe20000000000 */
[----:B------:R-:W0:Y:S01]  /*df70*/  LDCU.U8 UR12, c[0x0][0x414] ;  /* 0x00008280ff0c77ac */ /* 0x000e220008000000 */
[----:B------:R-:W-:Y:S01]  /*df80*/  HFMA2 R15, -RZ, RZ, 0, 0 ;  /* 0x00000000ff0f7431 */ /* 0x000fe200000001ff */
[----:B------:R-:W1:Y:S01]  /*df90*/  LDCU UR13, c[0x0][0x41c] ;  /* 0x00008380ff0d77ac */ /* 0x000e620008000800 */
[----:B------:R-:W1:Y:S01]  /*dfa0*/  LDCU.64 UR22, c[0x0][0x3f8] ;  /* 0x00007f00ff1677ac */ /* 0x000e620008000a00 */
[----:B------:R-:W1:Y:S01]  /*dfb0*/  LDCU.64 UR18, c[0x0][0x400] ;  /* 0x00008000ff1277ac */ /* 0x000e620008000a00 */
[----:B0-----:R-:W-:Y:S02]  /*dfc0*/  UISETP.NE.AND UP0, UPT, UR12, URZ, UPT ;  /* 0x000000ff0c00728c */ /* 0x001fe4000bf05270 */
[----:B----4-:R-:W-:Y:S01]  /*dfd0*/  ULEA UR5, UR6, UR5, 0x18 ;  /* 0x0000000506057291 */ /* 0x010fe2000f8ec0ff */
[----:B------:R-:W0:Y:S03]  /*dfe0*/  LDCU.64 UR6, c[0x0][0x380] ;  /* 0x00007000ff0677ac */ /* 0x000e260008000a00 */
[----:B------:R-:W-:-:S05]  /*dff0*/  PLOP3.LUT P1, PT, PT, PT, UP0, 0x80, 0x8 ;  /* 0x000000000008781c */ /* 0x000fca0003f2f008 */
[----:B------:R-:W-:Y:S01]  /*e000*/  @!P0 STS.64 [UR5+0x98], R8 ;  /* 0x00009808ff008988 */ /* 0x000fe20008000a05 */
[----:B------:R-:W-:Y:S06]  /*e010*/  BAR.SYNC.DEFER_BLOCKING 0x0 ;  /* 0x0000000000007b1d */ /* 0x000fec0000010000 */
[----:B-1-3--:R-:W1:Y:S01]  /*e020*/  LDS.64 R10, [UR5+0x98] ;  /* 0x00009805ff0a7984 */ /* 0x00ae620008000a00 */
[----:B------:R-:W1:Y:S02]  /*e030*/  LDCU UR5, c[0x0][0x42c] ;  /* 0x00008580ff0577ac */ /* 0x000e640008000800 */
[----:B-1----:R-:W-:Y:S01]  /*e040*/  FMUL.FTZ R0, R10, UR5 ;  /* 0x000000050a007c20 */ /* 0x002fe20008410000 */
[----:B0-----:R-:W-:-:S07]  /*e050*/  FMUL.FTZ R3, R11, UR5 ;  /* 0x000000050b037c20 */ /* 0x001fce0008410000 */
.L_x_404:
[----:B------:R-:W-:-:S05]  /*e060*/  LEA R17, R15, UR15, 0x2 ;  /* 0x0000000f0f117c11 */ /* 0x000fca000f8e10ff */
[----:B0-----:R-:W3:Y:S04]  /*e070*/  LDL.64 R10, [R17+0x10] ;  /* 0x00001000110a7983 */ /* 0x001ee80000100a00 */
[----:B------:R-:W4:Y:S01]  /*e080*/  LDL.64 R8, [R17+0x90] ;  /* 0x0000900011087983 */ /* 0x000f220000100a00 */
[----:B------:R-:W-:Y:S01]  /*e090*/  SHF.R.U32.HI R24, RZ, 0x5, R2 ;  /* 0x00000005ff187819 */ /* 0x000fe20000011602 */
[----:B------:R-:W-:Y:S01]  /*e0a0*/  BSSY.RECONVERGENT B0, `(.L_x_399) ;  /* 0x0000038000007945 */ /* 0x000fe20003800200 */
[----:B------:R-:W-:-:S05]  /*e0b0*/  MOV R25, UR13 ;  /* 0x0000000d00197c02 */ /* 0x000fca0008000f00 */
[----:B------:R-:W-:-:S05]  /*e0c0*/  IMAD R24, R25, UR20, R24 ;  /* 0x0000001419187c24 */ /* 0x000fca000f8e0218 */
[----:B------:R-:W-:-:S04]  /*e0d0*/  LEA R25, R15, R24, 0x4 ;  /* 0x000000180f197211 */ /* 0x000fc800078e20ff */
[----:B------:R-:W-:Y:S02]  /*e0e0*/  ISETP.GE.U32.AND P0, PT, R25, UR18, PT ;  /* 0x0000001219007c0c */ /* 0x000fe4000bf06070 */
[C---:B---3--:R-:W-:Y:S02]  /*e0f0*/  SHF.L.U32 R12, R10.reuse, 0x10, RZ ;  /* 0x000000100a0c7819 */ /* 0x048fe400000006ff */
[----:B------:R-:W-:-:S03]  /*e100*/  PRMT R10, R10, 0x7632, R10 ;  /* 0x000076320a0a7816 */ /* 0x000fc6000000000a */
[----:B------:R-:W-:Y:S01]  /*e110*/  FADD.FTZ R12, R12, -UR16 ;  /* 0x800000100c0c7e21 */ /* 0x000fe20008010000 */
[----:B------:R-:W-:-:S03]  /*e120*/  SHF.L.U32 R10, R10, 0x10, RZ ;  /* 0x000000100a0a7819 */ /* 0x000fc600000006ff */
[----:B------:R-:W-:Y:S02]  /*e130*/  FMUL.FTZ R22, R12, UR17 ;  /* 0x000000110c167c20 */ /* 0x000fe40008410000 */
[----:B------:R-:W-:Y:S02]  /*e140*/  FADD.FTZ R10, R10, -UR16 ;  /* 0x800000100a0a7e21 */ /* 0x000fe40008010000 */
[----:B------:R-:W-:Y:S02]  /*e150*/  @P1 FFMA.FTZ R12, R97, R22, R82 ;  /* 0x00000016610c1223 */ /* 0x000fe40000010052 */
[----:B------:R-:W-:Y:S01]  /*e160*/  FMUL.FTZ R23, R10, UR17 ;  /* 0x000000110a177c20 */ /* 0x000fe20008410000 */
[----:B----4-:R-:W-:Y:S01]  /*e170*/  SHF.L.U32 R10, R8, 0x10, RZ ;  /* 0x00000010080a7819 */ /* 0x010fe200000006ff */
[----:B--2---:R-:W-:Y:S01]  /*e180*/  @P1 FMUL.FTZ R13, R12, -1.4426950216293334961 ;  /* 0xbfb8aa3b0c0d1820 */ /* 0x004fe20000410000 */
[----:B------:R-:W-:Y:S01]  /*e190*/  PRMT R8, R8, 0x7632, R8 ;  /* 0x0000763208087816 */ /* 0x000fe20000000008 */
[----:B------:R-:W-:-:S04]  /*e1a0*/  @P1 FFMA.FTZ R16, R14, R23, R39 ;  /* 0x000000170e101223 */ /* 0x000fc80000010027 */
[----:B------:R-:W0:Y:S01]  /*e1b0*/  @P1 MUFU.EX2 R13, R13 ;  /* 0x0000000d000d1308 */ /* 0x000e220000000800 */
[----:B------:R-:W-:-:S07]  /*e1c0*/  @P1 FMUL.FTZ R18, R16, -1.4426950216293334961 ;  /* 0xbfb8aa3b10121820 */ /* 0x000fce0000410000 */
[----:B------:R-:W1:Y:S01]  /*e1d0*/  @P1 MUFU.EX2 R18, R18 ;  /* 0x0000001200121308 */ /* 0x000e620000000800 */
[----:B0-----:R-:W-:Y:S01]  /*e1e0*/  @P1 FADD.FTZ R17, R13, 1 ;  /* 0x3f8000000d111421 */ /* 0x001fe20000010000 */
[----:B------:R-:W-:Y:S01]  /*e1f0*/  SHF.L.U32 R13, R8, 0x10, RZ ;  /* 0x00000010080d7819 */ /* 0x000fe200000006ff */
[----:B------:R-:W-:-:S05]  /*e200*/  FFMA.FTZ R8, R0, R22, R3 ;  /* 0x0000001600087223 */ /* 0x000fca0000010003 */
[----:B------:R-:W0:Y:S01]  /*e210*/  @P1 MUFU.RCP R17, R17 ;  /* 0x0000001100111308 */ /* 0x000e220000001000 */
[----:B-1----:R-:W-:-:S07]  /*e220*/  @P1 FADD.FTZ R19, R18, 1 ;  /* 0x3f80000012131421 */ /* 0x002fce0000010000 */
[----:B------:R-:W1:Y:S01]  /*e230*/  @P1 MUFU.RCP R20, R19 ;  /* 0x0000001300141308 */ /* 0x000e620000001000 */
[----:B0-----:R-:W-:Y:S01]  /*e240*/  @P1 FADD.FTZ R21, -R17, 1 ;  /* 0x3f80000011151421 */ /* 0x001fe20000010100 */
[----:B------:R-:W-:-:S03]  /*e250*/  @P1 FMUL.FTZ R17, R10, R17 ;  /* 0x000000110a111220 */ /* 0x000fc60000410000 */
[----:B------:R-:W-:-:S04]  /*e260*/  @P1 FFMA.FTZ R12, R12, R21, 1 ;  /* 0x3f8000000c0c1423 */ /* 0x000fc80000010015 */
[----:B------:R-:W-:Y:S01]  /*e270*/  @P1 FMUL.FTZ R10, R17, R12 ;  /* 0x0000000c110a1220 */ /* 0x000fe20000410000 */
[----:B------:R-:W-:Y:S01]  /*e280*/  SHF.R.S32.HI R12, RZ, 0x1f, R25 ;  /* 0x0000001fff0c7819 */ /* 0x000fe20000011419 */
[----:B-1----:R-:W-:Y:S01]  /*e290*/  @P1 FADD.FTZ R21, -R20, 1 ;  /* 0x3f80000014151421 */ /* 0x002fe20000010100 */
[----:B------:R-:W-:Y:S01]  /*e2a0*/  @P1 FMUL.FTZ R20, R13, R20 ;  /* 0x000000140d141220 */ /* 0x000fe20000410000 */
[----:B------:R-:W-:Y:S01]  /*e2b0*/  FFMA.FTZ R8, R97, R10, -R8 ;  /* 0x0000000a61087223 */ /* 0x000fe20000010808 */
[----:B------:R-:W-:Y:S01]  /*e2c0*/  ISETP.GE.AND.EX P0, PT, R12, UR19, PT, P0 ;  /* 0x000000130c007c0c */ /* 0x000fe2000bf06300 */
[----:B------:R-:W-:Y:S01]  /*e2d0*/  @P1 FFMA.FTZ R21, R16, R21, 1 ;  /* 0x3f80000010151423 */ /* 0x000fe20000010015 */
[C---:B------:R-:W-:Y:S01]  /*e2e0*/  PRMT R10, R11.reuse, 0x7632, R10 ;  /* 0x000076320b0a7816 */ /* 0x040fe2000000000a */
[----:B------:R-:W-:Y:S01]  /*e2f0*/  FFMA.FTZ R17, R0, R23, R3 ;  /* 0x0000001700117223 */ /* 0x000fe20000010003 */
[----:B------:R-:W-:Y:S01]  /*e300*/  SHF.L.U32 R16, R11, 0x10, RZ ;  /* 0x000000100b107819 */ /* 0x000fe200000006ff */
[----:B------:R-:W-:Y:S01]  /*e310*/  @P1 FMUL.FTZ R13, R20, R21 ;  /* 0x00000015140d1220 */ /* 0x000fe20000410000 */
[----:B------:R-:W-:-:S02]  /*e320*/  IADD3 R23, PT, PT, R25, 0x10, RZ ;  /* 0x0000001019177810 */ /* 0x000fc40007ffe0ff */
[----:B------:R-:W-:Y:S01]  /*e330*/  SHF.L.U32 R18, R10, 0x10, RZ ;  /* 0x000000100a127819 */ /* 0x000fe200000006ff */
[----:B------:R-:W-:-:S04]  /*e340*/  FFMA.FTZ R19, R14, R13, -R17 ;  /* 0x0000000d0e137223 */ /* 0x000fc80000010811 */
        /* <DEDUP_REMOVED lines=13> */
.L_x_400:
[----:B------:R-:W-:Y:S05]  /*e420*/  BSYNC.RECONVERGENT B0 ;  /* 0x0000000000007941 */ /* 0x000fea0003800200 */
.L_x_399:
[----:B------:R-:W-:Y:S01]  /*e430*/  ISETP.NE.AND P1, PT, RZ, UR12, PT ;  /* 0x0000000cff007c0c */ /* 0x000fe2000bf25270 */
[----:B------:R-:W-:Y:S01]  /*e440*/  FADD.FTZ R16, R16, -UR16 ;  /* 0x8000001010107e21 */ /* 0x000fe20008010000 */
[----:B------:R-:W-:Y:S01]  /*e450*/  FADD.FTZ R18, R18, -UR16 ;  /* 0x8000001012127e21 */ /* 0x000fe20008010000 */
[----:B------:R-:W-:Y:S02]  /*e460*/  ISETP.GE.U32.AND P0, PT, R23, UR18, PT ;  /* 0x0000001217007c0c */ /* 0x000fe4000bf06070 */
[----:B------:R-:W-:Y:S01]  /*e470*/  SHF.R.S32.HI R24, RZ, 0x1f, R23 ;  /* 0x0000001fff187819 */ /* 0x000fe20000011417 */
[----:B------:R-:W-:Y:S01]  /*e480*/  FMUL.FTZ R16, R16, UR17 ;  /* 0x0000001110107c20 */ /* 0x000fe20008410000 */
[----:B------:R-:W-:Y:S01]  /*e490*/  FMUL.FTZ R18, R18, UR17 ;  /* 0x0000001112127c20 */ /* 0x000fe20008410000 */
[C---:B------:R-:W-:Y:S02]  /*e4a0*/  PRMT R8, R9.reuse, 0x7632, R8 ;  /* 0x0000763209087816 */ /* 0x040fe40000000008 */
[----:B------:R-:W-:Y:S01]  /*e4b0*/  SHF.L.U32 R10, R9, 0x10, RZ ;  /* 0x00000010090a7819 */ /* 0x000fe200000006ff */
[--C-:B------:R-:W-:Y:S01]  /*e4c0*/  FFMA.FTZ R22, R0, R16, R3.reuse ;  /* 0x0000001000167223 */ /* 0x100fe20000010003 */
[----:B------:R-:W-:Y:S01]  /*e4d0*/  ISETP.GE.AND.EX P0, PT, R24, UR19, PT, P0 ;  /* 0x0000001318007c0c */ /* 0x000fe2000bf06300 */
[----:B------:R-:W-:Y:S01]  /*e4e0*/  FFMA.FTZ R21, R0, R18, R3 ;  /* 0x0000001200157223 */ /* 0x000fe20000010003 */
[----:B------:R-:W-:Y:S01]  /*e4f0*/  SHF.L.U32 R9, R8, 0x10, RZ ;  /* 0x0000001008097819 */ /* 0x000fe200000006ff */
[----:B------:R-:W-:Y:S10]  /*e500*/  @!P1 BRA `(.L_x_401) ;  /* 0x0000000000489947 */ /* 0x000ff40003800000 */
        /* <DEDUP_REMOVED lines=18> */
.L_x_401:
[----:B------:R-:W-:Y:S01]  /*e630*/  BSSY.RECONVERGENT B0, `(.L_x_402) ;  /* 0x0000010000007945 */ /* 0x000fe20003800200 */
[----:B------:R-:W-:Y:S01]  /*e640*/  FFMA.FTZ R22, R97, R10, -R22 ;  /* 0x0000000a61167223 */ /* 0x000fe20000010816 */
[----:B0-----:R-:W-:Y:S02]  /*e650*/  FFMA.FTZ R12, R14, R9, -R21 ;  /* 0x000000090e0c7223 */ /* 0x001fe40000010815 */
        /* <DEDUP_REMOVED lines=13> */
.L_x_403:
[----:B------:R-:W-:Y:S05]  /*e730*/  BSYNC.RECONVERGENT B0 ;  /* 0x0000000000007941 */ /* 0x000fea0003800200 */
.L_x_402:
        /* <DEDUP_REMOVED lines=10> */
.L_x_379:
[----:B-----5:R-:W1:Y:S01]  /*e7e0*/  S2R R6, SR_TID.X ;  /* 0x0000000000067919 */ /* 0x020e620000002100 */
[----:B------:R-:W2:Y:S01]  /*e7f0*/  LDC R4, c[0x0][0x370] ;  /* 0x0000dc00ff047b82 */ /* 0x000ea20000000800 */
[----:B------:R-:W-:Y:S07]  /*e800*/  BSSY.RECONVERGENT B0, `(.L_x_406) ;  /* 0x000000e000007945 */ /* 0x000fee0003800200 */
[----:B------:R-:W3:Y:S08]  /*e810*/  LDC R7, c[0x0][0x374] ;  /* 0x0000dd00ff077b82 */ /* 0x000ef00000000800 */
[----:B------:R-:W4:Y:S01]  /*e820*/  LDC.64 R2, c[0x0][0x3c8] ;  /* 0x0000f200ff027b82 */ /* 0x000f220000000a00 */
[----:B--2---:R-:W-:-:S02]  /*e830*/  ISETP.NE.AND P0, PT, R4, 0x1, PT ;  /* 0x000000010400780c */ /* 0x004fc40003f05270 */
[----:B-1----:R-:W-:Y:S02]  /*e840*/  ISETP.NE.AND P1, PT, R6, RZ, PT ;  /* 0x000000ff0600720c */ /* 0x002fe40003f25270 */
[----:B---3--:R-:W-:-:S04]  /*e850*/  SHF.L.U32 R0, R7, 0x1, RZ ;  /* 0x0000000107007819 */ /* 0x008fc800000006ff */
[----:B------:R-:W-:-:S05]  /*e860*/  SEL R5, R0, RZ, P0 ;  /* 0x000000ff00057207 */ /* 0x000fca0000000000 */
[----:B----4-:R-:W-:Y:S02]  /*e870*/  IMAD.WIDE.U32 R2, R5, 0x4, R2 ;  /* 0x0000000405027825 */ /* 0x010fe400078e0002 */
[----:B------:R-:W-:Y:S05]  /*e880*/  @P1 BRA `(.L_x_407) ;  /* 0x0000000000141947 */ /* 0x000fea0003800000 */
[----:B------:R-:W-:Y:S01]  /*e890*/  HFMA2 R5, -RZ, RZ, 0, 5.9604644775390625e-08 ;  /* 0x00000001ff057431 */ /* 0x000fe200000001ff */
[----:B------:R-:W-:Y:S06]  /*e8a0*/  MEMBAR.ALL.GPU ;  /* 0x0000000000007992 */ /* 0x000fec000000a000 */
[----:B------:R-:W-:-:S00]  /*e8b0*/  ERRBAR ;  /* 0x00000000000079ab */ /* 0x000fc00000000000 */
[----:B------:R-:W-:Y:S06]  /*e8c0*/  CGAERRBAR ;  /* 0x00000000000075ab */ /* 0x000fec0000000000 */
[----:B------:R1:W-:Y:S02]  /*e8d0*/  REDG.E.ADD.S32.STRONG.GPU desc[UR10][R2.64], R5 ;  /* 0x000000050200798e */ /* 0x0003e4000c12e30a */
.L_x_407:
[----:B------:R-:W-:Y:S05]  /*e8e0*/  BSYNC.RECONVERGENT B0 ;  /* 0x0000000000007941 */ /* 0x000fea0003800200 */
.L_x_406:
[----:B------:R-:W2:Y:S01]  /*e8f0*/  S2UR UR5, SR_CTAID.Y ;  /* 0x00000000000579c3 */ /* 0x000ea20000002600 */
[----:B-1----:R-:W-:Y:S02]  /*e900*/  IADD3 R5, PT, PT, R7, -0x1, RZ ;  /* 0xffffffff07057810 */ /* 0x002fe40007ffe0ff */
[----:B------:R-:W-:-:S05]  /*e910*/  IADD3 R0, PT, PT, R4, -0x1, RZ ;  /* 0xffffffff04007810 */ /* 0x000fca0007ffe0ff */
[----:B------:R-:W1:Y:S01]  /*e920*/  S2UR UR4, SR_CTAID.X ;  /* 0x00000000000479c3 */ /* 0x000e620000002500 */
[----:B--2---:R-:W-:-:S04]  /*e930*/  ISETP.NE.AND P0, PT, R5, UR5, PT ;  /* 0x0000000505007c0c */ /* 0x004fc8000bf05270 */
[----:B-1----:R-:W-:-:S13]  /*e940*/  ISETP.NE.OR P0, PT, R0, UR4, P0 ;  /* 0x0000000400007c0c */ /* 0x002fda0008705670 */
[----:B------:R-:W-:Y:S05]  /*e950*/  @P0 EXIT ;  /* 0x000000000000094d */ /* 0x000fea0003800000 */
[----:B------:R-:W-:Y:S05]  /*e960*/  @P1 BRA `(.L_x_408) ;  /* 0x0000000000201947 */ /* 0x000fea0003800000 */
[----:B------:R-:W-:-:S05]  /*e970*/  IMAD R0, R4, R7, RZ ;  /* 0x0000000704007224 */ /* 0x000fca00078e02ff */
[----:B------:R-:W-:-:S13]  /*e980*/  ISETP.NE.AND P0, PT, R0, -0x1, PT ;  /* 0xffffffff0000780c */ /* 0x000fda0003f05270 */
[----:B------:R-:W-:Y:S05]  /*e990*/  @!P0 BRA `(.L_x_408) ;  /* 0x0000000000148947 */ /* 0x000fea0003800000 */
.L_x_409:
[----:B------:R-:W2:Y:S04]  /*e9a0*/  LDG.E.STRONG.GPU R5, desc[UR10][R2.64] ;  /* 0x0000000a02057981 */ /* 0x000ea8000c1ef900 */
[----:B--2---:R-:W-:Y:S01]  /*e9b0*/  CCTL.IVALL ;  /* 0x00000000ff00798f */ /* 0x004fe20002000000 */
[----:B------:R-:W-:Y:S05]  /*e9c0*/  YIELD ;  /* 0x0000000000007946 */ /* 0x000fea0003800000 */
[----:B------:R-:W-:-:S13]  /*e9d0*/  ISETP.NE.AND P0, PT, R5, R0, PT ;  /* 0x000000000500720c */ /* 0x000fda0003f05270 */
[----:B------:R-:W-:Y:S05]  /*e9e0*/  @P0 BRA `(.L_x_409) ;  /* 0xfffffffc00ec0947 */ /* 0x000fea000383ffff */
.L_x_408:
        /* <DEDUP_REMOVED lines=13> */
[----:B0-----:R-:W-:Y:S02]  /*eac0*/  LEA R9, R33, R33, 0x1 ;  /* 0x0000002121097211 */ /* 0x001fe400078e08ff */
        /* <DEDUP_REMOVED lines=47> */
.L_x_412:
        /* <DEDUP_REMOVED lines=31> */
.L_x_411:
[----:B------:R-:W-:Y:S05]  /*efb0*/  BSYNC.RECONVERGENT B0 ;  /* 0x0000000000007941 */ /* 0x000fea0003800200 */
.L_x_410:
        /* <DEDUP_REMOVED lines=10> */
.L_x_413:
[C---:B------:R-:W-:Y:S02]  /*f060*/  SHF.L.U32 R24, R0.reuse, 0x2, RZ ;  /* 0x0000000200187819 */ /* 0x040fe400000006ff */
[----:B------:R-:W-:Y:S02]  /*f070*/  SHF.L.U64.HI R26, R0, 0x2, R31 ;  /* 0x00000002001a7819 */ /* 0x000fe4000001021f */
[----:B-1----:R-:W-:-:S04]  /*f080*/  IADD3 R4, P0, PT, R24, UR4, RZ ;  /* 0x0000000418047c10 */ /* 0x002fc8000ff1e0ff */
[----:B----4-:R-:W-:Y:S02]  /*f090*/  IADD3.X R5, PT, PT, R26, UR5, RZ, P0, !PT ;  /* 0x000000051a057c10 */ /* 0x010fe400087fe4ff */
[C---:B0-----:R-:W-:Y:S02]  /*f0a0*/  IADD3 R6, P0, PT, R4.reuse, R35, RZ ;  /* 0x0000002304067210 */ /* 0x041fe40007f1e0ff */
[C---:B------:R-:W-:Y:S02]  /*f0b0*/  IADD3 R10, P2, PT, R4.reuse, R39, RZ ;  /* 0x00000027040a7210 */ /* 0x040fe40007f5e0ff */
[C---:B------:R-:W-:Y:S02]  /*f0c0*/  IADD3.X R7, PT, PT, R5.reuse, R33, RZ, P0, !PT ;  /* 0x0000002105077210 */ /* 0x040fe400007fe4ff */
[----:B------:R-:W-:Y:S02]  /*f0d0*/  IADD3 R8, P1, PT, R4, R27, RZ ;  /* 0x0000001b04087210 */ /* 0x000fe40007f3e0ff */
[----:B------:R-:W4:Y:S01]  /*f0e0*/  LDG.E R4, desc[UR10][R4.64] ;  /* 0x0000000a04047981 */ /* 0x000f22000c1e1900 */
[----:B------:R-:W-:-:S02]  /*f0f0*/  IADD3.X R11, PT, PT, R5, R37, RZ, P2, !PT ;  /* 0x00000025050b7210 */ /* 0x000fc400017fe4ff */
[----:B------:R-:W-:Y:S01]  /*f100*/  IADD3.X R9, PT, PT, R5, R29, RZ, P1, !PT ;  /* 0x0000001d05097210 */ /* 0x000fe20000ffe4ff */
[----:B------:R-:W4:Y:S04]  /*f110*/  LDG.E R7, desc[UR10][R6.64] ;  /* 0x0000000a06077981 */ /* 0x000f28000c1e1900 */
[----:B------:R-:W5:Y:S04]  /*f120*/  LDG.E R8, desc[UR10][R8.64] ;  /* 0x0000000a08087981 */ /* 0x000f68000c1e1900 */
[----:B------:R-:W5:Y:S01]  /*f130*/  LDG.E R11, desc[UR10][R10.64] ;  /* 0x0000000a0a0b7981 */ /* 0x000f62000c1e1900 */
[----:B------:R-:W-:-:S02]  /*f140*/  LOP3.LUT R16, R24, 0xfffffffc, RZ, 0xc0, !PT ;  /* 0xfffffffc18107812 */ /* 0x000fc400078ec0ff */
[----:B------:R-:W-:Y:S02]  /*f150*/  LOP3.LUT R15, R26, 0x1, RZ, 0xc0, !PT ;  /* 0x000000011a0f7812 */ /* 0x000fe400078ec0ff */
[----:B--2---:R-:W-:-:S04]  /*f160*/  IADD3 R12, P0, PT, R16, UR6, RZ ;  /* 0x00000006100c7c10 */ /* 0x004fc8000ff1e0ff */
[C---:B------:R-:W-:Y:S02]  /*f170*/  IADD3.X R13, PT, PT, R15.reuse, UR7, RZ, P0, !PT ;  /* 0x000000070f0d7c10 */ /* 0x040fe400087fe4ff */
[C---:B---3--:R-:W-:Y:S02]  /*f180*/  IADD3 R14, P0, PT, R16.reuse, UR8, RZ ;  /* 0x00000008100e7c10 */ /* 0x048fe4000ff1e0ff */
[----:B------:R-:W-:Y:S02]  /*f190*/  IADD3 R16, P1, PT, R16, UR4, RZ ;  /* 0x0000000410107c10 */ /* 0x000fe4000ff3e0ff */
[----:B------:R-:W-:Y:S02]  /*f1a0*/  IADD3.X R15, PT, PT, R15, UR9, RZ, P0, !PT ;  /* 0x000000090f0f7c10 */ /* 0x000fe400087fe4ff */
[----:B----4-:R-:W-:Y:S02]  /*f1b0*/  F2FP.BF16.F32.PACK_AB R19, R7, R4 ;  /* 0x000000040713723e */ /* 0x010fe400000010ff */
        /* <DEDUP_REMOVED lines=45> */
[----:B------:R-:W5:Y:S04]  /*f490*/  LDG.E R6, desc[UR10][R6.64+0x1800] ;  /* 0x0018000a06067981 */ /* 0x000f68000c1e1900 */
[----:B------:R-:W5:Y:S01]  /*f4a0*/  LDG.E R9, desc[UR10][R8.64+0x1800] ;  /* 0x0018000a08097981 */ /* 0x000f62000c1e1900 */
        /* <DEDUP_REMOVED lines=13> */
[----:B-----5:R-:W-:-:S03]  /*f580*/  F2FP.BF16.F32.PACK_AB R7, R9, R6 ;  /* 0x000000060907723e */ /* 0x020fc600000010ff */
[----:B------:R4:W-:Y:S04]  /*f590*/  STG.E desc[UR10][R12.64], R5 ;  /* 0x000000050c007986 */ /* 0x0009e8000c10190a */
[----:B------:R4:W-:Y:S02]  /*f5a0*/  STG.E desc[UR10][R14.64], R7 ;  /* 0x000000070e007986 */ /* 0x0009e4000c10190a */
[----:B------:R-:W-:Y:S05]  /*f5b0*/  @P0 BRA `(.L_x_413) ;  /* 0xfffffff800a80947 */ /* 0x000fea000383ffff */
[----:B------:R-:W-:Y:S05]  /*f5c0*/  EXIT ;  /* 0x000000000000794d */ /* 0x000fea0003800000 */
.L_x_414:
        /* <DEDUP_REMOVED lines=11> */
.L_x_4503:


//--------------------- .text._Z35group_norm_nhwc_bwd_one_pass_kernelI11Bf16IOFp16WLi64ELi64ELi512EEv26Group_norm_nhwc_bwd_params --------------------------
	.section	.text._Z35group_norm_nhwc_bwd_one_pass_kernelI11Bf16IOFp16WLi64ELi64ELi512EEv26Group_norm_nhwc_bwd_params,"ax",@progbits
	.align	128
        .global         _Z35group_norm_nhwc_bwd_one_pass_kernelI11Bf16IOFp16WLi64ELi64ELi512EEv26Group_norm_nhwc_bwd_params
        .type           _Z35group_norm_nhwc_bwd_one_pass_kernelI11Bf16IOFp16WLi64ELi64ELi512EEv26Group_norm_nhwc_bwd_params,@function
        .size           _Z35group_norm_nhwc_bwd_one_pass_kernelI11Bf16IOFp16WLi64ELi64ELi512EEv26Group_norm_nhwc_bwd_params,(.L_x_4504 - _Z35group_norm_nhwc_bwd_one_pass_kernelI11Bf16IOFp16WLi64ELi64ELi512EEv26Group_norm_nhwc_bwd_params)
        .other          _Z35group_norm_nhwc_bwd_one_pass_kernelI11Bf16IOFp16WLi64ELi64ELi512EEv26Group_norm_nhwc_bwd_params,@"STO_CUDA_ENTRY STV_DEFAULT"
_Z35group_norm_nhwc_bwd_one_pass_kernelI11Bf16IOFp16WLi64ELi64ELi512EEv26Group_norm_nhwc_bwd_params:
.text._Z35group_norm_nhwc_bwd_one_pass_kernelI11Bf16IOFp16WLi64ELi64ELi512EEv26Group_norm_nhwc_bwd_params:
        /* <DEDUP_REMOVED lines=11> */
.L_x_446:
[----:B------:R-:W1:Y:S01]  /*00b0*/  LDC R10, c[0x0][0x410] ;  /* 0x00010400ff0a7b82 */ /* 0x000e620000000800 */
[----:B0-2---:R-:W2:Y:S01]  /*00c0*/  S2R R2, SR_TID.X ;  /* 0x0000000000027919 */ /* 0x005ea20000002100 */
[----:B------:R-:W3:Y:S01]  /*00d0*/  LDCU UR4, c[0x0][0x41c] ;  /* 0x00008380ff0477ac */ /* 0x000ee20008000800 */
[----:B------:R-:W-:Y:S01]  /*00e0*/  ISETP.GE.AND P2, PT, R35, RZ, PT ;  /* 0x000000ff2300720c */ /* 0x000fe20003f46270 */
[----:B------:R-:W3:Y:S01]  /*00f0*/  S2R R3, SR_CTAID.X ;  /* 0x0000000000037919 */ /* 0x000ee20000002500 */
[----:B------:R-:W4:Y:S01]  /*0100*/  LDCU.128 UR8, c[0x0][0x400] ;  /* 0x00008000ff0877ac */ /* 0x000f220008000c00 */
[----:B-1----:R-:W-:-:S04]  /*0110*/  IABS R7, R10 ;  /* 0x0000000a00077213 */ /* 0x002fc80000000000 */
[----:B------:R-:W1:Y:S08]  /*0120*/  I2F.RP R6, R7 ;  /* 0x0000000700067306 */ /* 0x000e700000209400 */
[----:B-1----:R-:W1:Y:S02]  /*0130*/  MUFU.RCP R6, R6 ;  /* 0x0000000600067308 */ /* 0x002e640000001000 */
[----:B-1----:R-:W-:-:S02]  /*0140*/  IADD3 R4, PT, PT, R6, 0xffffffe, RZ ;  /* 0x0ffffffe06047810 */ /* 0x002fc40007ffe0ff */
[----:B------:R-:W-:-:S04]  /*0150*/  IABS R6, R35 ;  /* 0x0000002300067213 */ /* 0x000fc80000000000 */
[----:B------:R1:W5:Y:S02]  /*0160*/  F2I.FTZ.U32.TRUNC.NTZ R5, R4 ;  /* 0x0000000400057305 */ /* 0x000364000021f000 */
[----:B-1----:R-:W-:Y:S02]  /*0170*/  MOV R4, RZ ;  /* 0x000000ff00047202 */ /* 0x002fe40000000f00 */
[----:B-----5:R-:W-:-:S05]  /*0180*/  IADD3 R8, PT, PT, RZ, -R5, RZ ;  /* 0x80000005ff087210 */ /* 0x020fca0007ffe0ff */
[----:B------:R-:W-:-:S04]  /*0190*/  IMAD R9, R8, R7, RZ ;  /* 0x0000000708097224 */ /* 0x000fc800078e02ff */
[----:B------:R-:W-:-:S06]  /*01a0*/  IMAD.HI.U32 R5, R5, R9, R4 ;  /* 0x0000000905057227 */ /* 0x000fcc00078e0004 */
[----:B------:R-:W-:-:S05]  /*01b0*/  IMAD.HI.U32 R5, R5, R6, RZ ;  /* 0x0000000605057227 */ /* 0x000fca00078e00ff */
[----:B------:R-:W-:-:S05]  /*01c0*/  IADD3 R4, PT, PT, -R5, RZ, RZ ;  /* 0x000000ff05047210 */ /* 0x000fca0007ffe1ff */
[----:B------:R-:W-:Y:S01]  /*01d0*/  IMAD R4, R7, R4, R6 ;  /* 0x0000000407047224 */ /* 0x000fe200078e0206 */
[----:B--2---:R-:W-:-:S04]  /*01e0*/  SHF.R.U32.HI R6, RZ, 0x5, R2 ;  /* 0x00000005ff067819 */ /* 0x004fc80000011602 */
[----:B------:R-:W-:Y:S01]  /*01f0*/  ISETP.GT.U32.AND P4, PT, R7, R4, PT ;  /* 0x000000040700720c */ /* 0x000fe20003f84070 */
[----:B---3--:R-:W-:Y:S01]  /*0200*/  IMAD R33, R3, UR4, R6 ;  /* 0x0000000403217c24 */ /* 0x008fe2000f8e0206 */
[----:B------:R-:W-:Y:S01]  /*0210*/  LOP3.LUT R6, R35, R10, RZ, 0x3c, !PT ;  /* 0x0000000a23067212 */ /* 0x000fe200078e3cff */
[----:B------:R-:W1:Y:S03]  /*0220*/  LDCU.U8 UR4, c[0x0][0x414] ;  /* 0x00008280ff0477ac */ /* 0x000e660008000000 */
[----:B----4-:R-:W-:Y:S02]  /*0230*/  ISETP.GE.U32.AND P0, PT, R33, UR8, PT ;  /* 0x0000000821007c0c */ /* 0x010fe4000bf06070 */
[----:B------:R-:W-:Y:S02]  /*0240*/  SHF.R.S32.HI R11, RZ, 0x1f, R33 ;  /* 0x0000001fff0b7819 */ /* 0x000fe40000011421 */
[----:B------:R-:W-:-:S02]  /*0250*/  ISETP.GE.AND P3, PT, R6, RZ, PT ;  /* 0x000000ff0600720c */ /* 0x000fc40003f66270 */
[----:B------:R-:W-:Y:S02]  /*0260*/  ISETP.GE.AND.EX P0, PT, R11, UR9, PT, P0 ;  /* 0x000000090b007c0c */ /* 0x000fe4000bf06300 */
[-C--:B------:R-:W-:Y:S02]  /*0270*/  @!P4 IADD3 R4, PT, PT, R4, -R7.reuse, RZ ;  /* 0x800000070404c210 */ /* 0x080fe40007ffe0ff */
[----:B------:R-:W-:Y:S02]  /*0280*/  @!P4 IADD3 R5, PT, PT, R5, 0x1, RZ ;  /* 0x000000010505c810 */ /* 0x000fe40007ffe0ff */
[CC--:B------:R-:W-:Y:S02]  /*0290*/  ISETP.GE.U32.AND P1, PT, R4.reuse, R7.reuse, PT ;  /* 0x000000070400720c */ /* 0x0c0fe40003f26070 */
[----:B------:R-:W-:Y:S02]  /*02a0*/  ISETP.GT.U32.AND P5, PT, R7, R4, PT ;  /* 0x000000040700720c */ /* 0x000fe40003fa4070 */
[----:B------:R-:W-:-:S02]  /*02b0*/  IADD3 R7, PT, PT, R4, -R7, RZ ;  /* 0x8000000704077210 */ /* 0x000fc40007ffe0ff */
[----:B------:R-:W-:Y:S01]  /*02c0*/  IADD3 R22, PT, PT, R33, 0x10, RZ ;  /* 0x0000001021167810 */ /* 0x000fe20007ffe0ff */
[----:B------:R-:W2:Y:S01]  /*02d0*/  @!P0 LDC.64 R8, c[0x0][0x3f8] ;  /* 0x0000fe00ff088b82 */ /* 0x000ea20000000a00 */
[----:B------:R-:W-:Y:S02]  /*02e0*/  SEL R4, R7, R4, !P5 ;  /* 0x0000000407047207 */ /* 0x000fe40006800000 */
[----:B------:R-:W-:Y:S02]  /*02f0*/  ISETP.NE.AND P5, PT, R10, RZ, PT ;  /* 0x000000ff0a00720c */ /* 0x000fe40003fa5270 */
[----:B------:R-:W-:Y:S02]  /*0300*/  LOP3.LUT R7, RZ, R10, RZ, 0x33, !PT ;  /* 0x0000000aff077212 */ /* 0x000fe400078e33ff */
[----:B------:R-:W-:Y:S01]  /*0310*/  @P1 IADD3 R5, PT, PT, R5, 0x1, RZ ;  /* 0x0000000105051810 */ /* 0x000fe20007ffe0ff */
[----:B------:R-:W3:Y:S01]  /*0320*/  @!P0 LDC.64 R12, c[0x0][0x3a0] ;  /* 0x0000e800ff0c8b82 */ /* 0x000ee20000000a00 */
[----:B------:R-:W-:-:S02]  /*0330*/  @!P2 IADD3 R4, PT, PT, -R4, RZ, RZ ;  /* 0x000000ff0404a210 */ /* 0x000fc40007ffe1ff */
[----:B------:R-:W-:Y:S02]  /*0340*/  ISETP.GE.U32.AND P1, PT, R22, UR8, PT ;  /* 0x0000000816007c0c */ /* 0x000fe4000bf26070 */
[----:B------:R-:W-:Y:S02]  /*0350*/  SHF.R.S32.HI R23, RZ, 0x1f, R22 ;  /* 0x0000001fff177819 */ /* 0x000fe40000011416 */
[----:B------:R-:W-:Y:S01]  /*0360*/  @!P3 IADD3 R5, PT, PT, -R5, RZ, RZ ;  /* 0x000000ff0505b210 */ /* 0x000fe20007ffe1ff */
[----:B------:R-:W4:Y:S01]  /*0370*/  @!P0 LDC.64 R16, c[0x0][0x398] ;  /* 0x0000e600ff108b82 */ /* 0x000f220000000a00 */
[----:B------:R-:W-:Y:S02]  /*0380*/  SEL R49, R7, R4, !P5 ;  /* 0x0000000407317207 */ /* 0x000fe40006800000 */
[----:B------:R-:W-:Y:S02]  /*0390*/  ISETP.GE.AND.EX P1, PT, R23, UR9, PT, P1 ;  /* 0x0000000917007c0c */ /* 0x000fe4000bf26310 */
[----:B------:R-:W-:-:S02]  /*03a0*/  SEL R5, R7, R5, !P5 ;  /* 0x0000000507057207 */ /* 0x000fc40006800000 */
[----:B------:R-:W-:Y:S01]  /*03b0*/  SHF.L.U32 R6, R2, 0x1, RZ ;  /* 0x0000000102067819 */ /* 0x000fe200000006ff */
[----:B--2---:R-:W-:Y:S01]  /*03c0*/  @!P0 IMAD R14, R11, R8, RZ ;  /* 0x000000080b0e8224 */ /* 0x004fe200078e02ff */
[----:B------:R-:W-:Y:S02]  /*03d0*/  SHF.L.U32 R7, R49, 0x6, RZ ;  /* 0x0000000631077819 */ /* 0x000fe400000006ff */
[----:B------:R-:W-:Y:S01]  /*03e0*/  SHF.R.S32.HI R4, RZ, 0x1f, R5 ;  /* 0x0000001fff047819 */ /* 0x000fe20000011405 */
[----:B------:R-:W-:Y:S01]  /*03f0*/  @!P0 IMAD R9, R33, R9, R14 ;  /* 0x0000000921098224 */ /* 0x000fe200078e020e */
[----:B-1----:R-:W-:Y:S02]  /*0400*/  ISETP.NE.AND P4, PT, RZ, UR4, PT ;  /* 0x00000004ff007c0c */ /* 0x002fe4000bf85270 */
[----:B------:R-:W-:Y:S01]  /*0410*/  LOP3.LUT R6, R7, 0x3e, R6, 0xf8, !PT ;  /* 0x0000003e07067812 */ /* 0x000fe200078ef806 */
[----:B------:R-:W-:Y:S01]  /*0420*/  IMAD R4, R4, UR10, RZ ;  /* 0x0000000a04047c24 */ /* 0x000fe2000f8e02ff */
[----:B------:R-:W-:Y:S01]  /*0430*/  SHF.R.S32.HI R7, RZ, 0x1f, R7 ;  /* 0x0000001fff077819 */ /* 0x000fe20000011407 */
[----:B------:R-:W1:Y:S01]  /*0440*/  @!P1 LDC.64 R10, c[0x0][0x3f8] ;  /* 0x0000fe00ff0a9b82 */ /* 0x000e620000000a00 */
[----:B------:R-:W-:Y:S01]  /*0450*/  IADD3 R20, PT, PT, R33, 0x20, RZ ;  /* 0x0000002021147810 */ /* 0x000fe20007ffe0ff */
[----:B------:R-:W-:Y:S01]  /*0460*/  IMAD.WIDE.U32 R50, R5, UR10, R6 ;  /* 0x0000000a05327c25 */ /* 0x000fe2000f8e0006 */
[----:B------:R-:W-:-:S02]  /*0470*/  IADD3 R7, PT, PT, R33, 0x30, RZ ;  /* 0x0000003021077810 */ /* 0x000fc40007ffe0ff */
[----:B------:R-:W-:Y:S01]  /*0480*/  ISETP.GE.U32.AND P2, PT, R20, UR8, PT ;  /* 0x0000000814007c0c */ /* 0x000fe2000bf46070 */
[----:B------:R-:W-:Y:S01]  /*0490*/  IMAD R5, R5, UR11, R4 ;  /* 0x0000000b05057c24 */ /* 0x000fe2000f8e0204 */
[----:B------:R-:W-:Y:S01]  /*04a0*/  @!P0 MOV R52, R50 ;  /* 0x0000003200348202 */ /* 0x000fe20000000f00 */
[----:B------:R-:W2:Y:S01]  /*04b0*/  @P4 LDC.64 R18, c[0x0][0x3b0] ;  /* 0x0000ec00ff124b82 */ /* 0x000ea20000000a00 */
[----:B------:R-:W-:Y:S02]  /*04c0*/  SHF.R.S32.HI R21, RZ, 0x1f, R20 ;  /* 0x0000001fff157819 */ /* 0x000fe40000011414 */
[----:B------:R-:W-:Y:S02]  /*04d0*/  IADD3 R53, PT, PT, R51, R5, RZ ;  /* 0x0000000533357210 */ /* 0x000fe40007ffe0ff */
[----:B------:R-:W-:Y:S02]  /*04e0*/  ISETP.GE.AND.EX P2, PT, R21, UR9, PT, P2 ;  /* 0x0000000915007c0c */ /* 0x000fe4000bf46320 */
[----:B------:R-:W-:Y:S01]  /*04f0*/  ISETP.GE.U32.AND P3, PT, R7, UR8, PT ;  /* 0x0000000807007c0c */ /* 0x000fe2000bf66070 */
[----:B------:R-:W5:Y:S01]  /*0500*/  LDC.64 R4, c[0x0][0x3b8] ;  /* 0x0000ee00ff047b82 */ /* 0x000f620000000a00 */
[----:B------:R-:W-:Y:S01]  /*0510*/  @!P0 IMAD.WIDE.U32 R32, R33, R8, R52 ;  /* 0x0000000821208225 */ /* 0x000fe200078e0034 */
[----:B------:R-:W-:-:S04]  /*0520*/  SHF.R.S32.HI R15, RZ, 0x1f, R7 ;  /* 0x0000001fff0f7819 */ /* 0x000fc80000011407 */
[----:B------:R-:W-:Y:S01]  /*0530*/  @!P0 IADD3 R25, PT, PT, R33, R9, RZ ;  /* 0x0000000921198210 */ /* 0x000fe20007ffe0ff */
[----:B-1----:R-:W-:Y:S01]  /*0540*/  @!P1 IMAD R23, R23, R10, RZ ;  /* 0x0000000a17179224 */ /* 0x002fe200078e02ff */
[C---:B------:R-:W-:Y:S01]  /*0550*/  @!P0 SHF.L.U32 R37, R32.reuse, 0x1, RZ ;  /* 0x0000000120258819 */ /* 0x040fe200000006ff */
[----:B------:R-:W1:Y:S01]  /*0560*/  @!P1 LDC.64 R8, c[0x0][0x3a0] ;  /* 0x0000e800ff089b82 */ /* 0x000e620000000a00 */
[----:B------:R-:W-:Y:S02]  /*0570*/  @!P0 SHF.L.U64.HI R32, R32, 0x1, R25 ;  /* 0x0000000120208819 */ /* 0x000fe40000010219 */
[----:B---3--:R-:W-:Y:S02]  /*0580*/  @!P0 IADD3 R30, P5, PT, R37, R12, RZ ;  /* 0x0000000c251e8210 */ /* 0x008fe40007fbe0ff */
[----:B------:R-:W-:Y:S02]  /*0590*/  @!P1 MOV R12, R50 ;  /* 0x00000032000c9202 */ /* 0x000fe40000000f00 */
[----:B------:R-:W-:Y:S01]  /*05a0*/  @!P0 IADD3.X R31, PT, PT, R32, R13, RZ, P5, !PT ;  /* 0x0000000d201f8210 */ /* 0x000fe20002ffe4ff */
[----:B------:R-:W-:Y:S01]  /*05b0*/  @!P1 IMAD R27, R22, R11, R23 ;  /* 0x0000000b161b9224 */ /* 0x000fe200078e0217 */
[----:B------:R-:W-:Y:S01]  /*05c0*/  @!P1 MOV R13, R53 ;  /* 0x00000035000d9202 */ /* 0x000fe20000000f00 */
[----:B--2---:R-:W-:Y:S01]  /*05d0*/  @P4 IMAD.WIDE R28, R6, 0x2, R18 ;  /* 0x00000002061c4825 */ /* 0x004fe200078e0212 */
[----:B------:R-:W-:Y:S01]  /*05e0*/  ISETP.GE.AND.EX P3, PT, R15, UR9, PT, P3 ;  /* 0x000000090f007c0c */ /* 0x000fe2000bf66330 */
[----:B------:R-:W2:Y:S02]  /*05f0*/  @!P2 LDC.64 R18, c[0x0][0x3f8] ;  /* 0x0000fe00ff12ab82 */ /* 0x000ea40000000a00 */
[----:B------:R-:W-:Y:S01]  /*0600*/  @!P1 IMAD.WIDE.U32 R22, R22, R10, R12 ;  /* 0x0000000a16169225 */ /* 0x000fe200078e000c */
[----:B------:R-:W-:Y:S01]  /*0610*/  MOV R33, RZ ;  /* 0x000000ff00217202 */ /* 0x000fe20000000f00 */
[----:B------:R-:W3:Y:S02]  /*0620*/  @P4 LDG.E.U16 R26, desc[UR6][R28.64] ;  /* 0x000000061c1a4981 */ /* 0x000ee4000c1e1500 */
[----:B-----5:R-:W-:-:S02]  /*0630*/  IMAD.WIDE R10, R35, 0x8, R4 ;  /* 0x00000008230a7825 */ /* 0x020fc400078e0204 */
[----:B------:R-:W5:Y:S01]  /*0640*/  @!P1 LDC.64 R24, c[0x0][0x398] ;  /* 0x0000e600ff189b82 */ /* 0x000f620000000a00 */
[----:B------:R4:W3:Y:S04]  /*0650*/  @P4 LDG.E.U16 R14, desc[UR6][R28.64+0x2] ;  /* 0x000002061c0e4981 */ /* 0x0008e8000c1e1500 */
[----:B------:R-:W3:Y:S01]  /*0660*/  LDG.E.64 R10, desc[UR6][R10.64] ;  /* 0x000000060a0a7981 */ /* 0x000ee2000c1e1b00 */
[----:B------:R-:W-:Y:S02]  /*0670*/  @!P1 IADD3 R5, PT, PT, R23, R27, RZ ;  /* 0x0000001b17059210 */ /* 0x000fe40007ffe0ff */
[----:B------:R-:W0:Y:S01]  /*0680*/  @!P3 LDC.64 R12, c[0x0][0x3f8] ;  /* 0x0000fe00ff0cbb82 */ /* 0x000e220000000a00 */
[----:B------:R2:W3:Y:S01]  /*0690*/  @!P0 LDG.E R33, desc[UR6][R30.64] ;  /* 0x000000061e218981 */ /* 0x0004e2000c1e1900 */
[----:B------:R-:W-:-:S02]  /*06a0*/  @!P1 SHF.L.U64.HI R38, R22, 0x1, R5 ;  /* 0x0000000116269819 */ /* 0x000fc40000010205 */
[----:B----4-:R-:W-:Y:S02]  /*06b0*/  @!P0 IADD3 R28, P5, PT, R37, R16, RZ ;  /* 0x00000010251c8210 */ /* 0x010fe40007fbe0ff */
[----:B------:R-:W-:Y:S02]  /*06c0*/  @!P1 SHF.L.U32 R27, R22, 0x1, RZ ;  /* 0x00000001161b9819 */ /* 0x000fe400000006ff */
[----:B------:R-:W4:Y:S01]  /*06d0*/  @!P2 LDC.64 R4, c[0x0][0x3a0] ;  /* 0x0000e800ff04ab82 */ /* 0x000f220000000a00 */
[----:B--2---:R-:W-:Y:S01]  /*06e0*/  @!P2 IMAD R21, R21, R18, RZ ;  /* 0x000000121515a224 */ /* 0x004fe200078e02ff */
[----:B------:R-:W-:Y:S02]  /*06f0*/  @!P2 MOV R30, R50 ;  /* 0x00000032001ea202 */ /* 0x000fe40000000f00 */
[----:B------:R-:W-:Y:S02]  /*0700*/  @!P2 MOV R31, R53 ;  /* 0x00000035001fa202 */ /* 0x000fe40000000f00 */
[----:B------:R-:W-:-:S02]  /*0710*/  @!P0 IADD3.X R29, PT, PT, R32, R17, RZ, P5, !PT ;  /* 0x00000011201d8210 */ /* 0x000fc40002ffe4ff */
[----:B------:R-:W2:Y:S01]  /*0720*/  @!P3 LDC.64 R22, c[0x0][0x3a0] ;  /* 0x0000e800ff16bb82 */ /* 0x000ea20000000a00 */
[----:B------:R-:W-:Y:S01]  /*0730*/  MOV R32, RZ ;  /* 0x000000ff00207202 */ /* 0x000fe20000000f00 */
[C---:B------:R-:W-:Y:S02]  /*0740*/  @!P2 IMAD R39, R20.reuse, R19, R21 ;  /* 0x000000131427a224 */ /* 0x040fe400078e0215 */
[----:B------:R-:W-:Y:S01]  /*0750*/  @!P2 IMAD.WIDE.U32 R30, R20, R18, R30 ;  /* 0x00000012141ea225 */ /* 0x000fe200078e001e */
[C---:B-1----:R-:W-:Y:S02]  /*0760*/  @!P1 IADD3 R36, P6, PT, R27.reuse, R8, RZ ;  /* 0x000000081b249210 */ /* 0x042fe40007fde0ff */
[----:B------:R0:W3:Y:S01]  /*0770*/  @!P0 LDG.E R32, desc[UR6][R28.64] ;  /* 0x000000061c208981 */ /* 0x0000e2000c1e1900 */
[----:B------:R-:W1:Y:S01]  /*0780*/  @!P2 LDC.64 R16, c[0x0][0x398] ;  /* 0x0000e600ff10ab82 */ /* 0x000e620000000a00 */
[----:B-----5:R-:W-:Y:S02]  /*0790*/  @!P1 IADD3 R24, P0, PT, R27, R24, RZ ;  /* 0x000000181b189210 */ /* 0x020fe40007f1e0ff */
[----:B------:R-:W-:-:S05]  /*07a0*/  @!P2 IADD3 R27, PT, PT, R31, R39, RZ ;  /* 0x000000271f1ba210 */ /* 0x000fca0007ffe0ff */
[----:B------:R-:W5:Y:S01]  /*07b0*/  @!P3 LDC.64 R20, c[0x0][0x398] ;  /* 0x0000e600ff14bb82 */ /* 0x000f620000000a00 */
[----:B0-----:R-:W-:Y:S01]  /*07c0*/  @!P3 IMAD R28, R15, R12, RZ ;  /* 0x0000000c0f1cb224 */ /* 0x001fe200078e02ff */
[----:B------:R-:W-:-:S06]  /*07d0*/  @!P2 SHF.L.U32 R15, R30, 0x1, RZ ;  /* 0x000000011e0fa819 */ /* 0x000fcc00000006ff */
[----:B------:R-:W0:Y:S01]  /*07e0*/  LDC.64 R18, c[0x0][0x3a8] ;  /* 0x0000ea00ff127b82 */ /* 0x000e220000000a00 */
[----:B------:R-:W-:Y:S01]  /*07f0*/  @!P2 SHF.L.U64.HI R8, R30, 0x1, R27 ;  /* 0x000000011e08a819 */ /* 0x000fe2000001021b */
[----:B------:R-:W-:Y:S01]  /*0800*/  @!P3 IMAD R27, R7, R13, R28 ;  /* 0x0000000d071bb224 */ /* 0x000fe200078e021c */
[----:B------:R-:W-:Y:S02]  /*0810*/  @!P3 MOV R30, R50 ;  /* 0x00000032001eb202 */ /* 0x000fe40000000f00 */
[----:B------:R-:W-:Y:S02]  /*0820*/  @!P3 MOV R31, R53 ;  /* 0x00000035001fb202 */ /* 0x000fe40000000f00 */
[C---:B------:R-:W-:Y:S02]  /*0830*/  @!P1 IADD3.X R25, PT, PT, R38.reuse, R25, RZ, P0, !PT ;  /* 0x0000001926199210 */ /* 0x040fe400007fe4ff */
[----:B----4-:R-:W-:Y:S01]  /*0840*/  @!P2 IADD3 R28, P0, PT, R15, R4, RZ ;  /* 0x000000040f1ca210 */ /* 0x010fe20007f1e0ff */
[----:B------:R-:W-:Y:S01]  /*0850*/  @!P3 IMAD.WIDE.U32 R12, R7, R12, R30 ;  /* 0x0000000c070cb225 */ /* 0x000fe200078e001e */
[----:B------:R-:W-:-:S02]  /*0860*/  @!P1 IADD3.X R37, PT, PT, R38, R9, RZ, P6, !PT ;  /* 0x0000000926259210 */ /* 0x000fc400037fe4ff */
[----:B------:R-:W-:Y:S02]  /*0870*/  @!P2 IADD3.X R29, PT, PT, R8, R5, RZ, P0, !PT ;  /* 0x00000005081da210 */ /* 0x000fe400007fe4ff */
[----:B------:R-:W-:Y:S02]  /*0880*/  CS2R R4, SRZ ;  /* 0x0000000000047805 */ /* 0x000fe4000001ff00 */
[----:B------:R-:W-:Y:S02]  /*0890*/  MOV R9, RZ ;  /* 0x000000ff00097202 */ /* 0x000fe40000000f00 */
[----:B------:R-:W-:Y:S02]  /*08a0*/  @!P3 IADD3 R13, PT, PT, R13, R27, RZ ;  /* 0x0000001b0d0db210 */ /* 0x000fe40007ffe0ff */
[----:B------:R-:W-:Y:S01]  /*08b0*/  @!P3 SHF.L.U32 R7, R12, 0x1, RZ ;  /* 0x000000010c07b819 */ /* 0x000fe200000006ff */
[----:B------:R-:W4:Y:S01]  /*08c0*/  @!P1 LDG.E R4, desc[UR6][R24.64] ;  /* 0x0000000618049981 */ /* 0x000f22000c1e1900 */
[----:B-1----:R-:W-:-:S02]  /*08d0*/  @!P2 IADD3 R16, P0, PT, R15, R16, RZ ;  /* 0x000000100f10a210 */ /* 0x002fc40007f1e0ff */
[----:B------:R-:W-:Y:S01]  /*08e0*/  @!P3 SHF.L.U64.HI R12, R12, 0x1, R13 ;  /* 0x000000010c0cb819 */ /* 0x000fe2000001020d */
[----:B------:R1:W4:Y:S01]  /*08f0*/  @!P1 LDG.E R9, desc[UR6][R36.64] ;  /* 0x0000000624099981 */ /* 0x000322000c1e1900 */
[C---:B--2---:R-:W-:Y:S02]  /*0900*/  @!P3 IADD3 R22, P1, PT, R7.reuse, R22, RZ ;  /* 0x000000160716b210 */ /* 0x044fe40007f3e0ff */
[----:B-----5:R-:W-:Y:S01]  /*0910*/  @!P3 IADD3 R20, P5, PT, R7, R20, RZ ;  /* 0x000000140714b210 */ /* 0x020fe20007fbe0ff */
[----:B0-----:R-:W-:Y:S01]  /*0920*/  IMAD.WIDE R18, R6, 0x2, R18 ;  /* 0x0000000206127825 */ /* 0x001fe200078e0212 */
[----:B------:R-:W-:Y:S02]  /*0930*/  @!P2 IADD3.X R17, PT, PT, R8, R17, RZ, P0, !PT ;  /* 0x000000110811a210 */ /* 0x000fe400007fe4ff */
[----:B------:R-:W-:Y:S02]  /*0940*/  CS2R R6, SRZ ;  /* 0x0000000000067805 */ /* 0x000fe4000001ff00 */
[----:B------:R-:W-:Y:S01]  /*0950*/  MOV R8, RZ ;  /* 0x000000ff00087202 */ /* 0x000fe20000000f00 */
[----:B------:R-:W2:Y:S01]  /*0960*/  @!P2 LDG.E R5, desc[UR6][R28.64] ;  /* 0x000000061c05a981 */ /* 0x000ea2000c1e1900 */
[----:B------:R-:W-:-:S02]  /*0970*/  @!P3 IADD3.X R23, PT, PT, R12, R23, RZ, P1, !PT ;  /* 0x000000170c17b210 */ /* 0x000fc40000ffe4ff */
[----:B------:R-:W-:Y:S01]  /*0980*/  @!P3 IADD3.X R21, PT, PT, R12, R21, RZ, P5, !PT ;  /* 0x000000150c15b210 */ /* 0x000fe20002ffe4ff */
[----:B------:R-:W5:Y:S04]  /*0990*/  LDG.E.U16 R36, desc[UR6][R18.64] ;  /* 0x0000000612247981 */ /* 0x000f68000c1e1500 */
[----:B------:R-:W5:Y:S04]  /*09a0*/  LDG.E.U16 R13, desc[UR6][R18.64+0x2] ;  /* 0x00000206120d7981 */ /* 0x000f68000c1e1500 */
[----:B------:R-:W5:Y:S04]  /*09b0*/  @!P2 LDG.E R6, desc[UR6][R16.64] ;  /* 0x000000061006a981 */ /* 0x000f68000c1e1900 */
[----:B------:R-:W5:Y:S04]  /*09c0*/  @!P3 LDG.E R7, desc[UR6][R22.64] ;  /* 0x000000061607b981 */ /* 0x000f68000c1e1900 */
[----:B------:R-:W5:Y:S01]  /*09d0*/  @!P3 LDG.E R8, desc[UR6][R20.64] ;  /* 0x000000061408b981 */ /* 0x000f62000c1e1900 */
[----:B------:R-:W-:Y:S01]  /*09e0*/  MOV R47, 0x3f800000 ;  /* 0x3f800000002f7802 */ /* 0x000fe20000000f00 */
[----:B------:R-:W-:Y:S01]  /*09f0*/  UISETP.NE.AND UP0, UPT, UR4, URZ, UPT ;  /* 0x000000ff0400728c */ /* 0x000fe2000bf05270 */
[----:B-1----:R-:W-:-:S02]  /*0a00*/  MOV R37, RZ ;  /* 0x000000ff00257202 */ /* 0x002fc40000000f00 */
[----:B------:R-:W-:Y:S01]  /*0a10*/  MOV R38, RZ ;  /* 0x000000ff00267202 */ /* 0x000fe20000000f00 */
[----:B---3--:R-:W-:-:S05]  /*0a20*/  FFMA.FTZ R11, -R10, R10, R11 ;  /* 0x0000000a0a0b7223 */ /* 0x008fca000001010b */
[----:B------:R-:W-:-:S13]  /*0a30*/  FSETP.GTU.FTZ.AND P0, PT, R11, RZ, PT ;  /* 0x000000ff0b00720b */ /* 0x000fda0003f1c000 */
[----:B------:R-:W0:Y:S01]  /*0a40*/  @P0 LDC R12, c[0x0][0x3c0] ;  /* 0x0000f000ff0c0b82 */ /* 0x000e220000000800 */
[----:B------:R-:W-:Y:S01]  /*0a50*/  @P4 HADD2.F32 R37, -RZ, R26.H0_H0 ;  /* 0x2000001aff254230 */ /* 0x000fe20000004100 */
[----:B------:R-:W-:Y:S01]  /*0a60*/  PRMT R45, R33, 0x7632, R45 ;  /* 0x00007632212d7816 */ /* 0x000fe2000000002d */
[----:B------:R-:W-:Y:S01]  /*0a70*/  @P4 HADD2.F32 R38, -RZ, R14.H0_H0 ;  /* 0x2000000eff264230 */ /* 0x000fe20000004100 */
[----:B------:R-:W-:Y:S01]  /*0a80*/  PRMT R46, R32, 0x7632, R46 ;  /* 0x00007632202e7816 */ /* 0x000fe2000000002e */
[----:B0-----:R-:W-:-:S04]  /*0a90*/  @P0 FADD.FTZ R12, R11, R12 ;  /* 0x0000000c0b0c0221 */ /* 0x001fc80000010000 */
[----:B------:R0:W1:Y:S01]  /*0aa0*/  @P0 MUFU.RSQ R47, R12 ;  /* 0x0000000c002f0308 */ /* 0x0000620000001400 */
[----:B----4-:R-:W-:Y:S02]  /*0ab0*/  PRMT R44, R4, 0x7632, R44 ;  /* 0x00007632042c7816 */ /* 0x010fe4000000002c */
[----:B------:R-:W-:Y:S02]  /*0ac0*/  PRMT R43, R9, 0x7632, R43 ;  /* 0x00007632092b7816 */ /* 0x000fe4000000002b */
[----:B--2---:R-:W-:Y:S01]  /*0ad0*/  PRMT R41, R5, 0x7632, R41 ;  /* 0x0000763205297816 */ /* 0x004fe20000000029 */
[----:B-----5:R-:W-:Y:S02]  /*0ae0*/  HADD2.F32 R36, -RZ, R36.H0_H0 ;  /* 0x20000024ff247230 */ /* 0x020fe40000004100 */
[----:B------:R-:W-:Y:S01]  /*0af0*/  HADD2.F32 R11, -RZ, R13.H0_H0 ;  /* 0x2000000dff0b7230 */ /* 0x000fe20000004100 */
[----:B------:R-:W-:Y:S02]  /*0b00*/  PRMT R42, R6, 0x7632, R42 ;  /* 0x00007632062a7816 */ /* 0x000fe4000000002a */
[----:B------:R-:W-:-:S02]  /*0b10*/  PRMT R39, R7, 0x7632, R39 ;  /* 0x0000763207277816 */ /* 0x000fc40000000027 */
        /* <DEDUP_REMOVED lines=75> */
.L_x_416:
        /* <DEDUP_REMOVED lines=144> */
.L_x_417:
        /* <DEDUP_REMOVED lines=43> */
.L_x_419:
[----:B------:R-:W-:Y:S05]  /*1b80*/  BSYNC.RECONVERGENT B0 ;  /* 0x0000000000007941 */ /* 0x000fea0003800200 */
.L_x_418:
        /* <DEDUP_REMOVED lines=42> */
.L_x_421:
[----:B------:R-:W-:Y:S05]  /*1e30*/  BSYNC.RECONVERGENT B0 ;  /* 0x0000000000007941 */ /* 0x000fea0003800200 */
.L_x_420:
        /* <DEDUP_REMOVED lines=78> */
.L_x_423:
[----:B------:R-:W-:Y:S05]  /*2320*/  BSYNC.RECONVERGENT B0 ;  /* 0x0000000000007941 */ /* 0x000fea0003800200 */
.L_x_422:
        /* <DEDUP_REMOVED lines=32> */
.L_x_425:
[----:B------:R-:W-:Y:S05]  /*2530*/  BSYNC.RECONVERGENT B0 ;  /* 0x0000000000007941 */ /* 0x000fea0003800200 */
.L_x_424:
        /* <DEDUP_REMOVED lines=25> */
.L_x_428:
[----:B-1----:R-:W2:Y:S04]  /*26d0*/  LDG.E.STRONG.GPU R16, desc[UR6][R14.64] ;  /* 0x000000060e107981 */ /* 0x002ea8000c1ef900 */
[----:B--2---:R-:W-:Y:S01]  /*26e0*/  CCTL.IVALL ;  /* 0x00000000ff00798f */ /* 0x004fe20002000000 */
[----:B------:R-:W-:Y:S05]  /*26f0*/  YIELD ;  /* 0x0000000000007946 */ /* 0x000fea0003800000 */
[----:B------:R-:W-:-:S13]  /*2700*/  ISETP.NE.AND P0, PT, R16, R21, PT ;  /* 0x000000151000720c */ /* 0x000fda0003f05270 */
[----:B------:R-:W-:Y:S05]  /*2710*/  @P0 BRA `(.L_x_428) ;  /* 0xfffffffc00ec0947 */ /* 0x000fea000383ffff */
.L_x_427:
        /* <DEDUP_REMOVED lines=15> */
.L_x_430:
        /* <DEDUP_REMOVED lines=60> */
.L_x_429:
        /* <DEDUP_REMOVED lines=34> */
.L_x_431:
        /* <DEDUP_REMOVED lines=18> */
.L_x_432:
        /* <DEDUP_REMOVED lines=9> */
.L_x_433:
[----:B------:R-:W-:Y:S05]  /*2fa0*/  BSYNC.RECONVERGENT B0 ;  /* 0x0000000000007941 */ /* 0x000fea0003800200 */
.L_x_426:
        /* <DEDUP_REMOVED lines=38> */
.L_x_434:
        /* <DEDUP_REMOVED lines=61> */
.L_x_436:
[----:B------:R-:W-:Y:S05]  /*35e0*/  BSYNC.RECONVERGENT B0 ;  /* 0x0000000000007941 */ /* 0x000fea0003800200 */
.L_x_435:
        /* <DEDUP_REMOVED lines=21> */
.L_x_437:
        /* <DEDUP_REMOVED lines=18> */
.L_x_439:
[----:B------:R-:W-:Y:S05]  /*3860*/  BSYNC.RECONVERGENT B0 ;  /* 0x0000000000007941 */ /* 0x000fea0003800200 */
.L_x_438:
        /* <DEDUP_REMOVED lines=21> */
.L_x_440:
        /* <DEDUP_REMOVED lines=18> */
.L_x_442:
[----:B------:R-:W-:Y:S05]  /*3ae0*/  BSYNC.RECONVERGENT B0 ;  /* 0x0000000000007941 */ /* 0x000fea0003800200 */
.L_x_441:
        /* <DEDUP_REMOVED lines=22> */
.L_x_443:
        /* <DEDUP_REMOVED lines=18> */
.L_x_445:
[----:B------:R-:W-:Y:S05]  /*3d70*/  BSYNC.RECONVERGENT B0 ;  /* 0x0000000000007941 */ /* 0x000fea0003800200 */
.L_x_444:
[----:B------:R-:W1:Y:S01]  /*3d80*/  LDCU UR4, c[0x0][0x410] ;  /* 0x00008200ff0477ac */ /* 0x000e620008000800 */
[----:B------:R-:W-:Y:S02]  /*3d90*/  IADD3 R35, PT, PT, R24, R35, RZ ;  /* 0x0000002318237210 */ /* 0x000fe40007ffe0ff */
[----:B------:R-:W-:Y:S01]  /*3da0*/  IADD3 R34, PT, PT, R34, 0x1, RZ ;  /* 0x0000000122227810 */ /* 0x000fe20007ffe0ff */
[----:B------:R-:W1:Y:S02]  /*3db0*/  LDCU UR5, c[0x0][0x3e0] ;  /* 0x00007c00ff0577ac */ /* 0x000e640008000800 */
[----:B-1----:R-:W-:-:S06]  /*3dc0*/  UIMAD UR4, UR4, UR5, URZ ;  /* 0x00000005040472a4 */ /* 0x002fcc000f8e02ff */
[----:B------:R-:W-:-:S13]  /*3dd0*/  ISETP.GE.AND P0, PT, R35, UR4, PT ;  /* 0x0000000423007c0c */ /* 0x000fda000bf06270 */
[----:B------:R-:W-:Y:S05]  /*3de0*/  @!P0 BRA `(.L_x_446) ;  /* 0xffffffc000b08947 */ /* 0x000fea000383ffff */
.L_x_415:
        /* <DEDUP_REMOVED lines=16> */
.L_x_448:
[----:B------:R-:W-:Y:S05]  /*3ef0*/  BSYNC.RECONVERGENT B0 ;  /* 0x0000000000007941 */ /* 0x000fea0003800200 */
.L_x_447:
        /* <DEDUP_REMOVED lines=11> */
.L_x_450:
[----:B------:R-:W2:Y:S04]  /*3fb0*/  LDG.E.STRONG.GPU R5, desc[UR6][R2.64] ;  /* 0x0000000602057981 */ /* 0x000ea8000c1ef900 */
[----:B--2---:R-:W-:Y:S01]  /*3fc0*/  CCTL.IVALL ;  /* 0x00000000ff00798f */ /* 0x004fe20002000000 */
[----:B------:R-:W-:Y:S05]  /*3fd0*/  YIELD ;  /* 0x0000000000007946 */ /* 0x000fea0003800000 */
[----:B------:R-:W-:-:S13]  /*3fe0*/  ISETP.NE.AND P0, PT, R5, R0, PT ;  /* 0x000000000500720c */ /* 0x000fda0003f05270 */
[----:B------:R-:W-:Y:S05]  /*3ff0*/  @P0 BRA `(.L_x_450) ;  /* 0xfffffffc00ec0947 */ /* 0x000fea000383ffff */
.L_x_449:
        /* <DEDUP_REMOVED lines=61> */
.L_x_453:
        /* <DEDUP_REMOVED lines=24> */
[----:B--2---:R-:W-:Y:S02]  /*4550*/  F2FP.F16.F32.PACK_AB R19, R11, R2 ;  /* 0x000000020b13723e */ /* 0x004fe400000000ff */
[-C--:B------:R-:W-:Y:S02]  /*4560*/  MOV R11, R25.reuse ;  /* 0x00000019000b7202 */ /* 0x080fe40000000f00 */
[----:B---3--:R-:W-:Y:S01]  /*4570*/  F2FP.F16.F32.PACK_AB R21, R17, R12 ;  /* 0x0000000c1115723e */ /* 0x008fe200000000ff */
[----:B------:R0:W-:Y:S04]  /*4580*/  STG.E desc[UR6][R8.64], R19 ;  /* 0x0000001308007986 */ /* 0x0001e8000c101906 */
[----:B------:R0:W-:Y:S01]  /*4590*/  STG.E desc[UR6][R10.64], R21 ;  /* 0x000000150a007986 */ /* 0x0001e2000c101906 */
[----:B------:R-:W-:Y:S01]  /*45a0*/  IADD3.X R25, PT, PT, RZ, R25, RZ, P3, !PT ;  /* 0x00000019ff197210 */ /* 0x000fe20001ffe4ff */
[----:B------:R-:W-:Y:S06]  /*45b0*/  @P1 BRA `(.L_x_453) ;  /* 0xfffffffc00841947 */ /* 0x000fec000383ffff */
.L_x_452:
[----:B------:R-:W-:Y:S05]  /*45c0*/  BSYNC.RECONVERGENT B0 ;  /* 0x0000000000007941 */ /* 0x000fea0003800200 */
.L_x_451:
        /* <DEDUP_REMOVED lines=10> */
.L_x_454:
        /* <DEDUP_REMOVED lines=21> */
[----:B---3--:R-:W-:Y:S02]  /*47c0*/  F2FP.F16.F32.PACK_AB R31, R9, R6 ;  /* 0x00000006091f723e */ /* 0x008fe400000000ff */
[----:B------:R-:W-:-:S04]  /*47d0*/  IADD3 R6, P1, PT, R14, UR4, RZ ;  /* 0x000000040e067c10 */ /* 0x000fc8000ff3e0ff */
[----:B------:R-:W-:Y:S02]  /*47e0*/  IADD3.X R7, PT, PT, R7, UR5, RZ, P1, !PT ;  /* 0x0000000507077c10 */ /* 0x000fe40008ffe4ff */
[----:B----4-:R-:W-:Y:S02]  /*47f0*/  F2FP.F16.F32.PACK_AB R33, R13, R10 ;  /* 0x0000000a0d21723e */ /* 0x010fe400000000ff */
        /* <DEDUP_REMOVED lines=20> */
[----:B--2---:R-:W-:Y:S02]  /*4940*/  F2FP.F16.F32.PACK_AB R35, R35, R14 ;  /* 0x0000000e2323723e */ /* 0x004fe400000000ff */
[----:B---3--:R-:W-:-:S03]  /*4950*/  F2FP.F16.F32.PACK_AB R37, R37, R16 ;  /* 0x000000102525723e */ /* 0x008fc600000000ff */
        /* <DEDUP_REMOVED lines=14> */
[----:B---3--:R-:W-:Y:S02]  /*4a40*/  F2FP.F16.F32.PACK_AB R33, R33, R14 ;  /* 0x0000000e2121723e */ /* 0x008fe400000000ff */
[----:B----4-:R-:W-:-:S03]  /*4a50*/  F2FP.F16.F32.PACK_AB R39, R39, R16 ;  /* 0x000000102727723e */ /* 0x010fc600000000ff */
        /* <DEDUP_REMOVED lines=18> */
[----:B----4-:R-:W-:Y:S02]  /*4b80*/  F2FP.F16.F32.PACK_AB R13, R13, R6 ;  /* 0x000000060d0d723e */ /* 0x010fe400000000ff */
[----:B-----5:R-:W-:-:S03]  /*4b90*/  F2FP.F16.F32.PACK_AB R7, R11, R8 ;  /* 0x000000080b07723e */ /* 0x020fc600000000ff */
[----:B------:R3:W-:Y:S04]  /*4ba0*/  STG.E desc[UR6][R30.64], R13 ;  /* 0x0000000d1e007986 */ /* 0x0007e8000c101906 */
[----:B------:R3:W-:Y:S02]  /*4bb0*/  STG.E desc[UR6][R28.64], R7 ;  /* 0x000000071c007986 */ /* 0x0007e4000c101906 */
[----:B------:R-:W-:Y:S05]  /*4bc0*/  @P0 BRA `(.L_x_454) ;  /* 0xfffffff800a80947 */ /* 0x000fea000383ffff */
[----:B------:R-:W-:Y:S05]  /*4bd0*/  EXIT ;  /* 0x000000000000794d */ /* 0x000fea0003800000 */
.L_x_455:
        /* <DEDUP_REMOVED lines=10> */
.L_x_4504:


//--------------------- .text._Z35group_norm_nhwc_bwd_one_pass_kernelI11Bf16IOFp16WLi128ELi64ELi512EEv26Group_norm_nhwc_bwd_params --------------------------
	.section	.text._Z35group_norm_nhwc_bwd_one_pass_kernelI11Bf16IOFp16WLi128ELi64ELi512EEv26Group_norm_nhwc_bwd_params,"ax",@progbits
	.align	128
        .global         _Z35group_norm_nhwc_bwd_one_pass_kernelI11Bf16IOFp16WLi128ELi64ELi512EEv26Group_norm_nhwc_bwd_params
        .type           _Z35group_norm_nhwc_bwd_one_pass_kernelI11Bf16IOFp16WLi128ELi64ELi512EEv26Group_norm_nhwc_bwd_params,@function
        .size           _Z35group_norm_nhwc_bwd_one_pass_kernelI11Bf16IOFp16WLi128ELi64ELi512EEv26Group_norm_nhwc_bwd_params,(.L_x_4505 - _Z35group_norm_nhwc_bwd_one_pass_kernelI11Bf16IOFp16WLi128ELi64ELi512EEv26Group_norm_nhwc_bwd_params)
        .other          _Z35group_norm_nhwc_bwd_one_pass_kernelI11Bf16IOFp16WLi128ELi64ELi512EEv26Group_norm_nhwc_bwd_params,@"STO_CUDA_ENTRY STV_DEFAULT"
_Z35group_norm_nhwc_bwd_one_pass_kernelI11Bf16IOFp16WLi128ELi64ELi512EEv26Group_norm_nhwc_bwd_params:
.text._Z35group_norm_nhwc_bwd_one_pass_kernelI11Bf16IOFp16WLi128ELi64ELi512EEv26Group_norm_nhwc_bwd_params:
        /* <DEDUP_REMOVED lines=22> */
.L_x_499:
        /* <DEDUP_REMOVED lines=258> */
[----:B------:R-:W-:Y:S01]  /*1180*/  PRMT R19, R42, 0x7632, R19 ;  /* 0x000076322a137816 */ /* 0x000fe20000000013 */
[----:B----4-:R-:W-:Y:S02]  /*1190*/  @P6 HADD2.F32 R3, -RZ, R28.H0_H0 ;  /* 0x2000001cff036230 */ /* 0x010fe40000004100 */
[----:B------:R-:W-:Y:S02]  /*11a0*/  @P6 HADD2.F32 R4, -RZ, R29.H0_H0 ;  /* 0x2000001dff046230 */ /* 0x000fe40000004100 */
[----:B------:R-:W-:Y:S02]  /*11b0*/  HADD2.F32 R5, -RZ, R26.H0_H0 ;  /* 0x2000001aff057230 */ /* 0x000fe40000004100 */
[----:B------:R-:W-:Y:S01]  /*11c0*/  HADD2.F32 R6, -RZ, R27.H0_H0 ;  /* 0x2000001bff067230 */ /* 0x000fe20000004100 */
[----:B------:R-:W-:-:S02]  /*11d0*/  PRMT R18, R36, 0x7632, R18 ;  /* 0x0000763224127816 */ /* 0x000fc40000000012 */
        /* <DEDUP_REMOVED lines=152> */
.L_x_457:
        /* <DEDUP_REMOVED lines=300> */
.L_x_458:
        /* <DEDUP_REMOVED lines=44> */
.L_x_460:
[----:B------:R-:W-:Y:S05]  /*30e0*/  BSYNC.RECONVERGENT B0 ;  /* 0x0000000000007941 */ /* 0x000fea0003800200 */
.L_x_459:
        /* <DEDUP_REMOVED lines=42> */
.L_x_462:
[----:B------:R-:W-:Y:S05]  /*3390*/  BSYNC.RECONVERGENT B0 ;  /* 0x0000000000007941 */ /* 0x000fea0003800200 */
.L_x_461:
        /* <DEDUP_REMOVED lines=79> */
.L_x_464:
[----:B------:R-:W-:Y:S05]  /*3890*/  BSYNC.RECONVERGENT B0 ;  /* 0x0000000000007941 */ /* 0x000fea0003800200 */
.L_x_463:
        /* <DEDUP_REMOVED lines=28> */
.L_x_466:
[----:B------:R-:W-:Y:S05]  /*3a60*/  BSYNC.RECONVERGENT B0 ;  /* 0x0000000000007941 */ /* 0x000fea0003800200 */
.L_x_465:
        /* <DEDUP_REMOVED lines=24> */
.L_x_469:
[----:B------:R-:W2:Y:S04]  /*3bf0*/  LDG.E.STRONG.GPU R7, desc[UR8][R14.64] ;  /* 0x000000080e077981 */ /* 0x000ea8000c1ef900 */
[----:B--2---:R-:W-:Y:S01]  /*3c00*/  CCTL.IVALL ;  /* 0x00000000ff00798f */ /* 0x004fe20002000000 */
[----:B------:R-:W-:Y:S05]  /*3c10*/  YIELD ;  /* 0x0000000000007946 */ /* 0x000fea0003800000 */
[----:B------:R-:W-:-:S13]  /*3c20*/  ISETP.NE.AND P1, PT, R7, R18, PT ;  /* 0x000000120700720c */ /* 0x000fda0003f25270 */
[----:B------:R-:W-:Y:S05]  /*3c30*/  @P1 BRA `(.L_x_469) ;  /* 0xfffffffc00ec1947 */ /* 0x000fea000383ffff */
.L_x_468:
        /* <DEDUP_REMOVED lines=15> */
.L_x_471:
        /* <DEDUP_REMOVED lines=60> */
.L_x_470:
        /* <DEDUP_REMOVED lines=34> */
.L_x_472:
        /* <DEDUP_REMOVED lines=18> */
.L_x_473:
        /* <DEDUP_REMOVED lines=9> */
.L_x_474:
[----:B------:R-:W-:Y:S05]  /*44c0*/  BSYNC.RECONVERGENT B0 ;  /* 0x0000000000007941 */ /* 0x000fea0003800200 */
.L_x_467:
        /* <DEDUP_REMOVED lines=46> */
.L_x_475:
        /* <DEDUP_REMOVED lines=21> */
.L_x_477:
[----:B------:R-:W-:Y:S05]  /*4900*/  BSYNC.RECONVERGENT B0 ;  /* 0x0000000000007941 */ /* 0x000fea0003800200 */
.L_x_476:
        /* <DEDUP_REMOVED lines=36> */
.L_x_478:
        /* <DEDUP_REMOVED lines=22> */
.L_x_480:
[----:B------:R-:W-:Y:S05]  /*4cb0*/  BSYNC.RECONVERGENT B0 ;  /* 0x0000000000007941 */ /* 0x000fea0003800200 */
.L_x_479:
        /* <DEDUP_REMOVED lines=27> */
.L_x_481:
        /* <DEDUP_REMOVED lines=22> */
.L_x_483:
[----:B------:R-:W-:Y:S05]  /*4fd0*/  BSYNC.RECONVERGENT B0 ;  /* 0x0000000000007941 */ /* 0x000fea0003800200 */
.L_x_482:
        /* <DEDUP_REMOVED lines=28> */
.L_x_484:
        /* <DEDUP_REMOVED lines=21> */
.L_x_486:
[----:B------:R-:W-:Y:S05]  /*52f0*/  BSYNC.RECONVERGENT B0 ;  /* 0x0000000000007941 */ /* 0x000fea0003800200 */
.L_x_485:
        /* <DEDUP_REMOVED lines=67> */
.L_x_487:
        /* <DEDUP_REMOVED lines=19> */
.L_x_489:
[----:B------:R-:W-:Y:S05]  /*5860*/  BSYNC.RECONVERGENT B0 ;  /* 0x0000000000007941 */ /* 0x000fea0003800200 */
.L_x_488:
        /* <DEDUP_REMOVED lines=21> */
.L_x_490:
        /* <DEDUP_REMOVED lines=18> */
.L_x_492:
[----:B------:R-:W-:Y:S05]  /*5ae0*/  BSYNC.RECONVERGENT B0 ;  /* 0x0000000000007941 */ /* 0x000fea0003800200 */
.L_x_491:
        /* <DEDUP_REMOVED lines=21> */
.L_x_493:
        /* <DEDUP_REMOVED lines=18> */
.L_x_495:
[----:B------:R-:W-:Y:S05]  /*5d60*/  BSYNC.RECONVERGENT B0 ;  /* 0x0000000000007941 */ /* 0x000fea0003800200 */
.L_x_494:
        /* <DEDUP_REMOVED lines=22> */
.L_x_496:
        /* <DEDUP_REMOVED lines=18> */
.L_x_498:
[----:B------:R-:W-:Y:S05]  /*5ff0*/  BSYNC.RECONVERGENT B0 ;  /* 0x0000000000007941 */ /* 0x000fea0003800200 */
.L_x_497:
[----:B------:R-:W-:Y:S02]  /*6000*/  IADD3 R48, PT, PT, R0, R48, RZ ;  /* 0x0000003000307210 */ /* 0x000fe40007ffe0ff */
[----:B------:R-:W-:Y:S02]  /*6010*/  IADD3 R57, PT, PT, R57, 0x1, RZ ;  /* 0x0000000139397810 */ /* 0x000fe40007ffe0ff */
[----:B------:R-:W-:-:S13]  /*6020*/  ISETP.GE.AND P0, PT, R48, UR4, PT ;  /* 0x0000000430007c0c */ /* 0x000fda000bf06270 */
[----:B------:R-:W-:Y:S05]  /*6030*/  @!P0 BRA `(.L_x_499) ;  /* 0xffffffa000488947 */ /* 0x000fea000383ffff */
.L_x_456:
        /* <DEDUP_REMOVED lines=19> */
.L_x_501:
[----:B------:R-:W-:Y:S05]  /*6170*/  BSYNC.RECONVERGENT B0 ;  /* 0x0000000000007941 */ /* 0x000fea0003800200 */
.L_x_500:
[----:B------:R-:W-:Y:S05]  /*6180*/  @P0 EXIT ;  /* 0x000000000000094d */ /* 0x000fea0003800000 */
[----:B------:R-:W-:Y:S05]  /*6190*/  @P2 BRA `(.L_x_502) ;  /* 0x0000000000202947 */ /* 0x000fea0003800000 */
[----:B------:R-:W-:-:S05]  /*61a0*/  IMAD R0, R4, R7, RZ ;  /* 0x0000000704007224 */ /* 0x000fca00078e02ff */
[----:B------:R-:W-:-:S13]  /*61b0*/  ISETP.NE.AND P0, PT, R0, -0x1, PT ;  /* 0xffffffff0000780c */ /* 0x000fda0003f05270 */
[----:B------:R-:W-:Y:S05]  /*61c0*/  @!P0 BRA `(.L_x_502) ;  /* 0x0000000000148947 */ /* 0x000fea0003800000 */
.L_x_503:
[----:B---3--:R-:W3:Y:S04]  /*61d0*/  LDG.E.STRONG.GPU R5, desc[UR8][R2.64] ;  /* 0x0000000802057981 */ /* 0x008ee8000c1ef900 */
[----:B---3--:R-:W-:Y:S01]  /*61e0*/  CCTL.IVALL ;  /* 0x00000000ff00798f */ /* 0x008fe20002000000 */
[----:B------:R-:W-:Y:S05]  /*61f0*/  YIELD ;  /* 0x0000000000007946 */ /* 0x000fea0003800000 */
[----:B------:R-:W-:-:S13]  /*6200*/  ISETP.NE.AND P0, PT, R5, R0, PT ;  /* 0x000000000500720c */ /* 0x000fda0003f05270 */
[----:B------:R-:W-:Y:S05]  /*6210*/  @P0 BRA `(.L_x_503) ;  /* 0xfffffffc00ec0947 */ /* 0x000fea000383ffff */
.L_x_502:
        /* <DEDUP_REMOVED lines=60> */
.L_x_506:
        /* <DEDUP_REMOVED lines=25> */
[----:B------:R-:W-:Y:S02]  /*6770*/  MOV R11, R24 ;  /* 0x00000018000b7202 */ /* 0x000fe40000000f00 */
[----:B---3--:R-:W-:Y:S01]  /*6780*/  F2FP.F16.F32.PACK_AB R19, R17, R14 ;  /* 0x0000000e1113723e */ /* 0x008fe200000000ff */
[----:B------:R0:W-:Y:S04]  /*6790*/  STG.E desc[UR8][R8.64], R7 ;  /* 0x0000000708007986 */ /* 0x0001e8000c101908 */
[----:B------:R0:W-:Y:S01]  /*67a0*/  STG.E desc[UR8][R10.64], R19 ;  /* 0x000000130a007986 */ /* 0x0001e2000c101908 */
[----:B------:R-:W-:Y:S01]  /*67b0*/  IADD3.X R24, PT, PT, RZ, R24, RZ, P3, !PT ;  /* 0x00000018ff187210 */ /* 0x000fe20001ffe4ff */
[----:B------:R-:W-:Y:S06]  /*67c0*/  @P1 BRA `(.L_x_506) ;  /* 0xfffffffc00841947 */ /* 0x000fec000383ffff */
.L_x_505:
[----:B------:R-:W-:Y:S05]  /*67d0*/  BSYNC.RECONVERGENT B0 ;  /* 0x0000000000007941 */ /* 0x000fea0003800200 */
.L_x_504:
        /* <DEDUP_REMOVED lines=10> */
.L_x_507:
        /* <DEDUP_REMOVED lines=80> */
[----:B----4-:R-:W-:Y:S02]  /*6d80*/  F2FP.F16.F32.PACK_AB R11, R11, R4 ;  /* 0x000000040b0b723e */ /* 0x010fe400000000ff */
[----:B-----5:R-:W-:-:S03]  /*6d90*/  F2FP.F16.F32.PACK_AB R5, R9, R6 ;  /* 0x000000060905723e */ /* 0x020fc600000000ff */
[----:B------:R3:W-:Y:S04]  /*6da0*/  STG.E desc[UR8][R28.64], R11 ;  /* 0x0000000b1c007986 */ /* 0x0007e8000c101908 */
[----:B------:R3:W-:Y:S01]  /*6db0*/  STG.E desc[UR8][R26.64], R5 ;  /* 0x000000051a007986 */ /* 0x0007e2000c101908 */
[----:B------:R-:W-:Y:S01]  /*6dc0*/  HFMA2 R6, -RZ, RZ, 0, 0 ;  /* 0x00000000ff067431 */ /* 0x000fe200000001ff */
[----:B------:R-:W-:Y:S06]  /*6dd0*/  @P0 BRA `(.L_x_507) ;  /* 0xfffffff800a80947 */ /* 0x000fec000383ffff */
[----:B------:R-:W-:Y:S05]  /*6de0*/  EXIT ;  /* 0x000000000000794d */ /* 0x000fea0003800000 */
.L_x_508:
        /* <DEDUP_REMOVED lines=9> */
.L_x_4505:


//--------------------- .text._Z35group_norm_nhwc_bwd_one_pass_kernelI11Bf16IOFp16WLi256ELi64ELi512EEv26Group_norm_nhwc_bwd_params --------------------------
	.section	.text._Z35group_norm_nhwc_bwd_one_pass_kernelI11Bf16IOFp16WLi256ELi64ELi512EEv26Group_norm_nhwc_bwd_params,"ax",@progbits
	.align	128
        .global         _Z35group_norm_nhwc_bwd_one_pass_kernelI11Bf16IOFp16WLi256ELi64ELi512EEv26Group_norm_nhwc_bwd_params
        .type           _Z35group_norm_nhwc_bwd_one_pass_kernelI11Bf16IOFp16WLi256ELi64ELi512EEv26Group_norm_nhwc_bwd_params,@function
        .size           _Z35group_norm_nhwc_bwd_one_pass_kernelI11Bf16IOFp16WLi256ELi64ELi512EEv26Group_norm_nhwc_bwd_params,(.L_x_4506 - _Z35group_norm_nhwc_bwd_one_pass_kernelI11Bf16IOFp16WLi256ELi64ELi512EEv26Group_norm_nhwc_bwd_params)
        .other          _Z35group_norm_nhwc_bwd_one_pass_kernelI11Bf16IOFp16WLi256ELi64ELi512EEv26Group_norm_nhwc_bwd_params,@"STO_CUDA_ENTRY STV_DEFAULT"
_Z35group_norm_nhwc_bwd_one_pass_kernelI11Bf16IOFp16WLi256ELi64ELi512EEv26Group_norm_nhwc_bwd_params:
.text._Z35group_norm_nhwc_bwd_one_pass_kernelI11Bf16IOFp16WLi256ELi64ELi512EEv26Group_norm_nhwc_bwd_params:
        /* <DEDUP_REMOVED lines=11> */
.L_x_576:
        /* <DEDUP_REMOVED lines=39> */
[----:B------:R-:W-:Y:S02]  /*0320*/  IADD3 R11, PT, PT, R21, 0x10, RZ ;  /* 0x00000010150b7810 */ /* 0x000fe40007ffe0ff */
[----:B------:R-:W-:Y:S02]  /*0330*/  SEL R4, R7, R4, !P5 ;  /* 0x0000000407047207 */ /* 0x000fe40006800000 */
[----:B------:R-:W-:Y:S01]  /*0340*/  @P1 IADD3 R5, PT, PT, R5, 0x1, RZ ;  /* 0x0000000105051810 */ /* 0x000fe20007ffe0ff */
[----:B0-----:R-:W2:Y:S01]  /*0350*/  @!P2 LDC.64 R16, c[0x0][0x3f8] ;  /* 0x0000fe00ff10ab82 */ /* 0x001ea20000000a00 */
[----:B------:R-:W-:Y:S02]  /*0360*/  ISETP.GE.U32.AND P3, PT, R11, UR8, PT ;  /* 0x000000080b007c0c */ /* 0x000fe4000bf66070 */
[----:B------:R-:W-:-:S02]  /*0370*/  SHF.R.S32.HI R15, RZ, 0x1f, R11 ;  /* 0x0000001fff0f7819 */ /* 0x000fc4000001140b */
[----:B------:R-:W-:Y:S02]  /*0380*/  ISETP.NE.AND P5, PT, R8, RZ, PT ;  /* 0x000000ff0800720c */ /* 0x000fe40003fa5270 */
[----:B------:R-:W-:Y:S01]  /*0390*/  LOP3.LUT R7, RZ, R8, RZ, 0x33, !PT ;  /* 0x00000008ff077212 */ /* 0x000fe200078e33ff */
[----:B------:R-:W3:Y:S01]  /*03a0*/  @!P2 LDC.64 R18, c[0x0][0x3a0] ;  /* 0x0000e800ff12ab82 */ /* 0x000ee20000000a00 */
[----:B------:R-:W-:Y:S02]  /*03b0*/  @!P4 IADD3 R4, PT, PT, -R4, RZ, RZ ;  /* 0x000000ff0404c210 */ /* 0x000fe40007ffe1ff */
[----:B------:R-:W-:Y:S02]  /*03c0*/  ISETP.GE.AND.EX P3, PT, R15, UR9, PT, P3 ;  /* 0x000000090f007c0c */ /* 0x000fe4000bf66330 */
[----:B------:R-:W-:Y:S02]  /*03d0*/  @!P0 IADD3 R5, PT, PT, -R5, RZ, RZ ;  /* 0x000000ff05058210 */ /* 0x000fe40007ffe1ff */
[C---:B------:R-:W-:Y:S01]  /*03e0*/  SEL R115, R7.reuse, R4, !P5 ;  /* 0x0000000407737207 */ /* 0x040fe20006800000 */
[----:B------:R-:W4:Y:S01]  /*03f0*/  @!P2 LDC.64 R24, c[0x0][0x398] ;  /* 0x0000e600ff18ab82 */ /* 0x000f220000000a00 */
[----:B------:R-:W-:-:S02]  /*0400*/  SEL R5, R7, R5, !P5 ;  /* 0x0000000507057207 */ /* 0x000fc40006800000 */
[----:B------:R-:W-:Y:S02]  /*0410*/  SHF.L.U32 R7, R115, 0x6, RZ ;  /* 0x0000000673077819 */ /* 0x000fe400000006ff */
[----:B------:R-:W-:Y:S02]  /*0420*/  SHF.R.S32.HI R4, RZ, 0x1f, R5 ;  /* 0x0000001fff047819 */ /* 0x000fe40000011405 */
[----:B------:R-:W-:Y:S01]  /*0430*/  IADD3 R13, PT, PT, R21, 0x20, RZ ;  /* 0x00000020150d7810 */ /* 0x000fe20007ffe0ff */
[----:B------:R-:W0:Y:S01]  /*0440*/  @!P3 LDC.64 R26, c[0x0][0x3f8] ;  /* 0x0000fe00ff1abb82 */ /* 0x000e220000000a00 */
[----:B------:R-:W-:Y:S01]  /*0450*/  SHF.R.S32.HI R119, RZ, 0x1f, R7 ;  /* 0x0000001fff777819 */ /* 0x000fe20000011407 */
[----:B------:R-:W-:Y:S01]  /*0460*/  IMAD R4, R4, UR10, RZ ;  /* 0x0000000a04047c24 */ /* 0x000fe2000f8e02ff */
[----:B------:R-:W-:Y:S02]  /*0470*/  LOP3.LUT R118, R7, R22, RZ, 0xfc, !PT ;  /* 0x0000001607767212 */ /* 0x000fe400078efcff */
[----:B------:R-:W-:-:S02]  /*0480*/  ISETP.GE.U32.AND P4, PT, R13, UR8, PT ;  /* 0x000000080d007c0c */ /* 0x000fc4000bf86070 */
[----:B------:R-:W-:Y:S01]  /*0490*/  SHF.R.S32.HI R7, RZ, 0x1f, R13 ;  /* 0x0000001fff077819 */ /* 0x000fe2000001140d */
[----:B------:R-:W-:Y:S01]  /*04a0*/  IMAD.WIDE.U32 R118, R5, UR10, R118 ;  /* 0x0000000a05767c25 */ /* 0x000fe2000f8e0076 */
[----:B------:R-:W5:Y:S02]  /*04b0*/  @!P3 LDC.64 R28, c[0x0][0x3a0] ;  /* 0x0000e800ff1cbb82 */ /* 0x000f640000000a00 */
[----:B------:R-:W-:Y:S01]  /*04c0*/  ISETP.GE.AND.EX P4, PT, R7, UR9, PT, P4 ;  /* 0x0000000907007c0c */ /* 0x000fe2000bf86340 */
[----:B------:R-:W-:Y:S01]  /*04d0*/  IMAD R5, R5, UR11, R4 ;  /* 0x0000000b05057c24 */ /* 0x000fe2000f8e0204 */
[----:B------:R-:W-:Y:S01]  /*04e0*/  @!P2 MOV R120, R118 ;  /* 0x000000760078a202 */ /* 0x000fe20000000f00 */
[----:B--2---:R-:W-:Y:S01]  /*04f0*/  @!P2 IMAD R4, R9, R16, RZ ;  /* 0x000000100904a224 */ /* 0x004fe200078e02ff */
[----:B------:R-:W-:Y:S02]  /*0500*/  @!P3 MOV R8, R118 ;  /* 0x000000760008b202 */ /* 0x000fe40000000f00 */
[----:B------:R-:W-:Y:S01]  /*0510*/  IADD3 R121, PT, PT, R119, R5, RZ ;  /* 0x0000000577797210 */ /* 0x000fe20007ffe0ff */
[----:B------:R-:W-:-:S02]  /*0520*/  @!P2 IMAD R9, R21, R17, R4 ;  /* 0x000000111509a224 */ /* 0x000fc400078e0204 */
[----:B------:R-:W-:-:S04]  /*0530*/  @!P2 IMAD.WIDE.U32 R4, R21, R16, R120 ;  /* 0x000000101504a225 */ /* 0x000fc800078e0078 */
[----:B------:R-:W2:Y:S01]  /*0540*/  @!P4 LDC.64 R30, c[0x0][0x3f8] ;  /* 0x0000fe00ff1ecb82 */ /* 0x000ea20000000a00 */
[----:B0-----:R-:W-:Y:S01]  /*0550*/  @!P3 IMAD R6, R15, R26, RZ ;  /* 0x0000001a0f06b224 */ /* 0x001fe200078e02ff */
[----:B------:R-:W-:Y:S02]  /*0560*/  @!P2 IADD3 R5, PT, PT, R5, R9, RZ ;  /* 0x000000090505a210 */ /* 0x000fe40007ffe0ff */
[C---:B------:R-:W-:Y:S01]  /*0570*/  @!P2 SHF.L.U32 R17, R4.reuse, 0x1, RZ ;  /* 0x000000010411a819 */ /* 0x040fe200000006ff */
[----:B------:R-:W-:Y:S01]  /*0580*/  @!P3 IMAD R23, R11, R27, R6 ;  /* 0x0000001b0b17b224 */ /* 0x000fe200078e0206 */
[----:B------:R-:W-:Y:S02]  /*0590*/  @!P2 SHF.L.U64.HI R10, R4, 0x1, R5 ;  /* 0x00000001040aa819 */ /* 0x000fe40000010205 */
[----:B---3--:R-:W-:Y:S02]  /*05a0*/  @!P2 IADD3 R4, P0, PT, R17, R18, RZ ;  /* 0x000000121104a210 */ /* 0x008fe40007f1e0ff */
[----:B------:R-:W-:-:S02]  /*05b0*/  IADD3 R15, PT, PT, R21, 0x30, RZ ;  /* 0x00000030150f7810 */ /* 0x000fc40007ffe0ff */
[----:B------:R-:W-:Y:S02]  /*05c0*/  @!P2 IADD3.X R5, PT, PT, R10, R19, RZ, P0, !PT ;  /* 0x000000130a05a210 */ /* 0x000fe400007fe4ff */
[----:B------:R-:W-:Y:S02]  /*05d0*/  @!P3 MOV R9, R121 ;  /* 0x000000790009b202 */ /* 0x000fe40000000f00 */
[----:B------:R-:W-:Y:S01]  /*05e0*/  ISETP.GE.U32.AND P0, PT, R15, UR8, PT ;  /* 0x000000080f007c0c */ /* 0x000fe2000bf06070 */
[----:B------:R0:W3:Y:S01]  /*05f0*/  @!P2 LDG.E R75, desc[UR6][R4.64] ;  /* 0x00000006044ba981 */ /* 0x0000e2000c1e1900 */
[----:B------:R-:W-:Y:S01]  /*0600*/  SHF.R.S32.HI R19, RZ, 0x1f, R15 ;  /* 0x0000001fff137819 */ /* 0x000fe2000001140f */
[----:B------:R-:W-:Y:S02]  /*0610*/  @!P3 IMAD.WIDE.U32 R8, R11, R26, R8 ;  /* 0x0000001a0b08b225 */ /* 0x000fe400078e0008 */
[----:B------:R-:W0:Y:S01]  /*0620*/  @!P3 LDC.64 R26, c[0x0][0x398] ;  /* 0x0000e600ff1abb82 */ /* 0x000e220000000a00 */
[----:B------:R-:W-:-:S02]  /*0630*/  ISETP.GE.AND.EX P0, PT, R19, UR9, PT, P0 ;  /* 0x0000000913007c0c */ /* 0x000fc4000bf06300 */
[----:B----4-:R-:W-:Y:S02]  /*0640*/  @!P2 IADD3 R6, P1, PT, R17, R24, RZ ;  /* 0x000000181106a210 */ /* 0x010fe40007f3e0ff */
[----:B------:R-:W-:Y:S01]  /*0650*/  @!P3 IADD3 R9, PT, PT, R9, R23, RZ ;  /* 0x000000170909b210 */ /* 0x000fe20007ffe0ff */
[----:B--2---:R-:W-:Y:S01]  /*0660*/  @!P4 IMAD R14, R7, R30, RZ ;  /* 0x0000001e070ec224 */ /* 0x004fe200078e02ff */
[----:B------:R-:W-:Y:S02]  /*0670*/  @!P3 SHF.L.U32 R17, R8, 0x1, RZ ;  /* 0x000000010811b819 */ /* 0x000fe400000006ff */
[----:B------:R-:W-:Y:S02]  /*0680*/  @!P2 IADD3.X R7, PT, PT, R10, R25, RZ, P1, !PT ;  /* 0x000000190a07a210 */ /* 0x000fe40000ffe4ff */
[----:B------:R-:W-:Y:S02]  /*0690*/  @!P3 SHF.L.U64.HI R12, R8, 0x1, R9 ;  /* 0x00000001080cb819 */ /* 0x000fe40000010209 */
[----:B------:R-:W-:Y:S01]  /*06a0*/  @!P4 MOV R10, R118 ;  /* 0x00000076000ac202 */ /* 0x000fe20000000f00 */
[----:B------:R-:W2:Y:S01]  /*06b0*/  @!P0 LDC.64 R32, c[0x0][0x3f8] ;  /* 0x0000fe00ff208b82 */ /* 0x000ea20000000a00 */
[----:B------:R-:W-:Y:S01]  /*06c0*/  @!P4 MOV R11, R121 ;  /* 0x00000079000bc202 */ /* 0x000fe20000000f00 */
[----:B------:R-:W-:Y:S01]  /*06d0*/  @!P4 IMAD R25, R13, R31, R14 ;  /* 0x0000001f0d19c224 */ /* 0x000fe200078e020e */
[----:B-----5:R-:W-:Y:S01]  /*06e0*/  @!P3 IADD3 R8, P1, PT, R17, R28, RZ ;  /* 0x0000001c1108b210 */ /* 0x020fe20007f3e0ff */
[----:B------:R-:W4:Y:S01]  /*06f0*/  @!P2 LDG.E R74, desc[UR6][R6.64] ;  /* 0x00000006064aa981 */ /* 0x000f22000c1e1900 */
[----:B------:R-:W-:-:S02]  /*0700*/  @!P4 IMAD.WIDE.U32 R10, R13, R30, R10 ;  /* 0x0000001e0d0ac225 */ /* 0x000fc400078e000a */
[----:B------:R-:W-:Y:S01]  /*0710*/  @!P3 IADD3.X R9, PT, PT, R12, R29, RZ, P1, !PT ;  /* 0x0000001d0c09b210 */ /* 0x000fe20000ffe4ff */
[----:B------:R-:W5:Y:S01]  /*0720*/  @!P4 LDC.64 R30, c[0x0][0x398] ;  /* 0x0000e600ff1ecb82 */ /* 0x000f620000000a00 */
[----:B------:R-:W-:Y:S02]  /*0730*/  IADD3 R13, PT, PT, R21, 0x40, RZ ;  /* 0x00000040150d7810 */ /* 0x000fe40007ffe0ff */
[----:B0-----:R-:W-:Y:S01]  /*0740*/  @!P3 IADD3 R4, P2, PT, R17, R26, RZ ;  /* 0x0000001a1104b210 */ /* 0x001fe20007f5e0ff */
[----:B------:R5:W4:Y:S04]  /*0750*/  @!P3 LDG.E R73, desc[UR6][R8.64] ;  /* 0x000000060849b981 */ /* 0x000b28000c1e1900 */
[----:B------:R-:W0:Y:S01]  /*0760*/  @!P4 LDC.64 R28, c[0x0][0x3a0] ;  /* 0x0000e800ff1ccb82 */ /* 0x000e220000000a00 */
[----:B------:R-:W-:-:S02]  /*0770*/  ISETP.GE.U32.AND P1, PT, R13, UR8, PT ;  /* 0x000000080d007c0c */ /* 0x000fc4000bf26070 */
[----:B------:R-:W-:Y:S02]  /*0780*/  SHF.R.S32.HI R23, RZ, 0x1f, R13 ;  /* 0x0000001fff177819 */ /* 0x000fe4000001140d */
[----:B------:R-:W-:Y:S02]  /*0790*/  @!P4 IADD3 R25, PT, PT, R11, R25, RZ ;  /* 0x000000190b19c210 */ /* 0x000fe40007ffe0ff */
[----:B------:R-:W-:Y:S01]  /*07a0*/  IADD3 R17, PT, PT, R21, 0x50, RZ ;  /* 0x0000005015117810 */ /* 0x000fe20007ffe0ff */
[----:B------:R-:W1:Y:S01]  /*07b0*/  @!P0 LDC.64 R34, c[0x0][0x398] ;  /* 0x0000e600ff228b82 */ /* 0x000e620000000a00 */
[----:B------:R-:W-:Y:S02]  /*07c0*/  ISETP.GE.AND.EX P1, PT, R23, UR9, PT, P1 ;  /* 0x0000000917007c0c */ /* 0x000fe4000bf26310 */
[----:B------:R-:W-:Y:S02]  /*07d0*/  @!P3 IADD3.X R5, PT, PT, R12, R27, RZ, P2, !PT ;  /* 0x0000001b0c05b210 */ /* 0x000fe400017fe4ff */
[----:B------:R-:W-:-:S02]  /*07e0*/  @!P4 SHF.L.U64.HI R12, R10, 0x1, R25 ;  /* 0x000000010a0cc819 */ /* 0x000fc40000010219 */
[----:B------:R-:W-:Y:S01]  /*07f0*/  ISETP.GE.U32.AND P2, PT, R17, UR8, PT ;  /* 0x0000000811007c0c */ /* 0x000fe2000bf46070 */
[----:B------:R-:W1:Y:S01]  /*0800*/  @!P0 LDC.64 R26, c[0x0][0x3a0] ;  /* 0x0000e800ff1a8b82 */ /* 0x000e620000000a00 */
[----:B------:R-:W-:Y:S01]  /*0810*/  SHF.R.S32.HI R25, RZ, 0x1f, R17 ;  /* 0x0000001fff197819 */ /* 0x000fe20000011411 */
[----:B------:R0:W4:Y:S01]  /*0820*/  @!P3 LDG.E R72, desc[UR6][R4.64] ;  /* 0x000000060448b981 */ /* 0x000122000c1e1900 */
[----:B------:R-:W-:Y:S02]  /*0830*/  @!P4 SHF.L.U32 R11, R10, 0x1, RZ ;  /* 0x000000010a0bc819 */ /* 0x000fe400000006ff */
[----:B------:R-:W-:Y:S01]  /*0840*/  ISETP.GE.AND.EX P2, PT, R25, UR9, PT, P2 ;  /* 0x0000000919007c0c */ /* 0x000fe2000bf46320 */
[----:B--2---:R-:W-:Y:S01]  /*0850*/  @!P0 IMAD R10, R19, R32, RZ ;  /* 0x00000020130a8224 */ /* 0x004fe200078e02ff */
[C---:B-----5:R-:W-:Y:S01]  /*0860*/  @!P4 IADD3 R8, P3, PT, R11.reuse, R30, RZ ;  /* 0x0000001e0b08c210 */ /* 0x060fe20007f7e0ff */
[----:B------:R-:W2:Y:S01]  /*0870*/  @!P1 LDC.64 R36, c[0x0][0x3f8] ;  /* 0x0000fe00ff249b82 */ /* 0x000ea20000000a00 */
[----:B0-----:R-:W-:Y:S01]  /*0880*/  @!P4 IADD3 R6, P5, PT, R11, R28, RZ ;  /* 0x0000001c0b06c210 */ /* 0x001fe20007fbe0ff */
[----:B------:R-:W-:Y:S01]  /*0890*/  @!P0 IMAD R19, R15, R33, R10 ;  /* 0x000000210f138224 */ /* 0x000fe200078e020a */
[----:B------:R-:W-:-:S02]  /*08a0*/  @!P0 MOV R10, R118 ;  /* 0x00000076000a8202 */ /* 0x000fc40000000f00 */
[----:B------:R-:W-:-:S03]  /*08b0*/  @!P0 MOV R11, R121 ;  /* 0x00000079000b8202 */ /* 0x000fc60000000f00 */
[----:B------:R-:W-:Y:S02]  /*08c0*/  @!P0 IMAD.WIDE.U32 R10, R15, R32, R10 ;  /* 0x000000200f0a8225 */ /* 0x000fe400078e000a */
[----:B------:R-:W0:Y:S01]  /*08d0*/  @!P2 LDC.64 R32, c[0x0][0x3f8] ;  /* 0x0000fe00ff20ab82 */ /* 0x000e220000000a00 */
[----:B------:R-:W-:Y:S02]  /*08e0*/  @!P4 IADD3.X R7, PT, PT, R12, R29, RZ, P5, !PT ;  /* 0x0000001d0c07c210 */ /* 0x000fe40002ffe4ff */
[----:B------:R-:W-:Y:S02]  /*08f0*/  @!P0 IADD3 R11, PT, PT, R11, R19, RZ ;  /* 0x000000130b0b8210 */ /* 0x000fe40007ffe0ff */
[----:B------:R-:W-:Y:S01]  /*0900*/  @!P0 SHF.L.U32 R5, R10, 0x1, RZ ;  /* 0x000000010a058819 */ /* 0x000fe200000006ff */
[----:B------:R5:W4:Y:S01]  /*0910*/  @!P4 LDG.E R71, desc[UR6][R6.64] ;  /* 0x000000060647c981 */ /* 0x000b22000c1e1900 */
[----:B------:R-:W-:Y:S02]  /*0920*/  @!P4 IADD3.X R9, PT, PT, R12, R31, RZ, P3, !PT ;  /* 0x0000001f0c09c210 */ /* 0x000fe40001ffe4ff */
[----:B------:R-:W-:Y:S01]  /*0930*/  @!P0 SHF.L.U64.HI R14, R10, 0x1, R11 ;  /* 0x000000010a0e8819 */ /* 0x000fe2000001020b */
[----:B------:R-:W0:Y:S01]  /*0940*/  @!P1 LDC.64 R30, c[0x0][0x398] ;  /* 0x0000e600ff1e9b82 */ /* 0x000e220000000a00 */
[----:B-1----:R-:W-:Y:S01]  /*0950*/  @!P0 IADD3 R10, P3, PT, R5, R26, RZ ;  /* 0x0000001a050a8210 */ /* 0x002fe20007f7e0ff */
[----:B------:R0:W4:Y:S01]  /*0960*/  @!P4 LDG.E R70, desc[UR6][R8.64] ;  /* 0x000000060846c981 */ /* 0x000122000c1e1900 */
[----:B------:R-:W-:Y:S01]  /*0970*/  IADD3 R19, PT, PT, R21, 0x60, RZ ;  /* 0x0000006015137810 */ /* 0x000fe20007ffe0ff */
[----:B--2---:R-:W-:Y:S01]  /*0980*/  @!P1 IMAD R4, R23, R36, RZ ;  /* 0x0000002417049224 */ /* 0x004fe200078e02ff */
[----:B------:R-:W-:-:S02]  /*0990*/  @!P0 IADD3.X R11, PT, PT, R14, R27, RZ, P3, !PT ;  /* 0x0000001b0e0b8210 */ /* 0x000fc40001ffe4ff */
[----:B-----5:R-:W-:Y:S01]  /*09a0*/  @!P1 MOV R6, R118 ;  /* 0x0000007600069202 */ /* 0x020fe20000000f00 */
[----:B------:R-:W1:Y:S01]  /*09b0*/  @!P1 LDC.64 R26, c[0x0][0x3a0] ;  /* 0x0000e800ff1a9b82 */ /* 0x000e620000000a00 */
[----:B------:R-:W-:Y:S02]  /*09c0*/  @!P1 MOV R7, R121 ;  /* 0x0000007900079202 */ /* 0x000fe40000000f00 */
[----:B------:R-:W-:Y:S01]  /*09d0*/  @!P0 IADD3 R12, P4, PT, R5, R34, RZ ;  /* 0x00000022050c8210 */ /* 0x000fe20007f9e0ff */
[----:B------:R-:W-:Y:S01]  /*09e0*/  @!P1 IMAD R5, R13, R37, R4 ;  /* 0x000000250d059224 */ /* 0x000fe200078e0204 */
[----:B------:R-:W-:Y:S01]  /*09f0*/  ISETP.GE.U32.AND P3, PT, R19, UR8, PT ;  /* 0x0000000813007c0c */ /* 0x000fe2000bf66070 */
[----:B------:R-:W-:Y:S01]  /*0a00*/  @!P1 IMAD.WIDE.U32 R6, R13, R36, R6 ;  /* 0x000000240d069225 */ /* 0x000fe200078e0006 */
[----:B------:R-:W-:Y:S02]  /*0a10*/  SHF.R.S32.HI R29, RZ, 0x1f, R19 ;  /* 0x0000001fff1d7819 */ /* 0x000fe40000011413 */
[----:B------:R-:W-:Y:S01]  /*0a20*/  IADD3 R23, PT, PT, R21, 0x70, RZ ;  /* 0x0000007015177810 */ /* 0x000fe20007ffe0ff */
[----:B0-----:R-:W-:Y:S01]  /*0a30*/  @!P2 IMAD R8, R25, R32, RZ ;  /* 0x000000201908a224 */ /* 0x001fe200078e02ff */
[----:B------:R-:W-:-:S02]  /*0a40*/  @!P0 IADD3.X R13, PT, PT, R14, R35, RZ, P4, !PT ;  /* 0x000000230e0d8210 */ /* 0x000fc400027fe4ff */
[----:B------:R-:W0:Y:S01]  /*0a50*/  @!P2 LDC.64 R34, c[0x0][0x3a0] ;  /* 0x0000e800ff22ab82 */ /* 0x000e220000000a00 */
[----:B------:R-:W-:Y:S02]  /*0a60*/  ISETP.GE.AND.EX P3, PT, R29, UR9, PT, P3 ;  /* 0x000000091d007c0c */ /* 0x000fe4000bf66330 */
[----:B------:R-:W-:Y:S02]  /*0a70*/  ISETP.GE.U32.AND P4, PT, R23, UR8, PT ;  /* 0x0000000817007c0c */ /* 0x000fe4000bf86070 */
[----:B------:R-:W-:Y:S02]  /*0a80*/  SHF.R.S32.HI R25, RZ, 0x1f, R23 ;  /* 0x0000001fff197819 */ /* 0x000fe40000011417 */
[----:B------:R-:W-:Y:S02]  /*0a90*/  @!P1 IADD3 R5, PT, PT, R7, R5, RZ ;  /* 0x0000000507059210 */ /* 0x000fe40007ffe0ff */
[----:B------:R-:W-:Y:S01]  /*0aa0*/  ISETP.GE.AND.EX P4, PT, R25, UR9, PT, P4 ;  /* 0x0000000919007c0c */ /* 0x000fe2000bf86340 */
[----:B------:R-:W-:Y:S01]  /*0ab0*/  @!P2 IMAD R7, R17, R33, R8 ;  /* 0x000000211107a224 */ /* 0x000fe200078e0208 */
[----:B------:R-:W-:-:S02]  /*0ac0*/  @!P2 MOV R8, R118 ;  /* 0x000000760008a202 */ /* 0x000fc40000000f00 */
[----:B------:R-:W-:Y:S01]  /*0ad0*/  @!P2 MOV R9, R121 ;  /* 0x000000790009a202 */ /* 0x000fe20000000f00 */
[----:B------:R-:W2:Y:S01]  /*0ae0*/  @!P3 LDC.64 R36, c[0x0][0x3f8] ;  /* 0x0000fe00ff24bb82 */ /* 0x000ea20000000a00 */
[----:B------:R-:W-:Y:S02]  /*0af0*/  MOV R4, RZ ;  /* 0x000000ff00047202 */ /* 0x000fe40000000f00 */
[C---:B------:R-:W-:Y:S01]  /*0b00*/  @!P1 SHF.L.U32 R15, R6.reuse, 0x1, RZ ;  /* 0x00000001060f9819 */ /* 0x040fe200000006ff */
[----:B------:R-:W-:Y:S01]  /*0b10*/  @!P2 IMAD.WIDE.U32 R8, R17, R32, R8 ;  /* 0x000000201108a225 */ /* 0x000fe200078e0008 */
[----:B------:R-:W-:Y:S02]  /*0b20*/  @!P1 SHF.L.U64.HI R20, R6, 0x1, R5 ;  /* 0x0000000106149819 */ /* 0x000fe40000010205 */
[----:B------:R1:W5:Y:S01]  /*0b30*/  @!P0 LDG.E R4, desc[UR6][R10.64] ;  /* 0x000000060a048981 */ /* 0x000362000c1e1900 */
[----:B------:R-:W2:Y:S01]  /*0b40*/  @!P4 LDC.64 R40, c[0x0][0x3f8] ;  /* 0x0000fe00ff28cb82 */ /* 0x000ea20000000a00 */
[----:B------:R-:W-:-:S02]  /*0b50*/  @!P2 IADD3 R7, PT, PT, R9, R7, RZ ;  /* 0x000000070907a210 */ /* 0x000fc40007ffe0ff */
[----:B------:R-:W-:Y:S02]  /*0b60*/  MOV R5, RZ ;  /* 0x000000ff00057202 */ /* 0x000fe40000000f00 */
[----:B------:R-:W-:-:S03]  /*0b70*/  @!P2 SHF.L.U32 R9, R8, 0x1, RZ ;  /* 0x000000010809a819 */ /* 0x000fc600000006ff */
[----:B------:R-:W2:Y:S01]  /*0b80*/  @!P2 LDC.64 R32, c[0x0][0x398] ;  /* 0x0000e600ff20ab82 */ /* 0x000ea20000000a00 */
[----:B-1----:R-:W-:Y:S01]  /*0b90*/  @!P1 IADD3 R10, P5, PT, R15, R26, RZ ;  /* 0x0000001a0f0a9210 */ /* 0x002fe20007fbe0ff */
[----:B------:R-:W5:Y:S01]  /*0ba0*/  @!P0 LDG.E R5, desc[UR6][R12.64] ;  /* 0x000000060c058981 */ /* 0x000f62000c1e1900 */
[----:B------:R-:W-:Y:S02]  /*0bb0*/  @!P2 SHF.L.U64.HI R18, R8, 0x1, R7 ;  /* 0x000000010812a819 */ /* 0x000fe40000010207 */
[----:B------:R-:W-:Y:S02]  /*0bc0*/  @!P1 IADD3.X R11, PT, PT, R20, R27, RZ, P5, !PT ;  /* 0x0000001b140b9210 */ /* 0x000fe40002ffe4ff */
[----:B0-----:R-:W-:Y:S01]  /*0bd0*/  @!P2 IADD3 R16, P5, PT, R9, R34, RZ ;  /* 0x000000220910a210 */ /* 0x001fe20007fbe0ff */
[----:B------:R-:W0:Y:S01]  /*0be0*/  @!P3 LDC.64 R38, c[0x0][0x398] ;  /* 0x0000e600ff26bb82 */ /* 0x000e220000000a00 */
[----:B------:R-:W-:Y:S02]  /*0bf0*/  @!P1 IADD3 R14, P0, PT, R15, R30, RZ ;  /* 0x0000001e0f0e9210 */ /* 0x000fe40007f1e0ff */
[----:B------:R-:W-:-:S02]  /*0c00*/  @!P2 IADD3.X R17, PT, PT, R18, R35, RZ, P5, !PT ;  /* 0x000000231211a210 */ /* 0x000fc40002ffe4ff */
[----:B------:R-:W-:Y:S02]  /*0c10*/  IADD3 R27, PT, PT, R21, 0x80, RZ ;  /* 0x00000080151b7810 */ /* 0x000fe40007ffe0ff */
[----:B------:R-:W-:Y:S01]  /*0c20*/  MOV R6, RZ ;  /* 0x000000ff00067202 */ /* 0x000fe20000000f00 */
[----:B------:R-:W1:Y:S01]  /*0c30*/  @!P3 LDC.64 R34, c[0x0][0x3a0] ;  /* 0x0000e800ff22bb82 */ /* 0x000e620000000a00 */
[----:B------:R-:W-:Y:S02]  /*0c40*/  @!P1 IADD3.X R15, PT, PT, R20, R31, RZ, P0, !PT ;  /* 0x0000001f140f9210 */ /* 0x000fe400007fe4ff */
[----:B------:R-:W-:Y:S02]  /*0c50*/  ISETP.GE.U32.AND P5, PT, R27, UR8, PT ;  /* 0x000000081b007c0c */ /* 0x000fe4000bfa6070 */
[----:B------:R-:W-:Y:S01]  /*0c60*/  SHF.R.S32.HI R31, RZ, 0x1f, R27 ;  /* 0x0000001fff1f7819 */ /* 0x000fe2000001141b */
[----:B------:R2:W5:Y:S01]  /*0c70*/  @!P1 LDG.E R6, desc[UR6][R10.64] ;  /* 0x000000060a069981 */ /* 0x000562000c1e1900 */
[----:B------:R-:W-:-:S02]  /*0c80*/  MOV R7, RZ ;  /* 0x000000ff00077202 */ /* 0x000fc40000000f00 */
[----:B------:R-:W-:Y:S01]  /*0c90*/  ISETP.GE.AND.EX P5, PT, R31, UR9, PT, P5 ;  /* 0x000000091f007c0c */ /* 0x000fe2000bfa6350 */
[----:B--2---:R-:W-:Y:S01]  /*0ca0*/  @!P3 IMAD R20, R29, R36, RZ ;  /* 0x000000241d14b224 */ /* 0x004fe200078e02ff */
[----:B------:R-:W-:Y:S02]  /*0cb0*/  MOV R8, RZ ;  /* 0x000000ff00087202 */ /* 0x000fe40000000f00 */
[----:B------:R2:W5:Y:S01]  /*0cc0*/  @!P1 LDG.E R7, desc[UR6][R14.64] ;  /* 0x000000060e079981 */ /* 0x000562000c1e1900 */
[----:B------:R-:W-:Y:S02]  /*0cd0*/  @!P3 MOV R10, R118 ;  /* 0x00000076000ab202 */ /* 0x000fe40000000f00 */
[----:B------:R-:W-:Y:S01]  /*0ce0*/  @!P3 MOV R11, R121 ;  /* 0x00000079000bb202 */ /* 0x000fe20000000f00 */
[----:B------:R-:W-:Y:S01]  /*0cf0*/  @!P3 IMAD R29, R19, R37, R20 ;  /* 0x00000025131db224 */ /* 0x000fe200078e0214 */
[----:B------:R-:W-:Y:S01]  /*0d00*/  @!P2 IADD3 R12, P0, PT, R9, R32, RZ ;  /* 0x00000020090ca210 */ /* 0x000fe20007f1e0ff */
[----:B------:R0:W5:Y:S03]  /*0d10*/  @!P2 LDG.E R8, desc[UR6][R16.64] ;  /* 0x000000061008a981 */ /* 0x000166000c1e1900 */
[----:B------:R-:W3:Y:S01]  /*0d20*/  @!P5 LDC.64 R42, c[0x0][0x3f8] ;  /* 0x0000fe00ff2adb82 */ /* 0x000ee20000000a00 */
[----:B------:R-:W-:-:S04]  /*0d30*/  @!P3 IMAD.WIDE.U32 R10, R19, R36, R10 ;  /* 0x00000024130ab225 */ /* 0x000fc800078e000a */
[----:B--2---:R-:W-:-:S03]  /*0d40*/  @!P4 IMAD R14, R25, R40, RZ ;  /* 0x00000028190ec224 */ /* 0x004fc600078e02ff */
[----:B------:R-:W2:Y:S01]  /*0d50*/  @!P4 LDC.64 R24, c[0x0][0x3a0] ;  /* 0x0000e800ff18cb82 */ /* 0x000ea20000000a00 */
[----:B------:R-:W-:Y:S02]  /*0d60*/  MOV R9, RZ ;  /* 0x000000ff00097202 */ /* 0x000fe40000000f00 */
[----:B------:R-:W-:Y:S02]  /*0d70*/  @!P2 IADD3.X R13, PT, PT, R18, R33, RZ, P0, !PT ;  /* 0x00000021120da210 */ /* 0x000fe400007fe4ff */
[----:B------:R-:W-:Y:S02]  /*0d80*/  @!P3 IADD3 R11, PT, PT, R11, R29, RZ ;  /* 0x0000001d0b0bb210 */ /* 0x000fe40007ffe0ff */
[C---:B0-----:R-:W-:Y:S01]  /*0d90*/  @!P3 SHF.L.U32 R17, R10.reuse, 0x1, RZ ;  /* 0x000000010a11b819 */ /* 0x041fe200000006ff */
[----:B------:R0:W5:Y:S01]  /*0da0*/  @!P2 LDG.E R9, desc[UR6][R12.64] ;  /* 0x000000060c09a981 */ /* 0x000162000c1e1900 */
[----:B------:R-:W-:Y:S01]  /*0db0*/  @!P3 SHF.L.U64.HI R18, R10, 0x1, R11 ;  /* 0x000000010a12b819 */ /* 0x000fe2000001020b */
[----:B------:R-:W-:Y:S01]  /*0dc0*/  @!P4 IMAD R11, R23, R41, R14 ;  /* 0x00000029170bc224 */ /* 0x000fe200078e020e */
[----:B------:R-:W-:Y:S01]  /*0dd0*/  IADD3 R29, PT, PT, R21, 0x90, RZ ;  /* 0x00000090151d7810 */ /* 0x000fe20007ffe0ff */
[----:B------:R-:W3:Y:S01]  /*0de0*/  @!P4 LDC.64 R36, c[0x0][0x398] ;  /* 0x0000e600ff24cb82 */ /* 0x000ee20000000a00 */
[----:B-1----:R-:W-:-:S02]  /*0df0*/  @!P3 IADD3 R14, P0, PT, R17, R34, RZ ;  /* 0x00000022110eb210 */ /* 0x002fc40007f1e0ff */
[----:B------:R-:W-:Y:S02]  /*0e00*/  ISETP.GE.U32.AND P2, PT, R29, UR8, PT ;  /* 0x000000081d007c0c */ /* 0x000fe4000bf46070 */
[----:B0-----:R-:W-:Y:S02]  /*0e10*/  @!P4 MOV R12, R118 ;  /* 0x00000076000cc202 */ /* 0x001fe40000000f00 */
[----:B------:R-:W-:Y:S02]  /*0e20*/  @!P4 MOV R13, R121 ;  /* 0x00000079000dc202 */ /* 0x000fe40000000f00 */
[----:B------:R-:W-:Y:S02]  /*0e30*/  SHF.R.S32.HI R33, RZ, 0x1f, R29 ;  /* 0x0000001fff217819 */ /* 0x000fe4000001141d */
[----:B------:R-:W-:Y:S01]  /*0e40*/  @!P3 IADD3.X R15, PT, PT, R18, R35, RZ, P0, !PT ;  /* 0x00000023120fb210 */ /* 0x000fe200007fe4ff */
[----:B------:R-:W-:Y:S01]  /*0e50*/  @!P4 IMAD.WIDE.U32 R12, R23, R40, R12 ;  /* 0x00000028170cc225 */ /* 0x000fe200078e000c */
[----:B------:R-:W-:Y:S01]  /*0e60*/  @!P3 IADD3 R16, P0, PT, R17, R38, RZ ;  /* 0x000000261110b210 */ /* 0x000fe20007f1e0ff */
[----:B------:R-:W0:Y:S01]  /*0e70*/  @!P5 LDC.64 R40, c[0x0][0x398] ;  /* 0x0000e600ff28db82 */ /* 0x000e220000000a00 */
[----:B------:R-:W-:-:S02]  /*0e80*/  MOV R10, RZ ;  /* 0x000000ff000a7202 */ /* 0x000fc40000000f00 */
[----:B------:R-:W-:Y:S02]  /*0e90*/  ISETP.GE.AND.EX P2, PT, R33, UR9, PT, P2 ;  /* 0x0000000921007c0c */ /* 0x000fe4000bf46320 */
[----:B------:R-:W-:Y:S02]  /*0ea0*/  @!P3 IADD3.X R17, PT, PT, R18, R39, RZ, P0, !PT ;  /* 0x000000271211b210 */ /* 0x000fe400007fe4ff */
[----:B------:R-:W-:Y:S01]  /*0eb0*/  @!P4 IADD3 R11, PT, PT, R13, R11, RZ ;  /* 0x0000000b0d0bc210 */ /* 0x000fe20007ffe0ff */
[----:B------:R-:W1:Y:S01]  /*0ec0*/  @!P5 LDC.64 R38, c[0x0][0x3a0] ;  /* 0x0000e800ff26db82 */ /* 0x000e620000000a00 */
[----:B------:R-:W-:Y:S01]  /*0ed0*/  IADD3 R23, PT, PT, R21, 0xa0, RZ ;  /* 0x000000a015177810 */ /* 0x000fe20007ffe0ff */
[----:B------:R2:W5:Y:S01]  /*0ee0*/  @!P3 LDG.E R10, desc[UR6][R14.64] ;  /* 0x000000060e0ab981 */ /* 0x000562000c1e1900 */
[C---:B------:R-:W-:Y:S02]  /*0ef0*/  @!P4 SHF.L.U32 R19, R12.reuse, 0x1, RZ ;  /* 0x000000010c13c819 */ /* 0x040fe400000006ff */
[----:B------:R-:W-:-:S02]  /*0f00*/  @!P4 SHF.L.U64.HI R12, R12, 0x1, R11 ;  /* 0x000000010c0cc819 */ /* 0x000fc4000001020b */
[----:B------:R-:W-:Y:S01]  /*0f10*/  ISETP.GE.U32.AND P1, PT, R23, UR8, PT ;  /* 0x0000000817007c0c */ /* 0x000fe2000bf26070 */
[----:B------:R-:W0:Y:S01]  /*0f20*/  @!P2 LDC.64 R44, c[0x0][0x3f8] ;  /* 0x0000fe00ff2cab82 */ /* 0x000e220000000a00 */
[----:B------:R-:W-:Y:S02]  /*0f30*/  SHF.R.S32.HI R35, RZ, 0x1f, R23 ;  /* 0x0000001fff237819 */ /* 0x000fe40000011417 */
[----:B--2---:R-:W-:Y:S02]  /*0f40*/  @!P4 IADD3 R14, P0, PT, R19, R24, RZ ;  /* 0x00000018130ec210 */ /* 0x004fe40007f1e0ff */
[----:B------:R-:W-:Y:S02]  /*0f50*/  ISETP.GE.AND.EX P1, PT, R35, UR9, PT, P1 ;  /* 0x0000000923007c0c */ /* 0x000fe4000bf26310 */
[----:B------:R-:W-:Y:S01]  /*0f60*/  @!P4 IADD3.X R15, PT, PT, R12, R25, RZ, P0, !PT ;  /* 0x000000190c0fc210 */ /* 0x000fe200007fe4ff */
[----:B---3--:R-:W-:Y:S01]  /*0f70*/  @!P5 IMAD R20, R31, R42, RZ ;  /* 0x0000002a1f14d224 */ /* 0x008fe200078e02ff */
[----:B------:R-:W-:-:S02]  /*0f80*/  @!P5 MOV R24, R118 ;  /* 0x000000760018d202 */ /* 0x000fc40000000f00 */
[----:B------:R-:W-:Y:S01]  /*0f90*/  @!P5 MOV R25, R121 ;  /* 0x000000790019d202 */ /* 0x000fe20000000f00 */
[C---:B------:R-:W-:Y:S01]  /*0fa0*/  @!P5 IMAD R31, R27.reuse, R43, R20 ;  /* 0x0000002b1b1fd224 */ /* 0x040fe200078e0214 */
[----:B------:R-:W-:Y:S01]  /*0fb0*/  MOV R11, RZ ;  /* 0x000000ff000b7202 */ /* 0x000fe20000000f00 */
[----:B------:R-:W-:Y:S01]  /*0fc0*/  @!P5 IMAD.WIDE.U32 R24, R27, R42, R24 ;  /* 0x0000002a1b18d225 */ /* 0x000fe200078e0018 */
[----:B------:R-:W-:-:S03]  /*0fd0*/  @!P4 IADD3 R18, P6, PT, R19, R36, RZ ;  /* 0x000000241312c210 */ /* 0x000fc60007fde0ff */
[----:B------:R-:W2:Y:S01]  /*0fe0*/  @!P1 LDC.64 R42, c[0x0][0x3f8] ;  /* 0x0000fe00ff2a9b82 */ /* 0x000ea20000000a00 */
[----:B------:R1:W3:Y:S01]  /*0ff0*/  @!P3 LDG.E R11, desc[UR6][R16.64] ;  /* 0x00000006100bb981 */ /* 0x0002e2000c1e1900 */
[----:B------:R-:W-:Y:S02]  /*1000*/  @!P5 IADD3 R27, PT, PT, R25, R31, RZ ;  /* 0x0000001f191bd210 */ /* 0x000fe40007ffe0ff */
[----:B------:R-:W-:Y:S02]  /*1010*/  @!P5 SHF.L.U32 R25, R24, 0x1, RZ ;  /* 0x000000011819d819 */ /* 0x000fe400000006ff */
[----:B------:R-:W-:Y:S02]  /*1020*/  @!P4 IADD3.X R19, PT, PT, R12, R37, RZ, P6, !PT ;  /* 0x000000250c13c210 */ /* 0x000fe400037fe4ff */
[----:B------:R-:W-:Y:S01]  /*1030*/  @!P5 SHF.L.U64.HI R20, R24, 0x1, R27 ;  /* 0x000000011814d819 */ /* 0x000fe2000001021b */
[----:B------:R-:W2:Y:S01]  /*1040*/  @!P2 LDC.64 R36, c[0x0][0x3a0] ;  /* 0x0000e800ff24ab82 */ /* 0x000ea20000000a00 */
[----:B-1----:R-:W-:-:S02]  /*1050*/  @!P5 IADD3 R16, P0, PT, R25, R38, RZ ;  /* 0x000000261910d210 */ /* 0x002fc40007f1e0ff */
[----:B------:R-:W-:Y:S02]  /*1060*/  CS2R R12, SRZ ;  /* 0x00000000000c7805 */ /* 0x000fe4000001ff00 */
[----:B------:R-:W-:-:S03]  /*1070*/  @!P5 IADD3.X R17, PT, PT, R20, R39, RZ, P0, !PT ;  /* 0x000000271411d210 */ /* 0x000fc600007fe4ff */
[----:B------:R-:W1:Y:S01]  /*1080*/  @!P2 LDC.64 R38, c[0x0][0x398] ;  /* 0x0000e600ff26ab82 */ /* 0x000e620000000a00 */
[----:B------:R0:W3:Y:S02]  /*1090*/  @!P4 LDG.E R13, desc[UR6][R18.64] ;  /* 0x00000006120dc981 */ /* 0x0000e4000c1e1900 */
[----:B0-----:R-:W-:Y:S01]  /*10a0*/  @!P2 IMAD R26, R33, R44, RZ ;  /* 0x0000002c211aa224 */ /* 0x001fe200078e02ff */
[----:B------:R-:W-:Y:S01]  /*10b0*/  IADD3 R31, PT, PT, R21, 0xb0, RZ ;  /* 0x000000b0151f7810 */ /* 0x000fe20007ffe0ff */
[----:B------:R0:W3:Y:S01]  /*10c0*/  @!P4 LDG.E R12, desc[UR6][R14.64] ;  /* 0x000000060e0cc981 */ /* 0x0000e2000c1e1900 */
[----:B------:R-:W-:Y:S02]  /*10d0*/  @!P2 MOV R18, R118 ;  /* 0x000000760012a202 */ /* 0x000fe40000000f00 */
[----:B------:R-:W-:Y:S01]  /*10e0*/  @!P2 MOV R19, R121 ;  /* 0x000000790013a202 */ /* 0x000fe20000000f00 */
[C---:B0-----:R-:W-:Y:S02]  /*10f0*/  @!P2 IMAD R15, R29.reuse, R45, R26 ;  /* 0x0000002d1d0fa224 */ /* 0x041fe400078e021a */
[----:B------:R-:W-:Y:S01]  /*1100*/  @!P2 IMAD.WIDE.U32 R18, R29, R44, R18 ;  /* 0x0000002c1d12a225 */ /* 0x000fe200078e0012 */
[----:B------:R-:W-:-:S02]  /*1110*/  @!P5 IADD3 R24, P3, PT, R25, R40, RZ ;  /* 0x000000281918d210 */ /* 0x000fc40007f7e0ff */
[----:B------:R-:W-:Y:S02]  /*1120*/  ISETP.GE.U32.AND P0, PT, R31, UR8, PT ;  /* 0x000000081f007c0c */ /* 0x000fe4000bf06070 */
[----:B------:R-:W-:Y:S02]  /*1130*/  SHF.R.S32.HI R33, RZ, 0x1f, R31 ;  /* 0x0000001fff217819 */ /* 0x000fe4000001141f */
[----:B------:R-:W-:Y:S01]  /*1140*/  @!P2 IADD3 R15, PT, PT, R19, R15, RZ ;  /* 0x0000000f130fa210 */ /* 0x000fe20007ffe0ff */
[----:B--2---:R-:W-:Y:S01]  /*1150*/  @!P1 IMAD R26, R35, R42, RZ ;  /* 0x0000002a231a9224 */ /* 0x004fe200078e02ff */
[----:B------:R-:W-:Y:S02]  /*1160*/  @!P2 SHF.L.U32 R27, R18, 0x1, RZ ;  /* 0x00000001121ba819 */ /* 0x000fe400000006ff */
[----:B------:R-:W-:Y:S02]  /*1170*/  @!P1 MOV R28, R118 ;  /* 0x00000076001c9202 */ /* 0x000fe40000000f00 */
[----:B------:R-:W-:-:S02]  /*1180*/  @!P1 MOV R29, R121 ;  /* 0x00000079001d9202 */ /* 0x000fc40000000f00 */
[----:B------:R-:W-:Y:S02]  /*1190*/  @!P5 IADD3.X R25, PT, PT, R20, R41, RZ, P3, !PT ;  /* 0x000000291419d210 */ /* 0x000fe40001ffe4ff */
[----:B------:R-:W-:Y:S02]  /*11a0*/  MOV R14, RZ ;  /* 0x000000ff000e7202 */ /* 0x000fe40000000f00 */
[----:B------:R-:W-:Y:S01]  /*11b0*/  ISETP.GE.AND.EX P0, PT, R33, UR9, PT, P0 ;  /* 0x0000000921007c0c */ /* 0x000fe2000bf06300 */
[C---:B------:R-:W-:Y:S01]  /*11c0*/  @!P1 IMAD R35, R23.reuse, R43, R26 ;  /* 0x0000002b17239224 */ /* 0x040fe200078e021a */
[----:B------:R-:W-:Y:S01]  /*11d0*/  @!P2 SHF.L.U64.HI R20, R18, 0x1, R15 ;  /* 0x000000011214a819 */ /* 0x000fe2000001020f */
[----:B------:R-:W-:Y:S01]  /*11e0*/  @!P1 IMAD.WIDE.U32 R28, R23, R42, R28 ;  /* 0x0000002a171c9225 */ /* 0x000fe200078e001c */
[----:B------:R-:W-:Y:S01]  /*11f0*/  @!P2 IADD3 R18, P3, PT, R27, R36, RZ ;  /* 0x000000241b12a210 */ /* 0x000fe20007f7e0ff */
[----:B------:R0:W2:Y:S01]  /*1200*/  @!P5 LDG.E R14, desc[UR6][R16.64] ;  /* 0x00000006100ed981 */ /* 0x0000a2000c1e1900 */
[----:B------:R-:W4:Y:S02]  /*1210*/  @!P1 LDC.64 R40, c[0x0][0x3a0] ;  /* 0x0000e800ff289b82 */ /* 0x000f240000000a00 */
[----:B------:R-:W-:-:S02]  /*1220*/  @!P2 IADD3.X R19, PT, PT, R20, R37, RZ, P3, !PT ;  /* 0x000000251413a210 */ /* 0x000fc40001ffe4ff */
[----:B-1----:R-:W-:Y:S02]  /*1230*/  @!P2 IADD3 R26, P3, PT, R27, R38, RZ ;  /* 0x000000261b1aa210 */ /* 0x002fe40007f7e0ff */
[----:B------:R-:W-:Y:S02]  /*1240*/  IADD3 R23, PT, PT, R21, 0xc0, RZ ;  /* 0x000000c015177810 */ /* 0x000fe40007ffe0ff */
[----:B------:R-:W1:Y:S01]  /*1250*/  @!P1 LDC.64 R42, c[0x0][0x398] ;  /* 0x0000e600ff2a9b82 */ /* 0x000e620000000a00 */
[----:B0-----:R-:W-:Y:S02]  /*1260*/  @!P1 IADD3 R17, PT, PT, R29, R35, RZ ;  /* 0x000000231d119210 */ /* 0x001fe40007ffe0ff */
[----:B------:R-:W-:Y:S02]  /*1270*/  @!P2 IADD3.X R27, PT, PT, R20, R39, RZ, P3, !PT ;  /* 0x00000027141ba210 */ /* 0x000fe40001ffe4ff */
[----:B------:R-:W-:Y:S02]  /*1280*/  @!P1 SHF.L.U64.HI R20, R28, 0x1, R17 ;  /* 0x000000011c149819 */ /* 0x000fe40000010211 */
[----:B------:R-:W-:Y:S01]  /*1290*/  MOV R16, RZ ;  /* 0x000000ff00107202 */ /* 0x000fe20000000f00 */
[----:B------:R-:W0:Y:S01]  /*12a0*/  @!P0 LDC.64 R44, c[0x0][0x3f8] ;  /* 0x0000fe00ff2c8b82 */ /* 0x000e220000000a00 */
[----:B------:R-:W-:-:S02]  /*12b0*/  MOV R17, RZ ;  /* 0x000000ff00117202 */ /* 0x000fc40000000f00 */
[----:B------:R-:W-:Y:S02]  /*12c0*/  SHF.R.S32.HI R35, RZ, 0x1f, R23 ;  /* 0x0000001fff237819 */ /* 0x000fe40000011417 */
[----:B------:R-:W2:Y:S01]  /*12d0*/  @!P2 LDG.E R16, desc[UR6][R18.64] ;  /* 0x000000061210a981 */ /* 0x000ea2000c1e1900 */
[----:B------:R-:W-:Y:S02]  /*12e0*/  IADD3 R49, PT, PT, R21, 0xd0, RZ ;  /* 0x000000d015317810 */ /* 0x000fe40007ffe0ff */
[----:B------:R-:W1:Y:S01]  /*12f0*/  @!P0 LDC.64 R46, c[0x0][0x3a0] ;  /* 0x0000e800ff2e8b82 */ /* 0x000e620000000a00 */
[----:B------:R-:W2:Y:S01]  /*1300*/  @!P2 LDG.E R17, desc[UR6][R26.64] ;  /* 0x000000061a11a981 */ /* 0x000ea2000c1e1900 */
[----:B------:R-:W-:-:S04]  /*1310*/  ISETP.GE.U32.AND P2, PT, R23, UR8, PT ;  /* 0x0000000817007c0c */ /* 0x000fc8000bf46070 */
[----:B------:R-:W-:Y:S02]  /*1320*/  ISETP.GE.AND.EX P2, PT, R35, UR9, PT, P2 ;  /* 0x0000000923007c0c */ /* 0x000fe4000bf46320 */
[----:B------:R-:W-:Y:S01]  /*1330*/  @!P1 SHF.L.U32 R37, R28, 0x1, RZ ;  /* 0x000000011c259819 */ /* 0x000fe200000006ff */
[----:B------:R-:W1:Y:S01]  /*1340*/  @!P0 LDC.64 R52, c[0x0][0x398] ;  /* 0x0000e600ff348b82 */ /* 0x000e620000000a00 */
[----:B------:R-:W-:Y:S02]  /*1350*/  MOV R15, RZ ;  /* 0x000000ff000f7202 */ /* 0x000fe40000000f00 */
[----:B----4-:R-:W-:-:S04]  /*1360*/  @!P1 IADD3 R28, P3, PT, R37, R40, RZ ;  /* 0x00000028251c9210 */ /* 0x010fc80007f7e0ff */
[----:B------:R1:W4:Y:S01]  /*1370*/  @!P5 LDG.E R15, desc[UR6][R24.64] ;  /* 0x00000006180fd981 */ /* 0x000322000c1e1900 */
[C---:B------:R-:W-:Y:S01]  /*1380*/  @!P1 IADD3.X R29, PT, PT, R20.reuse, R41, RZ, P3, !PT ;  /* 0x00000029141d9210 */ /* 0x040fe20001ffe4ff */
[----:B0-----:R-:W-:Y:S01]  /*1390*/  @!P0 IMAD R30, R33, R44, RZ ;  /* 0x0000002c211e8224 */ /* 0x001fe200078e02ff */
[----:B------:R-:W0:Y:S01]  /*13a0*/  @!P2 LDC.64 R56, c[0x0][0x3f8] ;  /* 0x0000fe00ff38ab82 */ /* 0x000e220000000a00 */
[----:B------:R-:W-:Y:S02]  /*13b0*/  ISETP.NE.AND P5, PT, RZ, UR4, PT ;  /* 0x00000004ff007c0c */ /* 0x000fe4000bfa5270 */
[----:B------:R-:W-:Y:S01]  /*13c0*/  @!P0 IMAD R33, R31, R45, R30 ;  /* 0x0000002d1f218224 */ /* 0x000fe200078e021e */
[----:B-1----:R-:W-:Y:S02]  /*13d0*/  @!P1 IADD3 R24, P3, PT, R37, R42, RZ ;  /* 0x0000002a25189210 */ /* 0x002fe40007f7e0ff */
[----:B------:R-:W-:Y:S02]  /*13e0*/  SHF.R.S32.HI R45, RZ, 0x1f, R49 ;  /* 0x0000001fff2d7819 */ /* 0x000fe40000011431 */
[----:B------:R-:W-:-:S02]  /*13f0*/  @!P1 IADD3.X R25, PT, PT, R20, R43, RZ, P3, !PT ;  /* 0x0000002b14199210 */ /* 0x000fc40001ffe4ff */
[----:B------:R-:W-:Y:S02]  /*1400*/  ISETP.GE.U32.AND P3, PT, R49, UR8, PT ;  /* 0x0000000831007c0c */ /* 0x000fe4000bf66070 */
[----:B------:R-:W-:Y:S02]  /*1410*/  @!P0 MOV R26, R118 ;  /* 0x00000076001a8202 */ /* 0x000fe40000000f00 */
[----:B------:R-:W-:Y:S02]  /*1420*/  @!P0 MOV R27, R121 ;  /* 0x00000079001b8202 */ /* 0x000fe40000000f00 */
[----:B------:R-:W-:Y:S01]  /*1430*/  ISETP.GE.AND.EX P3, PT, R45, UR9, PT, P3 ;  /* 0x000000092d007c0c */ /* 0x000fe2000bf66330 */
[----:B------:R-:W-:Y:S01]  /*1440*/  @!P0 IMAD.WIDE.U32 R26, R31, R44, R26 ;  /* 0x0000002c1f1a8225 */ /* 0x000fe200078e001a */
[----:B------:R-:W-:Y:S02]  /*1450*/  CS2R R18, SRZ ;  /* 0x0000000000127805 */ /* 0x000fe4000001ff00 */
[C---:B------:R-:W-:Y:S01]  /*1460*/  IADD3 R51, PT, PT, R21.reuse, 0xe0, RZ ;  /* 0x000000e015337810 */ /* 0x040fe20007ffe0ff */
[----:B------:R-:W1:Y:S01]  /*1470*/  @!P2 LDC.64 R30, c[0x0][0x3a0] ;  /* 0x0000e800ff1eab82 */ /* 0x000e620000000a00 */
[----:B------:R-:W-:-:S02]  /*1480*/  IADD3 R38, PT, PT, R21, 0xf0, RZ ;  /* 0x000000f015267810 */ /* 0x000fc40007ffe0ff */
[----:B------:R-:W-:Y:S01]  /*1490*/  @!P0 IADD3 R21, PT, PT, R27, R33, RZ ;  /* 0x000000211b158210 */ /* 0x000fe20007ffe0ff */
[----:B------:R0:W4:Y:S01]  /*14a0*/  @!P1 LDG.E R19, desc[UR6][R24.64] ;  /* 0x0000000618139981 */ /* 0x000122000c1e1900 */
[----:B------:R-:W-:-:S03]  /*14b0*/  @!P0 SHF.L.U32 R43, R26, 0x1, RZ ;  /* 0x000000011a2b8819 */ /* 0x000fc600000006ff */
[----:B------:R-:W1:Y:S01]  /*14c0*/  @P5 LDC.64 R32, c[0x0][0x3b0] ;  /* 0x0000ec00ff205b82 */ /* 0x000e620000000a00 */
[----:B------:R-:W-:Y:S01]  /*14d0*/  @!P0 SHF.L.U64.HI R36, R26, 0x1, R21 ;  /* 0x000000011a248819 */ /* 0x000fe20000010215 */
[----:B0-----:R-:W-:Y:S01]  /*14e0*/  @!P2 IMAD R34, R35, R56, RZ ;  /* 0x000000382322a224 */ /* 0x001fe200078e02ff */
[----:B------:R0:W4:Y:S05]  /*14f0*/  @!P1 LDG.E R18, desc[UR6][R28.64] ;  /* 0x000000061c129981 */ /* 0x00012a000c1e1900 */
[----:B------:R-:W1:Y:S01]  /*1500*/  @!P2 LDC.64 R26, c[0x0][0x398] ;  /* 0x0000e600ff1aab82 */ /* 0x000e620000000a00 */
[----:B------:R-:W-:Y:S01]  /*1510*/  ISETP.GE.U32.AND P4, PT, R51, UR8, PT ;  /* 0x0000000833007c0c */ /* 0x000fe2000bf86070 */
[----:B------:R-:W-:Y:S01]  /*1520*/  @!P2 IMAD R37, R23, R57, R34 ;  /* 0x000000391725a224 */ /* 0x000fe200078e0222 */
[----:B------:R-:W-:-:S05]  /*1530*/  SHF.R.S32.HI R55, RZ, 0x1f, R51 ;  /* 0x0000001fff377819 */ /* 0x000fca0000011433 */
[----:B------:R-:W1:Y:S01]  /*1540*/  @!P3 LDC.64 R24, c[0x0][0x3f8] ;  /* 0x0000fe00ff18bb82 */ /* 0x000e620000000a00 */
[----:B0-----:R-:W-:Y:S02]  /*1550*/  @!P0 IADD3 R28, P6, PT, R43, R46, RZ ;  /* 0x0000002e2b1c8210 */ /* 0x001fe40007fde0ff */
[----:B------:R-:W-:Y:S02]  /*1560*/  @!P2 MOV R34, R118 ;  /* 0x000000760022a202 */ /* 0x000fe40000000f00 */
[----:B------:R-:W-:Y:S02]  /*1570*/  @!P2 MOV R35, R121 ;  /* 0x000000790023a202 */ /* 0x000fe40000000f00 */
[----:B------:R-:W-:Y:S02]  /*1580*/  ISETP.GE.AND.EX P4, PT, R55, UR9, PT, P4 ;  /* 0x0000000937007c0c */ /* 0x000fe4000bf86340 */
[----:B------:R-:W-:Y:S01]  /*1590*/  @!P0 IADD3.X R29, PT, PT, R36, R47, RZ, P6, !PT ;  /* 0x0000002f241d8210 */ /* 0x000fe200037fe4ff */
[----:B------:R-:W-:Y:S01]  /*15a0*/  @!P2 IMAD.WIDE.U32 R34, R23, R56, R34 ;  /* 0x000000381722a225 */ /* 0x000fe200078e0022 */
[----:B------:R-:W-:-:S02]  /*15b0*/  @!P0 IADD3 R42, P6, PT, R43, R52, RZ ;  /* 0x000000342b2a8210 */ /* 0x000fc40007fde0ff */
[----:B------:R-:W-:Y:S02]  /*15c0*/  CS2R R20, SRZ ;  /* 0x0000000000147805 */ /* 0x000fe4000001ff00 */
[----:B------:R-:W-:Y:S02]  /*15d0*/  @!P0 IADD3.X R43, PT, PT, R36, R53, RZ, P6, !PT ;  /* 0x00000035242b8210 */ /* 0x000fe400037fe4ff */
[----:B------:R-:W-:Y:S02]  /*15e0*/  LEA R53, R115, R22, 0x6 ;  /* 0x0000001673357211 */ /* 0x000fe400078e30ff */
[----:B------:R0:W4:Y:S01]  /*15f0*/  @!P0 LDG.E R20, desc[UR6][R28.64] ;  /* 0x000000061c148981 */ /* 0x000122000c1e1900 */
[----:B------:R-:W-:Y:S02]  /*1600*/  @!P2 IADD3 R23, PT, PT, R35, R37, RZ ;  /* 0x000000252317a210 */ /* 0x000fe40007ffe0ff */
[----:B------:R-:W-:Y:S01]  /*1610*/  ISETP.GE.U32.AND P1, PT, R38, UR8, PT ;  /* 0x0000000826007c0c */ /* 0x000fe2000bf26070 */
[----:B------:R-:W-:Y:S01]  /*1620*/  IMAD.WIDE R60, R77, 0x8, R60 ;  /* 0x000000084d3c7825 */ /* 0x000fe200078e023c */
[----:B------:R-:W-:Y:S01]  /*1630*/  SHF.R.S32.HI R41, RZ, 0x1f, R38 ;  /* 0x0000001fff297819 */ /* 0x000fe20000011426 */
[----:B------:R0:W4:Y:S01]  /*1640*/  @!P0 LDG.E R21, desc[UR6][R42.64] ;  /* 0x000000062a158981 */ /* 0x000122000c1e1900 */
[C---:B------:R-:W-:Y:S01]  /*1650*/  @!P2 SHF.L.U32 R47, R34.reuse, 0x1, RZ ;  /* 0x00000001222fa819 */ /* 0x040fe200000006ff */
[----:B-1----:R-:W-:Y:S01]  /*1660*/  @P5 IMAD.WIDE R36, R53, 0x2, R32 ;  /* 0x0000000235245825 */ /* 0x002fe200078e0220 */
[----:B------:R-:W-:Y:S01]  /*1670*/  @!P2 SHF.L.U64.HI R22, R34, 0x1, R23 ;  /* 0x000000012216a819 */ /* 0x000fe20000010217 */
[----:B0-----:R-:W0:Y:S01]  /*1680*/  @!P4 LDC.64 R28, c[0x0][0x3f8] ;  /* 0x0000fe00ff1ccb82 */ /* 0x001e220000000a00 */
[----:B------:R-:W-:Y:S01]  /*1690*/  ISETP.GE.AND.EX P1, PT, R41, UR9, PT, P1 ;  /* 0x0000000929007c0c */ /* 0x000fe2000bf26310 */
[----:B------:R-:W4:Y:S01]  /*16a0*/  LDG.E.64 R60, desc[UR6][R60.64] ;  /* 0x000000063c3c7981 */ /* 0x000f22000c1e1b00 */
[----:B------:R-:W-:-:S02]  /*16b0*/  @!P2 IADD3 R44, P0, PT, R47, R30, RZ ;  /* 0x0000001e2f2ca210 */ /* 0x000fc40007f1e0ff */
[----:B------:R-:W-:Y:S01]  /*16c0*/  @!P2 IADD3 R46, P6, PT, R47, R26, RZ ;  /* 0x0000001a2f2ea210 */ /* 0x000fe20007fde0ff */
[----:B------:R-:W4:Y:S02]  /*16d0*/  @P5 LDG.E.U16 R39, desc[UR6][R36.64] ;  /* 0x0000000624275981 */ /* 0x000f24000c1e1500 */
[----:B------:R-:W1:Y:S01]  /*16e0*/  @!P3 LDC.64 R32, c[0x0][0x3a0] ;  /* 0x0000e800ff20bb82 */ /* 0x000e620000000a00 */
[----:B------:R-:W-:Y:S01]  /*16f0*/  @!P3 IMAD R26, R45, R24, RZ ;  /* 0x000000182d1ab224 */ /* 0x000fe200078e02ff */
[----:B------:R-:W-:Y:S01]  /*1700*/  @!P2 IADD3.X R45, PT, PT, R22, R31, RZ, P0, !PT ;  /* 0x0000001f162da210 */ /* 0x000fe200007fe4ff */
[----:B------:R5:W4:Y:S05]  /*1710*/  @P5 LDG.E.U16 R40, desc[UR6][R36.64+0x2] ;  /* 0x0000020624285981 */ /* 0x000b2a000c1e1500 */
[----:B------:R-:W1:Y:S01]  /*1720*/  @!P3 LDC.64 R34, c[0x0][0x398] ;  /* 0x0000e600ff22bb82 */ /* 0x000e620000000a00 */
[----:B------:R-:W-:-:S02]  /*1730*/  @!P3 MOV R42, R118 ;  /* 0x00000076002ab202 */ /* 0x000fc40000000f00 */
[----:B------:R-:W-:-:S05]  /*1740*/  @!P3 MOV R43, R121 ;  /* 0x00000079002bb202 */ /* 0x000fca0000000f00 */
[----:B------:R-:W3:Y:S01]  /*1750*/  LDC.64 R30, c[0x0][0x3a8] ;  /* 0x0000ea00ff1e7b82 */ /* 0x000ee20000000a00 */
[----:B------:R-:W-:Y:S01]  /*1760*/  @!P2 IADD3.X R47, PT, PT, R22, R27, RZ, P6, !PT ;  /* 0x0000001b162fa210 */ /* 0x000fe200037fe4ff */
[C---:B------:R-:W-:Y:S02]  /*1770*/  @!P3 IMAD R25, R49.reuse, R25, R26 ;  /* 0x000000193119b224 */ /* 0x040fe400078e021a */
[----:B------:R-:W-:-:S04]  /*1780*/  @!P3 IMAD.WIDE.U32 R42, R49, R24, R42 ;  /* 0x00000018312ab225 */ /* 0x000fc800078e002a */
[----:B------:R-:W3:Y:S01]  /*1790*/  @!P1 LDC.64 R26, c[0x0][0x3f8] ;  /* 0x0000fe00ff1a9b82 */ /* 0x000ee20000000a00 */
[----:B------:R-:W-:Y:S02]  /*17a0*/  CS2R R22, SRZ ;  /* 0x0000000000167805 */ /* 0x000fe4000001ff00 */
[----:B------:R-:W-:Y:S02]  /*17b0*/  @!P3 IADD3 R43, PT, PT, R43, R25, RZ ;  /* 0x000000192b2bb210 */ /* 0x000fe40007ffe0ff */
[C---:B-----5:R-:W-:Y:S01]  /*17c0*/  @!P3 SHF.L.U32 R37, R42.reuse, 0x1, RZ ;  /* 0x000000012a25b819 */ /* 0x060fe200000006ff */
[----:B0-----:R-:W-:Y:S01]  /*17d0*/  @!P4 IMAD R36, R55, R28, RZ ;  /* 0x0000001c3724c224 */ /* 0x001fe200078e02ff */
[----:B------:R-:W-:Y:S01]  /*17e0*/  @!P3 SHF.L.U64.HI R42, R42, 0x1, R43 ;  /* 0x000000012a2ab819 */ /* 0x000fe2000001022b */
[----:B------:R0:W5:Y:S01]  /*17f0*/  @!P2 LDG.E R22, desc[UR6][R44.64] ;  /* 0x000000062c16a981 */ /* 0x000162000c1e1900 */
[C---:B-1----:R-:W-:Y:S01]  /*1800*/  @!P3 IADD3 R32, P0, PT, R37.reuse, R32, RZ ;  /* 0x000000202520b210 */ /* 0x042fe20007f1e0ff */
[----:B------:R-:W1:Y:S02]  /*1810*/  @!P4 LDC.64 R24, c[0x0][0x3a0] ;  /* 0x0000e800ff18cb82 */ /* 0x000e640000000a00 */
[----:B------:R3:W5:Y:S01]  /*1820*/  @!P2 LDG.E R23, desc[UR6][R46.64] ;  /* 0x000000062e17a981 */ /* 0x000762000c1e1900 */
[----:B------:R-:W-:-:S02]  /*1830*/  @!P3 IADD3 R34, P2, PT, R37, R34, RZ ;  /* 0x000000222522b210 */ /* 0x000fc40007f5e0ff */
[----:B0-----:R-:W-:Y:S02]  /*1840*/  @!P4 MOV R44, R118 ;  /* 0x00000076002cc202 */ /* 0x001fe40000000f00 */
[----:B------:R-:W-:Y:S01]  /*1850*/  @!P4 MOV R45, R121 ;  /* 0x00000079002dc202 */ /* 0x000fe20000000f00 */
[C---:B------:R-:W-:Y:S01]  /*1860*/  @!P4 IMAD R49, R51.reuse, R29, R36 ;  /* 0x0000001d3331c224 */ /* 0x040fe200078e0224 */
[C---:B------:R-:W-:Y:S01]  /*1870*/  @!P3 IADD3.X R33, PT, PT, R42.reuse, R33, RZ, P0, !PT ;  /* 0x000000212a21b210 */ /* 0x040fe200007fe4ff */
[----:B------:R-:W0:Y:S01]  /*1880*/  @!P1 LDC.64 R36, c[0x0][0x3a0] ;  /* 0x0000e800ff249b82 */ /* 0x000e220000000a00 */
[----:B------:R-:W-:Y:S01]  /*1890*/  @!P3 IADD3.X R35, PT, PT, R42, R35, RZ, P2, !PT ;  /* 0x000000232a23b210 */ /* 0x000fe200017fe4ff */
[----:B------:R-:W-:-:S04]  /*18a0*/  @!P4 IMAD.WIDE.U32 R44, R51, R28, R44 ;  /* 0x0000001c332cc225 */ /* 0x000fc800078e002c */
[----:B---3--:R-:W-:Y:S02]  /*18b0*/  IMAD.WIDE R42, R53, 0x2, R30 ;  /* 0x00000002352a7825 */ /* 0x008fe400078e021e */
[----:B------:R-:W3:Y:S01]  /*18c0*/  @!P4 LDC.64 R28, c[0x0][0x398] ;  /* 0x0000e600ff1ccb82 */ /* 0x000ee20000000a00 */
[----:B------:R-:W-:Y:S01]  /*18d0*/  @!P4 IADD3 R45, PT, PT, R45, R49, RZ ;  /* 0x000000312d2dc210 */ /* 0x000fe20007ffe0ff */
[----:B------:R-:W-:Y:S01]  /*18e0*/  @!P1 IMAD R46, R41, R26, RZ ;  /* 0x0000001a292e9224 */ /* 0x000fe200078e02ff */
[----:B------:R-:W5:Y:S01]  /*18f0*/  LDG.E.U16 R78, desc[UR6][R42.64] ;  /* 0x000000062a4e7981 */ /* 0x000f62000c1e1500 */
[----:B------:R-:W-:-:S03]  /*1900*/  @!P4 SHF.L.U32 R47, R44, 0x1, RZ ;  /* 0x000000012c2fc819 */ /* 0x000fc600000006ff */
[----:B------:R1:W5:Y:S01]  /*1910*/  LDG.E.U16 R41, desc[UR6][R42.64+0x2] ;  /* 0x000002062a297981 */ /* 0x000362000c1e1500 */
[----:B------:R-:W0:Y:S01]  /*1920*/  @!P1 LDC.64 R30, c[0x0][0x398] ;  /* 0x0000e600ff1e9b82 */ /* 0x000e220000000a00 */
[----:B------:R-:W-:Y:S01]  /*1930*/  @!P4 SHF.L.U64.HI R44, R44, 0x1, R45 ;  /* 0x000000012c2cc819 */ /* 0x000fe2000001022d */
[C---:B------:R-:W-:Y:S01]  /*1940*/  @!P1 IMAD R45, R38.reuse, R27, R46 ;  /* 0x0000001b262d9224 */ /* 0x040fe200078e022e */
[----:B-1----:R-:W-:Y:S02]  /*1950*/  @!P1 MOV R42, R118 ;  /* 0x00000076002a9202 */ /* 0x002fe40000000f00 */
[----:B------:R-:W-:Y:S02]  /*1960*/  @!P1 MOV R43, R121 ;  /* 0x00000079002b9202 */ /* 0x000fe40000000f00 */
[----:B------:R-:W-:Y:S01]  /*1970*/  CS2R R64, SRZ ;  /* 0x0000000000407805 */ /* 0x000fe2000001ff00 */
[----:B------:R-:W-:Y:S01]  /*1980*/  @!P1 IMAD.WIDE.U32 R26, R38, R26, R42 ;  /* 0x0000001a261a9225 */ /* 0x000fe200078e002a */
[----:B------:R-:W-:-:S04]  /*1990*/  @!P4 IADD3 R24, P0, PT, R47, R24, RZ ;  /* 0x000000182f18c210 */ /* 0x000fc80007f1e0ff */
[----:B------:R-:W5:Y:S01]  /*19a0*/  @!P3 LDG.E R64, desc[UR6][R32.64] ;  /* 0x000000062040b981 */ /* 0x000f62000c1e1900 */
[----:B------:R-:W-:-:S03]  /*19b0*/  @!P1 IADD3 R45, PT, PT, R27, R45, RZ ;  /* 0x0000002d1b2d9210 */ /* 0x000fc60007ffe0ff */
[----:B------:R-:W5:Y:S01]  /*19c0*/  @!P3 LDG.E R65, desc[UR6][R34.64] ;  /* 0x000000062241b981 */ /* 0x000f62000c1e1900 */
[----:B------:R-:W-:Y:S02]  /*19d0*/  @!P1 SHF.L.U32 R27, R26, 0x1, RZ ;  /* 0x000000011a1b9819 */ /* 0x000fe400000006ff */
[----:B------:R-:W-:Y:S02]  /*19e0*/  @!P4 IADD3.X R25, PT, PT, R44, R25, RZ, P0, !PT ;  /* 0x000000192c19c210 */ /* 0x000fe400007fe4ff */
[----:B---3--:R-:W-:Y:S02]  /*19f0*/  @!P4 IADD3 R28, P0, PT, R47, R28, RZ ;  /* 0x0000001c2f1cc210 */ /* 0x008fe40007f1e0ff */
[----:B------:R-:W-:Y:S02]  /*1a00*/  @!P1 SHF.L.U64.HI R26, R26, 0x1, R45 ;  /* 0x000000011a1a9819 */ /* 0x000fe4000001022d */
[C---:B0-----:R-:W-:Y:S02]  /*1a10*/  @!P1 IADD3 R36, P2, PT, R27.reuse, R36, RZ ;  /* 0x000000241b249210 */ /* 0x041fe40007f5e0ff */
[----:B------:R-:W-:-:S02]  /*1a20*/  @!P1 IADD3 R30, P3, PT, R27, R30, RZ ;  /* 0x0000001e1b1e9210 */ /* 0x000fc40007f7e0ff */
[----:B------:R-:W-:Y:S02]  /*1a30*/  CS2R R66, SRZ ;  /* 0x0000000000427805 */ /* 0x000fe4000001ff00 */
[----:B------:R-:W-:Y:S02]  /*1a40*/  CS2R R68, SRZ ;  /* 0x0000000000447805 */ /* 0x000fe4000001ff00 */
[----:B------:R-:W-:Y:S02]  /*1a50*/  @!P4 IADD3.X R29, PT, PT, R44, R29, RZ, P0, !PT ;  /* 0x0000001d2c1dc210 */ /* 0x000fe400007fe4ff */
[C---:B------:R-:W-:Y:S02]  /*1a60*/  @!P1 IADD3.X R37, PT, PT, R26.reuse, R37, RZ, P2, !PT ;  /* 0x000000251a259210 */ /* 0x040fe400017fe4ff */
[----:B------:R-:W-:Y:S01]  /*1a70*/  @!P1 IADD3.X R31, PT, PT, R26, R31, RZ, P3, !PT ;  /* 0x0000001f1a1f9210 */ /* 0x000fe20001ffe4ff */
[----:B------:R0:W3:Y:S04]  /*1a80*/  @!P4 LDG.E R66, desc[UR6][R24.64] ;  /* 0x000000061842c981 */ /* 0x0000e8000c1e1900 */
        /* <DEDUP_REMOVED lines=22> */
[----:B--2---:R-:W-:Y:S02]  /*1bf0*/  PRMT R96, R14, 0x7632, R96 ;  /* 0x000076320e607816 */ /* 0x004fe40000000060 */
[----:B------:R-:W-:-:S02]  /*1c00*/  PRMT R94, R16, 0x7632, R94 ;  /* 0x00007632105e7816 */ /* 0x000fc4000000005e */
[----:B------:R-:W-:Y:S02]  /*1c10*/  PRMT R95, R17, 0x7632, R95 ;  /* 0x00007632115f7816 */ /* 0x000fe4000000005f */
[----:B----4-:R-:W-:Y:S01]  /*1c20*/  PRMT R97, R15, 0x7632, R97 ;  /* 0x000076320f617816 */ /* 0x010fe20000000061 */
[----:B------:R-:W-:-:S05]  /*1c30*/  FFMA.FTZ R61, -R60, R60, R61 ;  /* 0x0000003c3c3d7223 */ /* 0x000fca000001013d */
[----:B------:R-:W-:-:S13]  /*1c40*/  FSETP.GTU.FTZ.AND P0, PT, R61, RZ, PT ;  /* 0x000000ff3d00720b */ /* 0x000fda0003f1c000 */
[----:B0-----:R-:W0:Y:S01]  /*1c50*/  @P0 LDC R24, c[0x0][0x3c0] ;  /* 0x0000f000ff180b82 */ /* 0x001e220000000800 */
[----:B------:R-:W-:Y:S01]  /*1c60*/  @P5 HADD2.F32 R81, -RZ, R39.H0_H0 ;  /* 0x20000027ff515230 */ /* 0x000fe20000004100 */
[----:B------:R-:W-:Y:S01]  /*1c70*/  PRMT R92, R18, 0x7632, R92 ;  /* 0x00007632125c7816 */ /* 0x000fe2000000005c */
[----:B------:R-:W-:Y:S01]  /*1c80*/  @P5 HADD2.F32 R80, -RZ, R40.H0_H0 ;  /* 0x20000028ff505230 */ /* 0x000fe20000004100 */
[----:B------:R-:W-:Y:S02]  /*1c90*/  PRMT R93, R19, 0x7632, R93 ;  /* 0x00007632135d7816 */ /* 0x000fe4000000005d */
[----:B------:R-:W-:Y:S02]  /*1ca0*/  PRMT R90, R20, 0x7632, R90 ;  /* 0x00007632145a7816 */ /* 0x000fe4000000005a */
[----:B------:R-:W-:Y:S01]  /*1cb0*/  PRMT R91, R21, 0x7632, R91 ;  /* 0x00007632155b7816 */ /* 0x000fe2000000005b */
[----:B0-----:R-:W-:-:S04]  /*1cc0*/  @P0 FADD.FTZ R24, R61, R24 ;  /* 0x000000183d180221 */ /* 0x001fc80000010000 */
[----:B------:R0:W1:Y:S01]  /*1cd0*/  @P0 MUFU.RSQ R114, R24 ;  /* 0x0000001800720308 */ /* 0x0000620000001400 */
[----:B-----5:R-:W-:Y:S02]  /*1ce0*/  PRMT R88, R22, 0x7632, R88 ;  /* 0x0000763216587816 */ /* 0x020fe40000000058 */
[----:B------:R-:W-:Y:S01]  /*1cf0*/  PRMT R89, R23, 0x7632, R89 ;  /* 0x0000763217597816 */ /* 0x000fe20000000059 */
[----:B------:R-:W-:Y:S02]  /*1d00*/  HADD2.F32 R78, -RZ, R78.H0_H0 ;  /* 0x2000004eff4e7230 */ /* 0x000fe40000004100 */
[----:B------:R-:W-:Y:S01]  /*1d10*/  HADD2.F32 R61, -RZ, R41.H0_H0 ;  /* 0x20000029ff3d7230 */ /* 0x000fe20000004100 */
[----:B------:R-:W-:Y:S02]  /*1d20*/  PRMT R86, R64, 0x7632, R86 ;  /* 0x0000763240567816 */ /* 0x000fe40000000056 */
[----:B------:R-:W-:Y:S02]  /*1d30*/  PRMT R87, R65, 0x7632, R87 ;  /* 0x0000763241577816 */ /* 0x000fe40000000057 */
[----:B---3--:R-:W-:-:S02]  /*1d40*/  PRMT R84, R66, 0x7632, R84 ;  /* 0x0000763242547816 */ /* 0x008fc40000000054 */
        /* <DEDUP_REMOVED lines=293> */
.L_x_510:
        /* <DEDUP_REMOVED lines=576> */
.L_x_511:
        /* <DEDUP_REMOVED lines=44> */
.L_x_513:
[----:B------:R-:W-:Y:S05]  /*5660*/  BSYNC.RECONVERGENT B0 ;  /* 0x0000000000007941 */ /* 0x000fea0003800200 */
.L_x_512:
        /* <DEDUP_REMOVED lines=43> */
.L_x_515:
[----:B------:R-:W-:Y:S05]  /*5920*/  BSYNC.RECONVERGENT B0 ;  /* 0x0000000000007941 */ /* 0x000fea0003800200 */
.L_x_514:
        /* <DEDUP_REMOVED lines=78> */
.L_x_517:
[----:B------:R-:W-:Y:S05]  /*5e10*/  BSYNC.RECONVERGENT B0 ;  /* 0x0000000000007941 */ /* 0x000fea0003800200 */
.L_x_516:
        /* <DEDUP_REMOVED lines=28> */
.L_x_519:
[----:B------:R-:W-:Y:S05]  /*5fe0*/  BSYNC.RECONVERGENT B0 ;  /* 0x0000000000007941 */ /* 0x000fea0003800200 */
.L_x_518:
        /* <DEDUP_REMOVED lines=28> */
.L_x_522:
[----:B------:R-:W2:Y:S04]  /*61b0*/  LDG.E.STRONG.GPU R26, desc[UR6][R24.64] ;  /* 0x00000006181a7981 */ /* 0x000ea8000c1ef900 */
[----:B--2---:R-:W-:Y:S01]  /*61c0*/  CCTL.IVALL ;  /* 0x00000000ff00798f */ /* 0x004fe20002000000 */
[----:B------:R-:W-:Y:S05]  /*61d0*/  YIELD ;  /* 0x0000000000007946 */ /* 0x000fea0003800000 */
[----:B------:R-:W-:-:S13]  /*61e0*/  ISETP.NE.AND P0, PT, R26, R31, PT ;  /* 0x0000001f1a00720c */ /* 0x000fda0003f05270 */
[----:B------:R-:W-:Y:S05]  /*61f0*/  @P0 BRA `(.L_x_522) ;  /* 0xfffffffc00ec0947 */ /* 0x000fea000383ffff */
.L_x_521:
        /* <DEDUP_REMOVED lines=16> */
.L_x_524:
        /* <DEDUP_REMOVED lines=61> */
.L_x_523:
        /* <DEDUP_REMOVED lines=38> */
.L_x_525:
        /* <DEDUP_REMOVED lines=19> */
.L_x_526:
        /* <DEDUP_REMOVED lines=9> */
.L_x_527:
[----:B------:R-:W-:Y:S05]  /*6af0*/  BSYNC.RECONVERGENT B0 ;  /* 0x0000000000007941 */ /* 0x000fea0003800200 */
.L_x_520:
        /* <DEDUP_REMOVED lines=38> */
.L_x_528:
        /* <DEDUP_REMOVED lines=34> */
.L_x_530:
[----:B------:R-:W-:Y:S05]  /*6f80*/  BSYNC.RECONVERGENT B0 ;  /* 0x0000000000007941 */ /* 0x000fea0003800200 */
.L_x_529:
        /* <DEDUP_REMOVED lines=25> */
.L_x_531:
        /* <DEDUP_REMOVED lines=21> */
.L_x_533:
[----:B------:R-:W-:Y:S05]  /*7270*/  BSYNC.RECONVERGENT B0 ;  /* 0x0000000000007941 */ /* 0x000fea0003800200 */
.L_x_532:
        /* <DEDUP_REMOVED lines=107> */
.L_x_534:
        /* <DEDUP_REMOVED lines=19> */
.L_x_536:
[----:B------:R-:W-:Y:S05]  /*7a60*/  BSYNC.RECONVERGENT B0 ;  /* 0x0000000000007941 */ /* 0x000fea0003800200 */
.L_x_535:
        /* <DEDUP_REMOVED lines=23> */
.L_x_537:
        /* <DEDUP_REMOVED lines=21> */
.L_x_539:
[----:B------:R-:W-:Y:S05]  /*7d30*/  BSYNC.RECONVERGENT B0 ;  /* 0x0000000000007941 */ /* 0x000fea0003800200 */
.L_x_538:
        /* <DEDUP_REMOVED lines=23> */
.L_x_540:
        /* <DEDUP_REMOVED lines=19> */
.L_x_542:
[----:B------:R-:W-:Y:S05]  /*7fe0*/  BSYNC.RECONVERGENT B0 ;  /* 0x0000000000007941 */ /* 0x000fea0003800200 */
.L_x_541:
        /* <DEDUP_REMOVED lines=23> */
.L_x_543:
        /* <DEDUP_REMOVED lines=21> */
.L_x_545:
[----:B------:R-:W-:Y:S05]  /*82b0*/  BSYNC.RECONVERGENT B0 ;  /* 0x0000000000007941 */ /* 0x000fea0003800200 */
.L_x_544:
        /* <DEDUP_REMOVED lines=23> */
.L_x_546:
        /* <DEDUP_REMOVED lines=19> */
.L_x_548:
[----:B------:R-:W-:Y:S05]  /*8560*/  BSYNC.RECONVERGENT B0 ;  /* 0x0000000000007941 */ /* 0x000fea0003800200 */
.L_x_547:
        /* <DEDUP_REMOVED lines=23> */
.L_x_549:
        /* <DEDUP_REMOVED lines=21> */
.L_x_551:
[----:B------:R-:W-:Y:S05]  /*8830*/  BSYNC.RECONVERGENT B0 ;  /* 0x0000000000007941 */ /* 0x000fea0003800200 */
.L_x_550:
        /* <DEDUP_REMOVED lines=23> */
.L_x_552:
        /* <DEDUP_REMOVED lines=18> */
.L_x_554:
[----:B------:R-:W-:Y:S05]  /*8ad0*/  BSYNC.RECONVERGENT B0 ;  /* 0x0000000000007941 */ /* 0x000fea0003800200 */
.L_x_553:
        /* <DEDUP_REMOVED lines=75> */
.L_x_555:
        /* <DEDUP_REMOVED lines=18> */
.L_x_557:
[----:B------:R-:W-:Y:S05]  /*90b0*/  BSYNC.RECONVERGENT B0 ;  /* 0x0000000000007941 */ /* 0x000fea0003800200 */
.L_x_556:
        /* <DEDUP_REMOVED lines=21> */
.L_x_558:
        /* <DEDUP_REMOVED lines=18> */
.L_x_560:
[----:B------:R-:W-:Y:S05]  /*9330*/  BSYNC.RECONVERGENT B0 ;  /* 0x0000000000007941 */ /* 0x000fea0003800200 */
.L_x_559:
        /* <DEDUP_REMOVED lines=21> */
.L_x_561:
        /* <DEDUP_REMOVED lines=18> */
.L_x_563:
[----:B------:R-:W-:Y:S05]  /*95b0*/  BSYNC.RECONVERGENT B0 ;  /* 0x0000000000007941 */ /* 0x000fea0003800200 */
.L_x_562:
        /* <DEDUP_REMOVED lines=21> */
.L_x_564:
        /* <DEDUP_REMOVED lines=18> */
.L_x_566:
[----:B------:R-:W-:Y:S05]  /*9830*/  BSYNC.RECONVERGENT B0 ;  /* 0x0000000000007941 */ /* 0x000fea0003800200 */
.L_x_565:
        /* <DEDUP_REMOVED lines=21> */
.L_x_567:
        /* <DEDUP_REMOVED lines=18> */
.L_x_569:
[----:B------:R-:W-:Y:S05]  /*9ab0*/  BSYNC.RECONVERGENT B0 ;  /* 0x0000000000007941 */ /* 0x000fea0003800200 */
.L_x_568:
        /* <DEDUP_REMOVED lines=21> */
.L_x_570:
        /* <DEDUP_REMOVED lines=18> */
.L_x_572:
[----:B------:R-:W-:Y:S05]  /*9d30*/  BSYNC.RECONVERGENT B0 ;  /* 0x0000000000007941 */ /* 0x000fea0003800200 */
.L_x_571:
        /* <DEDUP_REMOVED lines=22> */
.L_x_573:
        /* <DEDUP_REMOVED lines=18> */
.L_x_575:
[----:B------:R-:W-:Y:S05]  /*9fc0*/  BSYNC.RECONVERGENT B0 ;  /* 0x0000000000007941 */ /* 0x000fea0003800200 */
.L_x_574:
[----:B------:R-:W3:Y:S01]  /*9fd0*/  LDCU UR4, c[0x0][0x410] ;  /* 0x00008200ff0477ac */ /* 0x000ee20008000800 */
[----:B------:R-:W-:Y:S02]  /*9fe0*/  IADD3 R77, PT, PT, R79, R77, RZ ;  /* 0x0000004d4f4d7210 */ /* 0x000fe40007ffe0ff */
[----:B------:R-:W-:Y:S01]  /*9ff0*/  IADD3 R76, PT, PT, R76, 0x1, RZ ;  /* 0x000000014c4c7810 */ /* 0x000fe20007ffe0ff */
[----:B------:R-:W3:Y:S02]  /*a000*/  LDCU UR5, c[0x0][0x3e0] ;  /* 0x00007c00ff0577ac */ /* 0x000ee40008000800 */
[----:B---3--:R-:W-:-:S06]  /*a010*/  UIMAD UR4, UR4, UR5, URZ ;  /* 0x00000005040472a4 */ /* 0x008fcc000f8e02ff */
[----:B------:R-:W-:-:S13]  /*a020*/  ISETP.GE.AND P0, PT, R77, UR4, PT ;  /* 0x000000044d007c0c */ /* 0x000fda000bf06270 */
[----:B------:R-:W-:Y:S05]  /*a030*/  @!P0 BRA `(.L_x_576) ;  /* 0xffffff60001c8947 */ /* 0x000fea000383ffff */
.L_x_509:
        /* <DEDUP_REMOVED lines=16> */
.L_x_578:
[----:B------:R-:W-:Y:S05]  /*a140*/  BSYNC.RECONVERGENT B0 ;  /* 0x0000000000007941 */ /* 0x000fea0003800200 */
.L_x_577:
        /* <DEDUP_REMOVED lines=11> */
.L_x_580:
[----:B------:R-:W2:Y:S04]  /*a200*/  LDG.E.STRONG.GPU R5, desc[UR6][R2.64] ;  /* 0x0000000602057981 */ /* 0x000ea8000c1ef900 */
[----:B--2---:R-:W-:Y:S01]  /*a210*/  CCTL.IVALL ;  /* 0x00000000ff00798f */ /* 0x004fe20002000000 */
[----:B------:R-:W-:Y:S05]  /*a220*/  YIELD ;  /* 0x0000000000007946 */ /* 0x000fea0003800000 */
[----:B------:R-:W-:-:S13]  /*a230*/  ISETP.NE.AND P0, PT, R5, R0, PT ;  /* 0x000000000500720c */ /* 0x000fda0003f05270 */
[----:B------:R-:W-:Y:S05]  /*a240*/  @P0 BRA `(.L_x_580) ;  /* 0xfffffffc00ec0947 */ /* 0x000fea000383ffff */
.L_x_579:
        /* <DEDUP_REMOVED lines=61> */
.L_x_583:
        /* <DEDUP_REMOVED lines=21> */
[----:B--2---:R-:W-:Y:S02]  /*a770*/  F2FP.F16.F32.PACK_AB R15, R9, R6 ;  /* 0x00000006090f723e */ /* 0x004fe400000000ff */
[----:B------:R-:W-:-:S02]  /*a780*/  MOV R6, R18 ;  /* 0x0000001200067202 */ /* 0x000fc40000000f00 */
[-C--:B------:R-:W-:Y:S02]  /*a790*/  MOV R9, R21.reuse ;  /* 0x0000001500097202 */ /* 0x080fe40000000f00 */
[----:B---3--:R-:W-:Y:S01]  /*a7a0*/  F2FP.F16.F32.PACK_AB R17, R13, R10 ;  /* 0x0000000a0d11723e */ /* 0x008fe200000000ff */
[----:B------:R0:W-:Y:S04]  /*a7b0*/  STG.E desc[UR6][R6.64], R15 ;  /* 0x0000000f06007986 */ /* 0x0001e8000c101906 */
[----:B------:R0:W-:Y:S01]  /*a7c0*/  STG.E desc[UR6][R8.64], R17 ;  /* 0x0000001108007986 */ /* 0x0001e2000c101906 */
[----:B------:R-:W-:Y:S02]  /*a7d0*/  IADD3 R18, P4, PT, R18, 0x800, RZ ;  /* 0x0000080012127810 */ /* 0x000fe40007f9e0ff */
[----:B------:R-:W-:-:S02]  /*a7e0*/  IADD3.X R21, PT, PT, RZ, R21, RZ, P3, !PT ;  /* 0x00000015ff157210 */ /* 0x000fc40001ffe4ff */
[----:B------:R-:W-:Y:S01]  /*a7f0*/  IADD3.X R19, PT, PT, RZ, R19, RZ, P4, !PT ;  /* 0x00000013ff137210 */ /* 0x000fe200027fe4ff */
[----:B------:R-:W-:Y:S08]  /*a800*/  @P1 BRA `(.L_x_583) ;  /* 0xfffffffc00841947 */ /* 0x000ff0000383ffff */
.L_x_582:
[----:B------:R-:W-:Y:S05]  /*a810*/  BSYNC.RECONVERGENT B0 ;  /* 0x0000000000007941 */ /* 0x000fea0003800200 */
.L_x_581:
        /* <DEDUP_REMOVED lines=10> */
.L_x_584:
        /* <DEDUP_REMOVED lines=21> */
[----:B--2---:R-:W-:Y:S02]  /*aa10*/  F2FP.F16.F32.PACK_AB R19, R7, R4 ;  /* 0x000000040713723e */ /* 0x004fe400000000ff */
[----:B------:R-:W-:-:S04]  /*aa20*/  LOP3.LUT R4, R26, 0x3, RZ, 0xc0, !PT ;  /* 0x000000031a047812 */ /* 0x000fc800078ec0ff */
[----:B------:R-:W-:Y:S02]  /*aa30*/  IADD3.X R17, PT, PT, R4, UR5, RZ, P1, !PT ;  /* 0x0000000504117c10 */ /* 0x000fe40008ffe4ff */
[----:B-----5:R-:W-:Y:S02]  /*aa40*/  F2FP.F16.F32.PACK_AB R21, R11, R8 ;  /* 0x000000080b15723e */ /* 0x020fe400000000ff */
        /* <DEDUP_REMOVED lines=56> */
[----:B---3--:R-:W-:Y:S02]  /*add0*/  F2FP.F16.F32.PACK_AB R5, R5, R16 ;  /* 0x000000100505723e */ /* 0x008fe400000000ff */
[----:B----4-:R-:W-:-:S03]  /*ade0*/  F2FP.F16.F32.PACK_AB R7, R9, R6 ;  /* 0x000000060907723e */ /* 0x010fc600000000ff */
[----:B------:R1:W-:Y:S04]  /*adf0*/  STG.E desc[UR6][R12.64], R5 ;  /* 0x000000050c007986 */ /* 0x0003e8000c101906 */
[----:B------:R1:W-:Y:S02]  /*ae00*/  STG.E desc[UR6][R14.64], R7 ;  /* 0x000000070e007986 */ /* 0x0003e4000c101906 */
[----:B------:R-:W-:Y:S05]  /*ae10*/  @P0 BRA `(.L_x_584) ;  /* 0xfffffff800a80947 */ /* 0x000fea000383ffff */
[----:B------:R-:W-:Y:S05]  /*ae20*/  EXIT ;  /* 0x000000000000794d */ /* 0x000fea0003800000 */
.L_x_585:
        /* <DEDUP_REMOVED lines=13> */
.L_x_4506:


//--------------------- .text._Z35group_norm_nhwc_bwd_one_pass_kernelI11Bf16IOFp16WLi512ELi64ELi512EEv26Group_norm_nhwc_bwd_params --------------------------
	.section	.text._Z35group_norm_nhwc_bwd_one_pass_kernelI11Bf16IOFp16WLi512ELi64ELi512EEv26Group_norm_nhwc_bwd_params,"ax",@progbits
	.align	128
        .global         _Z35group_norm_nhwc_bwd_one_pass_kernelI11Bf16IOFp16WLi512ELi64ELi512EEv26Group_norm_nhwc_bwd_params
        .type           _Z35group_norm_nhwc_bwd_one_pass_kernelI11Bf16IOFp16WLi512ELi64ELi512EEv26Group_norm_nhwc_bwd_params,@function
        .size           _Z35group_norm_nhwc_bwd_one_pass_kernelI11Bf16IOFp16WLi512ELi64ELi512EEv26Group_norm_nhwc_bwd_params,(.L_x_4507 - _Z35group_norm_nhwc_bwd_one_pass_kernelI11Bf16IOFp16WLi512ELi64ELi512EEv26Group_norm_nhwc_bwd_params)
        .other          _Z35group_norm_nhwc_bwd_one_pass_kernelI11Bf16IOFp16WLi512ELi64ELi512EEv26Group_norm_nhwc_bwd_params,@"STO_CUDA_ENTRY STV_DEFAULT"
_Z35group_norm_nhwc_bwd_one_pass_kernelI11Bf16IOFp16WLi512ELi64ELi512EEv26Group_norm_nhwc_bwd_params:
.text._Z35group_norm_nhwc_bwd_one_pass_kernelI11Bf16IOFp16WLi512ELi64ELi512EEv26Group_norm_nhwc_bwd_params:
        /* <DEDUP_REMOVED lines=11> */
.L_x_612:
        /* <DEDUP_REMOVED lines=1238> */
[----:B------:R0:W-:Y:S04]  /*4e10*/  STL [R1+0xec], R20 ;  /* 0x0000ec1401007387 */ /* 0x0001e80000100800 */
[----:B------:R-:W-:Y:S04]  /*4e20*/  STL [R1+0x70], R90 ;  /* 0x0000705a01007387 */ /* 0x000fe80000100800 */
[----:B------:R1:W-:Y:S01]  /*4e30*/  STL [R1+0x74], R22 ;  /* 0x0000741601007387 */ /* 0x0003e20000100800 */
[----:B0-----:R-:W-:-:S03]  /*4e40*/  PRMT R20, RZ, 0x7610, R20 ;  /* 0x00007610ff147816 */ /* 0x001fc60000000014 */
[----:B------:R-:W-:Y:S04]  /*4e50*/  STL [R1+0x7c], R101 ;  /* 0x00007c6501007387 */ /* 0x000fe80000100800 */
[----:B------:R-:W-:Y:S01]  /*4e60*/  STL [R1+0x80], R105 ;  /* 0x0000806901007387 */ /* 0x000fe20000100800 */
[----:B-1----:R-:W-:-:S03]  /*4e70*/  PRMT R22, RZ, 0x7610, R22 ;  /* 0x00007610ff167816 */ /* 0x002fc60000000016 */
[----:B------:R0:W-:Y:S01]  /*4e80*/  STL [R1+0x68], R82 ;  /* 0x0000685201007387 */ /* 0x0001e20000100800 */
[----:B----4-:R-:W-:Y:S02]  /*4e90*/  R2UR UR16, R12 ;  /* 0x000000000c1072ca */ /* 0x010fe400000e0000 */
[----:B------:R-:W-:-:S11]  /*4ea0*/  PRMT R12, RZ, 0x7610, R12 ;  /* 0x00007610ff0c7816 */ /* 0x000fd6000000000c */
[----:B------:R-:W-:-:S05]  /*4eb0*/  MOV R77, UR16 ;  /* 0x00000010004d7c02 */ /* 0x000fca0008000f00 */
[----:B------:R-:W-:Y:S01]  /*4ec0*/  FFMA.FTZ R77, -R77, UR16, R13 ;  /* 0x000000104d4d7c23 */ /* 0x000fe2000801010d */
[----:B------:R-:W-:-:S04]  /*4ed0*/  @!P1 PRMT R12, R26, 0x7632, R12 ;  /* 0x000076321a0c9816 */ /* 0x000fc8000000000c */
[----:B------:R-:W-:-:S13]  /*4ee0*/  FSETP.GTU.FTZ.AND P1, PT, R77, RZ, PT ;  /* 0x000000ff4d00720b */ /* 0x000fda0003f3c000 */
[----:B------:R-:W-:-:S05]  /*4ef0*/  VOTEU.ANY UP0, P1 ;  /* 0x0000000000ff7886 */ /* 0x000fca0000800100 */
[----:B------:R-:W1:Y:S01]  /*4f00*/  @UP0 LDCU UR5, c[0x0][0x3c0] ;  /* 0x00007800ff0507ac */ /* 0x000e620008000800 */
[----:B------:R-:W-:Y:S01]  /*4f10*/  PLOP3.LUT P1, PT, PT, PT, UP0, 0x80, 0x8 ;  /* 0x000000000008781c */ /* 0x000fe20003f2f008 */
[----:B--2---:R-:W-:-:S12]  /*4f20*/  STL [R1+0x10c], R117 ;  /* 0x00010c7501007387 */ /* 0x004fd80000100800 */
[----:B-1----:R-:W-:-:S06]  /*4f30*/  @P1 FADD.FTZ R86, R77, UR5 ;  /* 0x000000054d561e21 */ /* 0x002fcc0008010000 */
[----:B------:R-:W1:Y:S01]  /*4f40*/  @P1 MUFU.RSQ R86, R86 ;  /* 0x0000005600561308 */ /* 0x000e620000001400 */
[----:B0-----:R-:W-:Y:S01]  /*4f50*/  PRMT R82, RZ, 0x7610, R82 ;  /* 0x00007610ff527816 */ /* 0x001fe20000000052 */
[----:B------:R0:W-:Y:S04]  /*4f60*/  STL [R1+0x58], R46 ;  /* 0x0000582e01007387 */ /* 0x0001e80000100800 */
[----:B------:R-:W-:Y:S01]  /*4f70*/  STL [R1+0x60], R71 ;  /* 0x0000604701007387 */ /* 0x000fe20000100800 */
[----:B------:R-:W-:-:S03]  /*4f80*/  @!P6 PRMT R82, R117, 0x7632, R82 ;  /* 0x000076327552e816 */ /* 0x000fc60000000052 */
[----:B------:R2:W-:Y:S01]  /*4f90*/  STL [R1+0xe0], R76 ;  /* 0x0000e04c01007387 */ /* 0x0005e20000100800 */
[----:B0-----:R-:W-:-:S03]  /*4fa0*/  PRMT R46, RZ, 0x7610, R46 ;  /* 0x00007610ff2e7816 */ /* 0x001fc6000000002e */
[----:B---3--:R-:W-:Y:S04]  /*4fb0*/  STL [R1+0x84], R109 ;  /* 0x0000846d01007387 */ /* 0x008fe80000100800 */
[----:B------:R-:W-:Y:S01]  /*4fc0*/  STL [R1+0x88], R113 ;  /* 0x0000887101007387 */ /* 0x000fe20000100800 */
[----:B--2---:R-:W-:Y:S02]  /*4fd0*/  PRMT R76, RZ, 0x7610, R76 ;  /* 0x00007610ff4c7816 */ /* 0x004fe4000000004c */
[----:B------:R-:W-:Y:S01]  /*4fe0*/  PRMT R71, RZ, 0x7610, R71 ;  /* 0x00007610ff477816 */ /* 0x000fe20000000047 */
[----:B------:R-:W-:Y:S01]  /*4ff0*/  UISETP.NE.AND UP1, UPT, UR6, URZ, UPT ;  /* 0x000000ff0600728c */ /* 0x000fe2000bf25270 */
[C---:B------:R-:W-:Y:S01]  /*5000*/  @!P2 PRMT R22, R28.reuse, 0x7610, R22 ;  /* 0x000076101c16a816 */ /* 0x040fe20000000016 */
[----:B------:R0:W-:Y:S01]  /*5010*/  STL [R1+0xfc], R28 ;  /* 0x0000fc1c01007387 */ /* 0x0001e20000100800 */
[----:B------:R-:W-:-:S02]  /*5020*/  @!P2 PRMT R20, R28, 0x7632, R20 ;  /* 0x000076321c14a816 */ /* 0x000fc40000000014 */
[----:B------:R-:W-:Y:S01]  /*5030*/  @!P3 PRMT R46, R30, 0x7610, R46 ;  /* 0x000076101e2eb816 */ /* 0x000fe2000000002e */
[----:B------:R2:W-:Y:S01]  /*5040*/  STL [R1+0x5c], R58 ;  /* 0x00005c3a01007387 */ /* 0x0005e20000100800 */
[----:B-1----:R-:W-:Y:S02]  /*5050*/  @P1 R2UR UR5, R86 ;  /* 0x00000000560512ca */ /* 0x002fe400000e0000 */
[----:B0-----:R-:W-:Y:S01]  /*5060*/  PRMT R28, RZ, 0x7610, R28 ;  /* 0x00007610ff1c7816 */ /* 0x001fe2000000001c */
[----:B------:R0:W-:Y:S01]  /*5070*/  STL [R1+0x100], R30 ;  /* 0x0001001e01007387 */ /* 0x0001e20000100800 */
[C---:B------:R-:W-:Y:S02]  /*5080*/  @!P5 PRMT R76, R3.reuse, 0x7610, R76 ;  /* 0x00007610034cd816 */ /* 0x040fe4000000004c */
[----:B------:R-:W-:Y:S01]  /*5090*/  @!P3 PRMT R28, R30, 0x7632, R28 ;  /* 0x000076321e1cb816 */ /* 0x000fe2000000001c */
[----:B------:R1:W-:Y:S01]  /*50a0*/  STL [R1+0x108], R3 ;  /* 0x0001080301007387 */ /* 0x0003e20000100800 */
[----:B------:R-:W-:-:S02]  /*50b0*/  @!P5 PRMT R71, R3, 0x7632, R71 ;  /* 0x000076320347d816 */ /* 0x000fc40000000047 */
[----:B--2---:R-:W-:Y:S01]  /*50c0*/  PRMT R58, RZ, 0x7610, R58 ;  /* 0x00007610ff3a7816 */ /* 0x004fe2000000003a */
[----:B------:R2:W-:Y:S01]  /*50d0*/  STL.S16 [R1+0x110], R82 ;  /* 0x0001105201007387 */ /* 0x0005e20000100600 */
[----:B------:R-:W-:Y:S02]  /*50e0*/  PRMT R77, RZ, 0x7610, R77 ;  /* 0x00007610ff4d7816 */ /* 0x000fe4000000004d */
[----:B0-----:R-:W-:Y:S02]  /*50f0*/  PRMT R30, RZ, 0x7610, R30 ;  /* 0x00007610ff1e7816 */ /* 0x001fe4000000001e */
[----:B-1----:R-:W-:Y:S01]  /*5100*/  PRMT R3, RZ, 0x7610, R3 ;  /* 0x00007610ff037816 */ /* 0x002fe20000000003 */
[----:B------:R-:W-:Y:S01]  /*5110*/  STL [R1+0xdc], R70 ;  /* 0x0000dc4601007387 */ /* 0x000fe20000100800 */
[C---:B------:R-:W-:Y:S02]  /*5120*/  @!P4 PRMT R58, R32.reuse, 0x7610, R58 ;  /* 0x00007610203ac816 */ /* 0x040fe4000000003a */
[----:B--2---:R-:W-:Y:S01]  /*5130*/  MOV R82, RZ ;  /* 0x000000ff00527202 */ /* 0x004fe20000000f00 */
[----:B------:R-:W-:Y:S01]  /*5140*/  @P0 HADD2.F32 R82, -RZ, R39.H0_H0 ;  /* 0x20000027ff520230 */ /* 0x000fe20000004100 */
[----:B------:R0:W-:Y:S01]  /*5150*/  STL [R1+0xe4], R16 ;  /* 0x0000e41001007387 */ /* 0x0001e20000100800 */
[----:B------:R-:W-:Y:S01]  /*5160*/  @!P4 PRMT R30, R32, 0x7632, R30 ;  /* 0x00007632201ec816 */ /* 0x000fe2000000001e */
[----:B------:R-:W-:Y:S01]  /*5170*/  HFMA2 R39, -RZ, RZ, 0, 0 ;  /* 0x00000000ff277431 */ /* 0x000fe200000001ff */
[C---:B------:R-:W-:Y:S01]  /*5180*/  @!P6 PRMT R77, R34.reuse, 0x7610, R77 ;  /* 0x00007610224de816 */ /* 0x040fe2000000004d */
[----:B------:R1:W-:Y:S01]  /*5190*/  STL [R1+0xe8], R18 ;  /* 0x0000e81201007387 */ /* 0x0003e20000100800 */
[----:B------:R-:W-:-:S02]  /*51a0*/  @!P6 PRMT R3, R34, 0x7632, R3 ;  /* 0x000076322203e816 */ /* 0x000fc40000000003 */
[----:B------:R-:W-:Y:S01]  /*51b0*/  PRMT R15, RZ, 0x7610, R15 ;  /* 0x00007610ff0f7816 */ /* 0x000fe2000000000f */
[----:B------:R2:W-:Y:S01]  /*51c0*/  STL [R1+0xf4], R24 ;  /* 0x0000f41801007387 */ /* 0x0005e20000100800 */
[----:B------:R-:W-:Y:S02]  /*51d0*/  PRMT R13, RZ, 0x7610, R13 ;  /* 0x00007610ff0d7816 */ /* 0x000fe4000000000d */
[----:B0-----:R-:W-:Y:S01]  /*51e0*/  PRMT R16, RZ, 0x7610, R16 ;  /* 0x00007610ff107816 */ /* 0x001fe20000000010 */
[----:B------:R0:W-:Y:S01]  /*51f0*/  STL [R1+0xf8], R26 ;  /* 0x0000f81a01007387 */ /* 0x0001e20000100800 */
[----:B------:R-:W-:Y:S02]  /*5200*/  PRMT R70, RZ, 0x7610, R70 ;  /* 0x00007610ff467816 */ /* 0x000fe40000000046 */
[----:B-1----:R-:W-:Y:S01]  /*5210*/  PRMT R18, RZ, 0x7610, R18 ;  /* 0x00007610ff127816 */ /* 0x002fe20000000012 */
[----:B------:R1:W-:Y:S01]  /*5220*/  STL [R1+0x104], R32 ;  /* 0x0001042001007387 */ /* 0x0003e20000100800 */
[----:B--2---:R-:W-:-:S03]  /*5230*/  PRMT R24, RZ, 0x7610, R24 ;  /* 0x00007610ff187816 */ /* 0x004fc60000000018 */
[----:B------:R2:W-:Y:S01]  /*5240*/  STL [R1+0x8c], R34 ;  /* 0x00008c2201007387 */ /* 0x0005e20000100800 */
[----:B0-----:R-:W-:Y:S02]  /*5250*/  PRMT R26, RZ, 0x7610, R26 ;  /* 0x00007610ff1a7816 */ /* 0x001fe4000000001a */
[----:B-1----:R-:W-:Y:S01]  /*5260*/  PRMT R32, RZ, 0x7610, R32 ;  /* 0x00007610ff207816 */ /* 0x002fe20000000020 */
[----:B------:R0:W-:Y:S01]  /*5270*/  STL [R1+0x78], R97 ;  /* 0x0000786101007387 */ /* 0x0001e20000100800 */
[----:B--2---:R-:W-:Y:S01]  /*5280*/  PRMT R34, RZ, 0x7610, R34 ;  /* 0x00007610ff227816 */ /* 0x004fe20000000022 */
[----:B------:R-:W-:Y:S01]  /*5290*/  @P0 HADD2.F32 R39, -RZ, R40.H0_H0 ;  /* 0x20000028ff270230 */ /* 0x000fe20000004100 */
[C---:B------:R-:W-:Y:S01]  /*52a0*/  @!P2 PRMT R15, R101.reuse, 0x7610, R15 ;  /* 0x00007610650fa816 */ /* 0x040fe2000000000f */
[----:B------:R-:W-:Y:S01]  /*52b0*/  HADD2.F32 R14, -RZ, R14.H0_H0 ;  /* 0x2000000eff0e7230 */ /* 0x000fe20000004100 */
[----:B------:R-:W-:Y:S02]  /*52c0*/  @!P2 PRMT R16, R101, 0x7632, R16 ;  /* 0x000076326510a816 */ /* 0x000fe40000000010 */
[C---:B------:R-:W-:Y:S01]  /*52d0*/  @!P3 PRMT R18, R105.reuse, 0x7610, R18 ;  /* 0x000076106912b816 */ /* 0x040fe20000000012 */
[----:B0-----:R-:W-:Y:S01]  /*52e0*/  HADD2.F32 R97, -RZ, R118.H0_H0 ;  /* 0x20000076ff617230 */ /* 0x001fe20000004100 */
[----:B------:R-:W-:-:S02]  /*52f0*/  @!P3 PRMT R13, R105, 0x7632, R13 ;  /* 0x00007632690db816 */ /* 0x000fc4000000000d */
[C---:B------:R-:W-:Y:S02]  /*5300*/  @!P4 PRMT R26, R109.reuse, 0x7610, R26 ;  /* 0x000076106d1ac816 */ /* 0x040fe4000000001a */
[----:B------:R-:W-:Y:S02]  /*5310*/  @!P4 PRMT R24, R109, 0x7632, R24 ;  /* 0x000076326d18c816 */ /* 0x000fe40000000018 */
[C---:B------:R-:W-:Y:S02]  /*5320*/  @!P5 PRMT R70, R113.reuse, 0x7610, R70 ;  /* 0x000076107146d816 */ /* 0x040fe40000000046 */
[----:B------:R-:W-:Y:S02]  /*5330*/  @!P5 PRMT R32, R113, 0x7632, R32 ;  /* 0x000076327120d816 */ /* 0x000fe40000000020 */
[----:B------:R-:W-:Y:S01]  /*5340*/  @!P6 PRMT R34, R117, 0x7610, R34 ;  /* 0x000076107522e816 */ /* 0x000fe20000000022 */
        /* <DEDUP_REMOVED lines=600> */
.L_x_587:
        /* <DEDUP_REMOVED lines=1210> */
.L_x_588:
        /* <DEDUP_REMOVED lines=49> */
.L_x_590:
[----:B------:R-:W-:Y:S05]  /*c780*/  BSYNC.RECONVERGENT B0 ;  /* 0x0000000000007941 */ /* 0x000fea0003800200 */
.L_x_589:
        /* <DEDUP_REMOVED lines=43> */
.L_x_592:
[----:B------:R-:W-:Y:S05]  /*ca40*/  BSYNC.RECONVERGENT B0 ;  /* 0x0000000000007941 */ /* 0x000fea0003800200 */
.L_x_591:
        /* <DEDUP_REMOVED lines=78> */
.L_x_594:
[----:B------:R-:W-:Y:S05]  /*cf30*/  BSYNC.RECONVERGENT B0 ;  /* 0x0000000000007941 */ /* 0x000fea0003800200 */
.L_x_593:
        /* <DEDUP_REMOVED lines=28> */
.L_x_596:
[----:B------:R-:W-:Y:S05]  /*d100*/  BSYNC.RECONVERGENT B0 ;  /* 0x0000000000007941 */ /* 0x000fea0003800200 */
.L_x_595:
        /* <DEDUP_REMOVED lines=33> */
.L_x_600:
[----:B------:R-:W2:Y:S04]  /*d320*/  LDG.E.STRONG.GPU R0, desc[UR10][R16.64] ;  /* 0x0000000a10007981 */ /* 0x000ea8000c1ef900 */
[----:B--2---:R-:W-:Y:S04]  /*d330*/  CCTL.IVALL ;  /* 0x00000000ff00798f */ /* 0x004fe80002000000 */
[----:B------:R0:W-:Y:S01]  /*d340*/  STL [R1], R0 ;  /* 0x0000000001007387 */ /* 0x0001e20000100800 */
[----:B------:R-:W-:-:S13]  /*d350*/  ISETP.NE.AND P0, PT, R0, UR5, PT ;  /* 0x0000000500007c0c */ /* 0x000fda000bf05270 */
[----:B0-----:R-:W-:Y:S05]  /*d360*/  @P0 BRA `(.L_x_600) ;  /* 0xfffffffc00ec0947 */ /* 0x001fea000383ffff */
.L_x_599:
[----:B------:R-:W-:Y:S05]  /*d370*/  BSYNC.RECONVERGENT B0 ;  /* 0x0000000000007941 */ /* 0x000fea0003800200 */
.L_x_598:
        /* <DEDUP_REMOVED lines=15> */
.L_x_602:
        /* <DEDUP_REMOVED lines=83> */
.L_x_601:
        /* <DEDUP_REMOVED lines=51> */
.L_x_603:
        /* <DEDUP_REMOVED lines=24> */
.L_x_604:
        /* <DEDUP_REMOVED lines=14> */
.L_x_605:
[----:B------:R-:W-:Y:S05]  /*df30*/  BSYNC.RECONVERGENT B0 ;  /* 0x0000000000007941 */ /* 0x000fea0003800200 */
.L_x_597:
        /* <DEDUP_REMOVED lines=18> */
.L_x_611:
        /* <DEDUP_REMOVED lines=60> */
.L_x_607:
[----:B------:R-:W-:Y:S05]  /*e420*/  BSYNC.RECONVERGENT B0 ;  /* 0x0000000000007941 */ /* 0x000fea0003800200 */
.L_x_606:
        /* <DEDUP_REMOVED lines=32> */
.L_x_608:
        /* <DEDUP_REMOVED lines=16> */
.L_x_610:
[----:B------:R-:W-:Y:S05]  /*e730*/  BSYNC.RECONVERGENT B0 ;  /* 0x0000000000007941 */ /* 0x000fea0003800200 */
.L_x_609:
        /* <DEDUP_REMOVED lines=10> */
.L_x_586:
        /* <DEDUP_REMOVED lines=16> */
.L_x_614:
[----:B------:R-:W-:Y:S05]  /*e8e0*/  BSYNC.RECONVERGENT B0 ;  /* 0x0000000000007941 */ /* 0x000fea0003800200 */
.L_x_613:
        /* <DEDUP_REMOVED lines=11> */
.L_x_616:
[----:B------:R-:W2:Y:S04]  /*e9a0*/  LDG.E.STRONG.GPU R5, desc[UR10][R2.64] ;  /* 0x0000000a02057981 */ /* 0x000ea8000c1ef900 */
[----:B--2---:R-:W-:Y:S01]  /*e9b0*/  CCTL.IVALL ;  /* 0x00000000ff00798f */ /* 0x004fe20002000000 */
[----:B------:R-:W-:Y:S05]  /*e9c0*/  YIELD ;  /* 0x0000000000007946 */ /* 0x000fea0003800000 */
[----:B------:R-:W-:-:S13]  /*e9d0*/  ISETP.NE.AND P0, PT, R5, R0, PT ;  /* 0x000000000500720c */ /* 0x000fda0003f05270 */
[----:B------:R-:W-:Y:S05]  /*e9e0*/  @P0 BRA `(.L_x_616) ;  /* 0xfffffffc00ec0947 */ /* 0x000fea000383ffff */
.L_x_615:
        /* <DEDUP_REMOVED lines=61> */
.L_x_619:
        /* <DEDUP_REMOVED lines=31> */
.L_x_618:
[----:B------:R-:W-:Y:S05]  /*efb0*/  BSYNC.RECONVERGENT B0 ;  /* 0x0000000000007941 */ /* 0x000fea0003800200 */
.L_x_617:
        /* <DEDUP_REMOVED lines=10> */
.L_x_620:
        /* <DEDUP_REMOVED lines=21> */
[----:B----4-:R-:W-:Y:S02]  /*f1b0*/  F2FP.F16.F32.PACK_AB R19, R7, R4 ;  /* 0x000000040713723e */ /* 0x010fe400000000ff */
        /* <DEDUP_REMOVED lines=60> */
[----:B-----5:R-:W-:-:S03]  /*f580*/  F2FP.F16.F32.PACK_AB R7, R9, R6 ;  /* 0x000000060907723e */ /* 0x020fc600000000ff */
[----:B------:R4:W-:Y:S04]  /*f590*/  STG.E desc[UR10][R12.64], R5 ;  /* 0x000000050c007986 */ /* 0x0009e8000c10190a */
[----:B------:R4:W-:Y:S02]  /*f5a0*/  STG.E desc[UR10][R14.64], R7 ;  /* 0x000000070e007986 */ /* 0x0009e4000c10190a */
[----:B------:R-:W-:Y:S05]  /*f5b0*/  @P0 BRA `(.L_x_620) ;  /* 0xfffffff800a80947 */ /* 0x000fea000383ffff */
[----:B------:R-:W-:Y:S05]  /*f5c0*/  EXIT ;  /* 0x000000000000794d */ /* 0x000fea0003800000 */
.L_x_621:
        /* <DEDUP_REMOVED lines=11> */
.L_x_4507:


//--------------------- .text._Z35group_norm_nhwc_bwd_one_pass_kernelI11Fp16IOFp32WLi64ELi64ELi512EEv26Group_norm_nhwc_bwd_params --------------------------
	.section	.text._Z35group_norm_nhwc_bwd_one_pass_kernelI11Fp16IOFp32WLi64ELi64ELi512EEv26Group_norm_nhwc_bwd_params,"ax",@progbits
	.align	128
        .global         _Z35group_norm_nhwc_bwd_one_pass_kernelI11Fp16IOFp32WLi64ELi64ELi512EEv26Group_norm_nhwc_bwd_params
        .type           _Z35group_norm_nhwc_bwd_one_pass_kernelI11Fp16IOFp32WLi64ELi64ELi512EEv26Group_norm_nhwc_bwd_params,@function
        .size           _Z35group_norm_nhwc_bwd_one_pass_kernelI11Fp16IOFp32WLi64ELi64ELi512EEv26Group_norm_nhwc_bwd_params,(.L_x_4508 - _Z35group_norm_nhwc_bwd_one_pass_kernelI11Fp16IOFp32WLi64ELi64ELi512EEv26Group_norm_nhwc_bwd_params)
        .other          _Z35group_norm_nhwc_bwd_one_pass_kernelI11Fp16IOFp32WLi64ELi64ELi512EEv26Group_norm_nhwc_bwd_params,@"STO_CUDA_ENTRY STV_DEFAULT"
_Z35group_norm_nhwc_bwd_one_pass_kernelI11Fp16IOFp32WLi64ELi64ELi512EEv26Group_norm_nhwc_bwd_params:
.text._Z35group_norm_nhwc_bwd_one_pass_kernelI11Fp16IOFp32WLi64ELi64ELi512EEv26Group_norm_nhwc_bwd_params:
        /* <DEDUP_REMOVED lines=9> */
[----:B------:R-:W-:-:S05]  /*0090*/  UMOV UR4, URZ ;  /* 0x000000ff00047c82 */ /* 0x000fca0008000000 */
.L_x_653:
[----:B-1----:R-:W1:Y:S01]  /*00a0*/  LDC R4, c[0x0][0x410] ;  /* 0x00010400ff047b82 */ /* 0x002e620000000800 */
[----:B------:R-:W2:Y:S01]  /*00b0*/  S2R R36, SR_TID.X ;  /* 0x0000000000247919 */ /* 0x000ea20000002100 */
[----:B------:R-:W3:Y:S01]  /*00c0*/  LDCU UR5, c[0x0][0x41c] ;  /* 0x00008380ff0577ac */ /* 0x000ee20008000800 */
[----:B------:R-:W-:Y:S01]  /*00d0*/  ISETP.LE.AND P2, PT, RZ, UR8, PT ;  /* 0x00000008ff007c0c */ /* 0x000fe2000bf43270 */
[----:B------:R-:W3:Y:S01]  /*00e0*/  S2R R35, SR_CTAID.X ;  /* 0x0000000000237919 */ /* 0x000ee20000002500 */
[----:B------:R-:W4:Y:S01]  /*00f0*/  LDCU.128 UR16, c[0x0][0x400] ;  /* 0x00008000ff1077ac */ /* 0x000f220008000c00 */
[----:B------:R-:W4:Y:S01]  /*0100*/  LDCU.64 UR6, c[0x0][0x3b8] ;  /* 0x00007700ff0677ac */ /* 0x000f220008000a00 */
[----:B01----:R-:W-:-:S04]  /*0110*/  IABS R5, R4 ;  /* 0x0000000400057213 */ /* 0x003fc80000000000 */
[----:B------:R-:W1:Y:S01]  /*0120*/  I2F.RP R0, R5 ;  /* 0x0000000500007306 */ /* 0x000e620000209400 */
[----:B----4-:R-:W-:Y:S01]  /*0130*/  UIMAD.WIDE UR6, UR8, 0x8, UR6 ;  /* 0x00000008080678a5 */ /* 0x010fe2000f8e0206 */
[----:B--2---:R-:W-:-:S05]  /*0140*/  SHF.L.U32 R12, R36, 0x1, RZ ;  /* 0x00000001240c7819 */ /* 0x004fca00000006ff */
[----:B------:R-:W-:Y:S02]  /*0150*/  MOV R10, UR6 ;  /* 0x00000006000a7c02 */ /* 0x000fe40008000f00 */
[----:B------:R-:W-:-:S03]  /*0160*/  CS2R R32, SRZ ;  /* 0x0000000000207805 */ /* 0x000fc6000001ff00 */
[----:B------:R-:W2:Y:S01]  /*0170*/  LDCU.U8 UR6, c[0x0][0x414] ;  /* 0x00008280ff0677ac */ /* 0x000ea20008000000 */
[----:B-1----:R-:W1:Y:S02]  /*0180*/  MUFU.RCP R0, R0 ;  /* 0x0000000000007308 */ /* 0x002e640000001000 */
[----:B-1----:R-:W-:Y:S02]  /*0190*/  IADD3 R2, PT, PT, R0, 0xffffffe, RZ ;  /* 0x0ffffffe00027810 */ /* 0x002fe40007ffe0ff */
[----:B------:R-:W-:-:S04]  /*01a0*/  IABS R0, UR8 ;  /* 0x0000000800007c13 */ /* 0x000fc80008000000 */
[----:B------:R1:W4:Y:S02]  /*01b0*/  F2I.FTZ.U32.TRUNC.NTZ R3, R2 ;  /* 0x0000000200037305 */ /* 0x000324000021f000 */
[----:B-1----:R-:W-:Y:S01]  /*01c0*/  HFMA2 R2, -RZ, RZ, 0, 0 ;  /* 0x00000000ff027431 */ /* 0x002fe200000001ff */
[----:B----4-:R-:W-:-:S05]  /*01d0*/  IADD3 R6, PT, PT, RZ, -R3, RZ ;  /* 0x80000003ff067210 */ /* 0x010fca0007ffe0ff */
[----:B------:R-:W-:-:S04]  /*01e0*/  IMAD R7, R6, R5, RZ ;  /* 0x0000000506077224 */ /* 0x000fc800078e02ff */
[----:B------:R-:W-:-:S06]  /*01f0*/  IMAD.HI.U32 R3, R3, R7, R2 ;  /* 0x0000000703037227 */ /* 0x000fcc00078e0002 */
[----:B------:R-:W-:-:S05]  /*0200*/  IMAD.HI.U32 R3, R3, R0, RZ ;  /* 0x0000000003037227 */ /* 0x000fca00078e00ff */
[----:B------:R-:W-:-:S05]  /*0210*/  IADD3 R2, PT, PT, -R3, RZ, RZ ;  /* 0x000000ff03027210 */ /* 0x000fca0007ffe1ff */
[----:B------:R-:W-:Y:S01]  /*0220*/  IMAD R0, R5, R2, R0 ;  /* 0x0000000205007224 */ /* 0x000fe200078e0200 */
[----:B------:R-:W-:-:S04]  /*0230*/  SHF.R.U32.HI R2, RZ, 0x5, R36 ;  /* 0x00000005ff027819 */ /* 0x000fc80000011624 */
[----:B------:R-:W-:Y:S01]  /*0240*/  ISETP.GT.U32.AND P3, PT, R5, R0, PT ;  /* 0x000000000500720c */ /* 0x000fe20003f64070 */
[----:B---3--:R-:W-:Y:S01]  /*0250*/  IMAD R15, R35, UR5, R2 ;  /* 0x00000005230f7c24 */ /* 0x008fe2000f8e0202 */
[----:B------:R-:W-:-:S04]  /*0260*/  LOP3.LUT R2, R4, UR8, RZ, 0x3c, !PT ;  /* 0x0000000804027c12 */ /* 0x000fc8000f8e3cff */
[----:B------:R-:W-:Y:S02]  /*0270*/  ISETP.GE.U32.AND P0, PT, R15, UR16, PT ;  /* 0x000000100f007c0c */ /* 0x000fe4000bf06070 */
[----:B------:R-:W-:Y:S02]  /*0280*/  SHF.R.S32.HI R11, RZ, 0x1f, R15 ;  /* 0x0000001fff0b7819 */ /* 0x000fe4000001140f */
[----:B------:R-:W-:Y:S02]  /*0290*/  ISETP.GE.AND P4, PT, R2, RZ, PT ;  /* 0x000000ff0200720c */ /* 0x000fe40003f86270 */
[----:B------:R-:W-:Y:S02]  /*02a0*/  ISETP.GE.AND.EX P0, PT, R11, UR17, PT, P0 ;  /* 0x000000110b007c0c */ /* 0x000fe4000bf06300 */
[----:B------:R-:W-:Y:S02]  /*02b0*/  @!P3 IADD3 R0, PT, PT, R0, -R5, RZ ;  /* 0x800000050000b210 */ /* 0x000fe40007ffe0ff */
[----:B------:R-:W-:-:S02]  /*02c0*/  @!P3 IADD3 R3, PT, PT, R3, 0x1, RZ ;  /* 0x000000010303b810 */ /* 0x000fc40007ffe0ff */
[CC--:B------:R-:W-:Y:S02]  /*02d0*/  ISETP.GE.U32.AND P1, PT, R0.reuse, R5.reuse, PT ;  /* 0x000000050000720c */ /* 0x0c0fe40003f26070 */
[-C--:B------:R-:W-:Y:S02]  /*02e0*/  ISETP.GT.U32.AND P5, PT, R5, R0.reuse, PT ;  /* 0x000000000500720c */ /* 0x080fe40003fa4070 */
[----:B------:R-:W-:Y:S02]  /*02f0*/  IADD3 R17, PT, PT, R15, 0x10, RZ ;  /* 0x000000100f117810 */ /* 0x000fe40007ffe0ff */
[----:B------:R-:W-:Y:S01]  /*0300*/  IADD3 R5, PT, PT, R0, -R5, RZ ;  /* 0x8000000500057210 */ /* 0x000fe20007ffe0ff */
[----:B------:R-:W1:Y:S01]  /*0310*/  @!P0 LDC.64 R28, c[0x0][0x3f8] ;  /* 0x0000fe00ff1c8b82 */ /* 0x000e620000000a00 */
[----:B------:R-:W-:Y:S02]  /*0320*/  SHF.R.S32.HI R9, RZ, 0x1f, R17 ;  /* 0x0000001fff097819 */ /* 0x000fe40000011411 */
[----:B------:R-:W-:-:S02]  /*0330*/  SEL R0, R5, R0, !P5 ;  /* 0x0000000005007207 */ /* 0x000fc40006800000 */
[----:B------:R-:W-:Y:S02]  /*0340*/  ISETP.NE.AND P3, PT, R4, RZ, PT ;  /* 0x000000ff0400720c */ /* 0x000fe40003f65270 */
[----:B------:R-:W-:Y:S01]  /*0350*/  @P1 IADD3 R3, PT, PT, R3, 0x1, RZ ;  /* 0x0000000103031810 */ /* 0x000fe20007ffe0ff */
[----:B------:R-:W3:Y:S01]  /*0360*/  @!P0 LDC.64 R18, c[0x0][0x3a0] ;  /* 0x0000e800ff128b82 */ /* 0x000ee20000000a00 */
[----:B------:R-:W-:Y:S02]  /*0370*/  ISETP.GE.U32.AND P1, PT, R17, UR16, PT ;  /* 0x0000001011007c0c */ /* 0x000fe4000bf26070 */
[----:B------:R-:W-:Y:S02]  /*0380*/  LOP3.LUT R5, RZ, R4, RZ, 0x33, !PT ;  /* 0x00000004ff057212 */ /* 0x000fe400078e33ff */
[----:B------:R-:W-:Y:S02]  /*0390*/  ISETP.GE.AND.EX P1, PT, R9, UR17, PT, P1 ;  /* 0x0000001109007c0c */ /* 0x000fe4000bf26310 */
[----:B------:R-:W-:Y:S01]  /*03a0*/  @!P2 IADD3 R0, PT, PT, -R0, RZ, RZ ;  /* 0x000000ff0000a210 */ /* 0x000fe20007ffe1ff */
[----:B------:R-:W4:Y:S01]  /*03b0*/  @!P0 LDC.64 R22, c[0x0][0x398] ;  /* 0x0000e600ff168b82 */ /* 0x000f220000000a00 */
[----:B------:R-:W-:-:S02]  /*03c0*/  @!P4 IADD3 R3, PT, PT, -R3, RZ, RZ ;  /* 0x000000ff0303c210 */ /* 0x000fc40007ffe1ff */
[C---:B------:R-:W-:Y:S02]  /*03d0*/  SEL R26, R5.reuse, R0, !P3 ;  /* 0x00000000051a7207 */ /* 0x040fe40005800000 */
[----:B------:R-:W-:Y:S02]  /*03e0*/  SEL R5, R5, R3, !P3 ;  /* 0x0000000305057207 */ /* 0x000fe40005800000 */
[----:B------:R-:W-:Y:S02]  /*03f0*/  SHF.L.U32 R3, R26, 0x6, RZ ;  /* 0x000000061a037819 */ /* 0x000fe400000006ff */
[----:B------:R-:W-:Y:S01]  /*0400*/  SHF.R.S32.HI R0, RZ, 0x1f, R5 ;  /* 0x0000001fff007819 */ /* 0x000fe20000011405 */
[----:B------:R-:W0:Y:S01]  /*0410*/  @!P1 LDC.64 R6, c[0x0][0x3f8] ;  /* 0x0000fe00ff069b82 */ /* 0x000e220000000a00 */
[----:B------:R-:W-:Y:S02]  /*0420*/  LOP3.LUT R12, R3, 0x3e, R12, 0xf8, !PT ;  /* 0x0000003e030c7812 */ /* 0x000fe400078ef80c */
[----:B------:R-:W-:Y:S01]  /*0430*/  SHF.R.S32.HI R13, RZ, 0x1f, R3 ;  /* 0x0000001fff0d7819 */ /* 0x000fe20000011403 */
[----:B------:R-:W-:Y:S01]  /*0440*/  IMAD R0, R0, UR18, RZ ;  /* 0x0000001200007c24 */ /* 0x000fe2000f8e02ff */
[----:B------:R-:W-:Y:S01]  /*0450*/  IADD3 R8, PT, PT, R15, 0x20, RZ ;  /* 0x000000200f087810 */ /* 0x000fe20007ffe0ff */
[----:B------:R-:W-:-:S03]  /*0460*/  IMAD.WIDE.U32 R2, R5, UR18, R12 ;  /* 0x0000001205027c25 */ /* 0x000fc6000f8e000c */
[----:B------:R-:W-:Y:S01]  /*0470*/  ISETP.GE.U32.AND P2, PT, R8, UR16, PT ;  /* 0x0000001008007c0c */ /* 0x000fe2000bf46070 */
[----:B------:R-:W2:Y:S01]  /*0480*/  @!P1 LDC.64 R20, c[0x0][0x3a0] ;  /* 0x0000e800ff149b82 */ /* 0x000ea20000000a00 */
[----:B------:R-:W-:Y:S01]  /*0490*/  IMAD R5, R5, UR19, R0 ;  /* 0x0000001305057c24 */ /* 0x000fe2000f8e0200 */
[----:B------:R-:W-:Y:S01]  /*04a0*/  @!P0 MOV R4, R2 ;  /* 0x0000000200048202 */ /* 0x000fe20000000f00 */
[-C--:B-1----:R-:W-:Y:S01]  /*04b0*/  @!P0 IMAD R0, R11, R28.reuse, RZ ;  /* 0x0000001c0b008224 */ /* 0x082fe200078e02ff */
[----:B------:R-:W-:Y:S02]  /*04c0*/  MOV R11, UR7 ;  /* 0x00000007000b7c02 */ /* 0x000fe40008000f00 */
[----:B------:R-:W-:Y:S01]  /*04d0*/  IADD3 R5, PT, PT, R3, R5, RZ ;  /* 0x0000000503057210 */ /* 0x000fe20007ffe0ff */
[C---:B------:R-:W-:Y:S01]  /*04e0*/  @!P0 IMAD R13, R15.reuse, R29, R0 ;  /* 0x0000001d0f0d8224 */ /* 0x040fe200078e0200 */
[----:B------:R-:W-:Y:S02]  /*04f0*/  SHF.R.S32.HI R0, RZ, 0x1f, R8 ;  /* 0x0000001fff007819 */ /* 0x000fe40000011408 */
[----:B------:R-:W2:Y:S01]  /*0500*/  LDG.E.64 R10, desc[UR12][R10.64] ;  /* 0x0000000c0a0a7981 */ /* 0x000ea2000c1e1b00 */
[----:B------:R-:W-:Y:S01]  /*0510*/  @!P0 IMAD.WIDE.U32 R28, R15, R28, R4 ;  /* 0x0000001c0f1c8225 */ /* 0x000fe200078e0004 */
[----:B------:R-:W-:-:S04]  /*0520*/  ISETP.GE.AND.EX P2, PT, R0, UR17, PT, P2 ;  /* 0x0000001100007c0c */ /* 0x000fc8000bf46320 */
[----:B------:R-:W-:Y:S01]  /*0530*/  @!P0 IADD3 R13, PT, PT, R29, R13, RZ ;  /* 0x0000000d1d0d8210 */ /* 0x000fe20007ffe0ff */
[----:B0-----:R-:W-:Y:S01]  /*0540*/  @!P1 IMAD R14, R9, R6, RZ ;  /* 0x00000006090e9224 */ /* 0x001fe200078e02ff */
[C---:B------:R-:W-:Y:S02]  /*0550*/  @!P0 SHF.L.U32 R9, R28.reuse, 0x1, RZ ;  /* 0x000000011c098819 */ /* 0x040fe400000006ff */
[----:B------:R-:W-:Y:S02]  /*0560*/  @!P1 MOV R24, R2 ;  /* 0x0000000200189202 */ /* 0x000fe40000000f00 */
[----:B------:R-:W-:Y:S02]  /*0570*/  @!P1 MOV R25, R5 ;  /* 0x0000000500199202 */ /* 0x000fe40000000f00 */
[----:B------:R-:W-:Y:S02]  /*0580*/  @!P0 SHF.L.U64.HI R28, R28, 0x1, R13 ;  /* 0x000000011c1c8819 */ /* 0x000fe4000001020d */
[----:B------:R-:W-:Y:S01]  /*0590*/  IADD3 R13, PT, PT, R15, 0x30, RZ ;  /* 0x000000300f0d7810 */ /* 0x000fe20007ffe0ff */
[----:B------:R-:W-:-:S03]  /*05a0*/  @!P1 IMAD.WIDE.U32 R24, R17, R6, R24 ;  /* 0x0000000611189225 */ /* 0x000fc600078e0018 */
[----:B------:R-:W-:Y:S01]  /*05b0*/  ISETP.GE.U32.AND P3, PT, R13, UR16, PT ;  /* 0x000000100d007c0c */ /* 0x000fe2000bf66070 */
[----:B------:R-:W-:Y:S01]  /*05c0*/  @!P1 IMAD R7, R17, R7, R14 ;  /* 0x0000000711079224 */ /* 0x000fe200078e020e */
[----:B------:R-:W-:Y:S01]  /*05d0*/  SHF.R.S32.HI R6, RZ, 0x1f, R13 ;  /* 0x0000001fff067819 */ /* 0x000fe2000001140d */
[----:B------:R-:W0:Y:S03]  /*05e0*/  @!P2 LDC.64 R16, c[0x0][0x3f8] ;  /* 0x0000fe00ff10ab82 */ /* 0x000e260000000a00 */
[----:B------:R-:W-:Y:S02]  /*05f0*/  ISETP.GE.AND.EX P3, PT, R6, UR17, PT, P3 ;  /* 0x0000001106007c0c */ /* 0x000fe4000bf66330 */
[C---:B---3--:R-:W-:Y:S02]  /*0600*/  @!P0 IADD3 R18, P4, PT, R9.reuse, R18, RZ ;  /* 0x0000001209128210 */ /* 0x048fe40007f9e0ff */
[----:B----4-:R-:W-:Y:S01]  /*0610*/  @!P0 IADD3 R22, P5, PT, R9, R22, RZ ;  /* 0x0000001609168210 */ /* 0x010fe20007fbe0ff */
[----:B------:R-:W1:Y:S01]  /*0620*/  @!P1 LDC.64 R14, c[0x0][0x398] ;  /* 0x0000e600ff0e9b82 */ /* 0x000e620000000a00 */
[----:B------:R-:W-:-:S02]  /*0630*/  @!P0 IADD3.X R19, PT, PT, R28, R19, RZ, P4, !PT ;  /* 0x000000131c138210 */ /* 0x000fc400027fe4ff */
[----:B------:R-:W-:Y:S02]  /*0640*/  @!P1 IADD3 R9, PT, PT, R25, R7, RZ ;  /* 0x0000000719099210 */ /* 0x000fe40007ffe0ff */
[C---:B------:R-:W-:Y:S01]  /*0650*/  @!P1 SHF.L.U32 R7, R24.reuse, 0x1, RZ ;  /* 0x0000000118079819 */ /* 0x040fe200000006ff */
[----:B------:R3:W5:Y:S01]  /*0660*/  @!P0 LDG.E R33, desc[UR12][R18.64] ;  /* 0x0000000c12218981 */ /* 0x000762000c1e1900 */
[----:B------:R-:W-:Y:S02]  /*0670*/  @!P1 SHF.L.U64.HI R24, R24, 0x1, R9 ;  /* 0x0000000118189819 */ /* 0x000fe40000010209 */
[----:B--2---:R-:W-:-:S04]  /*0680*/  @!P1 IADD3 R20, P4, PT, R7, R20, RZ ;  /* 0x0000001407149210 */ /* 0x004fc80007f9e0ff */
[----:B------:R-:W-:Y:S01]  /*0690*/  @!P1 IADD3.X R21, PT, PT, R24, R21, RZ, P4, !PT ;  /* 0x0000001518159210 */ /* 0x000fe200027fe4ff */
[----:B---3--:R-:W2:Y:S01]  /*06a0*/  @!P3 LDC.64 R18, c[0x0][0x3f8] ;  /* 0x0000fe00ff12bb82 */ /* 0x008ea20000000a00 */
[----:B0-----:R-:W-:-:S03]  /*06b0*/  @!P2 IMAD R0, R0, R16, RZ ;  /* 0x000000100000a224 */ /* 0x001fc600078e02ff */
[----:B------:R0:W5:Y:S01]  /*06c0*/  @!P1 LDG.E R32, desc[UR12][R20.64] ;  /* 0x0000000c14209981 */ /* 0x000162000c1e1900 */
[----:B------:R-:W-:Y:S02]  /*06d0*/  @!P0 IADD3.X R23, PT, PT, R28, R23, RZ, P5, !PT ;  /* 0x000000171c178210 */ /* 0x000fe40002ffe4ff */
[----:B------:R-:W-:Y:S01]  /*06e0*/  CS2R R28, SRZ ;  /* 0x00000000001c7805 */ /* 0x000fe2000001ff00 */
[----:B------:R-:W-:Y:S01]  /*06f0*/  @!P2 IMAD R17, R8, R17, R0 ;  /* 0x000000110811a224 */ /* 0x000fe200078e0200 */
[----:B-1----:R-:W-:-:S04]  /*0700*/  @!P1 IADD3 R14, P4, PT, R7, R14, RZ ;  /* 0x0000000e070e9210 */ /* 0x002fc80007f9e0ff */
[----:B------:R1:W5:Y:S01]  /*0710*/  @!P0 LDG.E R29, desc[UR12][R22.64] ;  /* 0x0000000c161d8981 */ /* 0x000362000c1e1900 */
[----:B0-----:R-:W-:Y:S02]  /*0720*/  @!P2 MOV R20, R2 ;  /* 0x000000020014a202 */ /* 0x001fe40000000f00 */
[----:B------:R-:W-:-:S03]  /*0730*/  @!P2 MOV R21, R5 ;  /* 0x000000050015a202 */ /* 0x000fc60000000f00 */
[----:B------:R-:W-:Y:S01]  /*0740*/  @!P2 IMAD.WIDE.U32 R8, R8, R16, R20 ;  /* 0x000000100808a225 */ /* 0x000fe200078e0014 */
[----:B------:R-:W-:Y:S01]  /*0750*/  ISETP.NE.AND P0, PT, RZ, UR6, PT ;  /* 0x00000006ff007c0c */ /* 0x000fe2000bf05270 */
[----:B-1----:R-:W0:Y:S03]  /*0760*/  @!P2 LDC.64 R22, c[0x0][0x3a0] ;  /* 0x0000e800ff16ab82 */ /* 0x002e260000000a00 */
[----:B------:R-:W-:Y:S01]  /*0770*/  @!P2 IADD3 R9, PT, PT, R9, R17, RZ ;  /* 0x000000110909a210 */ /* 0x000fe20007ffe0ff */
[----:B--2---:R-:W-:Y:S01]  /*0780*/  @!P3 IMAD R6, R6, R18, RZ ;  /* 0x000000120606b224 */ /* 0x004fe200078e02ff */
[----:B------:R-:W-:Y:S02]  /*0790*/  @!P1 IADD3.X R15, PT, PT, R24, R15, RZ, P4, !PT ;  /* 0x0000000f180f9210 */ /* 0x000fe400027fe4ff */
[C---:B------:R-:W-:Y:S01]  /*07a0*/  @!P2 SHF.L.U32 R7, R8.reuse, 0x1, RZ ;  /* 0x000000010807a819 */ /* 0x040fe200000006ff */
[----:B------:R-:W1:Y:S01]  /*07b0*/  @!P2 LDC.64 R20, c[0x0][0x398] ;  /* 0x0000e600ff14ab82 */ /* 0x000e620000000a00 */
[----:B------:R-:W-:Y:S01]  /*07c0*/  @!P2 SHF.L.U64.HI R0, R8, 0x1, R9 ;  /* 0x000000010800a819 */ /* 0x000fe20000010209 */
[----:B------:R2:W5:Y:S01]  /*07d0*/  @!P1 LDG.E R28, desc[UR12][R14.64] ;  /* 0x0000000c0e1c9981 */ /* 0x000562000c1e1900 */
[----:B------:R-:W-:-:S02]  /*07e0*/  @!P3 MOV R8, R2 ;  /* 0x000000020008b202 */ /* 0x000fc40000000f00 */
[----:B------:R-:W-:Y:S01]  /*07f0*/  @!P3 MOV R9, R5 ;  /* 0x000000050009b202 */ /* 0x000fe20000000f00 */
[C---:B------:R-:W-:Y:S02]  /*0800*/  @!P3 IMAD R6, R13.reuse, R19, R6 ;  /* 0x000000130d06b224 */ /* 0x040fe400078e0206 */
[----:B------:R-:W3:Y:S01]  /*0810*/  @!P3 LDC.64 R16, c[0x0][0x398] ;  /* 0x0000e600ff10bb82 */ /* 0x000ee20000000a00 */
[----:B------:R-:W-:-:S07]  /*0820*/  @!P3 IMAD.WIDE.U32 R18, R13, R18, R8 ;  /* 0x000000120d12b225 */ /* 0x000fce00078e0008 */
[----:B--2---:R-:W2:Y:S08]  /*0830*/  @!P3 LDC.64 R14, c[0x0][0x3a0] ;  /* 0x0000e800ff0ebb82 */ /* 0x004eb00000000a00 */
[----:B------:R-:W4:Y:S08]  /*0840*/  LDC.64 R8, c[0x0][0x3a8] ;  /* 0x0000ea00ff087b82 */ /* 0x000f300000000a00 */
[----:B------:R-:W3:Y:S01]  /*0850*/  @P0 LDC.64 R24, c[0x0][0x3b0] ;  /* 0x0000ec00ff180b82 */ /* 0x000ee20000000a00 */
[----:B0-----:R-:W-:-:S02]  /*0860*/  @!P2 IADD3 R22, P1, PT, R7, R22, RZ ;  /* 0x000000160716a210 */ /* 0x001fc40007f3e0ff */
[----:B------:R-:W-:Y:S02]  /*0870*/  @!P3 IADD3 R19, PT, PT, R19, R6, RZ ;  /* 0x000000061313b210 */ /* 0x000fe40007ffe0ff */
[----:B------:R-:W-:Y:S02]  /*0880*/  @!P2 IADD3.X R23, PT, PT, R0, R23, RZ, P1, !PT ;  /* 0x000000170017a210 */ /* 0x000fe40000ffe4ff */
[----:B-1----:R-:W-:Y:S02]  /*0890*/  @!P2 IADD3 R20, P1, PT, R7, R20, RZ ;  /* 0x000000140714a210 */ /* 0x002fe40007f3e0ff */
[----:B------:R-:W-:Y:S02]  /*08a0*/  @!P3 SHF.L.U32 R7, R18, 0x1, RZ ;  /* 0x000000011207b819 */ /* 0x000fe400000006ff */
[----:B------:R-:W-:Y:S02]  /*08b0*/  @!P2 IADD3.X R21, PT, PT, R0, R21, RZ, P1, !PT ;  /* 0x000000150015a210 */ /* 0x000fe40000ffe4ff */
[----:B------:R-:W-:-:S02]  /*08c0*/  @!P3 SHF.L.U64.HI R18, R18, 0x1, R19 ;  /* 0x000000011212b819 */ /* 0x000fc40000010213 */
[C---:B--2---:R-:W-:Y:S01]  /*08d0*/  @!P3 IADD3 R14, P1, PT, R7.reuse, R14, RZ ;  /* 0x0000000e070eb210 */ /* 0x044fe20007f3e0ff */
[----:B----4-:R-:W-:Y:S01]  /*08e0*/  IMAD.WIDE R8, R12, 0x4, R8 ;  /* 0x000000040c087825 */ /* 0x010fe200078e0208 */
[----:B---3--:R-:W-:Y:S02]  /*08f0*/  @!P3 IADD3 R16, P4, PT, R7, R16, RZ ;  /* 0x000000100710b210 */ /* 0x008fe40007f9e0ff */
[----:B------:R-:W-:Y:S02]  /*0900*/  CS2R R30, SRZ ;  /* 0x00000000001e7805 */ /* 0x000fe4000001ff00 */
[C---:B------:R-:W-:Y:S02]  /*0910*/  @!P3 IADD3.X R15, PT, PT, R18.reuse, R15, RZ, P1, !PT ;  /* 0x0000000f120fb210 */ /* 0x040fe40000ffe4ff */
[----:B------:R-:W-:Y:S01]  /*0920*/  @!P3 IADD3.X R17, PT, PT, R18, R17, RZ, P4, !PT ;  /* 0x000000111211b210 */ /* 0x000fe200027fe4ff */
[----:B------:R-:W5:Y:S01]  /*0930*/  LDG.E.64 R8, desc[UR12][R8.64] ;  /* 0x0000000c08087981 */ /* 0x000f62000c1e1b00 */
[----:B------:R-:W-:Y:S01]  /*0940*/  @P0 IMAD.WIDE R12, R12, 0x4, R24 ;  /* 0x000000040c0c0825 */ /* 0x000fe200078e0218 */
[----:B------:R-:W-:-:S02]  /*0950*/  CS2R R24, SRZ ;  /* 0x0000000000187805 */ /* 0x000fc4000001ff00 */
[----:B------:R0:W5:Y:S04]  /*0960*/  @!P2 LDG.E R31, desc[UR12][R22.64] ;  /* 0x0000000c161fa981 */ /* 0x000168000c1e1900 */
[----:B------:R0:W5:Y:S04]  /*0970*/  @!P3 LDG.E R30, desc[UR12][R14.64] ;  /* 0x0000000c0e1eb981 */ /* 0x000168000c1e1900 */
[----:B------:R0:W5:Y:S04]  /*0980*/  @!P2 LDG.E R25, desc[UR12][R20.64] ;  /* 0x0000000c1419a981 */ /* 0x000168000c1e1900 */
[----:B------:R0:W5:Y:S01]  /*0990*/  @!P3 LDG.E R24, desc[UR12][R16.64] ;  /* 0x0000000c1018b981 */ /* 0x000162000c1e1900 */
[----:B------:R-:W-:-:S06]  /*09a0*/  CS2R R6, SRZ ;  /* 0x0000000000067805 */ /* 0x000fcc000001ff00 */
[----:B------:R0:W5:Y:S01]  /*09b0*/  @P0 LDG.E.64 R6, desc[UR12][R12.64] ;  /* 0x0000000c0c060981 */ /* 0x000162000c1e1b00 */
[----:B------:R-:W-:Y:S01]  /*09c0*/  UISETP.NE.AND UP1, UPT, UR6, URZ, UPT ;  /* 0x000000ff0600728c */ /* 0x000fe2000bf25270 */
[----:B------:R-:W-:Y:S01]  /*09d0*/  UMOV UR9, 0x3f800000 ;  /* 0x3f80000000097882 */ /* 0x000fe20000000000 */
        /* <DEDUP_REMOVED lines=8> */
[----:B------:R-:W1:Y:S02]  /*0a60*/  @P0 MUFU.RSQ R0, R0 ;  /* 0x0000000000000308 */ /* 0x000e640000001400 */
[----:B-1----:R-:W-:-:S13]  /*0a70*/  @P0 R2UR UR5, R0 ;  /* 0x00000000000502ca */ /* 0x002fda00000e0000 */
[----:B------:R-:W-:Y:S01]  /*0a80*/  @UP0 UMOV UR9, UR5 ;  /* 0x0000000500090c82 */ /* 0x000fe20008000000 */
[----:B0-----:R-:W-:Y:S05]  /*0a90*/  BRA.U UP1, `(.L_x_623) ;  /* 0x0000000501247547 */ /* 0x001fea000b800000 */
[----:B-----5:R-:W-:Y:S02]  /*0aa0*/  HADD2.F32 R10, -RZ, R33.H0_H0 ;  /* 0x20000021ff0a7230 */ /* 0x020fe40000004100 */
[----:B------:R-:W-:Y:S02]  /*0ab0*/  HADD2.F32 R11, -RZ, R29.H0_H0 ;  /* 0x2000001dff0b7230 */ /* 0x000fe40000004100 */
[----:B------:R-:W-:Y:S02]  /*0ac0*/  HADD2.F32 R12, -RZ, R33.H1_H1 ;  /* 0x30000021ff0c7230 */ /* 0x000fe40000004100 */
[----:B------:R-:W-:Y:S01]  /*0ad0*/  FADD.FTZ R10, R10, -UR14 ;  /* 0x8000000e0a0a7e21 */ /* 0x000fe20008010000 */
[----:B------:R-:W-:Y:S02]  /*0ae0*/  HADD2.F32 R0, -RZ, R29.H1_H1 ;  /* 0x3000001dff007230 */ /* 0x000fe40000004100 */
[----:B------:R-:W-:Y:S01]  /*0af0*/  FMUL.FTZ R15, R8, R11 ;  /* 0x0000000b080f7220 */ /* 0x000fe20000410000 */
[----:B------:R-:W-:-:S02]  /*0b00*/  HADD2.F32 R18, -RZ, R28.H0_H0 ;  /* 0x2000001cff127230 */ /* 0x000fc40000004100 */
[----:B------:R-:W-:Y:S01]  /*0b10*/  FMUL.FTZ R10, R10, UR9 ;  /* 0x000000090a0a7c20 */ /* 0x000fe20008410000 */
[----:B------:R-:W-:Y:S01]  /*0b20*/  FADD.FTZ R12, R12, -UR14 ;  /* 0x8000000e0c0c7e21 */ /* 0x000fe20008010000 */
[----:B------:R-:W-:Y:S01]  /*0b30*/  FADD.FTZ R17, RZ, R15 ;  /* 0x0000000fff117221 */ /* 0x000fe20000010000 */
[----:B------:R-:W-:Y:S01]  /*0b40*/  FMUL.FTZ R14, R9, R0 ;  /* 0x00000000090e7220 */ /* 0x000fe20000410000 */
[----:B------:R-:W-:Y:S01]  /*0b50*/  FFMA.FTZ R16, R10, R15, RZ ;  /* 0x0000000f0a107223 */ /* 0x000fe200000100ff */
[--C-:B------:R-:W-:Y:S02]  /*0b60*/  HADD2.F32 R15, -RZ, R32.reuse.H0_H0 ;  /* 0x20000020ff0f7230 */ /* 0x100fe40000004100 */
[----:B------:R-:W-:Y:S01]  /*0b70*/  FMUL.FTZ R13, R12, UR9 ;  /* 0x000000090c0d7c20 */ /* 0x000fe20008410000 */
[----:B------:R-:W-:Y:S01]  /*0b80*/  FADD.FTZ R12, R14, R17 ;  /* 0x000000110e0c7221 */ /* 0x000fe20000010000 */
[----:B------:R-:W-:Y:S02]  /*0b90*/  HADD2.F32 R17, -RZ, R32.H1_H1 ;  /* 0x30000020ff117230 */ /* 0x000fe40000004100 */
[----:B------:R-:W-:Y:S01]  /*0ba0*/  FFMA.FTZ R19, R11, R10, RZ ;  /* 0x0000000a0b137223 */ /* 0x000fe200000100ff */
[----:B------:R-:W-:Y:S01]  /*0bb0*/  FADD.FTZ R15, R15, -UR14 ;  /* 0x8000000e0f0f7e21 */ /* 0x000fe20008010000 */
[----:B------:R-:W-:Y:S01]  /*0bc0*/  FADD.FTZ R11, RZ, R11 ;  /* 0x0000000bff0b7221 */ /* 0x000fe20000010000 */
[----:B------:R-:W-:Y:S01]  /*0bd0*/  FFMA.FTZ R14, R13, R14, R16 ;  /* 0x0000000e0d0e7223 */ /* 0x000fe20000010010 */
[----:B------:R-:W-:Y:S01]  /*0be0*/  FADD.FTZ R17, R17, -UR14 ;  /* 0x8000000e11117e21 */ /* 0x000fe20008010000 */
[----:B------:R-:W-:Y:S01]  /*0bf0*/  FMUL.FTZ R15, R15, UR9 ;  /* 0x000000090f0f7c20 */ /* 0x000fe20008410000 */
[----:B------:R-:W-:-:S02]  /*0c00*/  HADD2.F32 R16, -RZ, R28.H1_H1 ;  /* 0x3000001cff107230 */ /* 0x000fc40000004100 */
[----:B------:R-:W-:Y:S01]  /*0c10*/  FMUL.FTZ R23, R8, R18 ;  /* 0x0000001208177220 */ /* 0x000fe20000410000 */
[C---:B------:R-:W-:Y:S01]  /*0c20*/  FADD.FTZ R11, R18.reuse, R11 ;  /* 0x0000000b120b7221 */ /* 0x040fe20000010000 */
[----:B------:R-:W-:Y:S01]  /*0c30*/  FFMA.FTZ R10, R18, R15, R19 ;  /* 0x0000000f120a7223 */ /* 0x000fe20000010013 */
[----:B------:R-:W-:Y:S01]  /*0c40*/  FFMA.FTZ R19, R0, R13, RZ ;  /* 0x0000000d00137223 */ /* 0x000fe200000100ff */
[----:B------:R-:W-:Y:S01]  /*0c50*/  FADD.FTZ R21, RZ, R0 ;  /* 0x00000000ff157221 */ /* 0x000fe20000010000 */
[----:B------:R-:W-:Y:S01]  /*0c60*/  FMUL.FTZ R13, R17, UR9 ;  /* 0x00000009110d7c20 */ /* 0x000fe20008410000 */
[----:B------:R-:W-:Y:S02]  /*0c70*/  HADD2.F32 R18, -RZ, R31.H0_H0 ;  /* 0x2000001fff127230 */ /* 0x000fe40000004100 */
[----:B------:R-:W-:Y:S01]  /*0c80*/  FADD.FTZ R17, R12, R23 ;  /* 0x000000170c117221 */ /* 0x000fe20000010000 */
[----:B------:R-:W-:Y:S01]  /*0c90*/  FFMA.FTZ R14, R15, R23, R14 ;  /* 0x000000170f0e7223 */ /* 0x000fe2000001000e */
[C---:B------:R-:W-:Y:S01]  /*0ca0*/  FADD.FTZ R0, R16.reuse, R21 ;  /* 0x0000001510007221 */ /* 0x040fe20000010000 */
[----:B------:R-:W-:Y:S01]  /*0cb0*/  FFMA.FTZ R12, R16, R13, R19 ;  /* 0x0000000d100c7223 */ /* 0x000fe20000010013 */
[----:B------:R-:W-:Y:S01]  /*0cc0*/  FMUL.FTZ R16, R9, R16 ;  /* 0x0000001009107220 */ /* 0x000fe20000410000 */
[----:B------:R-:W-:-:S02]  /*0cd0*/  HADD2.F32 R15, -RZ, R25.H0_H0 ;  /* 0x20000019ff0f7230 */ /* 0x000fc40000004100 */
[----:B------:R-:W-:Y:S01]  /*0ce0*/  FADD.FTZ R18, R18, -UR14 ;  /* 0x8000000e12127e21 */ /* 0x000fe20008010000 */
[----:B------:R-:W-:Y:S02]  /*0cf0*/  HADD2.F32 R19, -RZ, R31.H1_H1 ;  /* 0x3000001fff137230 */ /* 0x000fe40000004100 */
[----:B------:R-:W-:Y:S01]  /*0d00*/  FADD.FTZ R17, R16, R17 ;  /* 0x0000001110117221 */ /* 0x000fe20000010000 */
[----:B------:R-:W-:Y:S01]  /*0d10*/  FFMA.FTZ R14, R13, R16, R14 ;  /* 0x000000100d0e7223 */ /* 0x000fe2000001000e */
[----:B------:R-:W-:Y:S02]  /*0d20*/  HADD2.F32 R13, -RZ, R25.H1_H1 ;  /* 0x30000019ff0d7230 */ /* 0x000fe40000004100 */
[----:B------:R-:W-:Y:S01]  /*0d30*/  FMUL.FTZ R21, R18, UR9 ;  /* 0x0000000912157c20 */ /* 0x000fe20008410000 */
[----:B------:R-:W-:Y:S01]  /*0d40*/  FMUL.FTZ R16, R8, R15 ;  /* 0x0000000f08107220 */ /* 0x000fe20000410000 */
[----:B------:R-:W-:Y:S01]  /*0d50*/  FADD.FTZ R19, R19, -UR14 ;  /* 0x8000000e13137e21 */ /* 0x000fe20008010000 */
[----:B------:R-:W-:Y:S01]  /*0d60*/  FADD.FTZ R11, R11, R15 ;  /* 0x0000000f0b0b7221 */ /* 0x000fe20000010000 */
[----:B------:R-:W-:Y:S01]  /*0d70*/  FFMA.FTZ R15, R15, R21, R10 ;  /* 0x000000150f0f7223 */ /* 0x000fe2000001000a */
[----:B------:R-:W-:Y:S01]  /*0d80*/  FFMA.FTZ R20, R21, R16, R14 ;  /* 0x0000001015147223 */ /* 0x000fe2000001000e */
[----:B------:R-:W-:Y:S01]  /*0d90*/  FMUL.FTZ R19, R19, UR9 ;  /* 0x0000000913137c20 */ /* 0x000fe20008410000 */
[----:B------:R-:W-:Y:S01]  /*0da0*/  FADD.FTZ R17, R17, R16 ;  /* 0x0000001011117221 */ /* 0x000fe20000010000 */
[----:B------:R-:W-:Y:S01]  /*0db0*/  FMUL.FTZ R14, R9, R13 ;  /* 0x0000000d090e7220 */ /* 0x000fe20000410000 */
[----:B------:R-:W-:-:S02]  /*0dc0*/  HADD2.F32 R21, -RZ, R30.H0_H0 ;  /* 0x2000001eff157230 */ /* 0x000fc40000004100 */
[----:B------:R-:W-:Y:S01]  /*0dd0*/  FFMA.FTZ R16, R13, R19, R12 ;  /* 0x000000130d107223 */ /* 0x000fe2000001000c */
[----:B------:R-:W-:Y:S02]  /*0de0*/  HADD2.F32 R18, -RZ, R24.H0_H0 ;  /* 0x20000018ff127230 */ /* 0x000fe40000004100 */
[----:B------:R-:W-:Y:S01]  /*0df0*/  FADD.FTZ R10, R14, R17 ;  /* 0x000000110e0a7221 */ /* 0x000fe20000010000 */
[----:B------:R-:W-:Y:S01]  /*0e00*/  FFMA.FTZ R19, R19, R14, R20 ;  /* 0x0000000e13137223 */ /* 0x000fe20000010014 */
[----:B------:R-:W-:Y:S01]  /*0e10*/  FADD.FTZ R12, R21, -UR14 ;  /* 0x8000000e150c7e21 */ /* 0x000fe20008010000 */
[----:B------:R-:W-:Y:S02]  /*0e20*/  HADD2.F32 R14, -RZ, R30.H1_H1 ;  /* 0x3000001eff0e7230 */ /* 0x000fe40000004100 */
[----:B------:R-:W-:Y:S01]  /*0e30*/  FMUL.FTZ R21, R8, R18 ;  /* 0x0000001208157220 */ /* 0x000fe20000410000 */
[----:B------:R-:W-:Y:S02]  /*0e40*/  HADD2.F32 R17, -RZ, R24.H1_H1 ;  /* 0x30000018ff117230 */ /* 0x000fe40000004100 */
[----:B------:R-:W-:Y:S01]  /*0e50*/  FMUL.FTZ R12, R12, UR9 ;  /* 0x000000090c0c7c20 */ /* 0x000fe20008410000 */
[----:B------:R-:W-:Y:S01]  /*0e60*/  FADD.FTZ R20, R0, R13 ;  /* 0x0000000d00147221 */ /* 0x000fe20000010000 */
[----:B------:R-:W-:Y:S01]  /*0e70*/  FADD.FTZ R14, R14, -UR14 ;  /* 0x8000000e0e0e7e21 */ /* 0x000fe20008010000 */
[----:B------:R-:W-:Y:S01]  /*0e80*/  FADD.FTZ R23, R10, R21 ;  /* 0x000000150a177221 */ /* 0x000fe20000010000 */
[----:B------:R-:W-:Y:S01]  /*0e90*/  FFMA.FTZ R34, R12, R21, R19 ;  /* 0x000000150c227223 */ /* 0x000fe20000010013 */
[----:B------:R-:W-:Y:S01]  /*0ea0*/  FMUL.FTZ R22, R9, R17 ;  /* 0x0000001109167220 */ /* 0x000fe20000410000 */
[----:B------:R-:W-:Y:S01]  /*0eb0*/  FMUL.FTZ R19, R14, UR9 ;  /* 0x000000090e137c20 */ /* 0x000fe20008410000 */
[----:B------:R-:W-:Y:S01]  /*0ec0*/  FFMA.FTZ R12, R18, R12, R15 ;  /* 0x0000000c120c7223 */ /* 0x000fe2000001000f */
[----:B------:R-:W-:Y:S01]  /*0ed0*/  FADD.FTZ R14, R11, R18 ;  /* 0x000000120b0e7221 */ /* 0x000fe20000010000 */
[----:B------:R-:W-:Y:S01]  /*0ee0*/  FADD.FTZ R10, R22, R23 ;  /* 0x00000017160a7221 */ /* 0x000fe20000010000 */
[----:B------:R-:W-:Y:S01]  /*0ef0*/  FFMA.FTZ R0, R19, R22, R34 ;  /* 0x0000001613007223 */ /* 0x000fe20000010022 */
[----:B------:R-:W-:Y:S01]  /*0f00*/  FADD.FTZ R15, R20, R17 ;  /* 0x00000011140f7221 */ /* 0x000fe20000010000 */
[----:B------:R-:W-:Y:S01]  /*0f10*/  FFMA.FTZ R13, R17, R19, R16 ;  /* 0x00000013110d7223 */ /* 0x000fe20000010010 */
[----:B------:R-:W-:Y:S06]  /*0f20*/  BRA `(.L_x_624) ;  /* 0x0000000800407947 */ /* 0x000fec0003800000 */
.L_x_623:
[----:B-----5:R-:W-:Y:S02]  /*0f30*/  HADD2.F32 R0, -RZ, R33.H0_H0 ;  /* 0x20000021ff007230 */ /* 0x020fe40000004100 */
[----:B------:R-:W-:Y:S02]  /*0f40*/  HADD2.F32 R12, -RZ, R32.H0_H0 ;  /* 0x20000020ff0c7230 */ /* 0x000fe40000004100 */
[----:B------:R-:W-:Y:S02]  /*0f50*/  HADD2.F32 R21, -RZ, R29.H0_H0 ;  /* 0x2000001dff157230 */ /* 0x000fe40000004100 */
[----:B------:R-:W-:Y:S01]  /*0f60*/  FADD.FTZ R11, R0, -UR14 ;  /* 0x8000000e000b7e21 */ /* 0x000fe20008010000 */
[----:B------:R-:W-:Y:S02]  /*0f70*/  HADD2.F32 R0, -RZ, R33.H1_H1 ;  /* 0x30000021ff007230 */ /* 0x000fe40000004100 */
[----:B------:R-:W-:Y:S01]  /*0f80*/  FADD.FTZ R12, R12, -UR14 ;  /* 0x8000000e0c0c7e21 */ /* 0x000fe20008010000 */
[----:B------:R-:W-:-:S02]  /*0f90*/  HADD2.F32 R23, -RZ, R28.H0_H0 ;  /* 0x2000001cff177230 */ /* 0x000fc40000004100 */
[----:B------:R-:W-:Y:S01]  /*0fa0*/  FMUL.FTZ R11, R11, UR9 ;  /* 0x000000090b0b7c20 */ /* 0x000fe20008410000 */
[----:B------:R-:W-:Y:S01]  /*0fb0*/  FADD.FTZ R0, R0, -UR14 ;  /* 0x8000000e00007e21 */ /* 0x000fe20008010000 */
[----:B------:R-:W-:Y:S02]  /*0fc0*/  FMUL.FTZ R19, R12, UR9 ;  /* 0x000000090c137c20 */ /* 0x000fe40008410000 */
[--C-:B------:R-:W-:Y:S01]  /*0fd0*/  FFMA.FTZ R13, R8, R11, R6.reuse ;  /* 0x0000000b080d7223 */ /* 0x100fe20000010006 */
[----:B------:R-:W-:Y:S01]  /*0fe0*/  FMUL.FTZ R0, R0, UR9 ;  /* 0x0000000900007c20 */ /* 0x000fe20008410000 */
[----:B------:R-:W-:Y:S02]  /*0ff0*/  FFMA.FTZ R22, R8, R19, R6 ;  /* 0x0000001308167223 */ /* 0x000fe40000010006 */
[----:B------:R-:W-:Y:S01]  /*1000*/  FMUL.FTZ R10, R13, -1.4426950216293334961 ;  /* 0xbfb8aa3b0d0a7820 */ /* 0x000fe20000410000 */
[----:B------:R-:W-:Y:S01]  /*1010*/  FFMA.FTZ R17, R9, R0, R7 ;  /* 0x0000000009117223 */ /* 0x000fe20000010007 */
[----:B------:R-:W-:-:S03]  /*1020*/  FMUL.FTZ R20, R22, -1.4426950216293334961 ;  /* 0xbfb8aa3b16147820 */ /* 0x000fc60000410000 */
[----:B------:R-:W-:Y:S01]  /*1030*/  FMUL.FTZ R15, R17, -1.4426950216293334961 ;  /* 0xbfb8aa3b110f7820 */ /* 0x000fe20000410000 */
[----:B------:R-:W0:Y:S08]  /*1040*/  MUFU.EX2 R10, R10 ;  /* 0x0000000a000a7308 */ /* 0x000e300000000800 */
[----:B------:R-:W1:Y:S08]  /*1050*/  MUFU.EX2 R15, R15 ;  /* 0x0000000f000f7308 */ /* 0x000e700000000800 */
[----:B------:R-:W2:Y:S01]  /*1060*/  MUFU.EX2 R20, R20 ;  /* 0x0000001400147308 */ /* 0x000ea20000000800 */
[----:B0-----:R-:W-:-:S07]  /*1070*/  FADD.FTZ R12, R10, 1 ;  /* 0x3f8000000a0c7421 */ /* 0x001fce0000010000 */
[----:B------:R-:W0:Y:S01]  /*1080*/  MUFU.RCP R12, R12 ;  /* 0x0000000c000c7308 */ /* 0x000e220000001000 */
[----:B-1----:R-:W-:Y:S01]  /*1090*/  FADD.FTZ R16, R15, 1 ;  /* 0x3f8000000f107421 */ /* 0x002fe20000010000 */
[----:B------:R-:W-:-:S06]  /*10a0*/  HADD2.F32 R15, -RZ, R32.H1_H1 ;  /* 0x30000020ff0f7230 */ /* 0x000fcc0000004100 */
[----:B------:R-:W1:Y:S01]  /*10b0*/  MUFU.RCP R16, R16 ;  /* 0x0000001000107308 */ /* 0x000e620000001000 */
[----:B--2---:R-:W-:Y:S01]  /*10c0*/  FADD.FTZ R14, R20, 1 ;  /* 0x3f800000140e7421 */ /* 0x004fe20000010000 */
[----:B------:R-:W-:-:S05]  /*10d0*/  HADD2.F32 R20, -RZ, R31.H0_H0 ;  /* 0x2000001fff147230 */ /* 0x000fca0000004100 */
[----:B------:R-:W-:Y:S01]  /*10e0*/  FADD.FTZ R20, R20, -UR14 ;  /* 0x8000000e14147e21 */ /* 0x000fe20008010000 */
[----:B------:R-:W2:Y:S01]  /*10f0*/  MUFU.RCP R14, R14 ;  /* 0x0000000e000e7308 */ /* 0x000ea20000001000 */
[----:B0-----:R-:W-:Y:S01]  /*1100*/  FADD.FTZ R10, -R12, 1 ;  /* 0x3f8000000c0a7421 */ /* 0x001fe20000010100 */
[----:B------:R-:W-:Y:S01]  /*1110*/  FMUL.FTZ R18, R21, R12 ;  /* 0x0000000c15127220 */ /* 0x000fe20000410000 */
[----:B------:R-:W-:Y:S01]  /*1120*/  FADD.FTZ R12, R15, -UR14 ;  /* 0x8000000e0f0c7e21 */ /* 0x000fe20008010000 */
[----:B------:R-:W-:Y:S02]  /*1130*/  HADD2.F32 R21, -RZ, R29.H1_H1 ;  /* 0x3000001dff157230 */ /* 0x000fe40000004100 */
[----:B------:R-:W-:Y:S01]  /*1140*/  FFMA.FTZ R13, R13, R10, 1 ;  /* 0x3f8000000d0d7423 */ /* 0x000fe2000001000a */
[----:B------:R-:W-:Y:S01]  /*1150*/  FMUL.FTZ R12, R12, UR9 ;  /* 0x000000090c0c7c20 */ /* 0x000fe20008410000 */
[----:B-1----:R-:W-:Y:S01]  /*1160*/  FADD.FTZ R10, -R16, 1 ;  /* 0x3f800000100a7421 */ /* 0x002fe20000010100 */
[----:B------:R-:W-:Y:S01]  /*1170*/  FMUL.FTZ R16, R21, R16 ;  /* 0x0000001015107220 */ /* 0x000fe20000410000 */
[----:B------:R-:W-:-:S02]  /*1180*/  FMUL.FTZ R18, R18, R13 ;  /* 0x0000000d12127220 */ /* 0x000fc40000410000 */
[----:B------:R-:W-:Y:S01]  /*1190*/  FFMA.FTZ R17, R17, R10, 1 ;  /* 0x3f80000011117423 */ /* 0x000fe2000001000a */
[----:B------:R-:W-:Y:S01]  /*11a0*/  FFMA.FTZ R10, R9, R12, R7 ;  /* 0x0000000c090a7223 */ /* 0x000fe20000010007 */
[----:B--2---:R-:W-:-:S03]  /*11b0*/  FADD.FTZ R15, -R14, 1 ;  /* 0x3f8000000e0f7421 */ /* 0x004fc60000010100 */
[----:B------:R-:W-:Y:S01]  /*11c0*/  FMUL.FTZ R27, R10, -1.4426950216293334961 ;  /* 0xbfb8aa3b0a1b7820 */ /* 0x000fe20000410000 */
[----:B------:R-:W-:Y:S01]  /*11d0*/  FMUL.FTZ R23, R23, R14 ;  /* 0x0000000e17177220 */ /* 0x000fe20000410000 */
[----:B------:R-:W-:Y:S01]  /*11e0*/  FMUL.FTZ R16, R16, R17 ;  /* 0x0000001110107220 */ /* 0x000fe20000410000 */
[----:B------:R-:W-:Y:S01]  /*11f0*/  FFMA.FTZ R22, R22, R15, 1 ;  /* 0x3f80000016167423 */ /* 0x000fe2000001000f */
[----:B------:R-:W-:Y:S01]  /*1200*/  FMUL.FTZ R15, R20, UR9 ;  /* 0x00000009140f7c20 */ /* 0x000fe20008410000 */
[----:B------:R-:W-:Y:S01]  /*1210*/  HADD2.F32 R17, -RZ, R28.H1_H1 ;  /* 0x3000001cff117230 */ /* 0x000fe20000004100 */
[----:B------:R-:W0:Y:S01]  /*1220*/  MUFU.EX2 R27, R27 ;  /* 0x0000001b001b7308 */ /* 0x000e220000000800 */
[----:B------:R-:W-:Y:S01]  /*1230*/  FMUL.FTZ R22, R23, R22 ;  /* 0x0000001617167220 */ /* 0x000fe20000410000 */
[----:B------:R-:W-:Y:S01]  /*1240*/  FFMA.FTZ R14, R8, R15, R6 ;  /* 0x0000000f080e7223 */ /* 0x000fe20000010006 */
[----:B------:R-:W-:-:S03]  /*1250*/  FMUL.FTZ R23, R9, R16 ;  /* 0x0000001009177220 */ /* 0x000fc60000410000 */
[----:B------:R-:W-:-:S06]  /*1260*/  FMUL.FTZ R34, R14, -1.4426950216293334961 ;  /* 0xbfb8aa3b0e227820 */ /* 0x000fcc0000410000 */
[----:B------:R-:W1:Y:S01]  /*1270*/  MUFU.EX2 R34, R34 ;  /* 0x0000002200227308 */ /* 0x000e620000000800 */
[----:B0-----:R-:W-:-:S07]  /*1280*/  FADD.FTZ R20, R27, 1 ;  /* 0x3f8000001b147421 */ /* 0x001fce0000010000 */
[----:B------:R-:W0:Y:S01]  /*1290*/  MUFU.RCP R20, R20 ;  /* 0x0000001400147308 */ /* 0x000e220000001000 */
[----:B-1----:R-:W-:Y:S01]  /*12a0*/  FADD.FTZ R21, R34, 1 ;  /* 0x3f80000022157421 */ /* 0x002fe20000010000 */
[----:B------:R-:W-:-:S06]  /*12b0*/  HADD2.F32 R34, -RZ, R25.H0_H0 ;  /* 0x20000019ff227230 */ /* 0x000fcc0000004100 */
[----:B------:R-:W1:Y:S01]  /*12c0*/  MUFU.RCP R21, R21 ;  /* 0x0000001500157308 */ /* 0x000e620000001000 */
[----:B0-----:R-:W-:-:S04]  /*12d0*/  FADD.FTZ R13, -R20, 1 ;  /* 0x3f800000140d7421 */ /* 0x001fc80000010100 */
[----:B------:R-:W-:Y:S01]  /*12e0*/  FFMA.FTZ R10, R10, R13, 1 ;  /* 0x3f8000000a0a7423 */ /* 0x000fe2000001000d */
[----:B------:R-:W-:Y:S01]  /*12f0*/  FMUL.FTZ R13, R17, R20 ;  /* 0x00000014110d7220 */ /* 0x000fe20000410000 */
[----:B-1----:R-:W-:Y:S01]  /*1300*/  FADD.FTZ R17, -R21, 1 ;  /* 0x3f80000015117421 */ /* 0x002fe20000010100 */
[----:B------:R-:W-:Y:S01]  /*1310*/  FMUL.FTZ R21, R34, R21 ;  /* 0x0000001522157220 */ /* 0x000fe20000410000 */
[----:B------:R-:W-:Y:S02]  /*1320*/  FFMA.FTZ R34, R11, R18, RZ ;  /* 0x000000120b227223 */ /* 0x000fe400000100ff */
[----:B------:R-:W-:Y:S01]  /*1330*/  FFMA.FTZ R20, R14, R17, 1 ;  /* 0x3f8000000e147423 */ /* 0x000fe20000010011 */
[----:B------:R-:W-:Y:S02]  /*1340*/  HADD2.F32 R17, -RZ, R31.H1_H1 ;  /* 0x3000001fff117230 */ /* 0x000fe40000004100 */
[----:B------:R-:W-:Y:S01]  /*1350*/  FMUL.FTZ R14, R13, R10 ;  /* 0x0000000a0d0e7220 */ /* 0x000fe20000410000 */
[----:B------:R-:W-:Y:S01]  /*1360*/  FMUL.FTZ R10, R8, R18 ;  /* 0x00000012080a7220 */ /* 0x000fe20000410000 */
[----:B------:R-:W-:Y:S01]  /*1370*/  FMUL.FTZ R13, R21, R20 ;  /* 0x00000014150d7220 */ /* 0x000fe20000410000 */
[----:B------:R-:W-:-:S02]  /*1380*/  FADD.FTZ R17, R17, -UR14 ;  /* 0x8000000e11117e21 */ /* 0x000fc40008010000 */
[----:B------:R-:W-:Y:S01]  /*1390*/  FFMA.FTZ R27, R11, R10, RZ ;  /* 0x0000000a0b1b7223 */ /* 0x000fe200000100ff */
[----:B------:R-:W-:Y:S01]  /*13a0*/  FADD.FTZ R20, RZ, R10 ;  /* 0x0000000aff147221 */ /* 0x000fe20000010000 */
[----:B------:R-:W-:Y:S01]  /*13b0*/  FADD.FTZ R11, RZ, R18 ;  /* 0x00000012ff0b7221 */ /* 0x000fe20000010000 */
[----:B------:R-:W-:Y:S01]  /*13c0*/  FMUL.FTZ R10, R17, UR9 ;  /* 0x00000009110a7c20 */ /* 0x000fe20008410000 */
[----:B------:R-:W-:Y:S01]  /*13d0*/  FFMA.FTZ R27, R0, R23, R27 ;  /* 0x00000017001b7223 */ /* 0x000fe2000001001b */
[----:B------:R-:W-:Y:S01]  /*13e0*/  FADD.FTZ R23, R23, R20 ;  /* 0x0000001417177221 */ /* 0x000fe20000010000 */
[----:B------:R-:W-:Y:S01]  /*13f0*/  FFMA.FTZ R18, R19, R22, R34 ;  /* 0x0000001613127223 */ /* 0x000fe20000010022 */
[----:B------:R-:W-:Y:S01]  /*1400*/  FFMA.FTZ R17, R9, R10, R7 ;  /* 0x0000000a09117223 */ /* 0x000fe20000010007 */
[----:B------:R-:W-:Y:S02]  /*1410*/  HADD2.F32 R34, -RZ, R25.H1_H1 ;  /* 0x30000019ff227230 */ /* 0x000fe40000004100 */
[----:B------:R-:W-:Y:S01]  /*1420*/  FFMA.FTZ R18, R15, R13, R18 ;  /* 0x0000000d0f127223 */ /* 0x000fe20000010012 */
[----:B------:R-:W-:-:S06]  /*1430*/  FMUL.FTZ R20, R17, -1.4426950216293334961 ;  /* 0xbfb8aa3b11147820 */ /* 0x000fcc0000410000 */
[----:B------:R-:W0:Y:S02]  /*1440*/  MUFU.EX2 R20, R20 ;  /* 0x0000001400147308 */ /* 0x000e240000000800 */
[----:B0-----:R-:W-:Y:S01]  /*1450*/  FADD.FTZ R21, R20, 1 ;  /* 0x3f80000014157421 */ /* 0x001fe20000010000 */
[----:B------:R-:W-:Y:S01]  /*1460*/  FADD.FTZ R20, R11, R22 ;  /* 0x000000160b147221 */ /* 0x000fe20000010000 */
[----:B------:R-:W-:-:S03]  /*1470*/  FMUL.FTZ R22, R8, R22 ;  /* 0x0000001608167220 */ /* 0x000fc60000410000 */
[----:B------:R-:W-:Y:S01]  /*1480*/  FADD.FTZ R20, R20, R13 ;  /* 0x0000000d14147221 */ /* 0x000fe20000010000 */
[----:B------:R-:W0:Y:S01]  /*1490*/  MUFU.RCP R21, R21 ;  /* 0x0000001500157308 */ /* 0x000e220000001000 */
[----:B------:R-:W-:Y:S01]  /*14a0*/  FFMA.FTZ R19, R19, R22, R27 ;  /* 0x0000001613137223 */ /* 0x000fe2000001001b */
[----:B------:R-:W-:Y:S01]  /*14b0*/  FADD.FTZ R23, R23, R22 ;  /* 0x0000001617177221 */ /* 0x000fe20000010000 */
[----:B------:R-:W-:Y:S01]  /*14c0*/  FADD.FTZ R27, RZ, R16 ;  /* 0x00000010ff1b7221 */ /* 0x000fe20000010000 */
[----:B------:R-:W-:Y:S01]  /*14d0*/  FMUL.FTZ R13, R8, R13 ;  /* 0x0000000d080d7220 */ /* 0x000fe20000410000 */
[----:B0-----:R-:W-:Y:S01]  /*14e0*/  FMUL.FTZ R11, R34, R21 ;  /* 0x00000015220b7220 */ /* 0x001fe20000410000 */
[----:B------:R-:W-:-:S04]  /*14f0*/  FADD.FTZ R34, -R21, 1 ;  /* 0x3f80000015227421 */ /* 0x000fc80000010100 */
[----:B------:R-:W-:Y:S01]  /*1500*/  FFMA.FTZ R34, R17, R34, 1 ;  /* 0x3f80000011227423 */ /* 0x000fe20000010022 */
[----:B------:R-:W-:-:S03]  /*1510*/  HADD2.F32 R17, -RZ, R30.H0_H0 ;  /* 0x2000001eff117230 */ /* 0x000fc60000004100 */
[----:B------:R-:W-:Y:S01]  /*1520*/  FMUL.FTZ R11, R11, R34 ;  /* 0x000000220b0b7220 */ /* 0x000fe20000410000 */
[----:B------:R-:W-:Y:S01]  /*1530*/  FFMA.FTZ R34, R0, R16, RZ ;  /* 0x0000001000227223 */ /* 0x000fe200000100ff */
[----:B------:R-:W-:Y:S01]  /*1540*/  FADD.FTZ R17, R17, -UR14 ;  /* 0x8000000e11117e21 */ /* 0x000fe20008010000 */
[----:B------:R-:W-:Y:S01]  /*1550*/  FADD.FTZ R0, R27, R14 ;  /* 0x0000000e1b007221 */ /* 0x000fe20000010000 */
[--C-:B------:R-:W-:Y:S02]  /*1560*/  HADD2.F32 R16, -RZ, R24.reuse.H0_H0 ;  /* 0x20000018ff107230 */ /* 0x100fe40000004100 */
[-C--:B------:R-:W-:Y:S01]  /*1570*/  FFMA.FTZ R27, R12, R14.reuse, R34 ;  /* 0x0000000e0c1b7223 */ /* 0x080fe20000010022 */
[----:B------:R-:W-:Y:S01]  /*1580*/  FMUL.FTZ R17, R17, UR9 ;  /* 0x0000000911117c20 */ /* 0x000fe20008410000 */
[----:B------:R-:W-:Y:S01]  /*1590*/  FMUL.FTZ R14, R9, R14 ;  /* 0x0000000e090e7220 */ /* 0x000fe20000410000 */
[----:B------:R-:W-:Y:S02]  /*15a0*/  HADD2.F32 R34, -RZ, R24.H1_H1 ;  /* 0x30000018ff227230 */ /* 0x000fe40000004100 */
[----:B------:R-:W-:Y:S01]  /*15b0*/  FFMA.FTZ R27, R10, R11, R27 ;  /* 0x0000000b0a1b7223 */ /* 0x000fe2000001001b */
[----:B------:R-:W-:Y:S01]  /*15c0*/  FFMA.FTZ R22, R8, R17, R6 ;  /* 0x0000001108167223 */ /* 0x000fe20000010006 */
[----:B------:R-:W-:Y:S01]  /*15d0*/  FFMA.FTZ R12, R12, R14, R19 ;  /* 0x0000000e0c0c7223 */ /* 0x000fe20000010013 */
[----:B------:R-:W-:-:S02]  /*15e0*/  FADD.FTZ R23, R14, R23 ;  /* 0x000000170e177221 */ /* 0x000fc40000010000 */
[----:B------:R-:W-:Y:S01]  /*15f0*/  FMUL.FTZ R21, R22, -1.4426950216293334961 ;  /* 0xbfb8aa3b16157820 */ /* 0x000fe20000410000 */
[----:B------:R-:W-:-:S05]  /*1600*/  FFMA.FTZ R12, R15, R13, R12 ;  /* 0x0000000d0f0c7223 */ /* 0x000fca000001000c */
[----:B------:R-:W0:Y:S02]  /*1610*/  MUFU.EX2 R21, R21 ;  /* 0x0000001500157308 */ /* 0x000e240000000800 */
[----:B0-----:R-:W-:-:S06]  /*1620*/  FADD.FTZ R21, R21, 1 ;  /* 0x3f80000015157421 */ /* 0x001fcc0000010000 */
[----:B------:R-:W0:Y:S02]  /*1630*/  MUFU.RCP R21, R21 ;  /* 0x0000001500157308 */ /* 0x000e240000001000 */
[----:B0-----:R-:W-:Y:S01]  /*1640*/  FMUL.FTZ R19, R16, R21 ;  /* 0x0000001510137220 */ /* 0x001fe20000410000 */
[----:B------:R-:W-:Y:S01]  /*1650*/  FADD.FTZ R16, -R21, 1 ;  /* 0x3f80000015107421 */ /* 0x000fe20000010100 */
[----:B------:R-:W-:-:S03]  /*1660*/  HADD2.F32 R21, -RZ, R30.H1_H1 ;  /* 0x3000001eff157230 */ /* 0x000fc60000004100 */
[----:B------:R-:W-:Y:S02]  /*1670*/  FFMA.FTZ R16, R22, R16, 1 ;  /* 0x3f80000016107423 */ /* 0x000fe40000010010 */
[----:B------:R-:W-:Y:S02]  /*1680*/  FADD.FTZ R21, R21, -UR14 ;  /* 0x8000000e15157e21 */ /* 0x000fe40008010000 */
[----:B------:R-:W-:Y:S02]  /*1690*/  FMUL.FTZ R19, R19, R16 ;  /* 0x0000001013137220 */ /* 0x000fe40000410000 */
[----:B------:R-:W-:-:S04]  /*16a0*/  FMUL.FTZ R16, R21, UR9 ;  /* 0x0000000915107c20 */ /* 0x000fc80008410000 */
[----:B------:R-:W-:-:S04]  /*16b0*/  FFMA.FTZ R14, R9, R16, R7 ;  /* 0x00000010090e7223 */ /* 0x000fc80000010007 */
[----:B------:R-:W-:-:S06]  /*16c0*/  FMUL.FTZ R22, R14, -1.4426950216293334961 ;  /* 0xbfb8aa3b0e167820 */ /* 0x000fcc0000410000 */
[----:B------:R-:W0:Y:S02]  /*16d0*/  MUFU.EX2 R22, R22 ;  /* 0x0000001600167308 */ /* 0x000e240000000800 */
[----:B0-----:R-:W-:Y:S01]  /*16e0*/  FADD.FTZ R21, R22, 1 ;  /* 0x3f80000016157421 */ /* 0x001fe20000010000 */
[----:B------:R-:W-:-:S05]  /*16f0*/  FADD.FTZ R22, R0, R11 ;  /* 0x0000000b00167221 */ /* 0x000fca0000010000 */
[----:B------:R-:W0:Y:S02]  /*1700*/  MUFU.RCP R21, R21 ;  /* 0x0000001500157308 */ /* 0x000e240000001000 */
[----:B0-----:R-:W-:Y:S01]  /*1710*/  FMUL.FTZ R15, R34, R21 ;  /* 0x00000015220f7220 */ /* 0x001fe20000410000 */
[----:B------:R-:W-:-:S04]  /*1720*/  FADD.FTZ R34, -R21, 1 ;  /* 0x3f80000015227421 */ /* 0x000fc80000010100 */
[----:B------:R-:W-:Y:S01]  /*1730*/  FFMA.FTZ R34, R14, R34, 1 ;  /* 0x3f8000000e227423 */ /* 0x000fe20000010022 */
[----:B------:R-:W-:Y:S01]  /*1740*/  FADD.FTZ R14, R23, R13 ;  /* 0x0000000d170e7221 */ /* 0x000fe20000010000 */
[----:B------:R-:W-:Y:S02]  /*1750*/  FMUL.FTZ R13, R9, R11 ;  /* 0x0000000b090d7220 */ /* 0x000fe40000410000 */
[----:B------:R-:W-:Y:S02]  /*1760*/  FMUL.FTZ R15, R15, R34 ;  /* 0x000000220f0f7220 */ /* 0x000fe40000410000 */
[----:B------:R-:W-:Y:S01]  /*1770*/  FFMA.FTZ R12, R10, R13, R12 ;  /* 0x0000000d0a0c7223 */ /* 0x000fe2000001000c */
[----:B------:R-:W-:Y:S01]  /*1780*/  FADD.FTZ R14, R13, R14 ;  /* 0x0000000e0d0e7221 */ /* 0x000fe20000010000 */
[----:B------:R-:W-:-:S04]  /*1790*/  FMUL.FTZ R13, R8, R19 ;  /* 0x00000013080d7220 */ /* 0x000fc80000410000 */
[----:B------:R-:W-:Y:S01]  /*17a0*/  FFMA.FTZ R21, R17, R13, R12 ;  /* 0x0000000d11157223 */ /* 0x000fe2000001000c */
[----:B------:R-:W-:Y:S01]  /*17b0*/  FADD.FTZ R14, R14, R13 ;  /* 0x0000000d0e0e7221 */ /* 0x000fe20000010000 */
[----:B------:R-:W-:Y:S01]  /*17c0*/  FMUL.FTZ R13, R9, R15 ;  /* 0x0000000f090d7220 */ /* 0x000fe20000410000 */
[----:B------:R-:W-:-:S03]  /*17d0*/  FFMA.FTZ R12, R17, R19, R18 ;  /* 0x00000013110c7223 */ /* 0x000fc60000010012 */
[C---:B------:R-:W-:Y:S01]  /*17e0*/  FFMA.FTZ R0, R16.reuse, R13, R21 ;  /* 0x0000000d10007223 */ /* 0x040fe20000010015 */
[----:B------:R-:W-:Y:S01]  /*17f0*/  FADD.FTZ R10, R13, R14 ;  /* 0x0000000e0d0a7221 */ /* 0x000fe20000010000 */
[----:B------:R-:W-:Y:S01]  /*1800*/  FFMA.FTZ R13, R16, R15, R27 ;  /* 0x0000000f100d7223 */ /* 0x000fe2000001001b */
[----:B------:R-:W-:Y:S01]  /*1810*/  FADD.FTZ R14, R20, R19 ;  /* 0x00000013140e7221 */ /* 0x000fe20000010000 */
[----:B------:R-:W-:-:S07]  /*1820*/  FADD.FTZ R15, R22, R15 ;  /* 0x0000000f160f7221 */ /* 0x000fce0000010000 */
.L_x_624:
[----:B------:R-:W-:Y:S01]  /*1830*/  MOV R11, R10 ;  /* 0x0000000a000b7202 */ /* 0x000fe20000000f00 */
[----:B------:R-:W0:Y:S01]  /*1840*/  S2UR UR10, SR_CgaCtaId ;  /* 0x00000000000a79c3 */ /* 0x000e220000008800 */
[----:B------:R-:W-:Y:S01]  /*1850*/  MOV R16, R0 ;  /* 0x0000000000107202 */ /* 0x000fe20000000f00 */
[----:B------:R-:W-:Y:S01]  /*1860*/  UMOV UR7, 0x400 ;  /* 0x0000040000077882 */ /* 0x000fe20000000000 */
[C---:B------:R-:W-:Y:S01]  /*1870*/  ISETP.GT.AND P0, PT, R37.reuse, 0x1e, PT ;  /* 0x0000001e2500780c */ /* 0x040fe20003f04270 */
[----:B------:R-:W1:Y:S01]  /*1880*/  SHFL.DOWN PT, R0, R11, 0x1, 0x1f ;  /* 0x08201f000b007f89 */ /* 0x000e6200000e0000 */
[----:B------:R-:W-:Y:S01]  /*1890*/  UIADD3 UR5, UPT, UPT, UR7, 0xa0, URZ ;  /* 0x000000a007057890 */ /* 0x000fe2000fffe0ff */
[----:B------:R-:W-:Y:S01]  /*18a0*/  ISETP.GT.AND P2, PT, R37, 0xf, PT ;  /* 0x0000000f2500780c */ /* 0x000fe20003f44270 */
[----:B------:R-:W2:Y:S01]  /*18b0*/  LDCU UR6, c[0x0][0x374] ;  /* 0x00006e80ff0677ac */ /* 0x000ea20008000800 */
[----:B------:R-:W3:Y:S01]  /*18c0*/  SHFL.DOWN PT, R17, R16, 0x1, 0x1f ;  /* 0x08201f0010117f89 */ /* 0x000ee200000e0000 */
[----:B------:R-:W-:Y:S01]  /*18d0*/  BSSY.RECONVERGENT B0, `(.L_x_625) ;  /* 0x0000024000007945 */ /* 0x000fe20003800200 */
[----:B------:R-:W-:-:S02]  /*18e0*/  ISETP.NE.AND P1, PT, R36, RZ, PT ;  /* 0x000000ff2400720c */ /* 0x000fc40003f25270 */
[----:B------:R-:W-:Y:S01]  /*18f0*/  ISETP.GT.U32.AND P3, PT, R36, 0x1f, PT ;  /* 0x0000001f2400780c */ /* 0x000fe20003f64070 */
[----:B0-----:R-:W-:-:S03]  /*1900*/  ULEA UR5, UR10, UR5, 0x18 ;  /* 0x000000050a057291 */ /* 0x001fc6000f8ec0ff */
[----:B-1----:R-:W-:Y:S01]  /*1910*/  @!P0 FADD.FTZ R11, R0, R11 ;  /* 0x0000000b000b8221 */ /* 0x002fe20000010000 */
[----:B---3--:R-:W-:-:S04]  /*1920*/  @!P0 FADD.FTZ R16, R17, R16 ;  /* 0x0000001011108221 */ /* 0x008fc80000010000 */
        /* <DEDUP_REMOVED lines=30> */
.L_x_626:
[----:B------:R-:W-:Y:S05]  /*1b10*/  BSYNC.RECONVERGENT B0 ;  /* 0x0000000000007941 */ /* 0x000fea0003800200 */
.L_x_625:
[----:B------:R-:W-:Y:S06]  /*1b20*/  BAR.SYNC.DEFER_BLOCKING 0x0 ;  /* 0x0000000000007b1d */ /* 0x000fec0000010000 */
[----:B------:R-:W-:Y:S04]  /*1b30*/  BSSY.RECONVERGENT B0, `(.L_x_627) ;  /* 0x0000029000007945 */ /* 0x000fe80003800200 */
[----:B------:R-:W-:Y:S05]  /*1b40*/  @P1 BRA `(.L_x_628) ;  /* 0x00000000009c1947 */ /* 0x000fea0003800000 */
[----:B------:R-:W-:-:S09]  /*1b50*/  ULEA UR5, UR10, UR7, 0x18 ;  /* 0x000000070a057291 */ /* 0x000fd2000f8ec0ff */
[----:B---3--:R-:W3:Y:S04]  /*1b60*/  LDS.64 R20, [UR5+0x18] ;  /* 0x00001805ff147984 */ /* 0x008ee80008000a00 */
[----:B-12---:R-:W1:Y:S01]  /*1b70*/  LDS.128 R16, [UR5+0x20] ;  /* 0x00002005ff107984 */ /* 0x006e620008000c00 */
[----:B---3--:R-:W-:Y:S01]  /*1b80*/  FADD.FTZ R23, R10, R20 ;  /* 0x000000140a177221 */ /* 0x008fe20000010000 */
[----:B0-----:R-:W-:-:S03]  /*1b90*/  FADD.FTZ R10, R11, R21 ;  /* 0x000000150b0a7221 */ /* 0x001fc60000010000 */
[----:B-1----:R-:W-:Y:S01]  /*1ba0*/  FADD.FTZ R11, R23, R16 ;  /* 0x00000010170b7221 */ /* 0x002fe20000010000 */
[----:B------:R-:W-:Y:S01]  /*1bb0*/  FADD.FTZ R10, R10, R17 ;  /* 0x000000110a0a7221 */ /* 0x000fe20000010000 */
[----:B------:R-:W0:Y:S02]  /*1bc0*/  LDS.128 R20, [UR5+0x30] ;  /* 0x00003005ff147984 */ /* 0x000e240008000c00 */
[----:B------:R-:W-:Y:S01]  /*1bd0*/  FADD.FTZ R11, R11, R18 ;  /* 0x000000120b0b7221 */ /* 0x000fe20000010000 */
[----:B------:R-:W-:Y:S02]  /*1be0*/  FADD.FTZ R10, R10, R19 ;  /* 0x000000130a0a7221 */ /* 0x000fe40000010000 */
[----:B------:R-:W1:Y:S01]  /*1bf0*/  LDS.128 R16, [UR5+0x40] ;  /* 0x00004005ff107984 */ /* 0x000e620008000c00 */
        /* <DEDUP_REMOVED lines=28> */
.L_x_628:
[----:B------:R-:W-:Y:S05]  /*1dc0*/  BSYNC.RECONVERGENT B0 ;  /* 0x0000000000007941 */ /* 0x000fea0003800200 */
.L_x_627:
[----:B------:R-:W-:Y:S06]  /*1dd0*/  BAR.SYNC.DEFER_BLOCKING 0x0 ;  /* 0x0000000000007b1d */ /* 0x000fec0000010000 */
[----:B------:R-:W-:Y:S04]  /*1de0*/  BSSY.RECONVERGENT B0, `(.L_x_629) ;  /* 0x000004d000007945 */ /* 0x000fe80003800200 */
[----:B------:R-:W-:Y:S05]  /*1df0*/  @P3 BRA `(.L_x_630) ;  /* 0x00000004002c3947 */ /* 0x000fea0003800000 */
[----:B-12---:R-:W1:Y:S04]  /*1e00*/  LDS.128 R16, [R0+0x200] ;  /* 0x0002000000107984 */ /* 0x006e680000000c00 */
[----:B---3--:R-:W2:Y:S01]  /*1e10*/  LDS.128 R20, [R0+0x400] ;  /* 0x0004000000147984 */ /* 0x008ea20000000c00 */
[----:B-1----:R-:W-:Y:S01]  /*1e20*/  FADD.FTZ R34, R13, R17 ;  /* 0x000000110d227221 */ /* 0x002fe20000010000 */
[----:B------:R-:W-:Y:S01]  /*1e30*/  FADD.FTZ R17, R14, R18 ;  /* 0x000000120e117221 */ /* 0x000fe20000010000 */
[----:B------:R-:W-:Y:S01]  /*1e40*/  FADD.FTZ R16, R12, R16 ;  /* 0x000000100c107221 */ /* 0x000fe20000010000 */
[----:B------:R-:W-:Y:S02]  /*1e50*/  FADD.FTZ R18, R15, R19 ;  /* 0x000000130f127221 */ /* 0x000fe40000010000 */
[----:B0-----:R-:W0:Y:S01]  /*1e60*/  LDS.128 R12, [R0+0x600] ;  /* 0x00060000000c7984 */ /* 0x001e220000000c00 */
[----:B--2---:R-:W-:Y:S01]  /*1e70*/  FADD.FTZ R19, R16, R20 ;  /* 0x0000001410137221 */ /* 0x004fe20000010000 */
[----:B------:R-:W-:Y:S01]  /*1e80*/  FADD.FTZ R20, R34, R21 ;  /* 0x0000001522147221 */ /* 0x000fe20000010000 */
[----:B------:R-:W-:Y:S01]  /*1e90*/  FADD.FTZ R27, R17, R22 ;  /* 0x00000016111b7221 */ /* 0x000fe20000010000 */
[----:B------:R-:W-:Y:S01]  /*1ea0*/  FADD.FTZ R22, R18, R23 ;  /* 0x0000001712167221 */ /* 0x000fe20000010000 */
[----:B0-----:R-:W-:Y:S01]  /*1eb0*/  FADD.FTZ R21, R19, R12 ;  /* 0x0000000c13157221 */ /* 0x001fe20000010000 */
[----:B------:R-:W-:Y:S01]  /*1ec0*/  FADD.FTZ R20, R20, R13 ;  /* 0x0000000d14147221 */ /* 0x000fe20000010000 */
[----:B------:R-:W0:Y:S01]  /*1ed0*/  LDS.128 R16, [R0+0x800] ;  /* 0x0008000000107984 */ /* 0x000e220000000c00 */
[----:B------:R-:W-:Y:S01]  /*1ee0*/  FADD.FTZ R27, R27, R14 ;  /* 0x0000000e1b1b7221 */ /* 0x000fe20000010000 */
[----:B------:R-:W-:-:S02]  /*1ef0*/  FADD.FTZ R22, R22, R15 ;  /* 0x0000000f16167221 */ /* 0x000fc40000010000 */
[----:B------:R-:W1:Y:S01]  /*1f00*/  LDS.128 R12, [R0+0xa00] ;  /* 0x000a0000000c7984 */ /* 0x000e620000000c00 */
        /* <DEDUP_REMOVED lines=8> */
[----:B------:R-:W-:Y:S02]  /*1f90*/  FADD.FTZ R22, R22, R15 ;  /* 0x0000000f16167221 */ /* 0x000fe40000010000 */
[----:B------:R-:W1:Y:S01]  /*1fa0*/  LDS.128 R12, [R0+0xe00] ;  /* 0x000e0000000c7984 */ /* 0x000e620000000c00 */
        /* <DEDUP_REMOVED lines=39> */
[----:B------:R-:W1:Y:S01]  /*2220*/  LDS.128 R20, [R0+0x1e00] ;  /* 0x001e000000147984 */ /* 0x000e620000000c00 */
[----:B0-----:R-:W-:Y:S01]  /*2230*/  FADD.FTZ R14, R12, R17 ;  /* 0x000000110c0e7221 */ /* 0x001fe20000010000 */
[----:B------:R-:W-:Y:S01]  /*2240*/  FADD.FTZ R15, R13, R18 ;  /* 0x000000120d0f7221 */ /* 0x000fe20000010000 */
[----:B------:R-:W-:Y:S01]  /*2250*/  FADD.FTZ R27, R27, R16 ;  /* 0x000000101b1b7221 */ /* 0x000fe20000010000 */
[----:B------:R-:W-:Y:S01]  /*2260*/  FADD.FTZ R34, R34, R19 ;  /* 0x0000001322227221 */ /* 0x000fe20000010000 */
[----:B-1----:R-:W-:Y:S01]  /*2270*/  FADD.FTZ R13, R14, R21 ;  /* 0x000000150e0d7221 */ /* 0x002fe20000010000 */
[----:B------:R-:W-:Y:S01]  /*2280*/  FADD.FTZ R14, R15, R22 ;  /* 0x000000160f0e7221 */ /* 0x000fe20000010000 */
[----:B------:R-:W-:Y:S01]  /*2290*/  FADD.FTZ R12, R27, R20 ;  /* 0x000000141b0c7221 */ /* 0x000fe20000010000 */
[----:B------:R-:W-:-:S07]  /*22a0*/  FADD.FTZ R15, R34, R23 ;  /* 0x00000017220f7221 */ /* 0x000fce0000010000 */
.L_x_630:
[----:B------:R-:W-:Y:S05]  /*22b0*/  BSYNC.RECONVERGENT B0 ;  /* 0x0000000000007941 */ /* 0x000fea0003800200 */
.L_x_629:
[----:B0-----:R-:W0:Y:S01]  /*22c0*/  LDC R0, c[0x0][0x370] ;  /* 0x0000dc00ff007b82 */ /* 0x001e220000000800 */
[----:B------:R-:W-:Y:S01]  /*22d0*/  BSSY.RECONVERGENT B0, `(.L_x_631) ;  /* 0x000001e000007945 */ /* 0x000fe20003800200 */
[----:B------:R-:W-:Y:S02]  /*22e0*/  LEA R23, R26, R36, 0x5 ;  /* 0x000000241a177211 */ /* 0x000fe400078e28ff */
[----:B0-----:R-:W-:Y:S01]  /*22f0*/  ISETP.GE.U32.AND P0, PT, R0, 0x2, PT ;  /* 0x000000020000780c */ /* 0x001fe20003f06070 */
[----:B------:R-:W-:-:S12]  /*2300*/  @P3 BRA `(.L_x_632) ;  /* 0x0000000000683947 */ /* 0x000fd80003800000 */
[----:B--2---:R-:W1:Y:S08]  /*2310*/  LDC.64 R16, c[0x0][0x3f8] ;  /* 0x0000fe00ff107b82 */ /* 0x004e700000000a00 */
[----:B---3--:R-:W0:Y:S01]  /*2320*/  LDC.64 R20, c[0x0][0x3d8] ;  /* 0x0000f600ff147b82 */ /* 0x008e220000000a00 */
[----:B-1----:R-:W-:Y:S01]  /*2330*/  IMAD.WIDE.U32 R18, R16, 0x3, RZ ;  /* 0x0000000310127825 */ /* 0x002fe200078e00ff */
[----:B------:R-:W-:-:S04]  /*2340*/  LEA R27, R17, R17, 0x1 ;  /* 0x00000011111b7211 */ /* 0x000fc800078e08ff */
[----:B------:R-:W-:-:S04]  /*2350*/  IADD3 R27, PT, PT, R19, R27, RZ ;  /* 0x0000001b131b7210 */ /* 0x000fc80007ffe0ff */
[----:B------:R-:W-:Y:S01]  /*2360*/  LEA.HI R22, P2, R27, R18, RZ, 0x1 ;  /* 0x000000121b167211 */ /* 0x000fe200078508ff */
[----:B0-----:R-:W-:-:S03]  /*2370*/  IMAD.WIDE R18, R23, 0x4, R20 ;  /* 0x0000000417127825 */ /* 0x001fc600078e0214 */
[----:B------:R-:W-:Y:S02]  /*2380*/  IADD3.X R27, PT, PT, RZ, R27, RZ, P2, !PT ;  /* 0x0000001bff1b7210 */ /* 0x000fe400017fe4ff */
[----:B------:R-:W-:Y:S01]  /*2390*/  LEA.HI R23, P2, R17, R16, RZ, 0x1 ;  /* 0x0000001011177211 */ /* 0x000fe200078508ff */
[----:B------:R0:W-:Y:S01]  /*23a0*/  REDG.E.ADD.F32.FTZ.RN.STRONG.GPU desc[UR12][R18.64], R12 ;  /* 0x0000000c120079a6 */ /* 0x0001e2000c12f30c */
[----:B------:R-:W-:Y:S02]  /*23b0*/  SHF.L.U32 R26, R22, 0x1, RZ ;  /* 0x00000001161a7819 */ /* 0x000fe400000006ff */
[----:B------:R-:W-:Y:S02]  /*23c0*/  IADD3.X R20, PT, PT, RZ, R17, RZ, P2, !PT ;  /* 0x00000011ff147210 */ /* 0x000fe400017fe4ff */
[C---:B------:R-:W-:Y:S02]  /*23d0*/  SHF.L.U32 R21, R23.reuse, 0x1, RZ ;  /* 0x0000000117157819 */ /* 0x040fe400000006ff */
[----:B------:R-:W-:-:S02]  /*23e0*/  SHF.L.U64.HI R23, R23, 0x1, R20 ;  /* 0x0000000117177819 */ /* 0x000fc40000010214 */
[----:B------:R-:W-:Y:S02]  /*23f0*/  LOP3.LUT R21, R21, 0xfffffffc, RZ, 0xc0, !PT ;  /* 0xfffffffc15157812 */ /* 0x000fe400078ec0ff */
[----:B------:R-:W-:Y:S02]  /*2400*/  LEA R20, P3, R16, R18, 0x2 ;  /* 0x0000001210147211 */ /* 0x000fe400078610ff */
[----:B------:R-:W-:Y:S02]  /*2410*/  LOP3.LUT R26, R26, 0xfffffffc, RZ, 0xc0, !PT ;  /* 0xfffffffc1a1a7812 */ /* 0x000fe400078ec0ff */
[----:B------:R-:W-:Y:S02]  /*2420*/  SHF.L.U64.HI R27, R22, 0x1, R27 ;  /* 0x00000001161b7819 */ /* 0x000fe4000001021b */
[----:B------:R-:W-:Y:S02]  /*2430*/  IADD3 R22, P2, PT, R18, R21, RZ ;  /* 0x0000001512167210 */ /* 0x000fe40007f5e0ff */
[----:B------:R-:W-:-:S02]  /*2440*/  LEA.HI.X R21, R16, R19, R17, 0x2, P3 ;  /* 0x0000001310157211 */ /* 0x000fc400018f1411 */
[----:B------:R-:W-:Y:S02]  /*2450*/  IADD3 R16, P3, PT, R18, R26, RZ ;  /* 0x0000001a12107210 */ /* 0x000fe40007f7e0ff */
[C---:B------:R-:W-:Y:S02]  /*2460*/  IADD3.X R23, PT, PT, R19.reuse, R23, RZ, P2, !PT ;  /* 0x0000001713177210 */ /* 0x040fe400017fe4ff */
[----:B------:R-:W-:-:S03]  /*2470*/  IADD3.X R17, PT, PT, R19, R27, RZ, P3, !PT ;  /* 0x0000001b13117210 */ /* 0x000fc60001ffe4ff */
[----:B------:R0:W-:Y:S04]  /*2480*/  REDG.E.ADD.F32.FTZ.RN.STRONG.GPU desc[UR12][R22.64], R13 ;  /* 0x0000000d160079a6 */ /* 0x0001e8000c12f30c */
[----:B------:R0:W-:Y:S04]  /*2490*/  REDG.E.ADD.F32.FTZ.RN.STRONG.GPU desc[UR12][R20.64], R14 ;  /* 0x0000000e140079a6 */ /* 0x0001e8000c12f30c */
[----:B------:R0:W-:Y:S02]  /*24a0*/  REDG.E.ADD.F32.FTZ.RN.STRONG.GPU desc[UR12][R16.64], R15 ;  /* 0x0000000f100079a6 */ /* 0x0001e4000c12f30c */
.L_x_632:
[----:B------:R-:W-:Y:S05]  /*24b0*/  BSYNC.RECONVERGENT B0 ;  /* 0x0000000000007941 */ /* 0x000fea0003800200 */
.L_x_631:
[----:B------:R-:W-:Y:S05]  /*24c0*/  @!P0 BRA `(.L_x_633) ;  /* 0x0000000800c08947 */ /* 0x000fea0003800000 */
[----:B------:R-:W-:Y:S01]  /*24d0*/  ULOP3.LUT UR5, UR4, 0x1, URZ, 0xc0, !UPT ;  /* 0x0000000104057892 */ /* 0x000fe2000f8ec0ff */
[----:B0-----:R-:W0:Y:S01]  /*24e0*/  LDC.64 R22, c[0x0][0x3d0] ;  /* 0x0000f400ff167b82 */ /* 0x001e220000000a00 */
[----:B------:R-:W4:Y:S01]  /*24f0*/  S2R R34, SR_CTAID.Y ;  /* 0x0000000000227919 */ /* 0x000f220000002600 */
[----:B------:R-:W-:-:S03]  /*2500*/  ISETP.GE.U32.AND P2, PT, R0, 0x8, PT ;  /* 0x000000080000780c */ /* 0x000fc60003f46070 */
[----:B------:R-:W-:-:S05]  /*2510*/  MOV R15, UR5 ;  /* 0x00000005000f7c02 */ /* 0x000fca0008000f00 */
[----:B------:R-:W-:-:S04]  /*2520*/  IMAD R15, R15, UR6, RZ ;  /* 0x000000060f0f7c24 */ /* 0x000fc8000f8e02ff */
[----:B------:R-:W-:-:S05]  /*2530*/  IMAD R12, R15, R0, RZ ;  /* 0x000000000f0c7224 */ /* 0x000fca00078e02ff */
[----:B------:R-:W-:-:S05]  /*2540*/  SHF.L.U32 R13, R12, 0x1, RZ ;  /* 0x000000010c0d7819 */ /* 0x000fca00000006ff */
[----:B0-----:R-:W-:Y:S01]  /*2550*/  IMAD.WIDE R22, R13, 0x4, R22 ;  /* 0x000000040d167825 */ /* 0x001fe200078e0216 */
[----:B----4-:R-:W-:Y:S06]  /*2560*/  @P1 BRA `(.L_x_634) ;  /* 0x0000000000581947 */ /* 0x010fec0003800000 */
[----:B------:R-:W0:Y:S01]  /*2570*/  LDC.64 R12, c[0x0][0x3c8] ;  /* 0x0000f200ff0c7b82 */ /* 0x000e220000000a00 */
[----:B------:R-:W-:Y:S01]  /*2580*/  ULOP3.LUT UP0, UR5, UR4, 0x2, URZ, 0xc0, !UPT ;  /* 0x0000000204057892 */ /* 0x000fe2000f80c0ff */
[----:B------:R-:W-:Y:S01]  /*2590*/  IADD3 R15, PT, PT, R15, R34, RZ ;  /* 0x000000220f0f7210 */ /* 0x000fe20007ffe0ff */
[----:B------:R-:W-:Y:S02]  /*25a0*/  IMAD R17, R35, UR6, R34 ;  /* 0x0000000623117c24 */ /* 0x000fe4000f8e0222 */
[----:B------:R-:W-:Y:S02]  /*25b0*/  UIADD3 UR5, UPT, UPT, -UR5, 0x1, URZ ;  /* 0x0000000105057890 */ /* 0x000fe4000fffe1ff */
[----:B------:R-:W-:-:S04]  /*25c0*/  PLOP3.LUT P0, PT, PT, PT, UP0, 0x80, 0x8 ;  /* 0x000000000008781c */ /* 0x000fc80003f0f008 */
[----:B-1----:R-:W-:Y:S01]  /*25d0*/  MOV R19, UR5 ;  /* 0x0000000500137c02 */ /* 0x002fe20008000f00 */
[----:B0-----:R-:W-:-:S04]  /*25e0*/  IMAD.WIDE.U32 R12, R15, 0x4, R12 ;  /* 0x000000040f0c7825 */ /* 0x001fc800078e000c */
[----:B------:R-:W-:Y:S01]  /*25f0*/  IMAD.WIDE.U32 R14, R17, 0x8, R22 ;  /* 0x00000008110e7825 */ /* 0x000fe200078e0016 */
[----:B------:R-:W-:-:S04]  /*2600*/  SEL R17, R0, RZ, !P0 ;  /* 0x000000ff00117207 */ /* 0x000fc80004000000 */
[----:B------:R-:W-:Y:S01]  /*2610*/  ISETP.NE.AND P0, PT, R17, -0x1, PT ;  /* 0xffffffff1100780c */ /* 0x000fe20003f05270 */
[----:B------:R0:W-:Y:S01]  /*2620*/  STG.E.64 desc[UR12][R14.64], R10 ;  /* 0x0000000a0e007986 */ /* 0x0001e2000c101b0c */
[----:B------:R-:W-:Y:S06]  /*2630*/  MEMBAR.ALL.GPU ;  /* 0x0000000000007992 */ /* 0x000fec000000a000 */
[----:B------:R-:W-:-:S00]  /*2640*/  ERRBAR ;  /* 0x00000000000079ab */ /* 0x000fc00000000000 */
[----:B------:R-:W-:Y:S06]  /*2650*/  CGAERRBAR ;  /* 0x00000000000075ab */ /* 0x000fec0000000000 */
[----:B------:R0:W-:Y:S01]  /*2660*/  REDG.E.ADD.S32.STRONG.GPU desc[UR12][R12.64], R19 ;  /* 0x000000130c00798e */ /* 0x0001e2000c12e30c */
[----:B------:R-:W-:Y:S05]  /*2670*/  @!P0 BRA `(.L_x_634) ;  /* 0x0000000000148947 */ /* 0x000fea0003800000 */
.L_x_635:
[----:B0-----:R-:W4:Y:S04]  /*2680*/  LDG.E.STRONG.GPU R14, desc[UR12][R12.64] ;  /* 0x0000000c0c0e7981 */ /* 0x001f28000c1ef900 */
[----:B----4-:R-:W-:Y:S01]  /*2690*/  CCTL.IVALL ;  /* 0x00000000ff00798f */ /* 0x010fe20002000000 */
[----:B------:R-:W-:Y:S05]  /*26a0*/  YIELD ;  /* 0x0000000000007946 */ /* 0x000fea0003800000 */
[----:B------:R-:W-:-:S13]  /*26b0*/  ISETP.NE.AND P0, PT, R14, R17, PT ;  /* 0x000000110e00720c */ /* 0x000fda0003f05270 */
[----:B------:R-:W-:Y:S05]  /*26c0*/  @P0 BRA `(.L_x_635) ;  /* 0xfffffffc00ec0947 */ /* 0x000fea000383ffff */
.L_x_634:
[----:B------:R-:W-:Y:S05]  /*26d0*/  WARPSYNC.ALL ;  /* 0x0000000000007948 */ /* 0x000fea0003800000 */
[----:B------:R-:W-:Y:S01]  /*26e0*/  BAR.SYNC.DEFER_BLOCKING 0x0 ;  /* 0x0000000000007b1d */ /* 0x000fe20000010000 */
[----:B------:R-:W-:-:S05]  /*26f0*/  HFMA2 R21, -RZ, RZ, 0, 0 ;  /* 0x00000000ff157431 */ /* 0x000fca00000001ff */
[----:B------:R-:W-:Y:S05]  /*2700*/  @!P2 BRA `(.L_x_636) ;  /* 0x000000040038a947 */ /* 0x000fea0003800000 */
[----:B0-----:R-:W-:Y:S01]  /*2710*/  MOV R13, UR6 ;  /* 0x00000006000d7c02 */ /* 0x001fe20008000f00 */
[----:B------:R-:W-:Y:S01]  /*2720*/  UMOV UR5, URZ ;  /* 0x000000ff00057c82 */ /* 0x000fe20008000000 */
[----:B------:R-:W-:Y:S02]  /*2730*/  MOV R15, UR6 ;  /* 0x00000006000f7c02 */ /* 0x000fe40008000f00 */
[----:B------:R-:W-:Y:S01]  /*2740*/  MOV R21, UR6 ;  /* 0x0000000600157c02 */ /* 0x000fe20008000f00 */
[--C-:B--2---:R-:W-:Y:S01]  /*2750*/  IMAD R16, R13, 0x3, R34.reuse ;  /* 0x000000030d107824 */ /* 0x104fe200078e0222 */
[----:B------:R-:W-:Y:S02]  /*2760*/  MOV R17, UR6 ;  /* 0x0000000600117c02 */ /* 0x000fe40008000f00 */
[----:B-1----:R-:W-:Y:S01]  /*2770*/  MOV R19, UR6 ;  /* 0x0000000600137c02 */ /* 0x002fe20008000f00 */
[--C-:B------:R-:W-:Y:S01]  /*2780*/  IMAD R18, R21, 0x6, R34.reuse ;  /* 0x0000000615127824 */ /* 0x100fe200078e0222 */
[----:B------:R-:W-:Y:S01]  /*2790*/  MOV R27, UR6 ;  /* 0x00000006001b7c02 */ /* 0x000fe20008000f00 */
[----:B------:R-:W-:Y:S01]  /*27a0*/  IMAD R17, R17, 0x5, R34 ;  /* 0x0000000511117824 */ /* 0x000fe200078e0222 */
[----:B------:R-:W-:-:S02]  /*27b0*/  LEA R13, R15, R34, 0x1 ;  /* 0x000000220f0d7211 */ /* 0x000fc400078e08ff */
[-C--:B------:R-:W-:Y:S01]  /*27c0*/  LEA R15, R19, R34.reuse, 0x2 ;  /* 0x00000022130f7211 */ /* 0x080fe200078e10ff */
[----:B---3--:R-:W-:Y:S01]  /*27d0*/  IMAD R20, R27, 0x7, R34 ;  /* 0x000000071b147824 */ /* 0x008fe200078e0222 */
[----:B------:R-:W-:Y:S02]  /*27e0*/  IADD3 R14, PT, PT, R34, UR6, RZ ;  /* 0x00000006220e7c10 */ /* 0x000fe4000fffe0ff */
[----:B------:R-:W-:Y:S02]  /*27f0*/  IADD3 R19, PT, PT, -R35, RZ, RZ ;  /* 0x000000ff23137210 */ /* 0x000fe40007ffe1ff */
[----:B------:R-:W-:Y:S02]  /*2800*/  MOV R12, R34 ;  /* 0x00000022000c7202 */ /* 0x000fe40000000f00 */
[----:B------:R-:W-:-:S07]  /*2810*/  LOP3.LUT R21, R0, 0x7ffffff8, RZ, 0xc0, !PT ;  /* 0x7ffffff800157812 */ /* 0x000fce00078ec0ff */
.L_x_637:
[----:B------:R-:W-:-:S13]  /*2820*/  ISETP.EQ.OR P0, PT, R19, RZ, P1 ;  /* 0x000000ff1300720c */ /* 0x000fda0000f02670 */
[----:B------:R-:W-:-:S06]  /*2830*/  @!P0 IMAD.WIDE.U32 R26, R12, 0x8, R22 ;  /* 0x000000080c1a8825 */ /* 0x000fcc00078e0016 */
[----:B------:R-:W2:Y:S01]  /*2840*/  @!P0 LDG.E.64 R26, desc[UR12][R26.64] ;  /* 0x0000000c1a1a8981 */ /* 0x000ea2000c1e1b00 */
[----:B------:R-:W-:Y:S01]  /*2850*/  UIADD3 UR7, UPT, UPT, UR5, 0x1, URZ ;  /* 0x0000000105077890 */ /* 0x000fe2000fffe0ff */
[----:B--2---:R-:W-:Y:S01]  /*2860*/  @!P0 FADD.FTZ R10, R10, R26 ;  /* 0x0000001a0a0a8221 */ /* 0x004fe20000010000 */
[----:B------:R-:W-:-:S04]  /*2870*/  @!P0 FADD.FTZ R11, R11, R27 ;  /* 0x0000001b0b0b8221 */ /* 0x000fc80000010000 */
[----:B------:R-:W-:-:S13]  /*2880*/  ISETP.EQ.OR P0, PT, R35, UR7, P1 ;  /* 0x0000000723007c0c */ /* 0x000fda0008f02670 */
        /* <DEDUP_REMOVED lines=39> */
[----:B------:R-:W-:Y:S01]  /*2b00*/  IADD3 R19, PT, PT, R19, 0x8, RZ ;  /* 0x0000000813137810 */ /* 0x000fe20007ffe0ff */
[----:B--2---:R-:W-:Y:S01]  /*2b10*/  @!P0 FADD.FTZ R10, R10, R26 ;  /* 0x0000001a0a0a8221 */ /* 0x004fe20000010000 */
[----:B------:R-:W-:-:S03]  /*2b20*/  @!P0 FADD.FTZ R11, R11, R27 ;  /* 0x0000001b0b0b8221 */ /* 0x000fc60000010000 */
[----:B------:R-:W-:Y:S02]  /*2b30*/  ISETP.NE.AND P0, PT, R21, UR5, PT ;  /* 0x0000000515007c0c */ /* 0x000fe4000bf05270 */
[----:B------:R-:W-:Y:S02]  /*2b40*/  MOV R27, UR6 ;  /* 0x00000006001b7c02 */ /* 0x000fe40008000f00 */
[----:B------:R-:W-:Y:S02]  /*2b50*/  MOV R26, UR6 ;  /* 0x00000006001a7c02 */ /* 0x000fe40008000f00 */
[C---:B------:R-:W-:Y:S02]  /*2b60*/  LEA R20, R27.reuse, R20, 0x3 ;  /* 0x000000141b147211 */ /* 0x040fe400078e18ff */
[----:B------:R-:W-:Y:S02]  /*2b70*/  LEA R18, R27, R18, 0x3 ;  /* 0x000000121b127211 */ /* 0x000fe400078e18ff */
[----:B------:R-:W-:-:S02]  /*2b80*/  LEA R17, R26, R17, 0x3 ;  /* 0x000000111a117211 */ /* 0x000fc400078e18ff */
[C---:B------:R-:W-:Y:S02]  /*2b90*/  LEA R15, R26.reuse, R15, 0x3 ;  /* 0x0000000f1a0f7211 */ /* 0x040fe400078e18ff */
[C---:B------:R-:W-:Y:S02]  /*2ba0*/  LEA R16, R27.reuse, R16, 0x3 ;  /* 0x000000101b107211 */ /* 0x040fe400078e18ff */
[----:B------:R-:W-:Y:S02]  /*2bb0*/  LEA R13, R26, R13, 0x3 ;  /* 0x0000000d1a0d7211 */ /* 0x000fe400078e18ff */
[C---:B------:R-:W-:Y:S02]  /*2bc0*/  LEA R14, R27.reuse, R14, 0x3 ;  /* 0x0000000e1b0e7211 */ /* 0x040fe400078e18ff */
[----:B------:R-:W-:Y:S01]  /*2bd0*/  LEA R12, R27, R12, 0x3 ;  /* 0x0000000c1b0c7211 */ /* 0x000fe200078e18ff */
[----:B------:R-:W-:Y:S06]  /*2be0*/  @P0 BRA `(.L_x_637) ;  /* 0xfffffffc000c0947 */ /* 0x000fec000383ffff */
.L_x_636:
[----:B0-----:R-:W-:-:S13]  /*2bf0*/  LOP3.LUT P0, R12, R0, 0x7, RZ, 0xc0, !PT ;  /* 0x00000007000c7812 */ /* 0x001fda000780c0ff */
[----:B------:R-:W-:Y:S05]  /*2c00*/  @!P0 BRA `(.L_x_633) ;  /* 0x0000000000f08947 */ /* 0x000fea0003800000 */
[----:B------:R-:W-:-:S04]  /*2c10*/  IADD3 R12, PT, PT, R12, -0x1, RZ ;  /* 0xffffffff0c0c7810 */ /* 0x000fc80007ffe0ff */
[----:B------:R-:W-:-:S13]  /*2c20*/  ISETP.GE.U32.AND P0, PT, R12, 0x3, PT ;  /* 0x000000030c00780c */ /* 0x000fda0003f06070 */
[----:B------:R-:W-:Y:S05]  /*2c30*/  @!P0 BRA `(.L_x_638) ;  /* 0x0000000000708947 */ /* 0x000fea0003800000 */
[C---:B------:R-:W-:Y:S02]  /*2c40*/  IADD3 R15, PT, PT, R21.reuse, 0x1, RZ ;  /* 0x00000001150f7810 */ /* 0x040fe40007ffe0ff */
[CC--:B------:R-:W-:Y:S02]  /*2c50*/  ISETP.EQ.OR P0, PT, R21.reuse, R35.reuse, P1 ;  /* 0x000000231500720c */ /* 0x0c0fe40000f02670 */
[----:B------:R-:W-:Y:S02]  /*2c60*/  IADD3 R13, PT, PT, R21, 0x2, RZ ;  /* 0x00000002150d7810 */ /* 0x000fe40007ffe0ff */
[-C--:B------:R-:W-:Y:S02]  /*2c70*/  ISETP.EQ.OR P2, PT, R15, R35.reuse, P1 ;  /* 0x000000230f00720c */ /* 0x080fe40000f42670 */
[----:B------:R-:W-:Y:S02]  /*2c80*/  ISETP.EQ.OR P3, PT, R13, R35, P1 ;  /* 0x000000230d00720c */ /* 0x000fe40000f62670 */
[----:B------:R-:W-:-:S04]  /*2c90*/  IADD3 R18, PT, PT, R21, 0x3, RZ ;  /* 0x0000000315127810 */ /* 0x000fc80007ffe0ff */
[----:B------:R-:W-:Y:S01]  /*2ca0*/  ISETP.EQ.OR P4, PT, R18, R35, P1 ;  /* 0x000000231200720c */ /* 0x000fe20000f82670 */
[----:B------:R-:W-:-:S04]  /*2cb0*/  @!P0 IMAD R17, R21, UR6, R34 ;  /* 0x0000000615118c24 */ /* 0x000fc8000f8e0222 */
[----:B------:R-:W-:Y:S02]  /*2cc0*/  @!P2 IMAD R15, R15, UR6, R34 ;  /* 0x000000060f0fac24 */ /* 0x000fe4000f8e0222 */
[----:B--2---:R-:W-:-:S04]  /*2cd0*/  @!P0 IMAD.WIDE.U32 R16, R17, 0x8, R22 ;  /* 0x0000000811108825 */ /* 0x004fc800078e0016 */
[----:B------:R-:W-:Y:S02]  /*2ce0*/  @!P3 IMAD R13, R13, UR6, R34 ;  /* 0x000000060d0dbc24 */ /* 0x000fe4000f8e0222 */
[--C-:B------:R-:W-:Y:S01]  /*2cf0*/  @!P2 IMAD.WIDE.U32 R14, R15, 0x8, R22.reuse ;  /* 0x000000080f0ea825 */ /* 0x100fe200078e0016 */
[----:B------:R-:W2:Y:S03]  /*2d00*/  @!P0 LDG.E.64 R16, desc[UR12][R16.64] ;  /* 0x0000000c10108981 */ /* 0x000ea6000c1e1b00 */
[----:B------:R-:W-:Y:S02]  /*2d10*/  @!P3 IMAD.WIDE.U32 R12, R13, 0x8, R22 ;  /* 0x000000080d0cb825 */ /* 0x000fe400078e0016 */
[----:B------:R-:W4:Y:S02]  /*2d20*/  @!P2 LDG.E.64 R14, desc[UR12][R14.64] ;  /* 0x0000000c0e0ea981 */ /* 0x000f24000c1e1b00 */
[----:B-1----:R-:W-:-:S02]  /*2d30*/  @!P4 IMAD R19, R18, UR6, R34 ;  /* 0x000000061213cc24 */ /* 0x002fc4000f8e0222 */
[----:B------:R-:W5:Y:S02]  /*2d40*/  @!P3 LDG.E.64 R12, desc[UR12][R12.64] ;  /* 0x0000000c0c0cb981 */ /* 0x000f64000c1e1b00 */
[----:B------:R-:W-:-:S06]  /*2d50*/  @!P4 IMAD.WIDE.U32 R18, R19, 0x8, R22 ;  /* 0x000000081312c825 */ /* 0x000fcc00078e0016 */
[----:B------:R-:W3:Y:S01]  /*2d60*/  @!P4 LDG.E.64 R18, desc[UR12][R18.64] ;  /* 0x0000000c1212c981 */ /* 0x000ee2000c1e1b00 */
[----:B------:R-:W-:Y:S01]  /*2d70*/  IADD3 R21, PT, PT, R21, 0x4, RZ ;  /* 0x0000000415157810 */ /* 0x000fe20007ffe0ff */
[----:B--2---:R-:W-:Y:S01]  /*2d80*/  @!P0 FADD.FTZ R10, R10, R16 ;  /* 0x000000100a0a8221 */ /* 0x004fe20000010000 */
[----:B------:R-:W-:-:S03]  /*2d90*/  @!P0 FADD.FTZ R11, R11, R17 ;  /* 0x000000110b0b8221 */ /* 0x000fc60000010000 */
[----:B----4-:R-:W-:Y:S01]  /*2da0*/  @!P2 FADD.FTZ R10, R10, R14 ;  /* 0x0000000e0a0aa221 */ /* 0x010fe20000010000 */
[----:B------:R-:W-:-:S03]  /*2db0*/  @!P2 FADD.FTZ R11, R11, R15 ;  /* 0x0000000f0b0ba221 */ /* 0x000fc60000010000 */
[----:B-----5:R-:W-:Y:S01]  /*2dc0*/  @!P3 FADD.FTZ R10, R10, R12 ;  /* 0x0000000c0a0ab221 */ /* 0x020fe20000010000 */
[----:B------:R-:W-:-:S03]  /*2dd0*/  @!P3 FADD.FTZ R11, R11, R13 ;  /* 0x0000000d0b0bb221 */ /* 0x000fc60000010000 */
[----:B---3--:R-:W-:Y:S01]  /*2de0*/  @!P4 FADD.FTZ R10, R10, R18 ;  /* 0x000000120a0ac221 */ /* 0x008fe20000010000 */
[----:B------:R-:W-:-:S07]  /*2df0*/  @!P4 FADD.FTZ R11, R11, R19 ;  /* 0x000000130b0bc221 */ /* 0x000fce0000010000 */
.L_x_638:
[----:B------:R-:W-:-:S13]  /*2e00*/  LOP3.LUT P0, R12, R0, 0x3, RZ, 0xc0, !PT ;  /* 0x00000003000c7812 */ /* 0x000fda000780c0ff */
[----:B------:R-:W-:Y:S05]  /*2e10*/  @!P0 BRA `(.L_x_633) ;  /* 0x00000000006c8947 */ /* 0x000fea0003800000 */
[----:B------:R-:W-:Y:S02]  /*2e20*/  ISETP.NE.AND P0, PT, R12, 0x1, PT ;  /* 0x000000010c00780c */ /* 0x000fe40003f05270 */
[----:B------:R-:W-:-:S11]  /*2e30*/  LOP3.LUT R0, R0, 0x1, RZ, 0xc0, !PT ;  /* 0x0000000100007812 */ /* 0x000fd600078ec0ff */
[----:B------:R-:W-:Y:S05]  /*2e40*/  @!P0 BRA `(.L_x_639) ;  /* 0x0000000000388947 */ /* 0x000fea0003800000 */
[C---:B------:R-:W-:Y:S02]  /*2e50*/  IADD3 R13, PT, PT, R21.reuse, 0x1, RZ ;  /* 0x00000001150d7810 */ /* 0x040fe40007ffe0ff */
[-C--:B------:R-:W-:Y:S02]  /*2e60*/  ISETP.EQ.OR P2, PT, R21, R35.reuse, P1 ;  /* 0x000000231500720c */ /* 0x080fe40000f42670 */
[----:B------:R-:W-:-:S11]  /*2e70*/  ISETP.EQ.OR P0, PT, R13, R35, P1 ;  /* 0x000000230d00720c */ /* 0x000fd60000f02670 */
[--C-:B------:R-:W-:Y:S02]  /*2e80*/  @!P2 IMAD R15, R21, UR6, R34.reuse ;  /* 0x00000006150fac24 */ /* 0x100fe4000f8e0222 */
[----:B------:R-:W-:Y:S02]  /*2e90*/  @!P0 IMAD R13, R13, UR6, R34 ;  /* 0x000000060d0d8c24 */ /* 0x000fe4000f8e0222 */
[----:B------:R-:W-:-:S04]  /*2ea0*/  @!P2 IMAD.WIDE.U32 R14, R15, 0x8, R22 ;  /* 0x000000080f0ea825 */ /* 0x000fc800078e0016 */
[----:B------:R-:W-:Y:S02]  /*2eb0*/  @!P0 IMAD.WIDE.U32 R12, R13, 0x8, R22 ;  /* 0x000000080d0c8825 */ /* 0x000fe400078e0016 */
[----:B------:R-:W2:Y:S04]  /*2ec0*/  @!P2 LDG.E.64 R14, desc[UR12][R14.64] ;  /* 0x0000000c0e0ea981 */ /* 0x000ea8000c1e1b00 */
[----:B------:R-:W4:Y:S01]  /*2ed0*/  @!P0 LDG.E.64 R12, desc[UR12][R12.64] ;  /* 0x0000000c0c0c8981 */ /* 0x000f22000c1e1b00 */
[----:B------:R-:W-:Y:S01]  /*2ee0*/  IADD3 R21, PT, PT, R21, 0x2, RZ ;  /* 0x0000000215157810 */ /* 0x000fe20007ffe0ff */
[----:B--2---:R-:W-:Y:S01]  /*2ef0*/  @!P2 FADD.FTZ R10, R10, R14 ;  /* 0x0000000e0a0aa221 */ /* 0x004fe20000010000 */
[----:B------:R-:W-:-:S03]  /*2f00*/  @!P2 FADD.FTZ R11, R11, R15 ;  /* 0x0000000f0b0ba221 */ /* 0x000fc60000010000 */
[----:B----4-:R-:W-:Y:S01]  /*2f10*/  @!P0 FADD.FTZ R10, R10, R12 ;  /* 0x0000000c0a0a8221 */ /* 0x010fe20000010000 */
[----:B------:R-:W-:-:S07]  /*2f20*/  @!P0 FADD.FTZ R11, R11, R13 ;  /* 0x0000000d0b0b8221 */ /* 0x000fce0000010000 */
.L_x_639:
[----:B------:R-:W-:Y:S01]  /*2f30*/  ISETP.EQ.OR P0, PT, R21, R35, P1 ;  /* 0x000000231500720c */ /* 0x000fe20000f02670 */
[----:B------:R-:W-:Y:S03]  /*2f40*/  BSSY.RECONVERGENT B0, `(.L_x_633) ;  /* 0x0000008000007945 */ /* 0x000fe60003800200 */
[----:B------:R-:W-:-:S13]  /*2f50*/  ISETP.NE.U32.OR P0, PT, R0, 0x1, P0 ;  /* 0x000000010000780c */ /* 0x000fda0000705470 */
[----:B------:R-:W-:Y:S05]  /*2f60*/  @P0 BRA `(.L_x_640) ;  /* 0x0000000000140947 */ /* 0x000fea0003800000 */
[----:B------:R-:W-:-:S04]  /*2f70*/  IMAD R21, R21, UR6, R34 ;  /* 0x0000000615157c24 */ /* 0x000fc8000f8e0222 */
[----:B------:R-:W-:-:S06]  /*2f80*/  IMAD.WIDE.U32 R22, R21, 0x8, R22 ;  /* 0x0000000815167825 */ /* 0x000fcc00078e0016 */
[----:B------:R-:W2:Y:S02]  /*2f90*/  LDG.E.64 R22, desc[UR12][R22.64] ;  /* 0x0000000c16167981 */ /* 0x000ea4000c1e1b00 */
[----:B--2---:R-:W-:Y:S01]  /*2fa0*/  FADD.FTZ R10, R10, R22 ;  /* 0x000000160a0a7221 */ /* 0x004fe20000010000 */
[----:B------:R-:W-:-:S07]  /*2fb0*/  FADD.FTZ R11, R11, R23 ;  /* 0x000000170b0b7221 */ /* 0x000fce0000010000 */
.L_x_640:
[----:B------:R-:W-:Y:S05]  /*2fc0*/  BSYNC.RECONVERGENT B0 ;  /* 0x0000000000007941 */ /* 0x000fea0003800200 */
.L_x_633:
[----:B------:R-:W4:Y:S01]  /*2fd0*/  S2UR UR7, SR_CgaCtaId ;  /* 0x00000000000779c3 */ /* 0x000f220000008800 */
[----:B------:R-:W-:Y:S01]  /*2fe0*/  UMOV UR5, 0x400 ;  /* 0x0000040000057882 */ /* 0x000fe20000000000 */
[--C-:B0-----:R-:W-:Y:S02]  /*2ff0*/  HADD2.F32 R14, -RZ, R33.reuse.H0_H0 ;  /* 0x20000021ff0e7230 */ /* 0x101fe40000004100 */
[----:B------:R-:W-:Y:S02]  /*3000*/  HADD2.F32 R33, -RZ, R33.H1_H1 ;  /* 0x30000021ff217230 */ /* 0x000fe40000004100 */
[--C-:B------:R-:W-:Y:S02]  /*3010*/  HADD2.F32 R15, -RZ, R29.reuse.H0_H0 ;  /* 0x2000001dff0f7230 */ /* 0x100fe40000004100 */
[----:B------:R-:W-:Y:S01]  /*3020*/  FADD.FTZ R14, R14, -UR14 ;  /* 0x8000000e0e0e7e21 */ /* 0x000fe20008010000 */
[----:B----4-:R-:W-:Y:S01]  /*3030*/  ULEA UR5, UR7, UR5, 0x18 ;  /* 0x0000000507057291 */ /* 0x010fe2000f8ec0ff */
[----:B------:R-:W0:Y:S08]  /*3040*/  LDCU.U8 UR7, c[0x0][0x414] ;  /* 0x00008280ff0777ac */ /* 0x000e300008000000 */
[----:B------:R2:W-:Y:S01]  /*3050*/  @!P1 STS.64 [UR5+0x98], R10 ;  /* 0x0000980aff009988 */ /* 0x0005e20008000a05 */
[----:B------:R-:W-:Y:S01]  /*3060*/  BAR.SYNC.DEFER_BLOCKING 0x0 ;  /* 0x0000000000007b1d */ /* 0x000fe20000010000 */
[----:B--2---:R-:W-:Y:S01]  /*3070*/  HADD2.F32 R10, -RZ, R29.H1_H1 ;  /* 0x3000001dff0a7230 */ /* 0x004fe20000004100 */
[----:B0-----:R-:W-:Y:S01]  /*3080*/  UISETP.NE.AND UP0, UPT, UR7, URZ, UPT ;  /* 0x000000ff0700728c */ /* 0x001fe2000bf05270 */
[----:B------:R-:W-:-:S03]  /*3090*/  FMUL.FTZ R11, R14, UR9 ;  /* 0x000000090e0b7c20 */ /* 0x000fc60008410000 */
[----:B------:R-:W0:Y:S01]  /*30a0*/  LDS.64 R12, [UR5+0x98] ;  /* 0x00009805ff0c7984 */ /* 0x000e220008000a00 */
[----:B------:R-:W0:Y:S02]  /*30b0*/  LDCU UR5, c[0x0][0x42c] ;  /* 0x00008580ff0577ac */ /* 0x000e240008000800 */
[----:B0-----:R-:W-:Y:S01]  /*30c0*/  FMUL.FTZ R0, R12, UR5 ;  /* 0x000000050c007c20 */ /* 0x001fe20008410000 */
[----:B------:R-:W-:Y:S01]  /*30d0*/  FADD.FTZ R12, R33, -UR14 ;  /* 0x8000000e210c7e21 */ /* 0x000fe20008010000 */
[----:B------:R-:W-:-:S03]  /*30e0*/  FMUL.FTZ R13, R13, UR5 ;  /* 0x000000050d0d7c20 */ /* 0x000fc60008410000 */
[----:B------:R-:W-:Y:S01]  /*30f0*/  FMUL.FTZ R12, R12, UR9 ;  /* 0x000000090c0c7c20 */ /* 0x000fe20008410000 */
[----:B------:R-:W-:Y:S06]  /*3100*/  BRA.U !UP0, `(.L_x_641) ;  /* 0x0000000108487547 */ /* 0x000fec000b800000 */
[----:B------:R-:W-:Y:S01]  /*3110*/  FFMA.FTZ R16, R8, R11, R6 ;  /* 0x0000000b08107223 */ /* 0x000fe20000010006 */
[----:B------:R-:W-:-:S03]  /*3120*/  FFMA.FTZ R14, R9, R12, R7 ;  /* 0x0000000c090e7223 */ /* 0x000fc60000010007 */
[----:B------:R-:W-:Y:S01]  /*3130*/  FMUL.FTZ R17, R16, -1.4426950216293334961 ;  /* 0xbfb8aa3b10117820 */ /* 0x000fe20000410000 */
[----:B-1----:R-:W-:-:S05]  /*3140*/  FMUL.FTZ R19, R14, -1.4426950216293334961 ;  /* 0xbfb8aa3b0e137820 */ /* 0x002fca0000410000 */
[----:B------:R-:W0:Y:S08]  /*3150*/  MUFU.EX2 R17, R17 ;  /* 0x0000001100117308 */ /* 0x000e300000000800 */
[----:B------:R-:W3:Y:S01]  /*3160*/  MUFU.EX2 R19, R19 ;  /* 0x0000001300137308 */ /* 0x000ee20000000800 */
[----:B0-----:R-:W-:-:S07]  /*3170*/  FADD.FTZ R18, R17, 1 ;  /* 0x3f80000011127421 */ /* 0x001fce0000010000 */
[----:B------:R-:W0:Y:S01]  /*3180*/  MUFU.RCP R18, R18 ;  /* 0x0000001200127308 */ /* 0x000e220000001000 */
[----:B---3--:R-:W-:-:S07]  /*3190*/  FADD.FTZ R20, R19, 1 ;  /* 0x3f80000013147421 */ /* 0x008fce0000010000 */
        /* <DEDUP_REMOVED lines=9> */
.L_x_641:
[----:B------:R-:W1:Y:S01]  /*3230*/  LDCU UR5, c[0x0][0x41c] ;  /* 0x00008380ff0577ac */ /* 0x000e620008000800 */
[----:B------:R-:W-:Y:S01]  /*3240*/  SHF.R.U32.HI R36, RZ, 0x5, R36 ;  /* 0x00000005ff247819 */ /* 0x000fe20000011624 */
[C-C-:B------:R-:W-:Y:S01]  /*3250*/  FFMA.FTZ R11, R0.reuse, R11, R13.reuse ;  /* 0x0000000b000b7223 */ /* 0x140fe2000001000d */
[----:B------:R-:W-:Y:S01]  /*3260*/  FFMA.FTZ R14, R0, R12, R13 ;  /* 0x0000000c000e7223 */ /* 0x000fe2000001000d */
[----:B------:R-:W0:Y:S01]  /*3270*/  LDCU.64 UR16, c[0x0][0x400] ;  /* 0x00008000ff1077ac */ /* 0x000e220008000a00 */
[----:B------:R-:W-:Y:S01]  /*3280*/  BSSY.RECONVERGENT B0, `(.L_x_642) ;  /* 0x0000018000007945 */ /* 0x000fe20003800200 */
[--C-:B------:R-:W-:Y:S02]  /*3290*/  HADD2.F32 R12, -RZ, R32.reuse.H0_H0 ;  /* 0x20000020ff0c7230 */ /* 0x100fe40000004100 */
[----:B------:R-:W-:Y:S01]  /*32a0*/  FFMA.FTZ R15, R8, R15, -R11 ;  /* 0x0000000f080f7223 */ /* 0x000fe2000001080b */
[----:B------:R-:W-:Y:S02]  /*32b0*/  HADD2.F32 R32, -RZ, R32.H1_H1 ;  /* 0x30000020ff207230 */ /* 0x000fe40000004100 */
[----:B------:R-:W-:Y:S01]  /*32c0*/  FFMA.FTZ R14, R9, R10, -R14 ;  /* 0x0000000a090e7223 */ /* 0x000fe2000001080e */
[----:B-1----:R-:W-:-:S05]  /*32d0*/  IMAD R19, R35, UR5, R36 ;  /* 0x0000000523137c24 */ /* 0x002fca000f8e0224 */
[----:B0-----:R-:W-:Y:S02]  /*32e0*/  ISETP.GE.U32.AND P0, PT, R19, UR16, PT ;  /* 0x0000001013007c0c */ /* 0x001fe4000bf06070 */
[----:B------:R-:W-:-:S04]  /*32f0*/  SHF.R.S32.HI R16, RZ, 0x1f, R19 ;  /* 0x0000001fff107819 */ /* 0x000fc80000011413 */
[----:B------:R-:W-:-:S13]  /*3300*/  ISETP.GE.AND.EX P0, PT, R16, UR17, PT, P0 ;  /* 0x0000001110007c0c */ /* 0x000fda000bf06300 */
        /* <DEDUP_REMOVED lines=12> */
[----:B------:R-:W-:Y:S02]  /*33d0*/  F2FP.F16.F32.PACK_AB R11, R16, R17 ;  /* 0x00000011100b723e */ /* 0x000fe400000000ff */
[----:B------:R-:W-:-:S05]  /*33e0*/  LEA.HI.X R15, R10, UR11, R21, 0x1, P0 ;  /* 0x0000000b0a0f7c11 */ /* 0x000fca00080f0c15 */
[----:B------:R0:W-:Y:S02]  /*33f0*/  STG.E desc[UR12][R14.64], R11 ;  /* 0x0000000b0e007986 */ /* 0x0001e4000c10190c */
.L_x_643:
[----:B------:R-:W-:Y:S05]  /*3400*/  BSYNC.RECONVERGENT B0 ;  /* 0x0000000000007941 */ /* 0x000fea0003800200 */
.L_x_642:
[--C-:B------:R-:W-:Y:S02]  /*3410*/  HADD2.F32 R10, -RZ, R31.reuse.H0_H0 ;  /* 0x2000001fff0a7230 */ /* 0x100fe40000004100 */
[----:B------:R-:W-:Y:S01]  /*3420*/  FADD.FTZ R12, R12, -UR14 ;  /* 0x8000000e0c0c7e21 */ /* 0x000fe20008010000 */
[----:B------:R-:W-:Y:S01]  /*3430*/  HADD2.F32 R31, -RZ, R31.H1_H1 ;  /* 0x3000001fff1f7230 */ /* 0x000fe20000004100 */
[----:B------:R-:W-:Y:S01]  /*3440*/  IADD3 R27, PT, PT, R19, 0x10, RZ ;  /* 0x00000010131b7810 */ /* 0x000fe20007ffe0ff */
[--C-:B0-----:R-:W-:Y:S02]  /*3450*/  HADD2.F32 R11, -RZ, R30.reuse.H0_H0 ;  /* 0x2000001eff0b7230 */ /* 0x101fe40000004100 */
[----:B------:R-:W-:Y:S01]  /*3460*/  FADD.FTZ R10, R10, -UR14 ;  /* 0x8000000e0a0a7e21 */ /* 0x000fe20008010000 */
[----:B------:R-:W-:Y:S02]  /*3470*/  HADD2.F32 R14, -RZ, R30.H1_H1 ;  /* 0x3000001eff0e7230 */ /* 0x000fe40000004100 */
[----:B------:R-:W-:Y:S01]  /*3480*/  FADD.FTZ R30, R32, -UR14 ;  /* 0x8000000e201e7e21 */ /* 0x000fe20008010000 */
[----:B------:R-:W-:Y:S01]  /*3490*/  FADD.FTZ R18, R31, -UR14 ;  /* 0x8000000e1f127e21 */ /* 0x000fe20008010000 */
[----:B------:R-:W-:Y:S01]  /*34a0*/  FADD.FTZ R11, R11, -UR14 ;  /* 0x8000000e0b0b7e21 */ /* 0x000fe20008010000 */
[----:B------:R-:W-:Y:S01]  /*34b0*/  IADD3 R15, PT, PT, R19, 0x20, RZ ;  /* 0x00000020130f7810 */ /* 0x000fe20007ffe0ff */
[----:B------:R-:W-:Y:S01]  /*34c0*/  FADD.FTZ R14, R14, -UR14 ;  /* 0x8000000e0e0e7e21 */ /* 0x000fe20008010000 */
[----:B------:R-:W-:Y:S01]  /*34d0*/  FMUL.FTZ R29, R12, UR9 ;  /* 0x000000090c1d7c20 */ /* 0x000fe20008410000 */
[----:B------:R-:W-:Y:S01]  /*34e0*/  FMUL.FTZ R30, R30, UR9 ;  /* 0x000000091e1e7c20 */ /* 0x000fe20008410000 */
[----:B------:R-:W-:Y:S01]  /*34f0*/  FMUL.FTZ R17, R10, UR9 ;  /* 0x000000090a117c20 */ /* 0x000fe20008410000 */
[----:B------:R-:W-:Y:S01]  /*3500*/  FMUL.FTZ R18, R18, UR9 ;  /* 0x0000000912127c20 */ /* 0x000fe20008410000 */
[----:B------:R-:W-:Y:S01]  /*3510*/  FMUL.FTZ R16, R11, UR9 ;  /* 0x000000090b107c20 */ /* 0x000fe20008410000 */
[----:B------:R-:W-:Y:S01]  /*3520*/  FMUL.FTZ R14, R14, UR9 ;  /* 0x000000090e0e7c20 */ /* 0x000fe20008410000 */
[----:B------:R-:W-:Y:S01]  /*3530*/  IADD3 R19, PT, PT, R19, 0x30, RZ ;  /* 0x0000003013137810 */ /* 0x000fe20007ffe0ff */
[C-C-:B------:R-:W-:Y:S01]  /*3540*/  FFMA.FTZ R11, R0.reuse, R29, R13.reuse ;  /* 0x0000001d000b7223 */ /* 0x140fe2000001000d */
[----:B------:R-:W-:Y:S01]  /*3550*/  ISETP.GE.U32.AND P1, PT, R27, UR16, PT ;  /* 0x000000101b007c0c */ /* 0x000fe2000bf26070 */
[C-C-:B------:R-:W-:Y:S01]  /*3560*/  FFMA.FTZ R12, R0.reuse, R30, R13.reuse ;  /* 0x0000001e000c7223 */ /* 0x140fe2000001000d */
[----:B------:R-:W-:Y:S01]  /*3570*/  ISETP.GE.U32.AND P2, PT, R15, UR16, PT ;  /* 0x000000100f007c0c */ /* 0x000fe2000bf46070 */
[C---:B------:R-:W-:Y:S01]  /*3580*/  FFMA.FTZ R21, R0.reuse, R17, R13 ;  /* 0x0000001100157223 */ /* 0x040fe2000001000d */
[----:B------:R-:W-:Y:S01]  /*3590*/  SHF.R.S32.HI R10, RZ, 0x1f, R27 ;  /* 0x0000001fff0a7819 */ /* 0x000fe2000001141b */
[C---:B------:R-:W-:Y:S01]  /*35a0*/  FFMA.FTZ R22, R0.reuse, R18, R13 ;  /* 0x0000001200167223 */ /* 0x040fe2000001000d */
[----:B---3--:R-:W-:Y:S01]  /*35b0*/  SHF.R.S32.HI R20, RZ, 0x1f, R15 ;  /* 0x0000001fff147819 */ /* 0x008fe2000001140f */
[C-C-:B------:R-:W-:Y:S01]  /*35c0*/  FFMA.FTZ R23, R0.reuse, R16, R13.reuse ;  /* 0x0000001000177223 */ /* 0x140fe2000001000d */
[----:B------:R-:W-:Y:S01]  /*35d0*/  FFMA.FTZ R0, R0, R14, R13 ;  /* 0x0000000e00007223 */ /* 0x000fe2000001000d */
[--C-:B------:R-:W-:Y:S01]  /*35e0*/  HADD2.F32 R13, -RZ, R28.reuse.H0_H0 ;  /* 0x2000001cff0d7230 */ /* 0x100fe20000004100 */
[----:B------:R-:W-:Y:S01]  /*35f0*/  ISETP.GE.U32.AND P0, PT, R19, UR16, PT ;  /* 0x0000001013007c0c */ /* 0x000fe2000bf06070 */
[----:B------:R-:W-:Y:S01]  /*3600*/  HADD2.F32 R28, -RZ, R28.H1_H1 ;  /* 0x3000001cff1c7230 */ /* 0x000fe20000004100 */
[----:B------:R-:W-:-:S02]  /*3610*/  ISETP.GE.AND.EX P1, PT, R10, UR17, PT, P1 ;  /* 0x000000110a007c0c */ /* 0x000fc4000bf26310 */
[----:B------:R-:W-:Y:S01]  /*3620*/  ISETP.GE.AND.EX P2, PT, R20, UR17, PT, P2 ;  /* 0x0000001114007c0c */ /* 0x000fe2000bf46320 */
[----:B------:R-:W-:-:S12]  /*3630*/  BRA.U !UP0, `(.L_x_644) ;  /* 0x0000000108487547 */ /* 0x000fd8000b800000 */
        /* <DEDUP_REMOVED lines=18> */
.L_x_644:
[----:B------:R-:W-:Y:S01]  /*3760*/  BSSY.RECONVERGENT B0, `(.L_x_645) ;  /* 0x0000012000007945 */ /* 0x000fe20003800200 */
[----:B------:R-:W-:Y:S01]  /*3770*/  FFMA.FTZ R13, R8, R13, -R11 ;  /* 0x0000000d080d7223 */ /* 0x000fe2000001080b */
[----:B------:R-:W-:Y:S02]  /*3780*/  FFMA.FTZ R12, R9, R28, -R12 ;  /* 0x0000001c090c7223 */ /* 0x000fe4000001080c */
[----:B------:R-:W-:Y:S05]  /*3790*/  @P1 BRA `(.L_x_646) ;  /* 0x0000000000381947 */ /* 0x000fea0003800000 */
[----:B------:R-:W0:Y:S01]  /*37a0*/  LDCU.64 UR10, c[0x0][0x3f8] ;  /* 0x00007f00ff0a77ac */ /* 0x000e220008000a00 */
[----:B------:R-:W-:Y:S01]  /*37b0*/  MOV R11, R5 ;  /* 0x00000005000b7202 */ /* 0x000fe20000000f00 */
[----:B------:R-:W1:Y:S01]  /*37c0*/  LDCU.64 UR18, c[0x0][0x380] ;  /* 0x00007000ff1277ac */ /* 0x000e620008000a00 */
[----:B0-----:R-:W-:Y:S01]  /*37d0*/  IMAD R26, R10, UR10, RZ ;  /* 0x0000000a0a1a7c24 */ /* 0x001fe2000f8e02ff */
[----:B------:R-:W-:-:S03]  /*37e0*/  MOV R10, R2 ;  /* 0x00000002000a7202 */ /* 0x000fc60000000f00 */
[C---:B------:R-:W-:Y:S02]  /*37f0*/  IMAD R29, R27.reuse, UR11, R26 ;  /* 0x0000000b1b1d7c24 */ /* 0x040fe4000f8e021a */
[----:B------:R-:W-:Y:S01]  /*3800*/  FMUL.FTZ R26, R12, UR9 ;  /* 0x000000090c1a7c20 */ /* 0x000fe20008410000 */
[----:B------:R-:W-:-:S04]  /*3810*/  IMAD.WIDE.U32 R10, R27, UR10, R10 ;  /* 0x0000000a1b0a7c25 */ /* 0x000fc8000f8e000a */
[----:B------:R-:W-:Y:S01]  /*3820*/  FMUL.FTZ R27, R13, UR9 ;  /* 0x000000090d1b7c20 */ /* 0x000fe20008410000 */
[----:B-1----:R-:W-:Y:S02]  /*3830*/  LEA R12, P1, R10, UR18, 0x1 ;  /* 0x000000120a0c7c11 */ /* 0x002fe4000f8208ff */
[----:B------:R-:W-:Y:S02]  /*3840*/  IADD3 R29, PT, PT, R11, R29, RZ ;  /* 0x0000001d0b1d7210 */ /* 0x000fe40007ffe0ff */
[----:B------:R-:W-:Y:S02]  /*3850*/  F2FP.F16.F32.PACK_AB R11, R26, R27 ;  /* 0x0000001b1a0b723e */ /* 0x000fe400000000ff */
[----:B------:R-:W-:-:S05]  /*3860*/  LEA.HI.X R13, R10, UR19, R29, 0x1, P1 ;  /* 0x000000130a0d7c11 */ /* 0x000fca00088f0c1d */
[----:B------:R0:W-:Y:S02]  /*3870*/  STG.E desc[UR12][R12.64], R11 ;  /* 0x0000000b0c007986 */ /* 0x0001e4000c10190c */
.L_x_646:
[----:B------:R-:W-:Y:S05]  /*3880*/  BSYNC.RECONVERGENT B0 ;  /* 0x0000000000007941 */ /* 0x000fea0003800200 */
.L_x_645:
[--C-:B------:R-:W-:Y:S02]  /*3890*/  HADD2.F32 R10, -RZ, R25.reuse.H0_H0 ;  /* 0x20000019ff0a7230 */ /* 0x100fe40000004100 */
[----:B------:R-:W-:Y:S01]  /*38a0*/  HADD2.F32 R25, -RZ, R25.H1_H1 ;  /* 0x30000019ff197230 */ /* 0x000fe20000004100 */
        /* <DEDUP_REMOVED lines=19> */
.L_x_647:
        /* <DEDUP_REMOVED lines=9> */
[----:B-1----:R-:W-:Y:S02]  /*3a70*/  IMAD R20, R20, UR10, RZ ;  /* 0x0000000a14147c24 */ /* 0x002fe4000f8e02ff */
[----:B------:R-:W-:-:S04]  /*3a80*/  IMAD.WIDE.U32 R10, R15, UR10, R10 ;  /* 0x0000000a0f0a7c25 */ /* 0x000fc8000f8e000a */
[----:B------:R-:W-:Y:S02]  /*3a90*/  IMAD R13, R15, UR11, R20 ;  /* 0x0000000b0f0d7c24 */ /* 0x000fe4000f8e0214 */
[----:B------:R-:W-:Y:S01]  /*3aa0*/  FMUL.FTZ R15, R22, UR9 ;  /* 0x00000009160f7c20 */ /* 0x000fe20008410000 */
[C---:B0-----:R-:W-:Y:S02]  /*3ab0*/  LEA R12, P1, R10.reuse, UR18, 0x1 ;  /* 0x000000120a0c7c11 */ /* 0x041fe4000f8208ff */
[----:B------:R-:W-:Y:S02]  /*3ac0*/  IADD3 R13, PT, PT, R11, R13, RZ ;  /* 0x0000000d0b0d7210 */ /* 0x000fe40007ffe0ff */
[----:B------:R-:W-:Y:S02]  /*3ad0*/  F2FP.F16.F32.PACK_AB R15, R15, R18 ;  /* 0x000000120f0f723e */ /* 0x000fe400000000ff */
[----:B------:R-:W-:-:S05]  /*3ae0*/  LEA.HI.X R13, R10, UR19, R13, 0x1, P1 ;  /* 0x000000130a0d7c11 */ /* 0x000fca00088f0c0d */
[----:B------:R1:W-:Y:S02]  /*3af0*/  STG.E desc[UR12][R12.64], R15 ;  /* 0x0000000f0c007986 */ /* 0x0003e4000c10190c */
.L_x_649:
[----:B------:R-:W-:Y:S05]  /*3b00*/  BSYNC.RECONVERGENT B0 ;  /* 0x0000000000007941 */ /* 0x000fea0003800200 */
.L_x_648:
[--C-:B0-----:R-:W-:Y:S01]  /*3b10*/  HADD2.F32 R11, -RZ, R24.reuse.H0_H0 ;  /* 0x20000018ff0b7230 */ /* 0x101fe20000004100 */
[----:B------:R-:W-:Y:S01]  /*3b20*/  SHF.R.S32.HI R10, RZ, 0x1f, R19 ;  /* 0x0000001fff0a7819 */ /* 0x000fe20000011413 */
[----:B------:R-:W-:Y:S01]  /*3b30*/  HADD2.F32 R24, -RZ, R24.H1_H1 ;  /* 0x30000018ff187230 */ /* 0x000fe20000004100 */
[----:B------:R-:W-:Y:S06]  /*3b40*/  BRA.U !UP0, `(.L_x_650) ;  /* 0x0000000108487547 */ /* 0x000fec000b800000 */
[----:B------:R-:W-:Y:S01]  /*3b50*/  FFMA.FTZ R6, R8, R16, R6 ;  /* 0x0000001008067223 */ /* 0x000fe20000010006 */
[----:B------:R-:W-:-:S03]  /*3b60*/  FFMA.FTZ R7, R9, R14, R7 ;  /* 0x0000000e09077223 */ /* 0x000fc60000010007 */
[----:B-1----:R-:W-:Y:S01]  /*3b70*/  FMUL.FTZ R12, R6, -1.4426950216293334961 ;  /* 0xbfb8aa3b060c7820 */ /* 0x002fe20000410000 */
        /* <DEDUP_REMOVED lines=15> */
.L_x_650:
[----:B------:R-:W-:Y:S01]  /*3c70*/  ISETP.GE.AND.EX P0, PT, R10, UR17, PT, P0 ;  /* 0x000000110a007c0c */ /* 0x000fe2000bf06300 */
[----:B------:R-:W-:Y:S01]  /*3c80*/  FFMA.FTZ R23, R8, R11, -R23 ;  /* 0x0000000b08177223 */ /* 0x000fe20000010817 */
[----:B------:R-:W-:Y:S01]  /*3c90*/  FFMA.FTZ R0, R9, R24, -R0 ;  /* 0x0000001809007223 */ /* 0x000fe20000010800 */
[----:B------:R-:W-:Y:S02]  /*3ca0*/  BSSY.RECONVERGENT B0, `(.L_x_651) ;  /* 0x000000f000007945 */ /* 0x000fe40003800200 */
[----:B------:R-:W-:Y:S01]  /*3cb0*/  FMUL.FTZ R23, R23, UR9 ;  /* 0x0000000917177c20 */ /* 0x000fe20008410000 */
[----:B------:R-:W-:-:S07]  /*3cc0*/  FMUL.FTZ R0, R0, UR9 ;  /* 0x0000000900007c20 */ /* 0x000fce0008410000 */
        /* <DEDUP_REMOVED lines=8> */
[----:B------:R-:W-:Y:S02]  /*3d50*/  IADD3 R19, PT, PT, R5, R19, RZ ;  /* 0x0000001305137210 */ /* 0x000fe40007ffe0ff */
[----:B------:R-:W-:Y:S02]  /*3d60*/  F2FP.F16.F32.PACK_AB R5, R0, R23 ;  /* 0x000000170005723e */ /* 0x000fe400000000ff */
[----:B------:R-:W-:-:S05]  /*3d70*/  LEA.HI.X R3, R4, UR15, R19, 0x1, P0 ;  /* 0x0000000f04037c11 */ /* 0x000fca00080f0c13 */
[----:B------:R0:W-:Y:S02]  /*3d80*/  STG.E desc[UR12][R2.64], R5 ;  /* 0x0000000502007986 */ /* 0x0001e4000c10190c */
.L_x_652:
[----:B------:R-:W-:Y:S05]  /*3d90*/  BSYNC.RECONVERGENT B0 ;  /* 0x0000000000007941 */ /* 0x000fea0003800200 */
.L_x_651:
[----:B------:R-:W2:Y:S01]  /*3da0*/  LDCU UR5, c[0x0][0x410] ;  /* 0x00008200ff0577ac */ /* 0x000ea20008000800 */
[----:B------:R-:W2:Y:S01]  /*3db0*/  LDCU UR7, c[0x0][0x3e0] ;  /* 0x00007c00ff0777ac */ /* 0x000ea20008000800 */
[----:B------:R-:W-:Y:S02]  /*3dc0*/  UIADD3 UR8, UPT, UPT, UR6, UR8, URZ ;  /* 0x0000000806087290 */ /* 0x000fe4000fffe0ff */
[----:B------:R-:W-:Y:S02]  /*3dd0*/  UIADD3 UR4, UPT, UPT, UR4, 0x1, URZ ;  /* 0x0000000104047890 */ /* 0x000fe4000fffe0ff */
[----:B--2---:R-:W-:-:S04]  /*3de0*/  UIMAD UR5, UR5, UR7, URZ ;  /* 0x00000007050572a4 */ /* 0x004fc8000f8e02ff */
[----:B------:R-:W-:-:S09]  /*3df0*/  UISETP.GE.AND UP0, UPT, UR8, UR5, UPT ;  /* 0x000000050800728c */ /* 0x000fd2000bf06270 */
[----:B------:R-:W-:Y:S05]  /*3e00*/  BRA.U !UP0, `(.L_x_653) ;  /* 0xffffffc108a47547 */ /* 0x000fea000b83ffff */
.L_x_622:
[----:B------:R-:W2:Y:S01]  /*3e10*/  S2R R6, SR_TID.X ;  /* 0x0000000000067919 */ /* 0x000ea20000002100 */
[----:B------:R-:W3:Y:S01]  /*3e20*/  LDC R4, c[0x0][0x370] ;  /* 0x0000dc00ff047b82 */ /* 0x000ee20000000800 */
[----:B------:R-:W-:Y:S07]  /*3e30*/  BSSY.RECONVERGENT B0, `(.L_x_654) ;  /* 0x000000e000007945 */ /* 0x000fee0003800200 */
[----:B------:R-:W4:Y:S08]  /*3e40*/  LDC R7, c[0x0][0x374] ;  /* 0x0000dd00ff077b82 */ /* 0x000f300000000800 */
[----:B0-----:R-:W0:Y:S01]  /*3e50*/  LDC.64 R2, c[0x0][0x3c8] ;  /* 0x0000f200ff027b82 */ /* 0x001e220000000a00 */
[----:B---3--:R-:W-:-:S02]  /*3e60*/  ISETP.NE.AND P0, PT, R4, 0x1, PT ;  /* 0x000000010400780c */ /* 0x008fc40003f05270 */
[----:B--2---:R-:W-:Y:S02]  /*3e70*/  ISETP.NE.AND P1, PT, R6, RZ, PT ;  /* 0x000000ff0600720c */ /* 0x004fe40003f25270 */
[----:B----4-:R-:W-:-:S04]  /*3e80*/  SHF.L.U32 R0, R7, 0x1, RZ ;  /* 0x0000000107007819 */ /* 0x010fc800000006ff */
        /* <DEDUP_REMOVED lines=8> */
.L_x_655:
[----:B------:R-:W-:Y:S05]  /*3f10*/  BSYNC.RECONVERGENT B0 ;  /* 0x0000000000007941 */ /* 0x000fea0003800200 */
.L_x_654:
[----:B------:R-:W2:Y:S01]  /*3f20*/  S2UR UR5, SR_CTAID.Y ;  /* 0x00000000000579c3 */ /* 0x000ea20000002600 */
[----:B0-----:R-:W-:Y:S02]  /*3f30*/  IADD3 R5, PT, PT, R7, -0x1, RZ ;  /* 0xffffffff07057810 */ /* 0x001fe40007ffe0ff */
[----:B------:R-:W-:-:S05]  /*3f40*/  IADD3 R0, PT, PT, R4, -0x1, RZ ;  /* 0xffffffff04007810 */ /* 0x000fca0007ffe0ff */
[----:B------:R-:W0:Y:S01]  /*3f50*/  S2UR UR4, SR_CTAID.X ;  /* 0x00000000000479c3 */ /* 0x000e220000002500 */
[----:B--2---:R-:W-:-:S04]  /*3f60*/  ISETP.NE.AND P0, PT, R5, UR5, PT ;  /* 0x0000000505007c0c */ /* 0x004fc8000bf05270 */
[----:B0-----:R-:W-:-:S13]  /*3f70*/  ISETP.NE.OR P0, PT, R0, UR4, P0 ;  /* 0x0000000400007c0c */ /* 0x001fda0008705670 */
[----:B------:R-:W-:Y:S05]  /*3f80*/  @P0 EXIT ;  /* 0x000000000000094d */ /* 0x000fea0003800000 */
[----:B------:R-:W-:Y:S05]  /*3f90*/  @P1 BRA `(.L_x_656) ;  /* 0x0000000000201947 */ /* 0x000fea0003800000 */
[----:B------:R-:W-:-:S05]  /*3fa0*/  IMAD R0, R4, R7, RZ ;  /* 0x0000000704007224 */ /* 0x000fca00078e02ff */
[----:B------:R-:W-:-:S13]  /*3fb0*/  ISETP.NE.AND P0, PT, R0, -0x1, PT ;  /* 0xffffffff0000780c */ /* 0x000fda0003f05270 */
[----:B------:R-:W-:Y:S05]  /*3fc0*/  @!P0 BRA `(.L_x_656) ;  /* 0x0000000000148947 */ /* 0x000fea0003800000 */
.L_x_657:
[----:B------:R-:W2:Y:S04]  /*3fd0*/  LDG.E.STRONG.GPU R5, desc[UR12][R2.64] ;  /* 0x0000000c02057981 */ /* 0x000ea8000c1ef900 */
[----:B--2---:R-:W-:Y:S01]  /*3fe0*/  CCTL.IVALL ;  /* 0x00000000ff00798f */ /* 0x004fe20002000000 */
[----:B------:R-:W-:Y:S05]  /*3ff0*/  YIELD ;  /* 0x0000000000007946 */ /* 0x000fea0003800000 */
[----:B------:R-:W-:-:S13]  /*4000*/  ISETP.NE.AND P0, PT, R5, R0, PT ;  /* 0x000000000500720c */ /* 0x000fda0003f05270 */
[----:B------:R-:W-:Y:S05]  /*4010*/  @P0 BRA `(.L_x_657) ;  /* 0xfffffffc00ec0947 */ /* 0x000fea000383ffff */
.L_x_656:
[----:B------:R-:W-:Y:S05]  /*4020*/  WARPSYNC.ALL ;  /* 0x0000000000007948 */ /* 0x000fea0003800000 */
[----:B------:R-:W0:Y:S02]  /*4030*/  LDCU.64 UR10, c[0x0][0x3f8] ;  /* 0x00007f00ff0a77ac */ /* 0x000e240008000a00 */
[----:B0-----:R-:W-:-:S04]  /*4040*/  ULEA.HI UR8, UP0, UR11, UR10, URZ, 0x1 ;  /* 0x0000000a0b087291 */ /* 0x001fc8000f8108ff */
[----:B------:R-:W-:-:S04]  /*4050*/  UIADD3.X UR9, UPT, UPT, URZ, UR11, URZ, UP0, !UPT ;  /* 0x0000000bff097290 */ /* 0x000fc800087fe4ff */
[----:B------:R-:W-:Y:S02]  /*4060*/  USHF.R.S64 UR8, UR8, 0x1, UR9 ;  /* 0x0000000108087899 */ /* 0x000fe40008001009 */
[----:B------:R-:W-:Y:S01]  /*4070*/  USHF.R.S32.HI UR9, URZ, 0x1, UR9 ;  /* 0x00000001ff097899 */ /* 0x000fe20008011409 */
[----:B------:R-:W-:Y:S03]  /*4080*/  BAR.SYNC.DEFER_BLOCKING 0x0 ;  /* 0x0000000000007b1d */ /* 0x000fe60000010000 */
[----:B------:R-:W-:Y:S02]  /*4090*/  ISETP.LT.U32.AND P0, PT, R6, UR8, PT ;  /* 0x0000000806007c0c */ /* 0x000fe4000bf01070 */
[----:B------:R-:W-:-:S04]  /*40a0*/  MOV R0, UR9 ;  /* 0x0000000900007c02 */ /* 0x000fc80008000f00 */
[----:B------:R-:W-:-:S13]  /*40b0*/  ISETP.GT.AND.EX P0, PT, R0, RZ, PT, P0 ;  /* 0x000000ff0000720c */ /* 0x000fda0003f04300 */
[----:B------:R-:W-:Y:S05]  /*40c0*/  @!P0 EXIT ;  /* 0x000000000000894d */ /* 0x000fea0003800000 */
[----:B------:R-:W-:Y:S01]  /*40d0*/  HFMA2 R3, -RZ, RZ, 0, 0 ;  /* 0x00000000ff037431 */ /* 0x000fe200000001ff */
[----:B------:R-:W-:Y:S01]  /*40e0*/  MOV R0, R6 ;  /* 0x0000000600007202 */ /* 0x000fe20000000f00 */
[----:B------:R-:W-:Y:S01]  /*40f0*/  UIMAD.WIDE.U32 UR4, UR10, 0x3, URZ ;  /* 0x000000030a0478a5 */ /* 0x000fe2000f8e00ff */
[----:B------:R-:W-:Y:S01]  /*4100*/  MOV R7, UR9 ;  /* 0x0000000900077c02 */ /* 0x000fe20008000f00 */
[----:B------:R-:W-:Y:S01]  /*4110*/  UIMAD UR6, UR11, 0x3, URZ ;  /* 0x000000030b0678a4 */ /* 0x000fe2000f8e02ff */
[----:B------:R-:W-:Y:S01]  /*4120*/  IADD3 R5, P1, PT, R0, 0x200, RZ ;  /* 0x0000020000057810 */ /* 0x000fe20007f3e0ff */
[----:B------:R-:W-:Y:S01]  /*4130*/  BSSY.RECONVERGENT B0, `(.L_x_658) ;  /* 0x0000052000007945 */ /* 0x000fe20003800200 */
[----:B------:R-:W-:Y:S01]  /*4140*/  LOP3.LUT R2, RZ, R0, RZ, 0x33, !PT ;  /* 0x00000000ff027212 */ /* 0x000fe200078e33ff */
[----:B------:R-:W-:Y:S01]  /*4150*/  UIADD3 UR6, UPT, UPT, UR5, UR6, URZ ;  /* 0x0000000605067290 */ /* 0x000fe2000fffe0ff */
[----:B------:R-:W-:Y:S02]  /*4160*/  ISETP.LT.U32.AND P0, PT, R5, UR8, PT ;  /* 0x0000000805007c0c */ /* 0x000fe4000bf01070 */
[----:B------:R-:W-:Y:S01]  /*4170*/  IADD3.X R4, PT, PT, RZ, R3, RZ, P1, !PT ;  /* 0x00000003ff047210 */ /* 0x000fe20000ffe4ff */
[----:B------:R-:W-:-:S03]  /*4180*/  ULEA.HI UR4, UP0, UR6, UR4, URZ, 0x1 ;  /* 0x0000000406047291 */ /* 0x000fc6000f8108ff */
[----:B------:R-:W-:Y:S01]  /*4190*/  ISETP.GT.AND.EX P0, PT, R7, R4, PT, P0 ;  /* 0x000000040700720c */ /* 0x000fe20003f04300 */
[----:B------:R-:W-:-:S03]  /*41a0*/  UIADD3.X UR7, UPT, UPT, URZ, UR6, URZ, UP0, !UPT ;  /* 0x00000006ff077290 */ /* 0x000fc600087fe4ff */
[----:B------:R-:W-:Y:S01]  /*41b0*/  SEL R5, R5, UR8, !P0 ;  /* 0x0000000805057c07 */ /* 0x000fe2000c000000 */
[----:B------:R-:W-:Y:S02]  /*41c0*/  USHF.R.S64 UR6, UR4, 0x1, UR7 ;  /* 0x0000000104067899 */ /* 0x000fe40008001007 */
[----:B------:R-:W-:Y:S01]  /*41d0*/  USHF.R.S32.HI UR7, URZ, 0x1, UR7 ;  /* 0x00000001ff077899 */ /* 0x000fe20008011407 */
[----:B------:R-:W-:Y:S02]  /*41e0*/  IADD3 R19, P1, PT, R2, R5, RZ ;  /* 0x0000000502137210 */ /* 0x000fe40007f3e0ff */
[----:B------:R-:W-:Y:S02]  /*41f0*/  LOP3.LUT R2, RZ, R3, RZ, 0x33, !PT ;  /* 0x00000003ff027212 */ /* 0x000fe400078e33ff */
[----:B------:R-:W-:Y:S02]  /*4200*/  SEL R5, R4, UR9, !P0 ;  /* 0x0000000904057c07 */ /* 0x000fe4000c000000 */
[----:B------:R-:W-:-:S02]  /*4210*/  LOP3.LUT R4, R19, 0x600, RZ, 0xc0, !PT ;  /* 0x0000060013047812 */ /* 0x000fc400078ec0ff */
[----:B------:R-:W-:Y:S02]  /*4220*/  IADD3.X R2, PT, PT, R2, R5, RZ, P1, !PT ;  /* 0x0000000502027210 */ /* 0x000fe40000ffe4ff */
[----:B------:R-:W-:Y:S02]  /*4230*/  ISETP.NE.U32.AND P1, PT, R4, 0x600, PT ;  /* 0x000006000400780c */ /* 0x000fe40003f25070 */
[----:B------:R-:W-:Y:S02]  /*4240*/  ISETP.GE.U32.AND P0, PT, R19, 0x600, PT ;  /* 0x000006001300780c */ /* 0x000fe40003f06070 */
[----:B------:R-:W-:Y:S02]  /*4250*/  ISETP.NE.AND.EX P1, PT, RZ, RZ, PT, P1 ;  /* 0x000000ffff00720c */ /* 0x000fe40003f25310 */
[----:B------:R-:W-:-:S11]  /*4260*/  ISETP.GE.U32.AND.EX P0, PT, R2, RZ, PT, P0 ;  /* 0x000000ff0200720c */ /* 0x000fd60003f06100 */
[----:B------:R-:W-:Y:S05]  /*4270*/  @!P1 BRA `(.L_x_659) ;  /* 0x0000000000f49947 */ /* 0x000fea0003800000 */
[----:B------:R-:W0:Y:S01]  /*4280*/  LDCU.64 UR4, c[0x0][0x3d8] ;  /* 0x00007b00ff0477ac */ /* 0x000e220008000a00 */
[----:B------:R-:W-:Y:S02]  /*4290*/  SHF.R.U64 R19, R19, 0x9, R2 ;  /* 0x0000000913137819 */ /* 0x000fe40000001202 */
[----:B------:R-:W-:Y:S01]  /*42a0*/  MOV R4, UR10 ;  /* 0x0000000a00047c02 */ /* 0x000fe20008000f00 */
[----:B------:R-:W2:Y:S01]  /*42b0*/  LDCU.64 UR14, c[0x0][0x390] ;  /* 0x00007200ff0e77ac */ /* 0x000ea20008000a00 */
[----:B------:R-:W-:Y:S02]  /*42c0*/  IADD3 R19, PT, PT, R19, 0x1, RZ ;  /* 0x0000000113137810 */ /* 0x000fe40007ffe0ff */
[----:B------:R-:W-:Y:S01]  /*42d0*/  MOV R16, UR8 ;  /* 0x0000000800107c02 */ /* 0x000fe20008000f00 */
[----:B------:R-:W3:Y:S01]  /*42e0*/  LDCU.64 UR16, c[0x0][0x388] ;  /* 0x00007100ff1077ac */ /* 0x000ee20008000a00 */
[----:B------:R-:W-:Y:S02]  /*42f0*/  SHF.L.U32 R5, R19, 0x9, RZ ;  /* 0x0000000913057819 */ /* 0x000fe400000006ff */
[----:B------:R-:W-:-:S02]  /*4300*/  MOV R7, UR9 ;  /* 0x0000000900077c02 */ /* 0x000fc40008000f00 */
[----:B------:R-:W-:Y:S02]  /*4310*/  LOP3.LUT R5, R5, 0x600, RZ, 0xc0, !PT ;  /* 0x0000060005057812 */ /* 0x000fe400078ec0ff */
[C---:B------:R-:W-:Y:S02]  /*4320*/  SHF.L.U32 R20, R0.reuse, 0x3, RZ ;  /* 0x0000000300147819 */ /* 0x040fe400000006ff */
[----:B------:R-:W-:Y:S02]  /*4330*/  LOP3.LUT R19, R19, 0x3, RZ, 0xc0, !PT ;  /* 0x0000000313137812 */ /* 0x000fe400078ec0ff */
[C---:B0-----:R-:W-:Y:S01]  /*4340*/  LEA R2, P1, R0.reuse, UR4, 0x2 ;  /* 0x0000000400027c11 */ /* 0x041fe2000f8210ff */
[----:B------:R-:W-:Y:S01]  /*4350*/  USHF.L.U32 UR4, UR11, 0x2, URZ ;  /* 0x000000020b047899 */ /* 0x000fe200080006ff */
[C-C-:B------:R-:W-:Y:S02]  /*4360*/  SHF.L.U64.HI R25, R0.reuse, 0x3, R3.reuse ;  /* 0x0000000300197819 */ /* 0x140fe40000010203 */
[----:B------:R-:W-:-:S02]  /*4370*/  LEA.HI.X R17, R0, UR5, R3, 0x2, P1 ;  /* 0x0000000500117c11 */ /* 0x000fc400088f1403 */
[----:B------:R-:W-:Y:S01]  /*4380*/  IADD3 R0, P3, PT, R5, R0, RZ ;  /* 0x0000000005007210 */ /* 0x000fe20007f7e0ff */
[----:B------:R-:W-:Y:S01]  /*4390*/  IMAD.WIDE.U32 R4, R4, 0x4, RZ ;  /* 0x0000000404047825 */ /* 0x000fe200078e00ff */
[----:B------:R-:W-:Y:S02]  /*43a0*/  SHF.L.U64.HI R16, R16, 0x2, R7 ;  /* 0x0000000210107819 */ /* 0x000fe40000010207 */
[C---:B--2---:R-:W-:Y:S02]  /*43b0*/  IADD3 R18, P1, PT, R20.reuse, UR14, RZ ;  /* 0x0000000e14127c10 */ /* 0x044fe4000ff3e0ff */
[----:B------:R-:W-:Y:S02]  /*43c0*/  MOV R24, UR6 ;  /* 0x0000000600187c02 */ /* 0x000fe40008000f00 */
[----:B------:R-:W-:Y:S02]  /*43d0*/  MOV R7, UR7 ;  /* 0x0000000700077c02 */ /* 0x000fe40008000f00 */
[----:B---3--:R-:W-:-:S02]  /*43e0*/  IADD3 R20, P2, PT, R20, UR16, RZ ;  /* 0x0000001014147c10 */ /* 0x008fc4000ff5e0ff */
[----:B------:R-:W-:Y:S02]  /*43f0*/  IADD3 R19, P4, PT, RZ, -R19, RZ ;  /* 0x80000013ff137210 */ /* 0x000fe40007f9e0ff */
[C---:B------:R-:W-:Y:S02]  /*4400*/  IADD3.X R27, PT, PT, R25.reuse, UR15, RZ, P1, !PT ;  /* 0x0000000f191b7c10 */ /* 0x040fe40008ffe4ff */
[----:B------:R-:W-:Y:S02]  /*4410*/  SHF.L.U64.HI R24, R24, 0x2, R7 ;  /* 0x0000000218187819 */ /* 0x000fe40000010207 */
[----:B------:R-:W-:Y:S02]  /*4420*/  IADD3.X R25, PT, PT, R25, UR17, RZ, P2, !PT ;  /* 0x0000001119197c10 */ /* 0x000fe400097fe4ff */
[----:B------:R-:W-:Y:S02]  /*4430*/  IADD3 R26, PT, PT, R5, UR4, RZ ;  /* 0x00000004051a7c10 */ /* 0x000fe4000fffe0ff */
[----:B------:R-:W-:-:S02]  /*4440*/  IADD3.X R21, PT, PT, RZ, -0x1, RZ, P4, !PT ;  /* 0xffffffffff157810 */ /* 0x000fc400027fe4ff */
[----:B------:R-:W-:-:S07]  /*4450*/  IADD3.X R3, PT, PT, RZ, R3, RZ, P3, !PT ;  /* 0x00000003ff037210 */ /* 0x000fce0001ffe4ff */
.L_x_660:
[----:B0-----:R-:W-:Y:S02]  /*4460*/  MOV R9, UR8 ;  /* 0x0000000800097c02 */ /* 0x001fe40008000f00 */
[----:B------:R-:W-:Y:S02]  /*4470*/  MOV R11, UR6 ;  /* 0x00000006000b7c02 */ /* 0x000fe40008000f00 */
[----:B------:R-:W-:Y:S02]  /*4480*/  LEA R8, P1, R9, R2, 0x2 ;  /* 0x0000000209087211 */ /* 0x000fe400078210ff */
[----:B------:R-:W-:Y:S02]  /*4490*/  IADD3 R14, P2, PT, R2, R4, RZ ;  /* 0x00000004020e7210 */ /* 0x000fe40007f5e0ff */
[-C--:B------:R-:W-:Y:S02]  /*44a0*/  LEA R10, P3, R11, R2.reuse, 0x2 ;  /* 0x000000020b0a7211 */ /* 0x080fe400078610ff */
[----:B------:R-:W-:-:S02]  /*44b0*/  MOV R22, R2 ;  /* 0x0000000200167202 */ /* 0x000fc40000000f00 */
[----:B------:R-:W-:Y:S02]  /*44c0*/  MOV R23, R17 ;  /* 0x0000001100177202 */ /* 0x000fe40000000f00 */
[C---:B------:R-:W-:Y:S02]  /*44d0*/  IADD3.X R9, PT, PT, R17.reuse, R16, RZ, P1, !PT ;  /* 0x0000001011097210 */ /* 0x040fe40000ffe4ff */
[C---:B-1----:R-:W-:Y:S01]  /*44e0*/  IADD3.X R15, PT, PT, R17.reuse, R26, RZ, P2, !PT ;  /* 0x0000001a110f7210 */ /* 0x042fe200017fe4ff */
[----:B------:R-:W2:Y:S01]  /*44f0*/  LDG.E R6, desc[UR12][R22.64] ;  /* 0x0000000c16067981 */ /* 0x000ea2000c1e1900 */
[----:B------:R-:W-:-:S03]  /*4500*/  IADD3.X R11, PT, PT, R17, R24, RZ, P3, !PT ;  /* 0x00000018110b7210 */ /* 0x000fc60001ffe4ff */
[----:B------:R0:W2:Y:S04]  /*4510*/  LDG.E R7, desc[UR12][R8.64] ;  /* 0x0000000c08077981 */ /* 0x0000a8000c1e1900 */
[----:B------:R-:W3:Y:S04]  /*4520*/  LDG.E R12, desc[UR12][R14.64] ;  /* 0x0000000c0e0c7981 */ /* 0x000ee8000c1e1900 */
[----:B------:R1:W3:Y:S01]  /*4530*/  LDG.E R13, desc[UR12][R10.64] ;  /* 0x0000000c0a0d7981 */ /* 0x0002e2000c1e1900 */
[----:B0-----:R-:W-:Y:S02]  /*4540*/  MOV R8, R20 ;  /* 0x0000001400087202 */ /* 0x001fe40000000f00 */
[----:B------:R-:W-:-:S02]  /*4550*/  MOV R9, R25 ;  /* 0x0000001900097202 */ /* 0x000fc40000000f00 */
[----:B------:R-:W-:Y:S02]  /*4560*/  IADD3 R19, P1, PT, R19, 0x1, RZ ;  /* 0x0000000113137810 */ /* 0x000fe40007f3e0ff */
[----:B-1----:R-:W-:Y:S02]  /*4570*/  MOV R10, R18 ;  /* 0x00000012000a7202 */ /* 0x002fe40000000f00 */
[----:B------:R-:W-:Y:S02]  /*4580*/  MOV R11, R27 ;  /* 0x0000001b000b7202 */ /* 0x000fe40000000f00 */
        /* <DEDUP_REMOVED lines=12> */
.L_x_659:
[----:B------:R-:W-:Y:S05]  /*4650*/  BSYNC.RECONVERGENT B0 ;  /* 0x0000000000007941 */ /* 0x000fea0003800200 */
.L_x_658:
[----:B------:R-:W-:Y:S05]  /*4660*/  @!P0 EXIT ;  /* 0x000000000000894d */ /* 0x000fea0003800000 */
[----:B------:R-:W-:Y:S01]  /*4670*/  BSSY.RECONVERGENT B0, `(.L_x_661) ;  /* 0x000005c000007945 */ /* 0x000fe20003800200 */
[----:B------:R-:W-:Y:S02]  /*4680*/  USHF.L.U64.HI UR5, UR10, 0x2, UR11 ;  /* 0x000000020a057899 */ /* 0x000fe4000801020b */
[----:B------:R-:W-:Y:S02]  /*4690*/  USHF.L.U32 UR4, UR10, 0x2, URZ ;  /* 0x000000020a047899 */ /* 0x000fe400080006ff */
[----:B------:R-:W-:Y:S01]  /*46a0*/  USHF.L.U64.HI UR7, UR6, 0x2, UR7 ;  /* 0x0000000206077899 */ /* 0x000fe20008010207 */
[----:B------:R-:W2:Y:S01]  /*46b0*/  LDCU.64 UR14, c[0x0][0x3d8] ;  /* 0x00007b00ff0e77ac */ /* 0x000ea20008000a00 */
[----:B------:R-:W3:Y:S01]  /*46c0*/  LDCU.64 UR16, c[0x0][0x388] ;  /* 0x00007100ff1077ac */ /* 0x000ee20008000a00 */
[----:B------:R-:W4:Y:S01]  /*46d0*/  LDCU.64 UR18, c[0x0][0x390] ;  /* 0x00007200ff1277ac */ /* 0x000f220008000a00 */
[----:B------:R-:W-:Y:S02]  /*46e0*/  USHF.L.U64.HI UR10, UR8, 0x2, UR9 ;  /* 0x00000002080a7899 */ /* 0x000fe40008010209 */
[----:B------:R-:W-:-:S02]  /*46f0*/  USHF.L.U32 UR11, UR8, 0x2, URZ ;  /* 0x00000002080b7899 */ /* 0x000fc400080006ff */
[----:B------:R-:W-:-:S12]  /*4700*/  USHF.L.U32 UR6, UR6, 0x2, URZ ;  /* 0x0000000206067899 */ /* 0x000fd800080006ff */
.L_x_662:
[C---:B------:R-:W-:Y:S02]  /*4710*/  SHF.L.U32 R2, R0.reuse, 0x2, RZ ;  /* 0x0000000200027819 */ /* 0x040fe400000006ff */
[----:B------:R-:W-:Y:S02]  /*4720*/  SHF.L.U64.HI R19, R0, 0x2, R3 ;  /* 0x0000000200137819 */ /* 0x000fe40000010203 */
[----:B0-2---:R-:W-:-:S04]  /*4730*/  IADD3 R6, P0, PT, R2, UR14, RZ ;  /* 0x0000000e02067c10 */ /* 0x005fc8000ff1e0ff */
[----:B------:R-:W-:Y:S02]  /*4740*/  IADD3.X R7, PT, PT, R19, UR15, RZ, P0, !PT ;  /* 0x0000000f13077c10 */ /* 0x000fe400087fe4ff */
[C---:B------:R-:W-:Y:S02]  /*4750*/  IADD3 R8, P0, PT, R6.reuse, UR11, RZ ;  /* 0x0000000b06087c10 */ /* 0x040fe4000ff1e0ff */
[C---:B-1----:R-:W-:Y:S01]  /*4760*/  IADD3 R16, P1, PT, R6.reuse, UR6, RZ ;  /* 0x0000000606107c10 */ /* 0x042fe2000ff3e0ff */
[----:B-1----:R0:W2:Y:S01]  /*4770*/  LDG.E R12, desc[UR12][R6.64] ;  /* 0x0000000c060c7981 */ /* 0x0020a2000c1e1900 */
[C---:B------:R-:W-:Y:S02]  /*4780*/  IADD3.X R9, PT, PT, R7.reuse, UR10, RZ, P0, !PT ;  /* 0x0000000a07097c10 */ /* 0x040fe400087fe4ff */
[----:B------:R-:W-:Y:S02]  /*4790*/  IADD3 R10, P0, PT, R6, UR4, RZ ;  /* 0x00000004060a7c10 */ /* 0x000fe4000ff1e0ff */
[C---:B------:R-:W-:Y:S01]  /*47a0*/  IADD3.X R17, PT, PT, R7.reuse, UR7, RZ, P1, !PT ;  /* 0x0000000707117c10 */ /* 0x040fe20008ffe4ff */
[----:B------:R1:W2:Y:S01]  /*47b0*/  LDG.E R13, desc[UR12][R8.64] ;  /* 0x0000000c080d7981 */ /* 0x0002a2000c1e1900 */
[----:B------:R-:W-:-:S03]  /*47c0*/  IADD3.X R11, PT, PT, R7, UR5, RZ, P0, !PT ;  /* 0x00000005070b7c10 */ /* 0x000fc600087fe4ff */
[----:B------:R-:W5:Y:S04]  /*47d0*/  LDG.E R15, desc[UR12][R16.64] ;  /* 0x0000000c100f7981 */ /* 0x000f68000c1e1900 */
[----:B------:R1:W5:Y:S01]  /*47e0*/  LDG.E R14, desc[UR12][R10.64] ;  /* 0x0000000c0a0e7981 */ /* 0x000362000c1e1900 */
[C---:B------:R-:W-:Y:S02]  /*47f0*/  SHF.L.U32 R4, R0.reuse, 0x3, RZ ;  /* 0x0000000300047819 */ /* 0x040fe400000006ff */
[----:B------:R-:W-:Y:S02]  /*4800*/  SHF.L.U64.HI R5, R0, 0x3, R3 ;  /* 0x0000000300057819 */ /* 0x000fe40000010203 */
[----:B------:R-:W-:Y:S02]  /*4810*/  LOP3.LUT R20, R4, 0xfffffff8, RZ, 0xc0, !PT ;  /* 0xfffffff804147812 */ /* 0x000fe400078ec0ff */
[----:B------:R-:W-:-:S02]  /*4820*/  LOP3.LUT R2, R2, 0xfffffffc, RZ, 0xc0, !PT ;  /* 0xfffffffc02027812 */ /* 0x000fc400078ec0ff */
[----:B0-----:R-:W-:Y:S02]  /*4830*/  LOP3.LUT R6, R5, 0x3, RZ, 0xc0, !PT ;  /* 0x0000000305067812 */ /* 0x001fe400078ec0ff */
[C---:B---3--:R-:W-:Y:S02]  /*4840*/  IADD3 R18, P0, PT, R20.reuse, UR16, RZ ;  /* 0x0000001014127c10 */ /* 0x048fe4000ff1e0ff */
[----:B------:R-:W-:Y:S02]  /*4850*/  LOP3.LUT R3, R19, 0x3, RZ, 0xc0, !PT ;  /* 0x0000000313037812 */ /* 0x000fe400078ec0ff */
[----:B----4-:R-:W-:Y:S02]  /*4860*/  IADD3 R20, P1, PT, R20, UR18, RZ ;  /* 0x0000001214147c10 */ /* 0x010fe4000ff3e0ff */
[----:B------:R-:W-:Y:S02]  /*4870*/  IADD3 R2, P2, PT, R2, UR14, RZ ;  /* 0x0000000e02027c10 */ /* 0x000fe4000ff5e0ff */
[----:B------:R-:W-:-:S02]  /*4880*/  IADD3.X R19, PT, PT, R6, UR17, RZ, P0, !PT ;  /* 0x0000001106137c10 */ /* 0x000fc400087fe4ff */
[----:B------:R-:W-:Y:S02]  /*4890*/  IADD3.X R21, PT, PT, R6, UR19, RZ, P1, !PT ;  /* 0x0000001306157c10 */ /* 0x000fe40008ffe4ff */
[----:B------:R-:W-:Y:S02]  /*48a0*/  IADD3.X R3, PT, PT, R3, UR15, RZ, P2, !PT ;  /* 0x0000000f03037c10 */ /* 0x000fe400097fe4ff */
[C---:B-1----:R-:W-:Y:S02]  /*48b0*/  IADD3 R8, P0, PT, R2.reuse, UR11, RZ ;  /* 0x0000000b02087c10 */ /* 0x042fe4000ff1e0ff */
[C---:B------:R-:W-:Y:S02]  /*48c0*/  IADD3 R10, P1, PT, R2.reuse, UR4, RZ ;  /* 0x00000004020a7c10 */ /* 0x040fe4000ff3e0ff */
[----:B------:R-:W-:Y:S02]  /*48d0*/  IADD3 R6, P2, PT, R2, UR6, RZ ;  /* 0x0000000602067c10 */ /* 0x000fe4000ff5e0ff */
[----:B------:R-:W-:-:S02]  /*48e0*/  IADD3.X R9, PT, PT, R3, UR10, RZ, P0, !PT ;  /* 0x0000000a03097c10 */ /* 0x000fc400087fe4ff */
[C---:B------:R-:W-:Y:S02]  /*48f0*/  IADD3.X R11, PT, PT, R3.reuse, UR5, RZ, P1, !PT ;  /* 0x00000005030b7c10 */ /* 0x040fe40008ffe4ff */
[----:B------:R-:W-:Y:S01]  /*4900*/  IADD3.X R7, PT, PT, R3, UR7, RZ, P2, !PT ;  /* 0x0000000703077c10 */ /* 0x000fe200097fe4ff */
[----:B--2---:R0:W-:Y:S04]  /*4910*/  STG.E.64 desc[UR12][R18.64], R12 ;  /* 0x0000000c12007986 */ /* 0x0041e8000c101b0c */
[----:B-----5:R1:W-:Y:S04]  /*4920*/  STG.E.64 desc[UR12][R20.64], R14 ;  /* 0x0000000e14007986 */ /* 0x0203e8000c101b0c */
        /* <DEDUP_REMOVED lines=28> */
[----:B--2---:R2:W3:Y:S04]  /*4af0*/  LDG.E R16, desc[UR12][R2.64+0x1800] ;  /* 0x0018000c02107981 */ /* 0x0044e8000c1e1900 */
        /* <DEDUP_REMOVED lines=11> */
[----:B------:R-:W-:Y:S02]  /*4bb0*/  IADD3 R0, PT, PT, R0, 0x800, RZ ;  /* 0x0000080000007810 */ /* 0x000fe40007ffe0ff */
[----:B--2---:R-:W-:Y:S02]  /*4bc0*/  MOV R2, UR9 ;  /* 0x0000000900027c02 */ /* 0x004fe40008000f00 */
[----:B------:R-:W-:-:S04]  /*4bd0*/  ISETP.LT.U32.AND P0, PT, R0, UR8, PT ;  /* 0x0000000800007c0c */ /* 0x000fc8000bf01070 */
[----:B------:R-:W-:Y:S01]  /*4be0*/  ISETP.GT.AND.EX P0, PT, R2, RZ, PT, P0 ;  /* 0x000000ff0200720c */ /* 0x000fe20003f04300 */
[----:B------:R-:W-:Y:S01]  /*4bf0*/  HFMA2 R3, -RZ, RZ, 0, 0 ;  /* 0x00000000ff037431 */ /* 0x000fe200000001ff */
[----:B---3--:R1:W-:Y:S04]  /*4c00*/  STG.E.64 desc[UR12][R4.64], R16 ;  /* 0x0000001004007986 */ /* 0x0083e8000c101b0c */
[----:B----4-:R1:W-:Y:S07]  /*4c10*/  STG.E.64 desc[UR12][R14.64], R22 ;  /* 0x000000160e007986 */ /* 0x0103ee000c101b0c */
[----:B------:R-:W-:Y:S05]  /*4c20*/  @P0 BRA `(.L_x_662) ;  /* 0xfffffff800b80947 */ /* 0x000fea000383ffff */
[----:B------:R-:W-:Y:S05]  /*4c30*/  BSYNC.RECONVERGENT B0 ;  /* 0x0000000000007941 */ /* 0x000fea0003800200 */
.L_x_661:
[----:B------:R-:W-:Y:S05]  /*4c40*/  EXIT ;  /* 0x000000000000794d */ /* 0x000fea0003800000 */
.L_x_663:
        /* <DEDUP_REMOVED lines=11> */
.L_x_4508:


//--------------------- .text._Z35group_norm_nhwc_bwd_one_pass_kernelI11Fp16IOFp32WLi128ELi64ELi512EEv26Group_norm_nhwc_bwd_params --------------------------
	.section	.text._Z35group_norm_nhwc_bwd_one_pass_kernelI11Fp16IOFp32WLi128ELi64ELi512EEv26Group_norm_nhwc_bwd_params,"ax",@progbits
	.align	128
        .global         _Z35group_norm_nhwc_bwd_one_pass_kernelI11Fp16IOFp32WLi128ELi64ELi512EEv26Group_norm_nhwc_bwd_params
        .type           _Z35group_norm_nhwc_bwd_one_pass_kernelI11Fp16IOFp32WLi128ELi64ELi512EEv26Group_norm_nhwc_bwd_params,@function
        .size           _Z35group_norm_nhwc_bwd_one_pass_kernelI11Fp16IOFp32WLi128ELi64ELi512EEv26Group_norm_nhwc_bwd_params,(.L_x_4509 - _Z35group_norm_nhwc_bwd_one_pass_kernelI11Fp16IOFp32WLi128ELi64ELi512EEv26Group_norm_nhwc_bwd_params)
        .other          _Z35group_norm_nhwc_bwd_one_pass_kernelI11Fp16IOFp32WLi128ELi64ELi512EEv26Group_norm_nhwc_bwd_params,@"STO_CUDA_ENTRY STV_DEFAULT"
_Z35group_norm_nhwc_bwd_one_pass_kernelI11Fp16IOFp32WLi128ELi64ELi512EEv26Group_norm_nhwc_bwd_params:
.text._Z35group_norm_nhwc_bwd_one_pass_kernelI11Fp16IOFp32WLi128ELi64ELi512EEv26Group_norm_nhwc_bwd_params:
        /* <DEDUP_REMOVED lines=21> */
[----:B------:R-:W-:Y:S02]  /*0150*/  IADD3 R46, PT, PT, R4, 0x70, RZ ;  /* 0x00000070042e7810 */ /* 0x000fe40007ffe0ff */
[----:B------:R-:W-:Y:S02]  /*0160*/  SHF.R.S32.HI R4, RZ, 0x1f, R48 ;  /* 0x0000001fff047819 */ /* 0x000fe40000011430 */
[----:B------:R-:W-:Y:S02]  /*0170*/  SHF.R.S32.HI R5, RZ, 0x1f, R47 ;  /* 0x0000001fff057819 */ /* 0x000fe4000001142f */
[----:B-123--:R-:W-:-:S07]  /*0180*/  SHF.R.S32.HI R6, RZ, 0x1f, R46 ;  /* 0x0000001fff067819 */ /* 0x00efce000001142e */
.L_x_707:
[----:B0-----:R-:W0:Y:S01]  /*0190*/  LDC R15, c[0x0][0x410] ;  /* 0x00010400ff0f7b82 */ /* 0x001e220000000800 */
[----:B-1----:R-:W1:Y:S01]  /*01a0*/  LDCU.128 UR12, c[0x0][0x400] ;  /* 0x00008000ff0c77ac */ /* 0x002e620008000c00 */
[----:B------:R-:W-:Y:S02]  /*01b0*/  SHF.R.U32.HI R25, RZ, 0x5, R32 ;  /* 0x00000005ff197819 */ /* 0x000fe40000011620 */
[----:B------:R-:W-:Y:S02]  /*01c0*/  CS2R R42, SRZ ;  /* 0x00000000002a7805 */ /* 0x000fe4000001ff00 */
[----:B------:R-:W-:Y:S02]  /*01d0*/  ISETP.GE.AND P0, PT, R44, RZ, PT ;  /* 0x000000ff2c00720c */ /* 0x000fe40003f06270 */
[----:B------:R-:W-:Y:S01]  /*01e0*/  SHF.L.U32 R24, R32, 0x1, RZ ;  /* 0x0000000120187819 */ /* 0x000fe200000006ff */
[----:B------:R-:W2:Y:S03]  /*01f0*/  LDC R14, c[0x0][0x41c] ;  /* 0x00010700ff0e7b82 */ /* 0x000ea60000000800 */
[----:B------:R-:W-:-:S02]  /*0200*/  LOP3.LUT R24, R24, 0x3e, RZ, 0xc0, !PT ;  /* 0x0000003e18187812 */ /* 0x000fc400078ec0ff */
[----:B0-----:R-:W-:-:S04]  /*0210*/  IABS R11, R15 ;  /* 0x0000000f000b7213 */ /* 0x001fc80000000000 */
[----:B------:R-:W0:Y:S01]  /*0220*/  I2F.RP R10, R11 ;  /* 0x0000000b000a7306 */ /* 0x000e220000209400 */
[----:B--2---:R-:W-:-:S05]  /*0230*/  IMAD R25, R14, UR10, R25 ;  /* 0x0000000a0e197c24 */ /* 0x004fca000f8e0219 */
[C---:B-1----:R-:W-:Y:S02]  /*0240*/  ISETP.GE.U32.AND P1, PT, R25.reuse, UR12, PT ;  /* 0x0000000c19007c0c */ /* 0x042fe4000bf26070 */
[----:B------:R-:W-:Y:S02]  /*0250*/  SHF.R.S32.HI R17, RZ, 0x1f, R25 ;  /* 0x0000001fff117819 */ /* 0x000fe40000011419 */
[----:B------:R-:W-:Y:S01]  /*0260*/  IADD3 R20, PT, PT, R25, 0x10, RZ ;  /* 0x0000001019147810 */ /* 0x000fe20007ffe0ff */
[----:B0-----:R-:W0:Y:S01]  /*0270*/  MUFU.RCP R10, R10 ;  /* 0x0000000a000a7308 */ /* 0x001e220000001000 */
[----:B------:R-:W-:Y:S02]  /*0280*/  ISETP.GE.AND.EX P1, PT, R17, UR13, PT, P1 ;  /* 0x0000000d11007c0c */ /* 0x000fe4000bf26310 */
[----:B------:R-:W-:Y:S02]  /*0290*/  SHF.R.S32.HI R23, RZ, 0x1f, R20 ;  /* 0x0000001fff177819 */ /* 0x000fe40000011414 */
[----:B------:R-:W-:-:S04]  /*02a0*/  IADD3 R31, PT, PT, R25, 0x20, RZ ;  /* 0x00000020191f7810 */ /* 0x000fc80007ffe0ff */
[----:B------:R-:W-:Y:S02]  /*02b0*/  SHF.R.S32.HI R21, RZ, 0x1f, R31 ;  /* 0x0000001fff157819 */ /* 0x000fe4000001141f */
[----:B0-----:R-:W-:-:S04]  /*02c0*/  IADD3 R8, PT, PT, R10, 0xffffffe, RZ ;  /* 0x0ffffffe0a087810 */ /* 0x001fc80007ffe0ff */
[----:B------:R0:W1:Y:S02]  /*02d0*/  F2I.FTZ.U32.TRUNC.NTZ R9, R8 ;  /* 0x0000000800097305 */ /* 0x000064000021f000 */
[----:B0-----:R-:W-:Y:S02]  /*02e0*/  MOV R8, RZ ;  /* 0x000000ff00087202 */ /* 0x001fe40000000f00 */
[----:B-1----:R-:W-:-:S05]  /*02f0*/  IADD3 R12, PT, PT, RZ, -R9, RZ ;  /* 0x80000009ff0c7210 */ /* 0x002fca0007ffe0ff */
[----:B------:R-:W-:Y:S01]  /*0300*/  IMAD R13, R12, R11, RZ ;  /* 0x0000000b0c0d7224 */ /* 0x000fe200078e02ff */
[----:B------:R-:W-:-:S03]  /*0310*/  IABS R12, R44 ;  /* 0x0000002c000c7213 */ /* 0x000fc60000000000 */
[----:B------:R-:W-:Y:S01]  /*0320*/  IMAD.HI.U32 R9, R9, R13, R8 ;  /* 0x0000000d09097227 */ /* 0x000fe200078e0008 */
[----:B------:R-:W-:-:S05]  /*0330*/  LOP3.LUT R13, RZ, R15, RZ, 0x33, !PT ;  /* 0x0000000fff0d7212 */ /* 0x000fca00078e33ff */
        /* <DEDUP_REMOVED lines=11> */
[----:B------:R-:W-:-:S02]  /*03f0*/  ISETP.NE.AND P4, PT, R15, RZ, PT ;  /* 0x000000ff0f00720c */ /* 0x000fc40003f85270 */
[----:B------:R-:W-:Y:S01]  /*0400*/  SEL R8, R11, R8, !P5 ;  /* 0x000000080b087207 */ /* 0x000fe20006800000 */
[----:B------:R-:W0:Y:S03]  /*0410*/  @!P1 LDC.64 R14, c[0x0][0x3a0] ;  /* 0x0000e800ff0e9b82 */ /* 0x000e260000000a00 */
[----:B------:R-:W-:Y:S02]  /*0420*/  @!P0 IADD3 R8, PT, PT, -R8, RZ, RZ ;  /* 0x000000ff08088210 */ /* 0x000fe40007ffe1ff */
[----:B------:R-:W-:Y:S02]  /*0430*/  @P3 IADD3 R9, PT, PT, R9, 0x1, RZ ;  /* 0x0000000109093810 */ /* 0x000fe40007ffe0ff */
[----:B------:R-:W-:Y:S01]  /*0440*/  SEL R55, R13, R8, !P4 ;  /* 0x000000080d377207 */ /* 0x000fe20006000000 */
[----:B------:R-:W1:Y:S01]  /*0450*/  @!P1 LDC.64 R10, c[0x0][0x3f8] ;  /* 0x0000fe00ff0a9b82 */ /* 0x000e620000000a00 */
[----:B------:R-:W-:-:S02]  /*0460*/  @!P2 IADD3 R9, PT, PT, -R9, RZ, RZ ;  /* 0x000000ff0909a210 */ /* 0x000fc40007ffe1ff */
[----:B------:R-:W-:Y:S02]  /*0470*/  ISETP.GE.U32.AND P3, PT, R20, UR12, PT ;  /* 0x0000000c14007c0c */ /* 0x000fe4000bf66070 */
[----:B------:R-:W-:Y:S02]  /*0480*/  SEL R9, R13, R9, !P4 ;  /* 0x000000090d097207 */ /* 0x000fe40006000000 */
[----:B------:R-:W-:Y:S02]  /*0490*/  SHF.L.U32 R13, R55, 0x6, RZ ;  /* 0x00000006370d7819 */ /* 0x000fe400000006ff */
[----:B------:R-:W-:Y:S02]  /*04a0*/  SHF.R.S32.HI R8, RZ, 0x1f, R9 ;  /* 0x0000001fff087819 */ /* 0x000fe40000011409 */
[----:B------:R-:W-:Y:S02]  /*04b0*/  ISETP.GE.AND.EX P3, PT, R23, UR13, PT, P3 ;  /* 0x0000000d17007c0c */ /* 0x000fe4000bf66330 */
[----:B------:R-:W-:Y:S01]  /*04c0*/  SHF.R.S32.HI R57, RZ, 0x1f, R13 ;  /* 0x0000001fff397819 */ /* 0x000fe2000001140d */
[----:B------:R-:W-:Y:S01]  /*04d0*/  IMAD R8, R8, UR14, RZ ;  /* 0x0000000e08087c24 */ /* 0x000fe2000f8e02ff */
[----:B------:R-:W-:-:S02]  /*04e0*/  LOP3.LUT R56, R13, R24, RZ, 0xfc, !PT ;  /* 0x000000180d387212 */ /* 0x000fc400078efcff */
[----:B------:R-:W-:Y:S01]  /*04f0*/  ISETP.GE.U32.AND P0, PT, R31, UR12, PT ;  /* 0x0000000c1f007c0c */ /* 0x000fe2000bf06070 */
[C---:B------:R-:W-:Y:S02]  /*0500*/  IMAD R59, R9.reuse, UR15, R8 ;  /* 0x0000000f093b7c24 */ /* 0x040fe4000f8e0208 */
[----:B------:R-:W-:Y:S01]  /*0510*/  IMAD.WIDE.U32 R56, R9, UR14, R56 ;  /* 0x0000000e09387c25 */ /* 0x000fe2000f8e0038 */
[----:B------:R-:W-:Y:S01]  /*0520*/  ISETP.GE.AND.EX P0, PT, R21, UR13, PT, P0 ;  /* 0x0000000d15007c0c */ /* 0x000fe2000bf06300 */
[----:B------:R-:W2:Y:S02]  /*0530*/  @!P1 LDC.64 R8, c[0x0][0x398] ;  /* 0x0000e600ff089b82 */ /* 0x000ea40000000a00 */
[----:B-1----:R-:W-:Y:S01]  /*0540*/  @!P1 IMAD R12, R17, R10, RZ ;  /* 0x0000000a110c9224 */ /* 0x002fe200078e02ff */
[----:B------:R-:W-:Y:S02]  /*0550*/  IADD3 R59, PT, PT, R57, R59, RZ ;  /* 0x0000003b393b7210 */ /* 0x000fe40007ffe0ff */
[----:B------:R-:W-:Y:S01]  /*0560*/  @!P1 MOV R58, R56 ;  /* 0x00000038003a9202 */ /* 0x000fe20000000f00 */
[----:B------:R-:W-:-:S02]  /*0570*/  @!P1 IMAD R13, R25, R11, R12 ;  /* 0x0000000b190d9224 */ /* 0x000fc400078e020c */
[----:B------:R-:W1:Y:S02]  /*0580*/  @!P3 LDC.64 R18, c[0x0][0x3f8] ;  /* 0x0000fe00ff12bb82 */ /* 0x000e640000000a00 */
[----:B------:R-:W-:-:S05]  /*0590*/  @!P1 IMAD.WIDE.U32 R10, R25, R10, R58 ;  /* 0x0000000a190a9225 */ /* 0x000fca00078e003a */
[----:B------:R-:W-:Y:S01]  /*05a0*/  @!P1 IADD3 R11, PT, PT, R11, R13, RZ ;  /* 0x0000000d0b0b9210 */ /* 0x000fe20007ffe0ff */
[----:B------:R-:W3:Y:S01]  /*05b0*/  @!P3 LDC.64 R16, c[0x0][0x3a0] ;  /* 0x0000e800ff10bb82 */ /* 0x000ee20000000a00 */
[C---:B------:R-:W-:Y:S02]  /*05c0*/  @!P1 SHF.L.U32 R13, R10.reuse, 0x1, RZ ;  /* 0x000000010a0d9819 */ /* 0x040fe400000006ff */
[----:B------:R-:W-:Y:S02]  /*05d0*/  @!P1 SHF.L.U64.HI R22, R10, 0x1, R11 ;  /* 0x000000010a169819 */ /* 0x000fe4000001020b */
[C---:B0-----:R-:W-:Y:S02]  /*05e0*/  @!P1 IADD3 R14, P2, PT, R13.reuse, R14, RZ ;  /* 0x0000000e0d0e9210 */ /* 0x041fe40007f5e0ff */
[----:B--2---:R-:W-:Y:S01]  /*05f0*/  @!P1 IADD3 R8, P4, PT, R13, R8, RZ ;  /* 0x000000080d089210 */ /* 0x004fe20007f9e0ff */
[----:B------:R-:W0:Y:S01]  /*0600*/  @!P3 LDC.64 R10, c[0x0][0x398] ;  /* 0x0000e600ff0abb82 */ /* 0x000e220000000a00 */
[----:B------:R-:W-:-:S02]  /*0610*/  @!P1 IADD3.X R15, PT, PT, R22, R15, RZ, P2, !PT ;  /* 0x0000000f160f9210 */ /* 0x000fc400017fe4ff */
[----:B------:R-:W-:Y:S02]  /*0620*/  @!P1 IADD3.X R9, PT, PT, R22, R9, RZ, P4, !PT ;  /* 0x0000000916099210 */ /* 0x000fe400027fe4ff */
[----:B------:R-:W-:Y:S01]  /*0630*/  @!P3 MOV R22, R56 ;  /* 0x000000380016b202 */ /* 0x000fe20000000f00 */
[----:B------:R2:W5:Y:S01]  /*0640*/  @!P1 LDG.E R43, desc[UR8][R14.64] ;  /* 0x000000080e2b9981 */ /* 0x000562000c1e1900 */
[----:B-1----:R-:W-:Y:S01]  /*0650*/  @!P3 IMAD R23, R23, R18, RZ ;  /* 0x000000121717b224 */ /* 0x002fe200078e02ff */
[----:B------:R-:W1:Y:S01]  /*0660*/  @!P0 LDC.64 R12, c[0x0][0x3f8] ;  /* 0x0000fe00ff0c8b82 */ /* 0x000e620000000a00 */
[----:B------:R-:W-:Y:S01]  /*0670*/  IADD3 R29, PT, PT, R25, 0x50, RZ ;  /* 0x00000050191d7810 */ /* 0x000fe20007ffe0ff */
[----:B------:R1:W5:Y:S01]  /*0680*/  @!P1 LDG.E R42, desc[UR8][R8.64] ;  /* 0x00000008082a9981 */ /* 0x000362000c1e1900 */
[----:B------:R-:W-:Y:S01]  /*0690*/  @!P3 IMAD R27, R20, R19, R23 ;  /* 0x00000013141bb224 */ /* 0x000fe200078e0217 */
[----:B------:R-:W-:Y:S02]  /*06a0*/  @!P3 MOV R23, R59 ;  /* 0x0000003b0017b202 */ /* 0x000fe40000000f00 */
[----:B------:R-:W-:-:S02]  /*06b0*/  ISETP.GE.U32.AND P2, PT, R29, UR12, PT ;  /* 0x0000000c1d007c0c */ /* 0x000fc4000bf46070 */
[----:B--2---:R-:W2:Y:S01]  /*06c0*/  @!P0 LDC.64 R14, c[0x0][0x3a0] ;  /* 0x0000e800ff0e8b82 */ /* 0x004ea20000000a00 */
[----:B------:R-:W-:Y:S01]  /*06d0*/  @!P3 IMAD.WIDE.U32 R18, R20, R18, R22 ;  /* 0x000000121412b225 */ /* 0x000fe200078e0016 */
[----:B------:R-:W-:-:S04]  /*06e0*/  SHF.R.S32.HI R23, RZ, 0x1f, R29 ;  /* 0x0000001fff177819 */ /* 0x000fc8000001141d */
[----:B------:R-:W-:Y:S02]  /*06f0*/  ISETP.GE.AND.EX P2, PT, R23, UR13, PT, P2 ;  /* 0x0000000d17007c0c */ /* 0x000fe4000bf46320 */
[----:B------:R-:W-:Y:S02]  /*0700*/  @!P3 IADD3 R27, PT, PT, R19, R27, RZ ;  /* 0x0000001b131bb210 */ /* 0x000fe40007ffe0ff */
[----:B------:R-:W-:Y:S02]  /*0710*/  IADD3 R25, PT, PT, R25, 0x60, RZ ;  /* 0x0000006019197810 */ /* 0x000fe40007ffe0ff */
[C---:B------:R-:W-:Y:S02]  /*0720*/  @!P3 SHF.L.U32 R19, R18.reuse, 0x1, RZ ;  /* 0x000000011213b819 */ /* 0x040fe400000006ff */
[----:B------:R-:W-:Y:S01]  /*0730*/  @!P3 SHF.L.U64.HI R18, R18, 0x1, R27 ;  /* 0x000000011212b819 */ /* 0x000fe2000001021b */
[----:B-1----:R-:W-:Y:S01]  /*0740*/  @!P0 IMAD R8, R21, R12, RZ ;  /* 0x0000000c15088224 */ /* 0x002fe200078e02ff */
[----:B------:R-:W-:-:S02]  /*0750*/  ISETP.GE.U32.AND P1, PT, R25, UR12, PT ;  /* 0x0000000c19007c0c */ /* 0x000fc4000bf26070 */
[----:B------:R-:W-:Y:S01]  /*0760*/  SHF.R.S32.HI R27, RZ, 0x1f, R25 ;  /* 0x0000001fff1b7819 */ /* 0x000fe20000011419 */
[----:B------:R-:W-:Y:S02]  /*0770*/  @!P0 IMAD R13, R31, R13, R8 ;  /* 0x0000000d1f0d8224 */ /* 0x000fe400078e0208 */
[----:B------:R-:W1:Y:S01]  /*0780*/  @!P2 LDC.64 R8, c[0x0][0x3f8] ;  /* 0x0000fe00ff08ab82 */ /* 0x000e620000000a00 */
[----:B------:R-:W-:Y:S02]  /*0790*/  ISETP.GE.AND.EX P1, PT, R27, UR13, PT, P1 ;  /* 0x0000000d1b007c0c */ /* 0x000fe4000bf26310 */
[----:B------:R-:W-:Y:S02]  /*07a0*/  @!P0 MOV R20, R56 ;  /* 0x0000003800148202 */ /* 0x000fe40000000f00 */
[----:B------:R-:W-:-:S03]  /*07b0*/  @!P0 MOV R21, R59 ;  /* 0x0000003b00158202 */ /* 0x000fc60000000f00 */
[----:B------:R-:W-:Y:S01]  /*07c0*/  @!P0 IMAD.WIDE.U32 R20, R31, R12, R20 ;  /* 0x0000000c1f148225 */ /* 0x000fe200078e0014 */
[C---:B---3--:R-:W-:Y:S02]  /*07d0*/  @!P3 IADD3 R16, P4, PT, R19.reuse, R16, RZ ;  /* 0x000000101310b210 */ /* 0x048fe40007f9e0ff */
[----:B0-----:R-:W-:Y:S02]  /*07e0*/  @!P3 IADD3 R10, P5, PT, R19, R10, RZ ;  /* 0x0000000a130ab210 */ /* 0x001fe40007fbe0ff */
[----:B------:R-:W-:Y:S02]  /*07f0*/  @!P0 IADD3 R31, PT, PT, R21, R13, RZ ;  /* 0x0000000d151f8210 */ /* 0x000fe40007ffe0ff */
[----:B------:R-:W0:Y:S01]  /*0800*/  @!P1 LDC.64 R12, c[0x0][0x3f8] ;  /* 0x0000fe00ff0c9b82 */ /* 0x000e220000000a00 */
[C---:B------:R-:W-:Y:S02]  /*0810*/  @!P3 IADD3.X R17, PT, PT, R18.reuse, R17, RZ, P4, !PT ;  /* 0x000000111211b210 */ /* 0x040fe400027fe4ff */
[----:B------:R-:W-:-:S05]  /*0820*/  @!P3 IADD3.X R11, PT, PT, R18, R11, RZ, P5, !PT ;  /* 0x0000000b120bb210 */ /* 0x000fca0002ffe4ff */
[----:B------:R-:W3:Y:S01]  /*0830*/  @!P0 LDC.64 R18, c[0x0][0x398] ;  /* 0x0000e600ff128b82 */ /* 0x000ee20000000a00 */
[----:B------:R-:W-:Y:S01]  /*0840*/  CS2R R40, SRZ ;  /* 0x0000000000287805 */ /* 0x000fe2000001ff00 */
[----:B-1----:R-:W-:Y:S01]  /*0850*/  @!P2 IMAD R22, R23, R8, RZ ;  /* 0x000000081716a224 */ /* 0x002fe200078e02ff */
[C---:B------:R-:W-:Y:S02]  /*0860*/  @!P0 SHF.L.U32 R21, R20.reuse, 0x1, RZ ;  /* 0x0000000114158819 */ /* 0x040fe400000006ff */
[----:B------:R-:W-:Y:S01]  /*0870*/  @!P0 SHF.L.U64.HI R20, R20, 0x1, R31 ;  /* 0x0000000114148819 */ /* 0x000fe2000001021f */
[----:B------:R-:W-:Y:S01]  /*0880*/  @!P2 IMAD R31, R29, R9, R22 ;  /* 0x000000091d1fa224 */ /* 0x000fe200078e0216 */
[----:B------:R1:W5:Y:S01]  /*0890*/  @!P3 LDG.E R41, desc[UR8][R16.64] ;  /* 0x000000081029b981 */ /* 0x000362000c1e1900 */
[----:B------:R-:W-:Y:S02]  /*08a0*/  @!P2 MOV R22, R56 ;  /* 0x000000380016a202 */ /* 0x000fe40000000f00 */
[----:B------:R-:W-:Y:S01]  /*08b0*/  @!P2 MOV R23, R59 ;  /* 0x0000003b0017a202 */ /* 0x000fe20000000f00 */
[----:B------:R4:W5:Y:S01]  /*08c0*/  @!P3 LDG.E R40, desc[UR8][R10.64] ;  /* 0x000000080a28b981 */ /* 0x000962000c1e1900 */
[----:B------:R-:W-:Y:S01]  /*08d0*/  ISETP.GE.U32.AND P4, PT, R47, UR12, PT ;  /* 0x0000000c2f007c0c */ /* 0x000fe2000bf86070 */
[----:B-1----:R-:W1:Y:S03]  /*08e0*/  @!P2 LDC.64 R16, c[0x0][0x3a0] ;  /* 0x0000e800ff10ab82 */ /* 0x002e660000000a00 */
[----:B------:R-:W-:Y:S01]  /*08f0*/  ISETP.GE.AND.EX P4, PT, R5, UR13, PT, P4 ;  /* 0x0000000d05007c0c */ /* 0x000fe2000bf86340 */
[----:B------:R-:W-:Y:S01]  /*0900*/  @!P2 IMAD.WIDE.U32 R22, R29, R8, R22 ;  /* 0x000000081d16a225 */ /* 0x000fe200078e0016 */
[----:B--2---:R-:W-:-:S03]  /*0910*/  @!P0 IADD3 R14, P6, PT, R21, R14, RZ ;  /* 0x0000000e150e8210 */ /* 0x004fc60007fde0ff */
[----:B----4-:R-:W2:Y:S01]  /*0920*/  @!P2 LDC.64 R10, c[0x0][0x398] ;  /* 0x0000e600ff0aab82 */ /* 0x010ea20000000a00 */
[----:B0-----:R-:W-:Y:S01]  /*0930*/  @!P1 IMAD R26, R27, R12, RZ ;  /* 0x0000000c1b1a9224 */ /* 0x001fe200078e02ff */
[----:B------:R-:W-:Y:S02]  /*0940*/  @!P2 IADD3 R27, PT, PT, R23, R31, RZ ;  /* 0x0000001f171ba210 */ /* 0x000fe40007ffe0ff */
[----:B------:R-:W-:Y:S02]  /*0950*/  @!P0 IADD3.X R15, PT, PT, R20, R15, RZ, P6, !PT ;  /* 0x0000000f140f8210 */ /* 0x000fe400037fe4ff */
[----:B------:R-:W-:Y:S02]  /*0960*/  CS2R R38, SRZ ;  /* 0x0000000000267805 */ /* 0x000fe4000001ff00 */
[----:B---3--:R-:W-:Y:S01]  /*0970*/  @!P0 IADD3 R18, P6, PT, R21, R18, RZ ;  /* 0x0000001215128210 */ /* 0x008fe20007fde0ff */
[----:B------:R-:W0:Y:S01]  /*0980*/  @!P1 LDC.64 R8, c[0x0][0x3a0] ;  /* 0x0000e800ff089b82 */ /* 0x000e220000000a00 */
[C---:B------:R-:W-:Y:S01]  /*0990*/  @!P2 SHF.L.U32 R23, R22.reuse, 0x1, RZ ;  /* 0x000000011617a819 */ /* 0x040fe200000006ff */
[----:B------:R-:W-:Y:S01]  /*09a0*/  @!P1 IMAD R29, R25, R13, R26 ;  /* 0x0000000d191d9224 */ /* 0x000fe200078e021a */
[----:B------:R-:W-:Y:S01]  /*09b0*/  @!P2 SHF.L.U64.HI R22, R22, 0x1, R27 ;  /* 0x000000011616a819 */ /* 0x000fe2000001021b */
[----:B------:R3:W5:Y:S01]  /*09c0*/  @!P0 LDG.E R39, desc[UR8][R14.64] ;  /* 0x000000080e278981 */ /* 0x000762000c1e1900 */
[----:B------:R-:W-:-:S03]  /*09d0*/  @!P0 IADD3.X R19, PT, PT, R20, R19, RZ, P6, !PT ;  /* 0x0000001314138210 */ /* 0x000fc600037fe4ff */
[----:B------:R-:W4:Y:S01]  /*09e0*/  LDC.64 R26, c[0x0][0x3b8] ;  /* 0x0000ee00ff1a7b82 */ /* 0x000f220000000a00 */
[----:B------:R-:W-:Y:S01]  /*09f0*/  ISETP.GE.U32.AND P5, PT, R48, UR12, PT ;  /* 0x0000000c30007c0c */ /* 0x000fe2000bfa6070 */
[----:B------:R2:W5:Y:S06]  /*0a00*/  @!P0 LDG.E R38, desc[UR8][R18.64] ;  /* 0x0000000812268981 */ /* 0x00056c000c1e1900 */
[----:B------:R-:W4:Y:S01]  /*0a10*/  @!P4 LDC.64 R20, c[0x0][0x3f8] ;  /* 0x0000fe00ff14cb82 */ /* 0x000f220000000a00 */
[----:B---3--:R-:W-:Y:S02]  /*0a20*/  @!P1 MOV R14, R56 ;  /* 0x00000038000e9202 */ /* 0x008fe40000000f00 */
[----:B------:R-:W-:-:S02]  /*0a30*/  @!P1 MOV R15, R59 ;  /* 0x0000003b000f9202 */ /* 0x000fc40000000f00 */
[----:B------:R-:W-:Y:S02]  /*0a40*/  ISETP.GE.AND.EX P5, PT, R4, UR13, PT, P5 ;  /* 0x0000000d04007c0c */ /* 0x000fe4000bfa6350 */
[----:B-1----:R-:W-:Y:S01]  /*0a50*/  @!P2 IADD3 R16, P0, PT, R23, R16, RZ ;  /* 0x000000101710a210 */ /* 0x002fe20007f1e0ff */
[----:B------:R-:W-:Y:S02]  /*0a60*/  @!P1 IMAD.WIDE.U32 R12, R25, R12, R14 ;  /* 0x0000000c190c9225 */ /* 0x000fe400078e000e */
[----:B------:R-:W1:Y:S01]  /*0a70*/  @!P1 LDC.64 R14, c[0x0][0x398] ;  /* 0x0000e600ff0e9b82 */ /* 0x000e620000000a00 */
[----:B------:R-:W-:Y:S02]  /*0a80*/  @!P2 IADD3.X R17, PT, PT, R22, R17, RZ, P0, !PT ;  /* 0x000000111611a210 */ /* 0x000fe400007fe4ff */
[----:B--2---:R-:W-:Y:S02]  /*0a90*/  @!P2 IADD3 R10, P0, PT, R23, R10, RZ ;  /* 0x0000000a170aa210 */ /* 0x004fe40007f1e0ff */
[----:B------:R-:W-:-:S02]  /*0aa0*/  CS2R R36, SRZ ;  /* 0x0000000000247805 */ /* 0x000fc4000001ff00 */
[----:B------:R-:W-:Y:S02]  /*0ab0*/  @!P1 IADD3 R13, PT, PT, R13, R29, RZ ;  /* 0x0000001d0d0d9210 */ /* 0x000fe40007ffe0ff */
[----:B------:R-:W-:Y:S02]  /*0ac0*/  @!P1 SHF.L.U32 R23, R12, 0x1, RZ ;  /* 0x000000010c179819 */ /* 0x000fe400000006ff */
[----:B------:R-:W-:Y:S02]  /*0ad0*/  CS2R R34, SRZ ;  /* 0x0000000000227805 */ /* 0x000fe4000001ff00 */
[----:B------:R-:W-:Y:S01]  /*0ae0*/  ISETP.GE.U32.AND P3, PT, R46, UR12, PT ;  /* 0x0000000c2e007c0c */ /* 0x000fe2000bf66070 */
[----:B------:R2:W5:Y:S01]  /*0af0*/  @!P2 LDG.E R36, desc[UR8][R16.64] ;  /* 0x000000081024a981 */ /* 0x000562000c1e1900 */
[----:B------:R-:W-:Y:S01]  /*0b00*/  @!P2 IADD3.X R11, PT, PT, R22, R11, RZ, P0, !PT ;  /* 0x0000000b160ba210 */ /* 0x000fe200007fe4ff */
[----:B------:R-:W3:Y:S01]  /*0b10*/  @!P5 LDC.64 R18, c[0x0][0x3f8] ;  /* 0x0000fe00ff12db82 */ /* 0x000ee20000000a00 */
[----:B------:R-:W-:-:S02]  /*0b20*/  @!P1 SHF.L.U64.HI R28, R12, 0x1, R13 ;  /* 0x000000010c1c9819 */ /* 0x000fc4000001020d */
[----:B0-----:R-:W-:Y:S01]  /*0b30*/  @!P1 IADD3 R8, P0, PT, R23, R8, RZ ;  /* 0x0000000817089210 */ /* 0x001fe20007f1e0ff */
[----:B----4-:R-:W-:Y:S01]  /*0b40*/  IMAD.WIDE R26, R44, 0x8, R26 ;  /* 0x000000082c1a7825 */ /* 0x010fe200078e021a */
[----:B------:R-:W-:Y:S01]  /*0b50*/  ISETP.GE.AND.EX P3, PT, R6, UR13, PT, P3 ;  /* 0x0000000d06007c0c */ /* 0x000fe2000bf66330 */
[----:B------:R0:W5:Y:S01]  /*0b60*/  @!P2 LDG.E R35, desc[UR8][R10.64] ;  /* 0x000000080a23a981 */ /* 0x000162000c1e1900 */
[----:B------:R-:W-:Y:S01]  /*0b70*/  @!P1 IADD3.X R9, PT, PT, R28, R9, RZ, P0, !PT ;  /* 0x000000091c099210 */ /* 0x000fe200007fe4ff */
[----:B--2---:R-:W2:Y:S01]  /*0b80*/  @!P4 LDC.64 R16, c[0x0][0x3a0] ;  /* 0x0000e800ff10cb82 */ /* 0x004ea20000000a00 */
[----:B------:R-:W-:-:S03]  /*0b90*/  @!P4 IMAD R12, R5, R20, RZ ;  /* 0x00000014050cc224 */ /* 0x000fc600078e02ff */
[----:B------:R-:W5:Y:S01]  /*0ba0*/  @!P1 LDG.E R34, desc[UR8][R8.64] ;  /* 0x0000000808229981 */ /* 0x000f62000c1e1900 */
[----:B0-----:R-:W-:Y:S02]  /*0bb0*/  @!P4 MOV R10, R56 ;  /* 0x00000038000ac202 */ /* 0x001fe40000000f00 */
[----:B------:R-:W-:Y:S01]  /*0bc0*/  @!P4 MOV R11, R59 ;  /* 0x0000003b000bc202 */ /* 0x000fe20000000f00 */
[C---:B------:R-:W-:Y:S02]  /*0bd0*/  @!P4 IMAD R25, R47.reuse, R21, R12 ;  /* 0x000000152f19c224 */ /* 0x040fe400078e020c */
[----:B------:R-:W0:Y:S01]  /*0be0*/  @!P3 LDC.64 R12, c[0x0][0x3f8] ;  /* 0x0000fe00ff0cbb82 */ /* 0x000e220000000a00 */
[----:B------:R-:W4:Y:S01]  /*0bf0*/  LDG.E.64 R8, desc[UR8][R26.64] ;  /* 0x000000081a087981 */ /* 0x000f22000c1e1b00 */
[----:B------:R-:W-:-:S06]  /*0c00*/  @!P4 IMAD.WIDE.U32 R20, R47, R20, R10 ;  /* 0x000000142f14c225 */ /* 0x000fcc00078e000a */
[----:B------:R-:W0:Y:S01]  /*0c10*/  @!P4 LDC.64 R10, c[0x0][0x398] ;  /* 0x0000e600ff0acb82 */ /* 0x000e220000000a00 */
[----:B-1----:R-:W-:Y:S02]  /*0c20*/  @!P1 IADD3 R22, P0, PT, R23, R14, RZ ;  /* 0x0000000e17169210 */ /* 0x002fe40007f1e0ff */
[----:B------:R-:W-:Y:S02]  /*0c30*/  @!P4 IADD3 R21, PT, PT, R21, R25, RZ ;  /* 0x000000191515c210 */ /* 0x000fe40007ffe0ff */
[----:B------:R-:W-:Y:S02]  /*0c40*/  MOV R33, RZ ;  /* 0x000000ff00217202 */ /* 0x000fe40000000f00 */
[----:B------:R-:W-:Y:S02]  /*0c50*/  @!P1 IADD3.X R23, PT, PT, R28, R15, RZ, P0, !PT ;  /* 0x0000000f1c179210 */ /* 0x000fe400007fe4ff */
[C---:B------:R-:W-:Y:S01]  /*0c60*/  @!P4 SHF.L.U32 R25, R20.reuse, 0x1, RZ ;  /* 0x000000011419c819 */ /* 0x040fe200000006ff */
[----:B------:R-:W1:Y:S01]  /*0c70*/  @!P5 LDC.64 R14, c[0x0][0x3a0] ;  /* 0x0000e800ff0edb82 */ /* 0x000e620000000a00 */
[----:B------:R-:W-:Y:S01]  /*0c80*/  @!P4 SHF.L.U64.HI R28, R20, 0x1, R21 ;  /* 0x00000001141cc819 */ /* 0x000fe20000010215 */
[----:B---3--:R-:W-:Y:S01]  /*0c90*/  @!P5 IMAD R21, R4, R18, RZ ;  /* 0x000000120415d224 */ /* 0x008fe200078e02ff */
[----:B--2---:R-:W-:Y:S01]  /*0ca0*/  @!P4 IADD3 R20, P0, PT, R25, R16, RZ ;  /* 0x000000101914c210 */ /* 0x004fe20007f1e0ff */
[----:B------:R2:W5:Y:S01]  /*0cb0*/  @!P1 LDG.E R33, desc[UR8][R22.64] ;  /* 0x0000000816219981 */ /* 0x000562000c1e1900 */
[----:B------:R-:W-:Y:S01]  /*0cc0*/  ISETP.NE.AND P1, PT, RZ, UR11, PT ;  /* 0x0000000bff007c0c */ /* 0x000fe2000bf25270 */
[----:B------:R-:W-:Y:S01]  /*0cd0*/  @!P5 IMAD R29, R48, R19, R21 ;  /* 0x00000013301dd224 */ /* 0x000fe200078e0215 */
[----:B------:R-:W-:-:S02]  /*0ce0*/  @!P4 IADD3.X R21, PT, PT, R28, R17, RZ, P0, !PT ;  /* 0x000000111c15c210 */ /* 0x000fc400007fe4ff */
[----:B------:R-:W3:Y:S03]  /*0cf0*/  @!P5 LDC.64 R16, c[0x0][0x398] ;  /* 0x0000e600ff10db82 */ /* 0x000ee60000000a00 */
[----:B------:R0:W5:Y:S01]  /*0d00*/  @!P4 LDG.E R37, desc[UR8][R20.64] ;  /* 0x000000081425c981 */ /* 0x000162000c1e1900 */
[----:B--2---:R-:W-:Y:S02]  /*0d10*/  @!P5 MOV R22, R56 ;  /* 0x000000380016d202 */ /* 0x004fe40000000f00 */
[----:B------:R-:W-:Y:S02]  /*0d20*/  @!P5 MOV R23, R59 ;  /* 0x0000003b0017d202 */ /* 0x000fe40000000f00 */
[----:B0-----:R-:W-:Y:S01]  /*0d30*/  @!P4 IADD3 R26, P0, PT, R25, R10, RZ ;  /* 0x0000000a191ac210 */ /* 0x001fe20007f1e0ff */
[----:B------:R-:W-:Y:S01]  /*0d40*/  @!P5 IMAD.WIDE.U32 R22, R48, R18, R22 ;  /* 0x000000123016d225 */ /* 0x000fe200078e0016 */
[----:B------:R-:W0:Y:S03]  /*0d50*/  @!P3 LDC.64 R20, c[0x0][0x398] ;  /* 0x0000e600ff14bb82 */ /* 0x000e260000000a00 */
[----:B------:R-:W-:Y:S01]  /*0d60*/  @!P3 IMAD R10, R6, R12, RZ ;  /* 0x0000000c060ab224 */ /* 0x000fe200078e02ff */
[----:B------:R-:W-:-:S04]  /*0d70*/  @!P5 IADD3 R23, PT, PT, R23, R29, RZ ;  /* 0x0000001d1717d210 */ /* 0x000fc80007ffe0ff */
[----:B------:R-:W2:Y:S01]  /*0d80*/  @!P3 LDC.64 R18, c[0x0][0x3a0] ;  /* 0x0000e800ff12bb82 */ /* 0x000ea20000000a00 */
[----:B------:R-:W-:Y:S01]  /*0d90*/  @!P4 IADD3.X R27, PT, PT, R28, R11, RZ, P0, !PT ;  /* 0x0000000b1c1bc210 */ /* 0x000fe200007fe4ff */
[----:B------:R-:W-:Y:S01]  /*0da0*/  @!P3 IMAD R31, R46, R13, R10 ;  /* 0x0000000d2e1fb224 */ /* 0x000fe200078e020a */
[C---:B------:R-:W-:Y:S02]  /*0db0*/  @!P5 SHF.L.U32 R25, R22.reuse, 0x1, RZ ;  /* 0x000000011619d819 */ /* 0x040fe400000006ff */
[----:B------:R-:W-:-:S03]  /*0dc0*/  @!P5 SHF.L.U64.HI R30, R22, 0x1, R23 ;  /* 0x00000001161ed819 */ /* 0x000fc60000010217 */
[----:B------:R-:W0:Y:S01]  /*0dd0*/  @P1 LDC.64 R10, c[0x0][0x3b0] ;  /* 0x0000ec00ff0a1b82 */ /* 0x000e220000000a00 */
[----:B------:R-:W-:Y:S02]  /*0de0*/  @!P3 MOV R28, R56 ;  /* 0x00000038001cb202 */ /* 0x000fe40000000f00 */
[----:B------:R-:W-:-:S05]  /*0df0*/  @!P3 MOV R29, R59 ;  /* 0x0000003b001db202 */ /* 0x000fca0000000f00 */
[----:B------:R-:W0:Y:S01]  /*0e00*/  LDC.64 R22, c[0x0][0x3a8] ;  /* 0x0000ea00ff167b82 */ /* 0x000e220000000a00 */
[----:B-1----:R-:W-:Y:S01]  /*0e10*/  @!P5 IADD3 R14, P0, PT, R25, R14, RZ ;  /* 0x0000000e190ed210 */ /* 0x002fe20007f1e0ff */
[----:B------:R-:W-:-:S03]  /*0e20*/  @!P3 IMAD.WIDE.U32 R12, R46, R12, R28 ;  /* 0x0000000c2e0cb225 */ /* 0x000fc600078e001c */
[----:B------:R-:W-:Y:S02]  /*0e30*/  @!P5 IADD3.X R15, PT, PT, R30, R15, RZ, P0, !PT ;  /* 0x0000000f1e0fd210 */ /* 0x000fe400007fe4ff */
[----:B---3--:R-:W-:Y:S02]  /*0e40*/  @!P5 IADD3 R16, P0, PT, R25, R16, RZ ;  /* 0x000000101910d210 */ /* 0x008fe40007f1e0ff */
[----:B------:R-:W-:Y:S02]  /*0e50*/  @!P3 IADD3 R25, PT, PT, R13, R31, RZ ;  /* 0x0000001f0d19b210 */ /* 0x000fe40007ffe0ff */
[----:B------:R-:W-:Y:S02]  /*0e60*/  CS2R R50, SRZ ;  /* 0x0000000000327805 */ /* 0x000fe4000001ff00 */
[C---:B------:R-:W-:Y:S02]  /*0e70*/  @!P3 SHF.L.U32 R13, R12.reuse, 0x1, RZ ;  /* 0x000000010c0db819 */ /* 0x040fe400000006ff */
[----:B------:R-:W-:-:S02]  /*0e80*/  @!P3 SHF.L.U64.HI R12, R12, 0x1, R25 ;  /* 0x000000010c0cb819 */ /* 0x000fc40000010219 */
[----:B------:R-:W-:Y:S01]  /*0e90*/  @!P5 IADD3.X R17, PT, PT, R30, R17, RZ, P0, !PT ;  /* 0x000000111e11d210 */ /* 0x000fe200007fe4ff */
[----:B------:R1:W5:Y:S01]  /*0ea0*/  @!P5 LDG.E R50, desc[UR8][R14.64] ;  /* 0x000000080e32d981 */ /* 0x000362000c1e1900 */
[----:B------:R-:W-:Y:S02]  /*0eb0*/  LEA R25, R55, R24, 0x6 ;  /* 0x0000001837197211 */ /* 0x000fe400078e30ff */
[C---:B--2---:R-:W-:Y:S02]  /*0ec0*/  @!P3 IADD3 R18, P0, PT, R13.reuse, R18, RZ ;  /* 0x000000120d12b210 */ /* 0x044fe40007f1e0ff */
[----:B------:R-:W-:Y:S02]  /*0ed0*/  CS2R R52, SRZ ;  /* 0x0000000000347805 */ /* 0x000fe4000001ff00 */
[----:B0-----:R-:W-:Y:S01]  /*0ee0*/  @!P3 IADD3 R20, P2, PT, R13, R20, RZ ;  /* 0x000000140d14b210 */ /* 0x001fe20007f5e0ff */
[----:B------:R0:W5:Y:S01]  /*0ef0*/  @!P5 LDG.E R51, desc[UR8][R16.64] ;  /* 0x000000081033d981 */ /* 0x000162000c1e1900 */
[----:B------:R-:W-:-:S02]  /*0f00*/  @!P3 IADD3.X R19, PT, PT, R12, R19, RZ, P0, !PT ;  /* 0x000000130c13b210 */ /* 0x000fc400007fe4ff */
[----:B------:R-:W-:Y:S01]  /*0f10*/  @!P3 IADD3.X R21, PT, PT, R12, R21, RZ, P2, !PT ;  /* 0x000000150c15b210 */ /* 0x000fe200017fe4ff */
[C---:B-1----:R-:W-:Y:S01]  /*0f20*/  @P1 IMAD.WIDE R14, R25.reuse, 0x4, R10 ;  /* 0x00000004190e1825 */ /* 0x042fe200078e020a */
[----:B------:R-:W-:Y:S02]  /*0f30*/  MOV R49, RZ ;  /* 0x000000ff00317202 */ /* 0x000fe40000000f00 */
[----:B------:R-:W-:Y:S01]  /*0f40*/  CS2R R10, SRZ ;  /* 0x00000000000a7805 */ /* 0x000fe2000001ff00 */
[----:B------:R1:W5:Y:S01]  /*0f50*/  @!P3 LDG.E R53, desc[UR8][R18.64] ;  /* 0x000000081235b981 */ /* 0x000362000c1e1900 */
[----:B------:R-:W-:-:S03]  /*0f60*/  IMAD.WIDE R12, R25, 0x4, R22 ;  /* 0x00000004190c7825 */ /* 0x000fc600078e0216 */
[----:B------:R1:W5:Y:S04]  /*0f70*/  @!P4 LDG.E R49, desc[UR8][R26.64] ;  /* 0x000000081a31c981 */ /* 0x000368000c1e1900 */
[----:B------:R1:W5:Y:S04]  /*0f80*/  @!P3 LDG.E R52, desc[UR8][R20.64] ;  /* 0x000000081434b981 */ /* 0x000368000c1e1900 */
[----:B------:R1:W5:Y:S04]  /*0f90*/  @P1 LDG.E.64 R10, desc[UR8][R14.64] ;  /* 0x000000080e0a1981 */ /* 0x000368000c1e1b00 */
[----:B------:R-:W5:Y:S01]  /*0fa0*/  LDG.E.64 R12, desc[UR8][R12.64] ;  /* 0x000000080c0c7981 */ /* 0x000f62000c1e1b00 */
[----:B------:R-:W-:Y:S01]  /*0fb0*/  UISETP.NE.AND UP0, UPT, UR11, URZ, UPT ;  /* 0x000000ff0b00728c */ /* 0x000fe2000bf05270 */
[----:B----4-:R-:W-:-:S05]  /*0fc0*/  FFMA.FTZ R9, -R8, R8, R9 ;  /* 0x0000000808097223 */ /* 0x010fca0000010109 */
[----:B------:R-:W-:-:S13]  /*0fd0*/  FSETP.GTU.FTZ.AND P0, PT, R9, RZ, PT ;  /* 0x000000ff0900720b */ /* 0x000fda0003f1c000 */
[----:B0-----:R-:W0:Y:S02]  /*0fe0*/  @P0 LDC R16, c[0x0][0x3c0] ;  /* 0x0000f000ff100b82 */ /* 0x001e240000000800 */
[----:B0-----:R-:W-:Y:S01]  /*0ff0*/  @P0 FADD.FTZ R16, R9, R16 ;  /* 0x0000001009100221 */ /* 0x001fe20000010000 */
[----:B------:R-:W-:-:S06]  /*1000*/  MOV R9, 0x3f800000 ;  /* 0x3f80000000097802 */ /* 0x000fcc0000000f00 */
[----:B------:R1:W0:Y:S01]  /*1010*/  @P0 MUFU.RSQ R9, R16 ;  /* 0x0000001000090308 */ /* 0x0002220000001400 */
[----:B------:R-:W-:Y:S05]  /*1020*/  BRA.U UP0, `(.L_x_665) ;  /* 0x0000000900447547 */ /* 0x000fea000b800000 */
[--C-:B-----5:R-:W-:Y:S02]  /*1030*/  HADD2.F32 R17, -RZ, R43.reuse.H0_H0 ;  /* 0x2000002bff117230 */ /* 0x120fe40000004100 */
[----:B-1----:R-:W-:Y:S02]  /*1040*/  HADD2.F32 R19, -RZ, R43.H1_H1 ;  /* 0x3000002bff137230 */ /* 0x002fe40000004100 */
[--C-:B------:R-:W-:Y:S02]  /*1050*/  HADD2.F32 R15, -RZ, R42.reuse.H0_H0 ;  /* 0x2000002aff0f7230 */ /* 0x100fe40000004100 */
[C---:B------:R-:W-:Y:S01]  /*1060*/  FADD.FTZ R16, -R8.reuse, R17 ;  /* 0x0000001108107221 */ /* 0x040fe20000010100 */
[----:B------:R-:W-:Y:S02]  /*1070*/  HADD2.F32 R14, -RZ, R42.H1_H1 ;  /* 0x3000002aff0e7230 */ /* 0x000fe40000004100 */
[----:B------:R-:W-:Y:S01]  /*1080*/  FADD.FTZ R18, -R8, R19 ;  /* 0x0000001308127221 */ /* 0x000fe20000010100 */
[----:B------:R-:W-:-:S02]  /*1090*/  HADD2.F32 R23, -RZ, R41.H0_H0 ;  /* 0x20000029ff177230 */ /* 0x000fc40000004100 */
[----:B------:R-:W-:Y:S01]  /*10a0*/  FMUL.FTZ R17, R12, R15 ;  /* 0x0000000f0c117220 */ /* 0x000fe20000410000 */
[-C--:B0-----:R-:W-:Y:S01]  /*10b0*/  FMUL.FTZ R16, R16, R9.reuse ;  /* 0x0000000910107220 */ /* 0x081fe20000410000 */
[----:B------:R-:W-:Y:S02]  /*10c0*/  HADD2.F32 R25, -RZ, R41.H1_H1 ;  /* 0x30000029ff197230 */ /* 0x000fe40000004100 */
[----:B------:R-:W-:Y:S01]  /*10d0*/  FMUL.FTZ R20, R13, R14 ;  /* 0x0000000e0d147220 */ /* 0x000fe20000410000 */
[----:B------:R-:W-:Y:S01]  /*10e0*/  FMUL.FTZ R21, R18, R9 ;  /* 0x0000000912157220 */ /* 0x000fe20000410000 */
[----:B------:R-:W-:Y:S01]  /*10f0*/  FADD.FTZ R19, RZ, R17 ;  /* 0x00000011ff137221 */ /* 0x000fe20000010000 */
[----:B------:R-:W-:Y:S01]  /*1100*/  FFMA.FTZ R18, R16, R17, RZ ;  /* 0x0000001110127223 */ /* 0x000fe200000100ff */
[--C-:B------:R-:W-:Y:S02]  /*1110*/  HADD2.F32 R27, -RZ, R40.reuse.H0_H0 ;  /* 0x20000028ff1b7230 */ /* 0x100fe40000004100 */
[C---:B------:R-:W-:Y:S01]  /*1120*/  FADD.FTZ R22, -R8.reuse, R23 ;  /* 0x0000001708167221 */ /* 0x040fe20000010100 */
[----:B------:R-:W-:Y:S01]  /*1130*/  FADD.FTZ R24, -R8, R25 ;  /* 0x0000001908187221 */ /* 0x000fe20000010100 */
[----:B------:R-:W-:Y:S01]  /*1140*/  FADD.FTZ R17, R20, R19 ;  /* 0x0000001314117221 */ /* 0x000fe20000010000 */
[----:B------:R-:W-:Y:S01]  /*1150*/  FFMA.FTZ R20, R21, R20, R18 ;  /* 0x0000001415147223 */ /* 0x000fe20000010012 */
[----:B------:R-:W-:Y:S01]  /*1160*/  FFMA.FTZ R26, R15, R16, RZ ;  /* 0x000000100f1a7223 */ /* 0x000fe200000100ff */
[----:B------:R-:W-:-:S02]  /*1170*/  HADD2.F32 R18, -RZ, R40.H1_H1 ;  /* 0x30000028ff127230 */ /* 0x000fc40000004100 */
[----:B------:R-:W-:Y:S01]  /*1180*/  FADD.FTZ R16, RZ, R15 ;  /* 0x0000000fff107221 */ /* 0x000fe20000010000 */
[----:B------:R-:W-:Y:S01]  /*1190*/  FMUL.FTZ R23, R22, R9 ;  /* 0x0000000916177220 */ /* 0x000fe20000410000 */
[----:B------:R-:W-:Y:S01]  /*11a0*/  FFMA.FTZ R29, R14, R21, RZ ;  /* 0x000000150e1d7223 */ /* 0x000fe200000100ff */
[----:B------:R-:W-:Y:S01]  /*11b0*/  FADD.FTZ R15, RZ, R14 ;  /* 0x0000000eff0f7221 */ /* 0x000fe20000010000 */
[----:B------:R-:W-:Y:S01]  /*11c0*/  FMUL.FTZ R25, R24, R9 ;  /* 0x0000000918197220 */ /* 0x000fe20000410000 */
[----:B------:R-:W-:Y:S01]  /*11d0*/  FMUL.FTZ R22, R12, R27 ;  /* 0x0000001b0c167220 */ /* 0x000fe20000410000 */
[----:B------:R-:W-:Y:S02]  /*11e0*/  HADD2.F32 R19, -RZ, R39.H0_H0 ;  /* 0x20000027ff137230 */ /* 0x000fe40000004100 */
[C---:B------:R-:W-:Y:S01]  /*11f0*/  FADD.FTZ R15, R18.reuse, R15 ;  /* 0x0000000f120f7221 */ /* 0x040fe20000010000 */
[----:B------:R-:W-:Y:S01]  /*1200*/  FFMA.FTZ R14, R18, R25, R29 ;  /* 0x00000019120e7223 */ /* 0x000fe2000001001d */
[----:B------:R-:W-:Y:S01]  /*1210*/  FMUL.FTZ R18, R13, R18 ;  /* 0x000000120d127220 */ /* 0x000fe20000410000 */
[----:B------:R-:W-:Y:S01]  /*1220*/  FADD.FTZ R17, R17, R22 ;  /* 0x0000001611117221 */ /* 0x000fe20000010000 */
[----:B------:R-:W-:Y:S01]  /*1230*/  FFMA.FTZ R20, R23, R22, R20 ;  /* 0x0000001617147223 */ /* 0x000fe20000010014 */
[----:B------:R-:W-:-:S02]  /*1240*/  HADD2.F32 R22, -RZ, R38.H0_H0 ;  /* 0x20000026ff167230 */ /* 0x000fc40000004100 */
[----:B------:R-:W-:Y:S01]  /*1250*/  FADD.FTZ R24, -R8, R19 ;  /* 0x0000001308187221 */ /* 0x000fe20000010100 */
[----:B------:R-:W-:Y:S01]  /*1260*/  FADD.FTZ R17, R18, R17 ;  /* 0x0000001112117221 */ /* 0x000fe20000010000 */
[----:B------:R-:W-:Y:S01]  /*1270*/  FFMA.FTZ R21, R27, R23, R26 ;  /* 0x000000171b157223 */ /* 0x000fe2000001001a */
[----:B------:R-:W-:Y:S01]  /*1280*/  FFMA.FTZ R18, R25, R18, R20 ;  /* 0x0000001219127223 */ /* 0x000fe20000010014 */
[----:B------:R-:W-:Y:S01]  /*1290*/  FMUL.FTZ R23, R24, R9 ;  /* 0x0000000918177220 */ /* 0x000fe20000410000 */
[----:B------:R-:W-:Y:S02]  /*12a0*/  HADD2.F32 R19, -RZ, R39.H1_H1 ;  /* 0x30000027ff137230 */ /* 0x000fe40000004100 */
[----:B------:R-:W-:Y:S01]  /*12b0*/  FMUL.FTZ R20, R12, R22 ;  /* 0x000000160c147220 */ /* 0x000fe20000410000 */
[----:B------:R-:W-:Y:S01]  /*12c0*/  FADD.FTZ R16, R27, R16 ;  /* 0x000000101b107221 */ /* 0x000fe20000010000 */
[----:B------:R-:W-:Y:S02]  /*12d0*/  HADD2.F32 R25, -RZ, R50.H0_H0 ;  /* 0x20000032ff197230 */ /* 0x000fe40000004100 */
[----:B------:R-:W-:Y:S01]  /*12e0*/  FFMA.FTZ R21, R22, R23, R21 ;  /* 0x0000001716157223 */ /* 0x000fe20000010015 */
[----:B------:R-:W-:Y:S01]  /*12f0*/  FADD.FTZ R17, R17, R20 ;  /* 0x0000001411117221 */ /* 0x000fe20000010000 */
[----:B------:R-:W-:Y:S01]  /*1300*/  FFMA.FTZ R18, R23, R20, R18 ;  /* 0x0000001417127223 */ /* 0x000fe20000010012 */
[----:B------:R-:W-:Y:S01]  /*1310*/  FADD.FTZ R16, R16, R22 ;  /* 0x0000001610107221 */ /* 0x000fe20000010000 */
[----:B------:R-:W-:Y:S01]  /*1320*/  FADD.FTZ R20, -R8, R19 ;  /* 0x0000001308147221 */ /* 0x000fe20000010100 */
[----:B------:R-:W-:-:S02]  /*1330*/  HADD2.F32 R19, -RZ, R38.H1_H1 ;  /* 0x30000026ff137230 */ /* 0x000fc40000004100 */
[----:B------:R-:W-:Y:S01]  /*1340*/  FADD.FTZ R22, -R8, R25 ;  /* 0x0000001908167221 */ /* 0x000fe20000010100 */
[----:B------:R-:W-:Y:S02]  /*1350*/  HADD2.F32 R25, -RZ, R50.H1_H1 ;  /* 0x30000032ff197230 */ /* 0x000fe40000004100 */
[-C--:B------:R-:W-:Y:S01]  /*1360*/  FMUL.FTZ R23, R20, R9.reuse ;  /* 0x0000000914177220 */ /* 0x080fe20000410000 */
[--C-:B------:R-:W-:Y:S02]  /*1370*/  HADD2.F32 R24, -RZ, R51.reuse.H0_H0 ;  /* 0x20000033ff187230 */ /* 0x100fe40000004100 */
[----:B------:R-:W-:Y:S01]  /*1380*/  FMUL.FTZ R20, R22, R9 ;  /* 0x0000000916147220 */ /* 0x000fe20000410000 */
[----:B------:R-:W-:Y:S01]  /*1390*/  FMUL.FTZ R22, R13, R19 ;  /* 0x000000130d167220 */ /* 0x000fe20000410000 */
[----:B------:R-:W-:Y:S01]  /*13a0*/  FFMA.FTZ R14, R19, R23, R14 ;  /* 0x00000017130e7223 */ /* 0x000fe2000001000e */
[----:B------:R-:W-:Y:S01]  /*13b0*/  FADD.FTZ R15, R15, R19 ;  /* 0x000000130f0f7221 */ /* 0x000fe20000010000 */
[----:B------:R-:W-:Y:S01]  /*13c0*/  FADD.FTZ R16, R16, R24 ;  /* 0x0000001810107221 */ /* 0x000fe20000010000 */
[----:B------:R-:W-:Y:S01]  /*13d0*/  FFMA.FTZ R23, R23, R22, R18 ;  /* 0x0000001617177223 */ /* 0x000fe20000010012 */
[----:B------:R-:W-:Y:S01]  /*13e0*/  FADD.FTZ R18, -R8, R25 ;  /* 0x0000001908127221 */ /* 0x000fe20000010100 */
[----:B------:R-:W-:Y:S01]  /*13f0*/  FFMA.FTZ R21, R24, R20, R21 ;  /* 0x0000001418157223 */ /* 0x000fe20000010015 */
[----:B------:R-:W-:Y:S01]  /*1400*/  FMUL.FTZ R24, R12, R24 ;  /* 0x000000180c187220 */ /* 0x000fe20000410000 */
[----:B------:R-:W-:-:S02]  /*1410*/  HADD2.F32 R19, -RZ, R51.H1_H1 ;  /* 0x30000033ff137230 */ /* 0x000fc40000004100 */
[----:B------:R-:W-:Y:S01]  /*1420*/  FMUL.FTZ R18, R18, R9 ;  /* 0x0000000912127220 */ /* 0x000fe20000410000 */
[----:B------:R-:W-:Y:S01]  /*1430*/  FADD.FTZ R17, R22, R17 ;  /* 0x0000001116117221 */ /* 0x000fe20000010000 */
[--C-:B------:R-:W-:Y:S02]  /*1440*/  HADD2.F32 R27, -RZ, R37.reuse.H0_H0 ;  /* 0x20000025ff1b7230 */ /* 0x100fe40000004100 */
[----:B------:R-:W-:Y:S01]  /*1450*/  FFMA.FTZ R25, R20, R24, R23 ;  /* 0x0000001814197223 */ /* 0x000fe20000010017 */
[----:B------:R-:W-:Y:S01]  /*1460*/  FMUL.FTZ R23, R13, R19 ;  /* 0x000000130d177220 */ /* 0x000fe20000410000 */
[----:B------:R-:W-:Y:S01]  /*1470*/  FADD.FTZ R15, R15, R19 ;  /* 0x000000130f0f7221 */ /* 0x000fe20000010000 */
[----:B------:R-:W-:Y:S01]  /*1480*/  FFMA.FTZ R14, R19, R18, R14 ;  /* 0x00000012130e7223 */ /* 0x000fe2000001000e */
[----:B------:R-:W-:Y:S01]  /*1490*/  FADD.FTZ R22, R17, R24 ;  /* 0x0000001811167221 */ /* 0x000fe20000010000 */
[----:B------:R-:W-:Y:S02]  /*14a0*/  HADD2.F32 R19, -RZ, R37.H1_H1 ;  /* 0x30000025ff137230 */ /* 0x000fe40000004100 */
[----:B------:R-:W-:Y:S01]  /*14b0*/  FADD.FTZ R24, -R8, R27 ;  /* 0x0000001b08187221 */ /* 0x000fe20000010100 */
[----:B------:R-:W-:Y:S01]  /*14c0*/  FFMA.FTZ R18, R18, R23, R25 ;  /* 0x0000001712127223 */ /* 0x000fe20000010019 */
[----:B------:R-:W-:Y:S01]  /*14d0*/  FADD.FTZ R17, R23, R22 ;  /* 0x0000001617117221 */ /* 0x000fe20000010000 */
[----:B------:R-:W-:-:S02]  /*14e0*/  HADD2.F32 R20, -RZ, R49.H0_H0 ;  /* 0x20000031ff147230 */ /* 0x000fc40000004100 */
[----:B------:R-:W-:Y:S01]  /*14f0*/  FADD.FTZ R26, -R8, R19 ;  /* 0x00000013081a7221 */ /* 0x000fe20000010100 */
[-C--:B------:R-:W-:Y:S01]  /*1500*/  FMUL.FTZ R23, R24, R9.reuse ;  /* 0x0000000918177220 */ /* 0x080fe20000410000 */
[----:B------:R-:W-:Y:S02]  /*1510*/  HADD2.F32 R22, -RZ, R49.H1_H1 ;  /* 0x30000031ff167230 */ /* 0x000fe40000004100 */
[----:B------:R-:W-:Y:S02]  /*1520*/  HADD2.F32 R25, -RZ, R36.H0_H0 ;  /* 0x20000024ff197230 */ /* 0x000fe40000004100 */
[----:B------:R-:W-:Y:S01]  /*1530*/  FMUL.FTZ R19, R26, R9 ;  /* 0x000000091a137220 */ /* 0x000fe20000410000 */
[----:B------:R-:W-:Y:S01]  /*1540*/  FADD.FTZ R16, R16, R20 ;  /* 0x0000001410107221 */ /* 0x000fe20000010000 */
[----:B------:R-:W-:Y:S01]  /*1550*/  FFMA.FTZ R21, R20, R23, R21 ;  /* 0x0000001714157223 */ /* 0x000fe20000010015 */
[----:B------:R-:W-:Y:S01]  /*1560*/  FMUL.FTZ R20, R12, R20 ;  /* 0x000000140c147220 */ /* 0x000fe20000410000 */
[----:B------:R-:W-:Y:S01]  /*1570*/  FADD.FTZ R15, R15, R22 ;  /* 0x000000160f0f7221 */ /* 0x000fe20000010000 */
[----:B------:R-:W-:Y:S01]  /*1580*/  FFMA.FTZ R14, R22, R19, R14 ;  /* 0x00000013160e7223 */ /* 0x000fe2000001000e */
[----:B------:R-:W-:Y:S01]  /*1590*/  FMUL.FTZ R22, R13, R22 ;  /* 0x000000160d167220 */ /* 0x000fe20000410000 */
[----:B------:R-:W-:Y:S01]  /*15a0*/  FFMA.FTZ R18, R23, R20, R18 ;  /* 0x0000001417127223 */ /* 0x000fe20000010012 */
[----:B------:R-:W-:Y:S01]  /*15b0*/  FADD.FTZ R26, -R8, R25 ;  /* 0x00000019081a7221 */ /* 0x000fe20000010100 */
[----:B------:R-:W-:-:S02]  /*15c0*/  HADD2.F32 R24, -RZ, R35.H0_H0 ;  /* 0x20000023ff187230 */ /* 0x000fc40000004100 */
[----:B------:R-:W-:Y:S01]  /*15d0*/  FADD.FTZ R17, R17, R20 ;  /* 0x0000001411117221 */ /* 0x000fe20000010000 */
[----:B------:R-:W-:Y:S01]  /*15e0*/  FFMA.FTZ R18, R19, R22, R18 ;  /* 0x0000001613127223 */ /* 0x000fe20000010012 */
[----:B------:R-:W-:Y:S01]  /*15f0*/  FMUL.FTZ R23, R26, R9 ;  /* 0x000000091a177220 */ /* 0x000fe20000410000 */
[----:B------:R-:W-:Y:S02]  /*1600*/  HADD2.F32 R19, -RZ, R36.H1_H1 ;  /* 0x30000024ff137230 */ /* 0x000fe40000004100 */
[----:B------:R-:W-:Y:S01]  /*1610*/  FADD.FTZ R20, R22, R17 ;  /* 0x0000001116147221 */ /* 0x000fe20000010000 */
[----:B------:R-:W-:Y:S01]  /*1620*/  FMUL.FTZ R25, R12, R24 ;  /* 0x000000180c197220 */ /* 0x000fe20000410000 */
[----:B------:R-:W-:Y:S01]  /*1630*/  FFMA.FTZ R21, R24, R23, R21 ;  /* 0x0000001718157223 */ /* 0x000fe20000010015 */
[----:B------:R-:W-:Y:S02]  /*1640*/  HADD2.F32 R17, -RZ, R35.H1_H1 ;  /* 0x30000023ff117230 */ /* 0x000fe40000004100 */
[----:B------:R-:W-:Y:S01]  /*1650*/  FADD.FTZ R22, -R8, R19 ;  /* 0x0000001308167221 */ /* 0x000fe20000010100 */
[----:B------:R-:W-:Y:S01]  /*1660*/  FADD.FTZ R20, R20, R25 ;  /* 0x0000001914147221 */ /* 0x000fe20000010000 */
[----:B------:R-:W-:Y:S01]  /*1670*/  FFMA.FTZ R23, R23, R25, R18 ;  /* 0x0000001917177223 */ /* 0x000fe20000010012 */
[----:B------:R-:W-:-:S02]  /*1680*/  HADD2.F32 R25, -RZ, R34.H0_H0 ;  /* 0x20000022ff197230 */ /* 0x000fc40000004100 */
[----:B------:R-:W-:Y:S01]  /*1690*/  FMUL.FTZ R19, R13, R17 ;  /* 0x000000110d137220 */ /* 0x000fe20000410000 */
[--C-:B------:R-:W-:Y:S02]  /*16a0*/  HADD2.F32 R18, -RZ, R33.reuse.H0_H0 ;  /* 0x20000021ff127230 */ /* 0x100fe40000004100 */
[----:B------:R-:W-:Y:S01]  /*16b0*/  FMUL.FTZ R22, R22, R9 ;  /* 0x0000000916167220 */ /* 0x000fe20000410000 */
[----:B------:R-:W-:Y:S02]  /*16c0*/  HADD2.F32 R27, -RZ, R34.H1_H1 ;  /* 0x30000022ff1b7230 */ /* 0x000fe40000004100 */
[----:B------:R-:W-:Y:S01]  /*16d0*/  FADD.FTZ R26, -R8, R25 ;  /* 0x00000019081a7221 */ /* 0x000fe20000010100 */
[----:B------:R-:W-:Y:S01]  /*16e0*/  FADD.FTZ R16, R16, R24 ;  /* 0x0000001810107221 */ /* 0x000fe20000010000 */
[----:B------:R-:W-:Y:S01]  /*16f0*/  FADD.FTZ R25, R19, R20 ;  /* 0x0000001413197221 */ /* 0x000fe20000010000 */
[----:B------:R-:W-:Y:S01]  /*1700*/  FFMA.FTZ R24, R22, R19, R23 ;  /* 0x0000001316187223 */ /* 0x000fe20000010017 */
[----:B------:R-:W-:Y:S01]  /*1710*/  FMUL.FTZ R28, R12, R18 ;  /* 0x000000120c1c7220 */ /* 0x000fe20000410000 */
[----:B------:R-:W-:Y:S01]  /*1720*/  FMUL.FTZ R19, R26, R9 ;  /* 0x000000091a137220 */ /* 0x000fe20000410000 */
[----:B------:R-:W-:-:S02]  /*1730*/  HADD2.F32 R20, -RZ, R33.H1_H1 ;  /* 0x30000021ff147230 */ /* 0x000fc40000004100 */
[----:B------:R-:W-:Y:S01]  /*1740*/  FADD.FTZ R26, -R8, R27 ;  /* 0x0000001b081a7221 */ /* 0x000fe20000010100 */
[----:B------:R-:W-:Y:S01]  /*1750*/  FADD.FTZ R27, R25, R28 ;  /* 0x0000001c191b7221 */ /* 0x000fe20000010000 */
[----:B------:R-:W-:Y:S01]  /*1760*/  FFMA.FTZ R28, R19, R28, R24 ;  /* 0x0000001c131c7223 */ /* 0x000fe20000010018 */
[----:B------:R-:W-:Y:S02]  /*1770*/  HADD2.F32 R29, -RZ, R53.H0_H0 ;  /* 0x20000035ff1d7230 */ /* 0x000fe40000004100 */
[----:B------:R-:W-:Y:S01]  /*1780*/  FMUL.FTZ R24, R13, R20 ;  /* 0x000000140d187220 */ /* 0x000fe20000410000 */
[----:B------:R-:W-:Y:S01]  /*1790*/  FMUL.FTZ R23, R26, R9 ;  /* 0x000000091a177220 */ /* 0x000fe20000410000 */
[----:B------:R-:W-:Y:S01]  /*17a0*/  FADD.FTZ R25, R15, R17 ;  /* 0x000000110f197221 */ /* 0x000fe20000010000 */
[----:B------:R-:W-:Y:S01]  /*17b0*/  FFMA.FTZ R17, R17, R22, R14 ;  /* 0x0000001611117223 */ /* 0x000fe2000001000e */
[----:B------:R-:W-:Y:S01]  /*17c0*/  FADD.FTZ R22, R24, R27 ;  /* 0x0000001b18167221 */ /* 0x000fe20000010000 */
[----:B------:R-:W-:Y:S01]  /*17d0*/  FFMA.FTZ R27, R23, R24, R28 ;  /* 0x00000018171b7223 */ /* 0x000fe2000001001c */
[----:B------:R-:W-:-:S02]  /*17e0*/  HADD2.F32 R15, -RZ, R52.H0_H0 ;  /* 0x20000034ff0f7230 */ /* 0x000fc40000004100 */
[----:B------:R-:W-:Y:S01]  /*17f0*/  FADD.FTZ R24, -R8, R29 ;  /* 0x0000001d08187221 */ /* 0x000fe20000010100 */
[----:B------:R-:W-:Y:S02]  /*1800*/  HADD2.F32 R29, -RZ, R53.H1_H1 ;  /* 0x30000035ff1d7230 */ /* 0x000fe40000004100 */
[----:B------:R-:W-:Y:S01]  /*1810*/  FADD.FTZ R16, R16, R18 ;  /* 0x0000001210107221 */ /* 0x000fe20000010000 */
[----:B------:R-:W-:Y:S02]  /*1820*/  HADD2.F32 R14, -RZ, R52.H1_H1 ;  /* 0x30000034ff0e7230 */ /* 0x000fe40000004100 */
[----:B------:R-:W-:Y:S01]  /*1830*/  FMUL.FTZ R31, R12, R15 ;  /* 0x0000000f0c1f7220 */ /* 0x000fe20000410000 */
[----:B------:R-:W-:Y:S01]  /*1840*/  FMUL.FTZ R24, R24, R9 ;  /* 0x0000000918187220 */ /* 0x000fe20000410000 */
[----:B------:R-:W-:Y:S01]  /*1850*/  FADD.FTZ R26, -R8, R29 ;  /* 0x0000001d081a7221 */ /* 0x000fe20000010100 */
        /* <DEDUP_REMOVED lines=14> */
.L_x_665:
[--C-:B-1---5:R-:W-:Y:S02]  /*1940*/  HADD2.F32 R15, -RZ, R43.reuse.H0_H0 ;  /* 0x2000002bff0f7230 */ /* 0x122fe40000004100 */
[----:B------:R-:W-:Y:S02]  /*1950*/  HADD2.F32 R17, -RZ, R43.H1_H1 ;  /* 0x3000002bff117230 */ /* 0x000fe40000004100 */
[--C-:B------:R-:W-:Y:S02]  /*1960*/  HADD2.F32 R21, -RZ, R41.reuse.H0_H0 ;  /* 0x20000029ff157230 */ /* 0x100fe40000004100 */
[----:B------:R-:W-:Y:S01]  /*1970*/  FADD.FTZ R14, -R8, R15 ;  /* 0x0000000f080e7221 */ /* 0x000fe20000010100 */
[----:B------:R-:W-:Y:S02]  /*1980*/  HADD2.F32 R25, -RZ, R41.H1_H1 ;  /* 0x30000029ff197230 */ /* 0x000fe40000004100 */
[----:B------:R-:W-:Y:S02]  /*1990*/  HADD2.F32 R24, -RZ, R42.H0_H0 ;  /* 0x2000002aff187230 */ /* 0x000fe40000004100 */
[----:B0-----:R-:W-:Y:S01]  /*19a0*/  FMUL.FTZ R15, R14, R9 ;  /* 0x000000090e0f7220 */ /* 0x001fe20000410000 */
[C---:B------:R-:W-:Y:S01]  /*19b0*/  FADD.FTZ R14, -R8.reuse, R17 ;  /* 0x00000011080e7221 */ /* 0x040fe20000010100 */
[C---:B------:R-:W-:Y:S01]  /*19c0*/  FADD.FTZ R18, -R8.reuse, R21 ;  /* 0x0000001508127221 */ /* 0x040fe20000010100 */
[----:B------:R-:W-:Y:S01]  /*19d0*/  FADD.FTZ R30, -R8, R25 ;  /* 0x00000019081e7221 */ /* 0x000fe20000010100 */
[--C-:B------:R-:W-:Y:S01]  /*19e0*/  FFMA.FTZ R19, R12, R15, R10.reuse ;  /* 0x0000000f0c137223 */ /* 0x100fe2000001000a */
[-C--:B------:R-:W-:Y:S01]  /*19f0*/  FMUL.FTZ R14, R14, R9.reuse ;  /* 0x000000090e0e7220 */ /* 0x080fe20000410000 */
[-C--:B------:R-:W-:Y:S01]  /*1a00*/  FMUL.FTZ R61, R18, R9.reuse ;  /* 0x00000009123d7220 */ /* 0x080fe20000410000 */
[----:B------:R-:W-:Y:S01]  /*1a10*/  FMUL.FTZ R30, R30, R9 ;  /* 0x000000091e1e7220 */ /* 0x000fe20000410000 */
[----:B------:R-:W-:Y:S01]  /*1a20*/  FMUL.FTZ R16, R19, -1.4426950216293334961 ;  /* 0xbfb8aa3b13107820 */ /* 0x000fe20000410000 */
[----:B------:R-:W-:Y:S01]  /*1a30*/  FFMA.FTZ R17, R13, R14, R11 ;  /* 0x0000000e0d117223 */ /* 0x000fe2000001000b */
[----:B------:R-:W-:Y:S01]  /*1a40*/  FFMA.FTZ R18, R12, R61, R10 ;  /* 0x0000003d0c127223 */ /* 0x000fe2000001000a */
[----:B------:R-:W-:-:S02]  /*1a50*/  HADD2.F32 R25, -RZ, R39.H0_H0 ;  /* 0x20000027ff197230 */ /* 0x000fc40000004100 */
[----:B------:R-:W-:Y:S01]  /*1a60*/  FFMA.FTZ R27, R13, R30, R11 ;  /* 0x0000001e0d1b7223 */ /* 0x000fe2000001000b */
[----:B------:R-:W-:Y:S01]  /*1a70*/  FMUL.FTZ R22, R17, -1.4426950216293334961 ;  /* 0xbfb8aa3b11167820 */ /* 0x000fe20000410000 */
[----:B------:R-:W0:Y:S01]  /*1a80*/  MUFU.EX2 R16, R16 ;  /* 0x0000001000107308 */ /* 0x000e220000000800 */
[----:B------:R-:W-:Y:S01]  /*1a90*/  FMUL.FTZ R23, R18, -1.4426950216293334961 ;  /* 0xbfb8aa3b12177820 */ /* 0x000fe20000410000 */
[----:B------:R-:W-:Y:S01]  /*1aa0*/  FMUL.FTZ R26, R27, -1.4426950216293334961 ;  /* 0xbfb8aa3b1b1a7820 */ /* 0x000fe20000410000 */
[----:B------:R-:W-:Y:S01]  /*1ab0*/  FADD.FTZ R28, -R8, R25 ;  /* 0x00000019081c7221 */ /* 0x000fe20000010100 */
[----:B------:R-:W-:-:S03]  /*1ac0*/  HADD2.F32 R31, -RZ, R42.H1_H1 ;  /* 0x3000002aff1f7230 */ /* 0x000fc60000004100 */
[----:B------:R-:W-:Y:S01]  /*1ad0*/  FMUL.FTZ R25, R28, R9 ;  /* 0x000000091c197220 */ /* 0x000fe20000410000 */
[----:B------:R-:W1:Y:S03]  /*1ae0*/  MUFU.EX2 R22, R22 ;  /* 0x0000001600167308 */ /* 0x000e660000000800 */
[----:B------:R-:W-:-:S05]  /*1af0*/  FFMA.FTZ R29, R12, R25, R10 ;  /* 0x000000190c1d7223 */ /* 0x000fca000001000a */
[----:B------:R-:W2:Y:S01]  /*1b00*/  MUFU.EX2 R23, R23 ;  /* 0x0000001700177308 */ /* 0x000ea20000000800 */
[----:B0-----:R-:W-:-:S07]  /*1b10*/  FADD.FTZ R21, R16, 1 ;  /* 0x3f80000010157421 */ /* 0x001fce0000010000 */
[----:B------:R-:W0:Y:S01]  /*1b20*/  MUFU.RCP R21, R21 ;  /* 0x0000001500157308 */ /* 0x000e220000001000 */
[----:B-1----:R-:W-:-:S07]  /*1b30*/  FADD.FTZ R20, R22, 1 ;  /* 0x3f80000016147421 */ /* 0x002fce0000010000 */
[----:B------:R-:W1:Y:S01]  /*1b40*/  MUFU.RCP R20, R20 ;  /* 0x0000001400147308 */ /* 0x000e620000001000 */
[----:B--2---:R-:W-:-:S07]  /*1b50*/  FADD.FTZ R16, R23, 1 ;  /* 0x3f80000017107421 */ /* 0x004fce0000010000 */
[----:B------:R-:W2:Y:S01]  /*1b60*/  MUFU.RCP R16, R16 ;  /* 0x0000001000107308 */ /* 0x000ea20000001000 */
[----:B0-----:R-:W-:Y:S01]  /*1b70*/  FADD.FTZ R22, -R21, 1 ;  /* 0x3f80000015167421 */ /* 0x001fe20000010100 */
[----:B------:R-:W-:Y:S01]  /*1b80*/  FMUL.FTZ R24, R24, R21 ;  /* 0x0000001518187220 */ /* 0x000fe20000410000 */
[----:B------:R-:W-:Y:S02]  /*1b90*/  HADD2.F32 R21, -RZ, R39.H1_H1 ;  /* 0x30000027ff157230 */ /* 0x000fe40000004100 */
[----:B------:R-:W-:Y:S01]  /*1ba0*/  FFMA.FTZ R19, R19, R22, 1 ;  /* 0x3f80000013137423 */ /* 0x000fe20000010016 */
[----:B-1----:R-:W-:Y:S01]  /*1bb0*/  FADD.FTZ R22, -R20, 1 ;  /* 0x3f80000014167421 */ /* 0x002fe20000010100 */
[----:B------:R-:W-:Y:S01]  /*1bc0*/  FMUL.FTZ R31, R31, R20 ;  /* 0x000000141f1f7220 */ /* 0x000fe20000410000 */
[----:B------:R-:W-:Y:S01]  /*1bd0*/  FADD.FTZ R20, -R8, R21 ;  /* 0x0000001508147221 */ /* 0x000fe20000010100 */
[----:B------:R-:W-:Y:S01]  /*1be0*/  FMUL.FTZ R21, R29, -1.4426950216293334961 ;  /* 0xbfb8aa3b1d157820 */ /* 0x000fe20000410000 */
[----:B------:R-:W-:Y:S01]  /*1bf0*/  FFMA.FTZ R22, R17, R22, 1 ;  /* 0x3f80000011167423 */ /* 0x000fe20000010016 */
[----:B------:R-:W-:Y:S01]  /*1c00*/  FMUL.FTZ R24, R24, R19 ;  /* 0x0000001318187220 */ /* 0x000fe20000410000 */
[----:B------:R-:W0:Y:S01]  /*1c10*/  MUFU.EX2 R17, R26 ;  /* 0x0000001a00117308 */ /* 0x000e220000000800 */
[----:B------:R-:W-:Y:S01]  /*1c20*/  FMUL.FTZ R20, R20, R9 ;  /* 0x0000000914147220 */ /* 0x000fe20000410000 */
[----:B--2---:R-:W-:Y:S01]  /*1c30*/  FADD.FTZ R23, -R16, 1 ;  /* 0x3f80000010177421 */ /* 0x004fe20000010100 */
[----:B------:R-:W-:Y:S01]  /*1c40*/  FMUL.FTZ R31, R31, R22 ;  /* 0x000000161f1f7220 */ /* 0x000fe20000410000 */
[----:B------:R-:W-:Y:S01]  /*1c50*/  FADD.FTZ R60, RZ, R24 ;  /* 0x00000018ff3c7221 */ /* 0x000fe20000010000 */
[----:B------:R-:W-:Y:S01]  /*1c60*/  FFMA.FTZ R19, R13, R20, R11 ;  /* 0x000000140d137223 */ /* 0x000fe2000001000b */
[----:B------:R-:W-:Y:S01]  /*1c70*/  FFMA.FTZ R23, R18, R23, 1 ;  /* 0x3f80000012177423 */ /* 0x000fe20000010017 */
[----:B------:R-:W-:Y:S01]  /*1c80*/  HADD2.F32 R18, -RZ, R40.H0_H0 ;  /* 0x20000028ff127230 */ /* 0x000fe20000004100 */
[----:B------:R-:W1:Y:S04]  /*1c90*/  MUFU.EX2 R21, R21 ;  /* 0x0000001500157308 */ /* 0x000e680000000800 */
[----:B------:R-:W-:Y:S01]  /*1ca0*/  FMUL.FTZ R16, R18, R16 ;  /* 0x0000001012107220 */ /* 0x000fe20000410000 */
[----:B------:R-:W-:-:S03]  /*1cb0*/  FMUL.FTZ R18, R19, -1.4426950216293334961 ;  /* 0xbfb8aa3b13127820 */ /* 0x000fc60000410000 */
[----:B------:R-:W-:Y:S01]  /*1cc0*/  FMUL.FTZ R23, R16, R23 ;  /* 0x0000001710177220 */ /* 0x000fe20000410000 */
[----:B0-----:R-:W-:Y:S01]  /*1cd0*/  FADD.FTZ R28, R17, 1 ;  /* 0x3f800000111c7421 */ /* 0x001fe20000010000 */
[----:B------:R-:W-:Y:S01]  /*1ce0*/  HADD2.F32 R17, -RZ, R50.H0_H0 ;  /* 0x20000032ff117230 */ /* 0x000fe20000004100 */
[----:B------:R-:W0:Y:S01]  /*1cf0*/  MUFU.EX2 R18, R18 ;  /* 0x0000001200127308 */ /* 0x000e220000000800 */
[----:B------:R-:W-:-:S03]  /*1d00*/  FADD.FTZ R60, R60, R23 ;  /* 0x000000173c3c7221 */ /* 0x000fc60000010000 */
[----:B------:R-:W-:Y:S01]  /*1d10*/  FADD.FTZ R16, -R8, R17 ;  /* 0x0000001108107221 */ /* 0x000fe20000010100 */
[----:B-1----:R-:W-:-:S03]  /*1d20*/  FADD.FTZ R54, R21, 1 ;  /* 0x3f80000015367421 */ /* 0x002fc60000010000 */
[----:B------:R-:W1:Y:S01]  /*1d30*/  MUFU.RCP R28, R28 ;  /* 0x0000001c001c7308 */ /* 0x000e620000001000 */
[----:B------:R-:W-:-:S04]  /*1d40*/  FMUL.FTZ R17, R16, R9 ;  /* 0x0000000910117220 */ /* 0x000fc80000410000 */
[----:B------:R-:W-:-:S03]  /*1d50*/  FFMA.FTZ R16, R12, R17, R10 ;  /* 0x000000110c107223 */ /* 0x000fc6000001000a */
[----:B------:R2:W3:Y:S01]  /*1d60*/  MUFU.RCP R21, R54 ;  /* 0x0000003600157308 */ /* 0x0004e20000001000 */
[----:B------:R-:W-:Y:S01]  /*1d70*/  FMUL.FTZ R22, R16, -1.4426950216293334961 ;  /* 0xbfb8aa3b10167820 */ /* 0x000fe20000410000 */
[----:B0-----:R-:W-:-:S06]  /*1d80*/  FADD.FTZ R26, R18, 1 ;  /* 0x3f800000121a7421 */ /* 0x001fcc0000010000 */
[----:B------:R-:W0:Y:S01]  /*1d90*/  MUFU.EX2 R22, R22 ;  /* 0x0000001600167308 */ /* 0x000e220000000800 */
[----:B-1----:R-:W-:Y:S01]  /*1da0*/  FADD.FTZ R18, -R28, 1 ;  /* 0x3f8000001c127421 */ /* 0x002fe20000010100 */
[----:B--2---:R-:W-:-:S03]  /*1db0*/  HADD2.F32 R54, -RZ, R38.H0_H0 ;  /* 0x20000026ff367230 */ /* 0x004fc60000004100 */
[----:B------:R-:W-:Y:S01]  /*1dc0*/  FFMA.FTZ R27, R27, R18, 1 ;  /* 0x3f8000001b1b7423 */ /* 0x000fe20000010012 */
[----:B------:R-:W-:Y:S02]  /*1dd0*/  HADD2.F32 R18, -RZ, R40.H1_H1 ;  /* 0x30000028ff127230 */ /* 0x000fe40000004100 */
[----:B------:R-:W1:Y:S03]  /*1de0*/  MUFU.RCP R26, R26 ;  /* 0x0000001a001a7308 */ /* 0x000e660000001000 */
[----:B------:R-:W-:Y:S01]  /*1df0*/  FMUL.FTZ R18, R18, R28 ;  /* 0x0000001c12127220 */ /* 0x000fe20000410000 */
[----:B---3--:R-:W-:-:S03]  /*1e00*/  FADD.FTZ R28, -R21, 1 ;  /* 0x3f800000151c7421 */ /* 0x008fc60000010100 */
[----:B------:R-:W-:Y:S01]  /*1e10*/  FMUL.FTZ R27, R18, R27 ;  /* 0x0000001b121b7220 */ /* 0x000fe20000410000 */
[----:B------:R-:W-:Y:S01]  /*1e20*/  FFMA.FTZ R29, R29, R28, 1 ;  /* 0x3f8000001d1d7423 */ /* 0x000fe2000001001c */
[----:B0-----:R-:W-:Y:S01]  /*1e30*/  FADD.FTZ R28, R22, 1 ;  /* 0x3f800000161c7421 */ /* 0x001fe20000010000 */
[----:B------:R-:W-:Y:S01]  /*1e40*/  FMUL.FTZ R22, R54, R21 ;  /* 0x0000001536167220 */ /* 0x000fe20000410000 */
[----:B------:R-:W-:-:S03]  /*1e50*/  HADD2.F32 R21, -RZ, R38.H1_H1 ;  /* 0x30000026ff157230 */ /* 0x000fc60000004100 */
[----:B------:R-:W-:Y:S01]  /*1e60*/  FMUL.FTZ R29, R22, R29 ;  /* 0x0000001d161d7220 */ /* 0x000fe20000410000 */
[----:B------:R-:W0:Y:S01]  /*1e70*/  MUFU.RCP R28, R28 ;  /* 0x0000001c001c7308 */ /* 0x000e220000001000 */
[----:B-1----:R-:W-:Y:S01]  /*1e80*/  FADD.FTZ R54, -R26, 1 ;  /* 0x3f8000001a367421 */ /* 0x002fe20000010100 */
[----:B------:R-:W-:Y:S01]  /*1e90*/  FMUL.FTZ R26, R21, R26 ;  /* 0x0000001a151a7220 */ /* 0x000fe20000410000 */
[----:B------:R-:W-:Y:S02]  /*1ea0*/  HADD2.F32 R21, -RZ, R51.H0_H0 ;  /* 0x20000033ff157230 */ /* 0x000fe40000004100 */
[----:B------:R-:W-:-:S04]  /*1eb0*/  FFMA.FTZ R19, R19, R54, 1 ;  /* 0x3f80000013137423 */ /* 0x000fc80000010036 */
[----:B------:R-:W-:Y:S01]  /*1ec0*/  FMUL.FTZ R19, R26, R19 ;  /* 0x000000131a137220 */ /* 0x000fe20000410000 */
[----:B0-----:R-:W-:Y:S01]  /*1ed0*/  FADD.FTZ R54, -R28, 1 ;  /* 0x3f8000001c367421 */ /* 0x001fe20000010100 */
[----:B------:R-:W-:-:S03]  /*1ee0*/  FMUL.FTZ R21, R21, R28 ;  /* 0x0000001c15157220 */ /* 0x000fc60000410000 */
[----:B------:R-:W-:Y:S01]  /*1ef0*/  FFMA.FTZ R54, R16, R54, 1 ;  /* 0x3f80000010367423 */ /* 0x000fe20000010036 */
[----:B------:R-:W-:-:S03]  /*1f00*/  FMUL.FTZ R16, R12, R24 ;  /* 0x000000180c107220 */ /* 0x000fc60000410000 */
[----:B------:R-:W-:Y:S01]  /*1f10*/  FMUL.FTZ R18, R21, R54 ;  /* 0x0000003615127220 */ /* 0x000fe20000410000 */
[----:B------:R-:W-:Y:S02]  /*1f20*/  HADD2.F32 R21, -RZ, R50.H1_H1 ;  /* 0x30000032ff157230 */ /* 0x000fe40000004100 */
[C---:B------:R-:W-:Y:S01]  /*1f30*/  FFMA.FTZ R26, R15.reuse, R16, RZ ;  /* 0x000000100f1a7223 */ /* 0x040fe200000100ff */
[----:B------:R-:W-:Y:S01]  /*1f40*/  FADD.FTZ R28, RZ, R16 ;  /* 0x00000010ff1c7221 */ /* 0x000fe20000010000 */
[----:B------:R-:W-:Y:S01]  /*1f50*/  FFMA.FTZ R54, R15, R24, RZ ;  /* 0x000000180f367223 */ /* 0x000fe200000100ff */
[----:B------:R-:W-:Y:S02]  /*1f60*/  HADD2.F32 R15, -RZ, R51.H1_H1 ;  /* 0x30000033ff0f7230 */ /* 0x000fe40000004100 */
[----:B------:R-:W-:Y:S01]  /*1f70*/  FADD.FTZ R22, -R8, R21 ;  /* 0x0000001508167221 */ /* 0x000fe20000010100 */
[----:B------:R-:W-:Y:S01]  /*1f80*/  FMUL.FTZ R21, R13, R31 ;  /* 0x0000001f0d157220 */ /* 0x000fe20000410000 */
[-C--:B------:R-:W-:Y:S01]  /*1f90*/  FFMA.FTZ R24, R61, R23.reuse, R54 ;  /* 0x000000173d187223 */ /* 0x080fe20000010036 */
[----:B------:R-:W-:Y:S01]  /*1fa0*/  FMUL.FTZ R23, R12, R23 ;  /* 0x000000170c177220 */ /* 0x000fe20000410000 */
[----:B------:R-:W-:Y:S01]  /*1fb0*/  FMUL.FTZ R16, R22, R9 ;  /* 0x0000000916107220 */ /* 0x000fe20000410000 */
[----:B------:R-:W-:Y:S01]  /*1fc0*/  FFMA.FTZ R26, R14, R21, R26 ;  /* 0x000000150e1a7223 */ /* 0x000fe2000001001a */
[----:B------:R-:W-:Y:S01]  /*1fd0*/  FADD.FTZ R28, R21, R28 ;  /* 0x0000001c151c7221 */ /* 0x000fe20000010000 */
[----:B------:R-:W-:Y:S01]  /*1fe0*/  FFMA.FTZ R24, R25, R29, R24 ;  /* 0x0000001d19187223 */ /* 0x000fe20000010018 */
[----:B------:R-:W-:Y:S01]  /*1ff0*/  FFMA.FTZ R21, R13, R16, R11 ;  /* 0x000000100d157223 */ /* 0x000fe2000001000b */
[----:B------:R-:W-:Y:S01]  /*2000*/  FFMA.FTZ R26, R61, R23, R26 ;  /* 0x000000173d1a7223 */ /* 0x000fe2000001001a */
[----:B------:R-:W-:Y:S01]  /*2010*/  FADD.FTZ R28, R28, R23 ;  /* 0x000000171c1c7221 */ /* 0x000fe20000010000 */
[----:B------:R-:W-:Y:S01]  /*2020*/  FFMA.FTZ R61, R14, R31, RZ ;  /* 0x0000001f0e3d7223 */ /* 0x000fe200000100ff */
[----:B------:R-:W-:Y:S01]  /*2030*/  FMUL.FTZ R22, R21, -1.4426950216293334961 ;  /* 0xbfb8aa3b15167820 */ /* 0x000fe20000410000 */
[----:B------:R-:W-:-:S02]  /*2040*/  HADD2.F32 R14, -RZ, R49.H0_H0 ;  /* 0x20000031ff0e7230 */ /* 0x000fc40000004100 */
[----:B------:R-:W-:-:S03]  /*2050*/  FFMA.FTZ R24, R17, R18, R24 ;  /* 0x0000001211187223 */ /* 0x000fc60000010018 */
[----:B------:R-:W0:Y:S02]  /*2060*/  MUFU.EX2 R22, R22 ;  /* 0x0000001600167308 */ /* 0x000e240000000800 */
[----:B0-----:R-:W-:-:S06]  /*2070*/  FADD.FTZ R22, R22, 1 ;  /* 0x3f80000016167421 */ /* 0x001fcc0000010000 */
[----:B------:R-:W0:Y:S02]  /*2080*/  MUFU.RCP R22, R22 ;  /* 0x0000001600167308 */ /* 0x000e240000001000 */
[----:B0-----:R-:W-:Y:S01]  /*2090*/  FADD.FTZ R54, -R22, 1 ;  /* 0x3f80000016367421 */ /* 0x001fe20000010100 */
[----:B------:R-:W-:-:S03]  /*20a0*/  FMUL.FTZ R15, R15, R22 ;  /* 0x000000160f0f7220 */ /* 0x000fc60000410000 */
[----:B------:R-:W-:Y:S01]  /*20b0*/  FFMA.FTZ R54, R21, R54, 1 ;  /* 0x3f80000015367423 */ /* 0x000fe20000010036 */
[----:B------:R-:W-:-:S05]  /*20c0*/  HADD2.F32 R21, -RZ, R37.H0_H0 ;  /* 0x20000025ff157230 */ /* 0x000fca0000004100 */
[----:B------:R-:W-:Y:S01]  /*20d0*/  FADD.FTZ R22, -R8, R21 ;  /* 0x0000001508167221 */ /* 0x000fe20000010100 */
[----:B------:R-:W-:Y:S01]  /*20e0*/  FMUL.FTZ R21, R15, R54 ;  /* 0x000000360f157220 */ /* 0x000fe20000410000 */
[----:B------:R-:W-:Y:S01]  /*20f0*/  FADD.FTZ R54, RZ, R31 ;  /* 0x0000001fff367221 */ /* 0x000fe20000010000 */
[----:B------:R-:W-:Y:S01]  /*2100*/  FFMA.FTZ R31, R30, R27, R61 ;  /* 0x0000001b1e1f7223 */ /* 0x000fe2000001003d */
[----:B------:R-:W-:Y:S02]  /*2110*/  FMUL.FTZ R15, R22, R9 ;  /* 0x00000009160f7220 */ /* 0x000fe40000410000 */
[----:B------:R-:W-:Y:S01]  /*2120*/  FADD.FTZ R54, R54, R27 ;  /* 0x0000001b36367221 */ /* 0x000fe20000010000 */
[----:B------:R-:W-:Y:S01]  /*2130*/  FMUL.FTZ R27, R13, R27 ;  /* 0x0000001b0d1b7220 */ /* 0x000fe20000410000 */
[----:B------:R-:W-:Y:S01]  /*2140*/  FFMA.FTZ R22, R12, R15, R10 ;  /* 0x0000000f0c167223 */ /* 0x000fe2000001000a */
[----:B------:R-:W-:Y:S01]  /*2150*/  FFMA.FTZ R31, R20, R19, R31 ;  /* 0x00000013141f7223 */ /* 0x000fe2000001001f */
[----:B------:R-:W-:Y:S01]  /*2160*/  FADD.FTZ R54, R54, R19 ;  /* 0x0000001336367221 */ /* 0x000fe20000010000 */
[----:B------:R-:W-:Y:S01]  /*2170*/  FFMA.FTZ R30, R30, R27, R26 ;  /* 0x0000001b1e1e7223 */ /* 0x000fe2000001001a */
[----:B------:R-:W-:Y:S01]  /*2180*/  FMUL.FTZ R23, R22, -1.4426950216293334961 ;  /* 0xbfb8aa3b16177820 */ /* 0x000fe20000410000 */
[----:B------:R-:W-:Y:S01]  /*2190*/  FADD.FTZ R28, R27, R28 ;  /* 0x0000001c1b1c7221 */ /* 0x000fe20000010000 */
[----:B------:R-:W-:-:S04]  /*21a0*/  FFMA.FTZ R31, R16, R21, R31 ;  /* 0x00000015101f7223 */ /* 0x000fc8000001001f */
[----:B------:R-:W0:Y:S02]  /*21b0*/  MUFU.EX2 R23, R23 ;  /* 0x0000001700177308 */ /* 0x000e240000000800 */
[----:B0-----:R-:W-:-:S06]  /*21c0*/  FADD.FTZ R23, R23, 1 ;  /* 0x3f80000017177421 */ /* 0x001fcc0000010000 */
[----:B------:R-:W0:Y:S02]  /*21d0*/  MUFU.RCP R23, R23 ;  /* 0x0000001700177308 */ /* 0x000e240000001000 */
[----:B0-----:R-:W-:Y:S01]  /*21e0*/  FMUL.FTZ R14, R14, R23 ;  /* 0x000000170e0e7220 */ /* 0x001fe20000410000 */
[----:B------:R-:W-:Y:S01]  /*21f0*/  FADD.FTZ R61, -R23, 1 ;  /* 0x3f800000173d7421 */ /* 0x000fe20000010100 */
[----:B------:R-:W-:-:S03]  /*2200*/  HADD2.F32 R23, -RZ, R37.H1_H1 ;  /* 0x30000025ff177230 */ /* 0x000fc60000004100 */
[----:B------:R-:W-:Y:S02]  /*2210*/  FFMA.FTZ R61, R22, R61, 1 ;  /* 0x3f800000163d7423 */ /* 0x000fe4000001003d */
[----:B------:R-:W-:Y:S01]  /*2220*/  FADD.FTZ R22, -R8, R23 ;  /* 0x0000001708167221 */ /* 0x000fe20000010100 */
[----:B------:R-:W-:Y:S01]  /*2230*/  FADD.FTZ R23, R60, R29 ;  /* 0x0000001d3c177221 */ /* 0x000fe20000010000 */
[----:B------:R-:W-:Y:S01]  /*2240*/  FMUL.FTZ R14, R14, R61 ;  /* 0x0000003d0e0e7220 */ /* 0x000fe20000410000 */
[----:B------:R-:W-:Y:S01]  /*2250*/  FMUL.FTZ R29, R12, R29 ;  /* 0x0000001d0c1d7220 */ /* 0x000fe20000410000 */
[----:B------:R-:W-:Y:S01]  /*2260*/  FMUL.FTZ R22, R22, R9 ;  /* 0x0000000916167220 */ /* 0x000fe20000410000 */
[----:B------:R-:W-:Y:S01]  /*2270*/  FADD.FTZ R23, R23, R18 ;  /* 0x0000001217177221 */ /* 0x000fe20000010000 */
[----:B------:R-:W-:Y:S01]  /*2280*/  FFMA.FTZ R24, R15, R14, R24 ;  /* 0x0000000e0f187223 */ /* 0x000fe20000010018 */
[----:B------:R-:W-:Y:S01]  /*2290*/  FFMA.FTZ R25, R25, R29, R30 ;  /* 0x0000001d19197223 */ /* 0x000fe2000001001e */
[----:B------:R-:W-:Y:S01]  /*22a0*/  FFMA.FTZ R26, R13, R22, R11 ;  /* 0x000000160d1a7223 */ /* 0x000fe2000001000b */
[----:B------:R-:W-:-:S02]  /*22b0*/  HADD2.F32 R30, -RZ, R49.H1_H1 ;  /* 0x30000031ff1e7230 */ /* 0x000fc40000004100 */
[----:B------:R-:W-:Y:S01]  /*22c0*/  FADD.FTZ R28, R28, R29 ;  /* 0x0000001d1c1c7221 */ /* 0x000fe20000010000 */
[----:B------:R-:W-:-:S06]  /*22d0*/  FMUL.FTZ R61, R26, -1.4426950216293334961 ;  /* 0xbfb8aa3b1a3d7820 */ /* 0x000fcc0000410000 */
[----:B------:R-:W0:Y:S02]  /*22e0*/  MUFU.EX2 R61, R61 ;  /* 0x0000003d003d7308 */ /* 0x000e240000000800 */
[----:B0-----:R-:W-:Y:S01]  /*22f0*/  FADD.FTZ R27, R61, 1 ;  /* 0x3f8000003d1b7421 */ /* 0x001fe20000010000 */
[----:B------:R-:W-:-:S05]  /*2300*/  HADD2.F32 R61, -RZ, R36.H0_H0 ;  /* 0x20000024ff3d7230 */ /* 0x000fca0000004100 */
[----:B------:R-:W0:Y:S02]  /*2310*/  MUFU.RCP R27, R27 ;  /* 0x0000001b001b7308 */ /* 0x000e240000001000 */
[----:B0-----:R-:W-:Y:S01]  /*2320*/  FADD.FTZ R60, -R27, 1 ;  /* 0x3f8000001b3c7421 */ /* 0x001fe20000010100 */
[----:B------:R-:W-:-:S03]  /*2330*/  FMUL.FTZ R30, R30, R27 ;  /* 0x0000001b1e1e7220 */ /* 0x000fc60000410000 */
[----:B------:R-:W-:Y:S01]  /*2340*/  FFMA.FTZ R26, R26, R60, 1 ;  /* 0x3f8000001a1a7423 */ /* 0x000fe2000001003c */
[----:B------:R-:W-:-:S03]  /*2350*/  FADD.FTZ R60, -R8, R61 ;  /* 0x0000003d083c7221 */ /* 0x000fc60000010100 */
[----:B------:R-:W-:Y:S01]  /*2360*/  FMUL.FTZ R26, R30, R26 ;  /* 0x0000001a1e1a7220 */ /* 0x000fe20000410000 */
[----:B------:R-:W-:Y:S01]  /*2370*/  FMUL.FTZ R27, R60, R9 ;  /* 0x000000093c1b7220 */ /* 0x000fe20000410000 */
[----:B------:R-:W-:Y:S01]  /*2380*/  FMUL.FTZ R60, R13, R19 ;  /* 0x000000130d3c7220 */ /* 0x000fe20000410000 */
[----:B------:R-:W-:Y:S02]  /*2390*/  HADD2.F32 R19, -RZ, R35.H0_H0 ;  /* 0x20000023ff137230 */ /* 0x000fe40000004100 */
[----:B------:R-:W-:Y:S01]  /*23a0*/  FFMA.FTZ R31, R22, R26, R31 ;  /* 0x0000001a161f7223 */ /* 0x000fe2000001001f */
[----:B------:R-:W-:Y:S01]  /*23b0*/  FFMA.FTZ R29, R12, R27, R10 ;  /* 0x0000001b0c1d7223 */ /* 0x000fe2000001000a */
[----:B------:R-:W-:Y:S01]  /*23c0*/  FFMA.FTZ R20, R20, R60, R25 ;  /* 0x0000003c14147223 */ /* 0x000fe20000010019 */
[----:B------:R-:W-:Y:S02]  /*23d0*/  FADD.FTZ R60, R60, R28 ;  /* 0x0000001c3c3c7221 */ /* 0x000fe40000010000 */
[----:B------:R-:W-:-:S06]  /*23e0*/  FMUL.FTZ R61, R29, -1.4426950216293334961 ;  /* 0xbfb8aa3b1d3d7820 */ /* 0x000fcc0000410000 */
[----:B------:R-:W0:Y:S02]  /*23f0*/  MUFU.EX2 R61, R61 ;  /* 0x0000003d003d7308 */ /* 0x000e240000000800 */
[----:B0-----:R-:W-:-:S06]  /*2400*/  FADD.FTZ R30, R61, 1 ;  /* 0x3f8000003d1e7421 */ /* 0x001fcc0000010000 */
[----:B------:R-:W0:Y:S02]  /*2410*/  MUFU.RCP R30, R30 ;  /* 0x0000001e001e7308 */ /* 0x000e240000001000 */
[----:B0-----:R-:W-:Y:S01]  /*2420*/  FADD.FTZ R25, -R30, 1 ;  /* 0x3f8000001e197421 */ /* 0x001fe20000010100 */
[----:B------:R-:W-:-:S03]  /*2430*/  FMUL.FTZ R19, R19, R30 ;  /* 0x0000001e13137220 */ /* 0x000fc60000410000 */
[----:B------:R-:W-:Y:S01]  /*2440*/  FFMA.FTZ R25, R29, R25, 1 ;  /* 0x3f8000001d197423 */ /* 0x000fe20000010019 */
[----:B------:R-:W-:-:S03]  /*2450*/  HADD2.F32 R29, -RZ, R36.H1_H1 ;  /* 0x30000024ff1d7230 */ /* 0x000fc60000004100 */
[----:B------:R-:W-:Y:S02]  /*2460*/  FMUL.FTZ R19, R19, R25 ;  /* 0x0000001913137220 */ /* 0x000fe40000410000 */
[----:B------:R-:W-:Y:S02]  /*2470*/  FADD.FTZ R29, -R8, R29 ;  /* 0x0000001d081d7221 */ /* 0x000fe40000010100 */
[----:B------:R-:W-:Y:S02]  /*2480*/  FFMA.FTZ R24, R27, R19, R24 ;  /* 0x000000131b187223 */ /* 0x000fe40000010018 */
[----:B------:R-:W-:Y:S01]  /*2490*/  FMUL.FTZ R30, R29, R9 ;  /* 0x000000091d1e7220 */ /* 0x000fe20000410000 */
[----:B------:R-:W-:Y:S01]  /*24a0*/  FMUL.FTZ R29, R12, R18 ;  /* 0x000000120c1d7220 */ /* 0x000fe20000410000 */
[----:B------:R-:W-:Y:S02]  /*24b0*/  HADD2.F32 R18, -RZ, R35.H1_H1 ;  /* 0x30000023ff127230 */ /* 0x000fe40000004100 */
[----:B------:R-:W-:Y:S01]  /*24c0*/  FFMA.FTZ R28, R13, R30, R11 ;  /* 0x0000001e0d1c7223 */ /* 0x000fe2000001000b */
[----:B------:R-:W-:Y:S01]  /*24d0*/  FFMA.FTZ R17, R17, R29, R20 ;  /* 0x0000001d11117223 */ /* 0x000fe20000010014 */
[----:B------:R-:W-:Y:S01]  /*24e0*/  FADD.FTZ R60, R60, R29 ;  /* 0x0000001d3c3c7221 */ /* 0x000fe20000010000 */
[----:B------:R-:W-:Y:S01]  /*24f0*/  FADD.FTZ R29, R54, R21 ;  /* 0x00000015361d7221 */ /* 0x000fe20000010000 */
[----:B------:R-:W-:Y:S01]  /*2500*/  FMUL.FTZ R61, R28, -1.4426950216293334961 ;  /* 0xbfb8aa3b1c3d7820 */ /* 0x000fe20000410000 */
[----:B------:R-:W-:-:S02]  /*2510*/  FMUL.FTZ R54, R13, R21 ;  /* 0x000000150d367220 */ /* 0x000fc40000410000 */
[----:B------:R-:W-:Y:S01]  /*2520*/  FADD.FTZ R29, R29, R26 ;  /* 0x0000001a1d1d7221 */ /* 0x000fe20000010000 */
[----:B------:R-:W-:Y:S01]  /*2530*/  FMUL.FTZ R26, R13, R26 ;  /* 0x0000001a0d1a7220 */ /* 0x000fe20000410000 */
[----:B------:R-:W-:Y:S01]  /*2540*/  FFMA.FTZ R16, R16, R54, R17 ;  /* 0x0000003610107223 */ /* 0x000fe20000010011 */
[----:B------:R-:W0:Y:S01]  /*2550*/  MUFU.EX2 R61, R61 ;  /* 0x0000003d003d7308 */ /* 0x000e220000000800 */
[--C-:B------:R-:W-:Y:S02]  /*2560*/  HADD2.F32 R17, -RZ, R33.reuse.H0_H0 ;  /* 0x20000021ff117230 */ /* 0x100fe40000004100 */
[----:B------:R-:W-:Y:S01]  /*2570*/  FADD.FTZ R60, R54, R60 ;  /* 0x0000003c363c7221 */ /* 0x000fe20000010000 */
[----:B------:R-:W-:Y:S01]  /*2580*/  FADD.FTZ R54, R23, R14 ;  /* 0x0000000e17367221 */ /* 0x000fe20000010000 */
[----:B------:R-:W-:Y:S01]  /*2590*/  FMUL.FTZ R23, R12, R14 ;  /* 0x0000000e0c177220 */ /* 0x000fe20000410000 */
[----:B------:R-:W-:Y:S02]  /*25a0*/  HADD2.F32 R14, -RZ, R33.H1_H1 ;  /* 0x30000021ff0e7230 */ /* 0x000fe40000004100 */
[----:B------:R-:W-:Y:S01]  /*25b0*/  FADD.FTZ R54, R54, R19 ;  /* 0x0000001336367221 */ /* 0x000fe20000010000 */
[----:B------:R-:W-:Y:S01]  /*25c0*/  FFMA.FTZ R15, R15, R23, R16 ;  /* 0x000000170f0f7223 */ /* 0x000fe20000010010 */
[----:B------:R-:W-:Y:S01]  /*25d0*/  FADD.FTZ R60, R60, R23 ;  /* 0x000000173c3c7221 */ /* 0x000fe20000010000 */
[----:B------:R-:W-:-:S02]  /*25e0*/  FMUL.FTZ R19, R12, R19 ;  /* 0x000000130c137220 */ /* 0x000fc40000410000 */
[----:B------:R-:W-:Y:S01]  /*25f0*/  FFMA.FTZ R22, R22, R26, R15 ;  /* 0x0000001a16167223 */ /* 0x000fe2000001000f */
[----:B------:R-:W-:Y:S02]  /*2600*/  HADD2.F32 R15, -RZ, R52.H0_H0 ;  /* 0x20000034ff0f7230 */ /* 0x000fe40000004100 */
[----:B------:R-:W-:Y:S01]  /*2610*/  FADD.FTZ R60, R26, R60 ;  /* 0x0000003c1a3c7221 */ /* 0x000fe20000010000 */
[----:B------:R-:W-:Y:S01]  /*2620*/  FFMA.FTZ R27, R27, R19, R22 ;  /* 0x000000131b1b7223 */ /* 0x000fe20000010016 */
[----:B0-----:R-:W-:Y:S01]  /*2630*/  FADD.FTZ R25, R61, 1 ;  /* 0x3f8000003d197421 */ /* 0x001fe20000010000 */
[----:B------:R-:W-:Y:S02]  /*2640*/  HADD2.F32 R61, -RZ, R34.H0_H0 ;  /* 0x20000022ff3d7230 */ /* 0x000fe40000004100 */
[----:B------:R-:W-:Y:S01]  /*2650*/  FADD.FTZ R19, R60, R19 ;  /* 0x000000133c137221 */ /* 0x000fe20000010000 */
[----:B------:R-:W-:Y:S02]  /*2660*/  HADD2.F32 R22, -RZ, R52.H1_H1 ;  /* 0x30000034ff167230 */ /* 0x000fe40000004100 */
[----:B------:R-:W0:Y:S02]  /*2670*/  MUFU.RCP R25, R25 ;  /* 0x0000001900197308 */ /* 0x000e240000001000 */
[----:B0-----:R-:W-:Y:S01]  /*2680*/  FADD.FTZ R20, -R25, 1 ;  /* 0x3f80000019147421 */ /* 0x001fe20000010100 */
[----:B------:R-:W-:-:S03]  /*2690*/  FMUL.FTZ R18, R18, R25 ;  /* 0x0000001912127220 */ /* 0x000fc60000410000 */
[----:B------:R-:W-:Y:S01]  /*26a0*/  FFMA.FTZ R20, R28, R20, 1 ;  /* 0x3f8000001c147423 */ /* 0x000fe20000010014 */
[----:B------:R-:W-:-:S03]  /*26b0*/  FADD.FTZ R28, -R8, R61 ;  /* 0x0000003d081c7221 */ /* 0x000fc60000010100 */
[----:B------:R-:W-:Y:S01]  /*26c0*/  FMUL.FTZ R18, R18, R20 ;  /* 0x0000001412127220 */ /* 0x000fe20000410000 */
[----:B------:R-:W-:-:S03]  /*26d0*/  FMUL.FTZ R25, R28, R9 ;  /* 0x000000091c197220 */ /* 0x000fc60000410000 */
[----:B------:R-:W-:Y:S01]  /*26e0*/  FFMA.FTZ R31, R30, R18, R31 ;  /* 0x000000121e1f7223 */ /* 0x000fe2000001001f */
[----:B------:R-:W-:Y:S01]  /*26f0*/  FFMA.FTZ R28, R12, R25, R10 ;  /* 0x000000190c1c7223 */ /* 0x000fe2000001000a */
[----:B------:R-:W-:-:S03]  /*2700*/  FADD.FTZ R29, R29, R18 ;  /* 0x000000121d1d7221 */ /* 0x000fc60000010000 */
        /* <DEDUP_REMOVED lines=10> */
[----:B------:R-:W-:Y:S01]  /*27b0*/  FFMA.FTZ R24, R25, R17, R24 ;  /* 0x0000001119187223 */ /* 0x000fe20000010018 */
[----:B------:R-:W-:Y:S01]  /*27c0*/  FADD.FTZ R54, R54, R17 ;  /* 0x0000001136367221 */ /* 0x000fe20000010000 */
[----:B------:R-:W-:-:S04]  /*27d0*/  FMUL.FTZ R20, R21, R9 ;  /* 0x0000000915147220 */ /* 0x000fc80000410000 */
[----:B------:R-:W-:-:S04]  /*27e0*/  FFMA.FTZ R28, R13, R20, R11 ;  /* 0x000000140d1c7223 */ /* 0x000fc8000001000b */
        /* <DEDUP_REMOVED lines=33> */
[----:B------:R-:W-:-:S04]  /*2a00*/  FMUL.FTZ R22, R13, R18 ;  /* 0x000000120d167220 */ /* 0x000fc80000410000 */
[----:B------:R-:W-:Y:S01]  /*2a10*/  FFMA.FTZ R30, R30, R22, R27 ;  /* 0x000000161e1e7223 */ /* 0x000fe2000001001b */
[----:B------:R-:W-:Y:S01]  /*2a20*/  FADD.FTZ R19, R22, R19 ;  /* 0x0000001316137221 */ /* 0x000fe20000010000 */
[----:B------:R-:W-:Y:S01]  /*2a30*/  FMUL.FTZ R22, R12, R17 ;  /* 0x000000110c167220 */ /* 0x000fe20000410000 */
[----:B------:R-:W-:-:S03]  /*2a40*/  FMUL.FTZ R17, R13, R23 ;  /* 0x000000170d117220 */ /* 0x000fc60000410000 */
[----:B------:R-:W-:Y:S01]  /*2a50*/  FFMA.FTZ R27, R25, R22, R30 ;  /* 0x00000016191b7223 */ /* 0x000fe2000001001e */
[----:B------:R-:W-:Y:S01]  /*2a60*/  FADD.FTZ R22, R19, R22 ;  /* 0x0000001613167221 */ /* 0x000fe20000010000 */
[----:B------:R-:W-:Y:S01]  /*2a70*/  FMUL.FTZ R19, R13, R14 ;  /* 0x0000000e0d137220 */ /* 0x000fe20000410000 */
[----:B------:R-:W-:Y:S01]  /*2a80*/  FMUL.FTZ R25, R12, R15 ;  /* 0x0000000f0c197220 */ /* 0x000fe20000410000 */
[----:B------:R-:W-:Y:S02]  /*2a90*/  FADD.FTZ R14, R29, R14 ;  /* 0x0000000e1d0e7221 */ /* 0x000fe40000010000 */
[----:B------:R-:W-:Y:S01]  /*2aa0*/  FFMA.FTZ R18, R20, R19, R27 ;  /* 0x0000001314127223 */ /* 0x000fe2000001001b */
[----:B------:R-:W-:Y:S01]  /*2ab0*/  FADD.FTZ R22, R19, R22 ;  /* 0x0000001613167221 */ /* 0x000fe20000010000 */
[C---:B------:R-:W-:Y:S02]  /*2ac0*/  FFMA.FTZ R20, R21.reuse, R15, R24 ;  /* 0x0000000f15147223 */ /* 0x040fe40000010018 */
[----:B------:R-:W-:Y:S01]  /*2ad0*/  FFMA.FTZ R19, R21, R25, R18 ;  /* 0x0000001915137223 */ /* 0x000fe20000010012 */
[----:B------:R-:W-:Y:S01]  /*2ae0*/  FADD.FTZ R22, R22, R25 ;  /* 0x0000001916167221 */ /* 0x000fe20000010000 */
[----:B------:R-:W-:Y:S01]  /*2af0*/  FFMA.FTZ R21, R16, R23, R31 ;  /* 0x0000001710157223 */ /* 0x000fe2000001001f */
[----:B------:R-:W-:Y:S01]  /*2b00*/  FADD.FTZ R23, R14, R23 ;  /* 0x000000170e177221 */ /* 0x000fe20000010000 */
[----:B------:R-:W-:Y:S01]  /*2b10*/  FFMA.FTZ R19, R16, R17, R19 ;  /* 0x0000001110137223 */ /* 0x000fe20000010013 */
[----:B------:R-:W-:Y:S01]  /*2b20*/  FADD.FTZ R17, R17, R22 ;  /* 0x0000001611117221 */ /* 0x000fe20000010000 */
[----:B------:R-:W-:-:S07]  /*2b30*/  FADD.FTZ R22, R54, R15 ;  /* 0x0000000f36167221 */ /* 0x000fce0000010000 */
.L_x_666:
        /* <DEDUP_REMOVED lines=44> */
.L_x_668:
[----:B------:R-:W-:Y:S05]  /*2e00*/  BSYNC.RECONVERGENT B0 ;  /* 0x0000000000007941 */ /* 0x000fea0003800200 */
.L_x_667:
        /* <DEDUP_REMOVED lines=42> */
.L_x_670:
[----:B------:R-:W-:Y:S05]  /*30b0*/  BSYNC.RECONVERGENT B0 ;  /* 0x0000000000007941 */ /* 0x000fea0003800200 */
.L_x_669:
[----:B------:R-:W-:Y:S01]  /*30c0*/  BAR.SYNC.DEFER_BLOCKING 0x0 ;  /* 0x0000000000007b1d */ /* 0x000fe20000010000 */
[----:B------:R-:W-:-:S05]  /*30d0*/  LEA R55, R55, R32, 0x5 ;  /* 0x0000002037377211 */ /* 0x000fca00078e28ff */
        /* <DEDUP_REMOVED lines=77> */
.L_x_672:
[----:B------:R-:W-:Y:S05]  /*35b0*/  BSYNC.RECONVERGENT B0 ;  /* 0x0000000000007941 */ /* 0x000fea0003800200 */
.L_x_671:
        /* <DEDUP_REMOVED lines=28> */
.L_x_674:
[----:B------:R-:W-:Y:S05]  /*3780*/  BSYNC.RECONVERGENT B0 ;  /* 0x0000000000007941 */ /* 0x000fea0003800200 */
.L_x_673:
        /* <DEDUP_REMOVED lines=24> */
.L_x_677:
[----:B-1----:R-:W2:Y:S04]  /*3910*/  LDG.E.STRONG.GPU R18, desc[UR8][R16.64] ;  /* 0x0000000810127981 */ /* 0x002ea8000c1ef900 */
[----:B--2---:R-:W-:Y:S01]  /*3920*/  CCTL.IVALL ;  /* 0x00000000ff00798f */ /* 0x004fe20002000000 */
[----:B------:R-:W-:Y:S05]  /*3930*/  YIELD ;  /* 0x0000000000007946 */ /* 0x000fea0003800000 */
[----:B------:R-:W-:-:S13]  /*3940*/  ISETP.NE.AND P0, PT, R18, R23, PT ;  /* 0x000000171200720c */ /* 0x000fda0003f05270 */
[----:B------:R-:W-:Y:S05]  /*3950*/  @P0 BRA `(.L_x_677) ;  /* 0xfffffffc00ec0947 */ /* 0x000fea000383ffff */
.L_x_676:
[----:B------:R-:W-:Y:S05]  /*3960*/  WARPSYNC.ALL ;  /* 0x0000000000007948 */ /* 0x000fea0003800000 */
[----:B------:R-:W-:Y:S01]  /*3970*/  BAR.SYNC.DEFER_BLOCKING 0x0 ;  /* 0x0000000000007b1d */ /* 0x000fe20000010000 */
[----:B------:R-:W-:-:S05]  /*3980*/  HFMA2 R25, -RZ, RZ, 0, 0 ;  /* 0x00000000ff197431 */ /* 0x000fca00000001ff */
        /* <DEDUP_REMOVED lines=8> */
[----:B------:R-:W-:Y:S01]  /*3a10*/  MOV R23, RZ ;  /* 0x000000ff00177202 */ /* 0x000fe20000000f00 */
[----:B------:R-:W-:Y:S01]  /*3a20*/  UIADD3 UR5, UPT, UPT, -UR10, URZ, URZ ;  /* 0x000000ff0a057290 */ /* 0x000fe2000fffe1ff */
[----:B------:R-:W-:Y:S02]  /*3a30*/  MOV R24, R7 ;  /* 0x0000000700187202 */ /* 0x000fe40000000f00 */
[----:B------:R-:W-:-:S09]  /*3a40*/  LOP3.LUT R25, R3, 0x7ffffff8, RZ, 0xc0, !PT ;  /* 0x7ffffff803197812 */ /* 0x000fd200078ec0ff */
.L_x_679:
[----:B------:R-:W-:Y:S02]  /*3a50*/  ISETP.EQ.OR P0, PT, RZ, UR5, P2 ;  /* 0x00000005ff007c0c */ /* 0x000fe40009702670 */
[----:B-1----:R-:W-:-:S04]  /*3a60*/  IADD3 R16, PT, PT, R23, 0x1, RZ ;  /* 0x0000000117107810 */ /* 0x002fc80007ffe0ff */
[----:B------:R-:W-:-:S07]  /*3a70*/  ISETP.EQ.OR P4, PT, R16, UR10, P2 ;  /* 0x0000000a10007c0c */ /* 0x000fce0009782670 */
[----:B------:R-:W-:-:S06]  /*3a80*/  @!P0 IMAD.WIDE.U32 R16, R24, 0x8, R54 ;  /* 0x0000000818108825 */ /* 0x000fcc00078e0036 */
[----:B------:R-:W0:Y:S01]  /*3a90*/  @!P0 LDG.E.64 R16, desc[UR8][R16.64] ;  /* 0x0000000810108981 */ /* 0x000e22000c1e1b00 */
[----:B------:R-:W-:-:S06]  /*3aa0*/  @!P4 IMAD.WIDE.U32 R20, R22, 0x8, R54 ;  /* 0x000000081614c825 */ /* 0x000fcc00078e0036 */
[----:B------:R-:W3:Y:S01]  /*3ab0*/  @!P4 LDG.E.64 R20, desc[UR8][R20.64] ;  /* 0x000000081414c981 */ /* 0x000ee2000c1e1b00 */
[C---:B------:R-:W-:Y:S02]  /*3ac0*/  IADD3 R18, PT, PT, R23.reuse, 0x2, RZ ;  /* 0x0000000217127810 */ /* 0x040fe40007ffe0ff */
[C---:B------:R-:W-:Y:S02]  /*3ad0*/  IADD3 R60, PT, PT, R23.reuse, 0x4, RZ ;  /* 0x00000004173c7810 */ /* 0x040fe40007ffe0ff */
[----:B------:R-:W-:Y:S02]  /*3ae0*/  ISETP.EQ.OR P6, PT, R18, UR10, P2 ;  /* 0x0000000a12007c0c */ /* 0x000fe400097c2670 */
[----:B------:R-:W-:-:S04]  /*3af0*/  IADD3 R18, PT, PT, R23, 0x3, RZ ;  /* 0x0000000317127810 */ /* 0x000fc80007ffe0ff */
[----:B------:R-:W-:-:S07]  /*3b00*/  ISETP.EQ.OR P3, PT, R18, UR10, P2 ;  /* 0x0000000a12007c0c */ /* 0x000fce0009762670 */
[----:B--2---:R-:W-:-:S06]  /*3b10*/  @!P6 IMAD.WIDE.U32 R18, R26, 0x8, R54 ;  /* 0x000000081a12e825 */ /* 0x004fcc00078e0036 */
[----:B------:R-:W2:Y:S01]  /*3b20*/  @!P6 LDG.E.64 R18, desc[UR8][R18.64] ;  /* 0x000000081212e981 */ /* 0x000ea2000c1e1b00 */
[----:B0-----:R-:W-:Y:S01]  /*3b30*/  @!P0 FADD.FTZ R14, R14, R16 ;  /* 0x000000100e0e8221 */ /* 0x001fe20000010000 */
[----:B------:R-:W-:Y:S01]  /*3b40*/  @!P0 FADD.FTZ R15, R15, R17 ;  /* 0x000000110f0f8221 */ /* 0x000fe20000010000 */
[----:B------:R-:W-:Y:S01]  /*3b50*/  @!P3 IMAD.WIDE.U32 R16, R27, 0x8, R54 ;  /* 0x000000081b10b825 */ /* 0x000fe200078e0036 */
[----:B------:R-:W-:-:S03]  /*3b60*/  ISETP.EQ.OR P0, PT, R60, UR10, P2 ;  /* 0x0000000a3c007c0c */ /* 0x000fc60009702670 */
[----:B---3--:R-:W-:Y:S02]  /*3b70*/  @!P4 FADD.FTZ R14, R14, R20 ;  /* 0x000000140e0ec221 */ /* 0x008fe40000010000 */
[----:B------:R-:W3:Y:S01]  /*3b80*/  @!P3 LDG.E.64 R16, desc[UR8][R16.64] ;  /* 0x000000081010b981 */ /* 0x000ee2000c1e1b00 */
[----:B------:R-:W-:-:S07]  /*3b90*/  @!P4 FADD.FTZ R15, R15, R21 ;  /* 0x000000150f0fc221 */ /* 0x000fce0000010000 */
[----:B------:R-:W-:-:S06]  /*3ba0*/  @!P0 IMAD.WIDE.U32 R20, R28, 0x8, R54 ;  /* 0x000000081c148825 */ /* 0x000fcc00078e0036 */
[----:B------:R-:W4:Y:S01]  /*3bb0*/  @!P0 LDG.E.64 R20, desc[UR8][R20.64] ;  /* 0x0000000814148981 */ /* 0x000f22000c1e1b00 */
[----:B------:R-:W-:Y:S01]  /*3bc0*/  IADD3 R60, PT, PT, R23, 0x5, RZ ;  /* 0x00000005173c7810 */ /* 0x000fe20007ffe0ff */
[----:B--2---:R-:W-:Y:S01]  /*3bd0*/  @!P6 FADD.FTZ R14, R14, R18 ;  /* 0x000000120e0ee221 */ /* 0x004fe20000010000 */
[----:B------:R-:W-:Y:S02]  /*3be0*/  @!P6 FADD.FTZ R15, R15, R19 ;  /* 0x000000130f0fe221 */ /* 0x000fe40000010000 */
[----:B------:R-:W-:Y:S02]  /*3bf0*/  ISETP.EQ.OR P6, PT, R60, UR10, P2 ;  /* 0x0000000a3c007c0c */ /* 0x000fe400097c2670 */
[----:B------:R-:W-:-:S04]  /*3c00*/  IADD3 R18, PT, PT, R23, 0x6, RZ ;  /* 0x0000000617127810 */ /* 0x000fc80007ffe0ff */
[----:B------:R-:W-:-:S13]  /*3c10*/  ISETP.EQ.OR P4, PT, R18, UR10, P2 ;  /* 0x0000000a12007c0c */ /* 0x000fda0009782670 */
[----:B------:R-:W-:-:S06]  /*3c20*/  @!P4 IMAD.WIDE.U32 R18, R31, 0x8, R54 ;  /* 0x000000081f12c825 */ /* 0x000fcc00078e0036 */
[----:B------:R-:W2:Y:S01]  /*3c30*/  @!P4 LDG.E.64 R18, desc[UR8][R18.64] ;  /* 0x000000081212c981 */ /* 0x000ea2000c1e1b00 */
[----:B---3--:R-:W-:Y:S01]  /*3c40*/  @!P3 FADD.FTZ R14, R14, R16 ;  /* 0x000000100e0eb221 */ /* 0x008fe20000010000 */
[----:B------:R-:W-:Y:S01]  /*3c50*/  IADD3 R16, PT, PT, R23, 0x7, RZ ;  /* 0x0000000717107810 */ /* 0x000fe20007ffe0ff */
[----:B------:R-:W-:-:S03]  /*3c60*/  @!P3 FADD.FTZ R15, R15, R17 ;  /* 0x000000110f0fb221 */ /* 0x000fc60000010000 */
[----:B------:R-:W-:Y:S01]  /*3c70*/  ISETP.EQ.OR P3, PT, R16, UR10, P2 ;  /* 0x0000000a10007c0c */ /* 0x000fe20009762670 */
[----:B------:R-:W-:-:S06]  /*3c80*/  @!P6 IMAD.WIDE.U32 R16, R30, 0x8, R54 ;  /* 0x000000081e10e825 */ /* 0x000fcc00078e0036 */
[----:B------:R-:W3:Y:S01]  /*3c90*/  @!P6 LDG.E.64 R16, desc[UR8][R16.64] ;  /* 0x000000081010e981 */ /* 0x000ee2000c1e1b00 */
[----:B----4-:R-:W-:Y:S01]  /*3ca0*/  @!P0 FADD.FTZ R14, R14, R20 ;  /* 0x000000140e0e8221 */ /* 0x010fe20000010000 */
[----:B------:R-:W-:-:S04]  /*3cb0*/  @!P0 FADD.FTZ R15, R15, R21 ;  /* 0x000000150f0f8221 */ /* 0x000fc80000010000 */
[----:B------:R-:W-:-:S06]  /*3cc0*/  @!P3 IMAD.WIDE.U32 R20, R29, 0x8, R54 ;  /* 0x000000081d14b825 */ /* 0x000fcc00078e0036 */
[----:B------:R-:W4:Y:S01]  /*3cd0*/  @!P3 LDG.E.64 R20, desc[UR8][R20.64] ;  /* 0x000000081414b981 */ /* 0x000f22000c1e1b00 */
[----:B------:R-:W-:-:S04]  /*3ce0*/  IADD3 R23, PT, PT, R23, 0x8, RZ ;  /* 0x0000000817177810 */ /* 0x000fc80007ffe0ff */
[----:B------:R-:W-:Y:S01]  /*3cf0*/  ISETP.NE.AND P0, PT, R23, R25, PT ;  /* 0x000000191700720c */ /* 0x000fe20003f05270 */
[----:B------:R-:W-:Y:S01]  /*3d00*/  UIADD3 UR5, UPT, UPT, UR5, 0x8, URZ ;  /* 0x0000000805057890 */ /* 0x000fe2000fffe0ff */
[C---:B------:R-:W-:Y:S02]  /*3d10*/  LEA R24, R2.reuse, R24, 0x3 ;  /* 0x0000001802187211 */ /* 0x040fe400078e18ff */
[C---:B------:R-:W-:Y:S02]  /*3d20*/  LEA R22, R2.reuse, R22, 0x3 ;  /* 0x0000001602167211 */ /* 0x040fe400078e18ff */
[C---:B------:R-:W-:Y:S02]  /*3d30*/  LEA R26, R2.reuse, R26, 0x3 ;  /* 0x0000001a021a7211 */ /* 0x040fe400078e18ff */
[C---:B------:R-:W-:Y:S02]  /*3d40*/  LEA R27, R2.reuse, R27, 0x3 ;  /* 0x0000001b021b7211 */ /* 0x040fe400078e18ff */
[----:B------:R-:W-:-:S02]  /*3d50*/  LEA R28, R2, R28, 0x3 ;  /* 0x0000001c021c7211 */ /* 0x000fc400078e18ff */
[C---:B------:R-:W-:Y:S02]  /*3d60*/  LEA R30, R2.reuse, R30, 0x3 ;  /* 0x0000001e021e7211 */ /* 0x040fe400078e18ff */
[C---:B------:R-:W-:Y:S02]  /*3d70*/  LEA R31, R2.reuse, R31, 0x3 ;  /* 0x0000001f021f7211 */ /* 0x040fe400078e18ff */
[----:B------:R-:W-:Y:S01]  /*3d80*/  LEA R29, R2, R29, 0x3 ;  /* 0x0000001d021d7211 */ /* 0x000fe200078e18ff */
[----:B---3--:R-:W-:Y:S01]  /*3d90*/  @!P6 FADD.FTZ R14, R14, R16 ;  /* 0x000000100e0ee221 */ /* 0x008fe20000010000 */
[----:B------:R-:W-:-:S03]  /*3da0*/  @!P6 FADD.FTZ R15, R15, R17 ;  /* 0x000000110f0fe221 */ /* 0x000fc60000010000 */
[----:B--2---:R-:W-:Y:S01]  /*3db0*/  @!P4 FADD.FTZ R14, R14, R18 ;  /* 0x000000120e0ec221 */ /* 0x004fe20000010000 */
[----:B------:R-:W-:-:S03]  /*3dc0*/  @!P4 FADD.FTZ R15, R15, R19 ;  /* 0x000000130f0fc221 */ /* 0x000fc60000010000 */
[----:B----4-:R-:W-:Y:S01]  /*3dd0*/  @!P3 FADD.FTZ R14, R14, R20 ;  /* 0x000000140e0eb221 */ /* 0x010fe20000010000 */
[----:B------:R-:W-:Y:S01]  /*3de0*/  @!P3 FADD.FTZ R15, R15, R21 ;  /* 0x000000150f0fb221 */ /* 0x000fe20000010000 */
[----:B------:R-:W-:Y:S06]  /*3df0*/  @P0 BRA `(.L_x_679) ;  /* 0xfffffffc00140947 */ /* 0x000fec000383ffff */
.L_x_678:
        /* <DEDUP_REMOVED lines=10> */
[C---:B--2---:R-:W-:Y:S02]  /*3ea0*/  IADD3 R19, PT, PT, R25.reuse, 0x1, RZ ;  /* 0x0000000119137810 */ /* 0x044fe40007ffe0ff */
[----:B------:R-:W-:Y:S02]  /*3eb0*/  IADD3 R21, PT, PT, R25, 0x2, RZ ;  /* 0x0000000219157810 */ /* 0x000fe40007ffe0ff */
[----:B------:R-:W-:Y:S02]  /*3ec0*/  ISETP.EQ.OR P4, PT, R19, UR10, P2 ;  /* 0x0000000a13007c0c */ /* 0x000fe40009782670 */
[----:B------:R-:W-:Y:S02]  /*3ed0*/  IADD3 R23, PT, PT, R25, 0x3, RZ ;  /* 0x0000000319177810 */ /* 0x000fe40007ffe0ff */
        /* <DEDUP_REMOVED lines=20> */
.L_x_680:
[----:B------:R-:W-:Y:S05]  /*4020*/  @!P0 BRA `(.L_x_675) ;  /* 0x00000000006c8947 */ /* 0x000fea0003800000 */
[----:B------:R-:W-:Y:S02]  /*4030*/  ISETP.NE.AND P0, PT, R22, 0x1, PT ;  /* 0x000000011600780c */ /* 0x000fe40003f05270 */
[----:B------:R-:W-:-:S11]  /*4040*/  LOP3.LUT R20, R3, 0x1, RZ, 0xc0, !PT ;  /* 0x0000000103147812 */ /* 0x000fd600078ec0ff */
[----:B------:R-:W-:Y:S05]  /*4050*/  @!P0 BRA `(.L_x_681) ;  /* 0x0000000000388947 */ /* 0x000fea0003800000 */
[C---:B--2---:R-:W-:Y:S02]  /*4060*/  IADD3 R19, PT, PT, R25.reuse, 0x1, RZ ;  /* 0x0000000119137810 */ /* 0x044fe40007ffe0ff */
[----:B------:R-:W-:Y:S02]  /*4070*/  ISETP.EQ.OR P3, PT, R25, UR10, P2 ;  /* 0x0000000a19007c0c */ /* 0x000fe40009762670 */
[----:B------:R-:W-:-:S11]  /*4080*/  ISETP.EQ.OR P0, PT, R19, UR10, P2 ;  /* 0x0000000a13007c0c */ /* 0x000fd60009702670 */
        /* <DEDUP_REMOVED lines=11> */
.L_x_681:
        /* <DEDUP_REMOVED lines=9> */
.L_x_682:
[----:B------:R-:W-:Y:S05]  /*41d0*/  BSYNC.RECONVERGENT B0 ;  /* 0x0000000000007941 */ /* 0x000fea0003800200 */
.L_x_675:
[----:B------:R-:W5:Y:S01]  /*41e0*/  S2UR UR6, SR_CgaCtaId ;  /* 0x00000000000679c3 */ /* 0x000f620000008800 */
[----:B------:R-:W-:Y:S01]  /*41f0*/  UMOV UR5, 0x400 ;  /* 0x0000040000057882 */ /* 0x000fe20000000000 */
[----:B------:R-:W0:Y:S01]  /*4200*/  LDCU.64 UR12, c[0x0][0x400] ;  /* 0x00008000ff0c77ac */ /* 0x000e220008000a00 */
[----:B---34-:R-:W-:Y:S01]  /*4210*/  SHF.R.U32.HI R16, RZ, 0x5, R32 ;  /* 0x00000005ff107819 */ /* 0x018fe20000011620 */
[----:B------:R-:W-:Y:S02]  /*4220*/  HADD2.F32 R27, -RZ, R41.H0_H0 ;  /* 0x20000029ff1b7230 */ /* 0x000fe40000004100 */
[--C-:B------:R-:W-:Y:S02]  /*4230*/  HADD2.F32 R25, -RZ, R37.reuse.H0_H0 ;  /* 0x20000025ff197230 */ /* 0x100fe40000004100 */
[----:B-1----:R-:W1:Y:S01]  /*4240*/  LDC R17, c[0x0][0x41c] ;  /* 0x00010700ff117b82 */ /* 0x002e620000000800 */
[----:B------:R-:W-:Y:S02]  /*4250*/  HADD2.F32 R18, -RZ, R50.H1_H1 ;  /* 0x30000032ff127230 */ /* 0x000fe40000004100 */
[----:B------:R-:W-:Y:S01]  /*4260*/  FADD.FTZ R60, -R8, R27 ;  /* 0x0000001b083c7221 */ /* 0x000fe20000010100 */
[----:B------:R-:W-:-:S02]  /*4270*/  HADD2.F32 R37, -RZ, R37.H1_H1 ;  /* 0x30000025ff257230 */ /* 0x000fc40000004100 */
[C---:B------:R-:W-:Y:S01]  /*4280*/  FADD.FTZ R26, -R8.reuse, R25 ;  /* 0x00000019081a7221 */ /* 0x040fe20000010100 */
[--C-:B------:R-:W-:Y:S02]  /*4290*/  HADD2.F32 R23, -RZ, R36.reuse.H0_H0 ;  /* 0x20000024ff177230 */ /* 0x100fe40000004100 */
[C---:B------:R-:W-:Y:S01]  /*42a0*/  FADD.FTZ R27, -R8.reuse, R18 ;  /* 0x00000012081b7221 */ /* 0x040fe20000010100 */
[----:B------:R-:W-:Y:S02]  /*42b0*/  HADD2.F32 R21, -RZ, R43.H0_H0 ;  /* 0x2000002bff157230 */ /* 0x000fe40000004100 */
[C---:B------:R-:W-:Y:S01]  /*42c0*/  FADD.FTZ R25, -R8.reuse, R37 ;  /* 0x0000002508197221 */ /* 0x040fe20000010100 */
[----:B------:R-:W-:Y:S02]  /*42d0*/  HADD2.F32 R31, -RZ, R36.H1_H1 ;  /* 0x30000024ff1f7230 */ /* 0x000fe40000004100 */
[----:B------:R-:W-:Y:S01]  /*42e0*/  FADD.FTZ R24, -R8, R23 ;  /* 0x0000001708187221 */ /* 0x000fe20000010100 */
[----:B--2---:R-:W-:-:S02]  /*42f0*/  HADD2.F32 R19, -RZ, R34.H0_H0 ;  /* 0x20000022ff137230 */ /* 0x004fc40000004100 */
[----:B------:R-:W-:Y:S02]  /*4300*/  HADD2.F32 R43, -RZ, R43.H1_H1 ;  /* 0x3000002bff2b7230 */ /* 0x000fe40000004100 */
[C---:B------:R-:W-:Y:S01]  /*4310*/  FADD.FTZ R23, -R8.reuse, R31 ;  /* 0x0000001f08177221 */ /* 0x040fe20000010100 */
[----:B------:R-:W-:Y:S01]  /*4320*/  HADD2.F32 R29, -RZ, R34.H1_H1 ;  /* 0x30000022ff1d7230 */ /* 0x000fe20000004100 */
[----:B-----5:R-:W-:Y:S01]  /*4330*/  ULEA UR5, UR6, UR5, 0x18 ;  /* 0x0000000506057291 */ /* 0x020fe2000f8ec0ff */
[----:B------:R-:W-:Y:S01]  /*4340*/  HADD2.F32 R41, -RZ, R41.H1_H1 ;  /* 0x30000029ff297230 */ /* 0x000fe20000004100 */
[----:B------:R-:W2:Y:S01]  /*4350*/  LDCU UR6, c[0x0][0x42c] ;  /* 0x00008580ff0677ac */ /* 0x000ea20008000800 */
[--C-:B------:R-:W-:Y:S02]  /*4360*/  HADD2.F32 R55, -RZ, R39.reuse.H0_H0 ;  /* 0x20000027ff377230 */ /* 0x100fe40000004100 */
[----:B------:R-:W-:Y:S01]  /*4370*/  FADD.FTZ R22, -R8, R19 ;  /* 0x0000001308167221 */ /* 0x000fe20000010100 */
[----:B------:R-:W-:-:S02]  /*4380*/  HADD2.F32 R61, -RZ, R39.H1_H1 ;  /* 0x30000027ff3d7230 */ /* 0x000fc40000004100 */
[C---:B------:R-:W-:Y:S01]  /*4390*/  FADD.FTZ R39, -R8.reuse, R21 ;  /* 0x0000001508277221 */ /* 0x040fe20000010100 */
[----:B------:R-:W-:Y:S02]  /*43a0*/  HADD2.F32 R28, -RZ, R50.H0_H0 ;  /* 0x20000032ff1c7230 */ /* 0x000fe40000004100 */
[C---:B------:R-:W-:Y:S01]  /*43b0*/  FADD.FTZ R21, -R8.reuse, R43 ;  /* 0x0000002b08157221 */ /* 0x040fe20000010100 */
[----:B------:R-:W-:Y:S01]  /*43c0*/  @!P2 STS.64 [UR5+0x98], R14 ;  /* 0x0000980eff00a988 */ /* 0x000fe20008000a05 */
[----:B-1----:R-:W-:Y:S02]  /*43d0*/  IMAD R16, R17, UR10, R16 ;  /* 0x0000000a11107c24 */ /* 0x002fe4000f8e0210 */
[----:B------:R-:W-:Y:S01]  /*43e0*/  FADD.FTZ R19, -R8, R29 ;  /* 0x0000001d08137221 */ /* 0x000fe20000010100 */
[--C-:B------:R-:W-:Y:S01]  /*43f0*/  HADD2.F32 R17, -RZ, R53.reuse.H0_H0 ;  /* 0x20000035ff117230 */ /* 0x100fe20000004100 */
[----:B------:R-:W-:Y:S01]  /*4400*/  BAR.SYNC.DEFER_BLOCKING 0x0 ;  /* 0x0000000000007b1d */ /* 0x000fe20000010000 */
[----:B------:R-:W-:Y:S01]  /*4410*/  HADD2.F32 R53, -RZ, R53.H1_H1 ;  /* 0x30000035ff357230 */ /* 0x000fe20000004100 */
[----:B------:R-:W-:Y:S01]  /*4420*/  IADD3 R37, PT, PT, R16, 0x10, RZ ;  /* 0x0000001010257810 */ /* 0x000fe20007ffe0ff */
[----:B------:R-:W-:Y:S01]  /*4430*/  FADD.FTZ R54, -R8, R41 ;  /* 0x0000002908367221 */ /* 0x000fe20000010100 */
[----:B------:R-:W-:Y:S01]  /*4440*/  IADD3 R18, PT, PT, R16, 0x20, RZ ;  /* 0x0000002010127810 */ /* 0x000fe20007ffe0ff */
[----:B------:R-:W-:Y:S01]  /*4450*/  FADD.FTZ R50, -R8, R55 ;  /* 0x0000003708327221 */ /* 0x000fe20000010100 */
[----:B0-----:R-:W-:Y:S01]  /*4460*/  ISETP.GE.U32.AND P0, PT, R16, UR12, PT ;  /* 0x0000000c10007c0c */ /* 0x001fe2000bf06070 */
[C---:B------:R-:W-:Y:S01]  /*4470*/  FADD.FTZ R36, -R8.reuse, R61 ;  /* 0x0000003d08247221 */ /* 0x040fe20000010100 */
[----:B------:R-:W-:Y:S01]  /*4480*/  SHF.R.S32.HI R20, RZ, 0x1f, R16 ;  /* 0x0000001fff147819 */ /* 0x000fe20000011410 */
[C---:B------:R-:W-:Y:S01]  /*4490*/  FADD.FTZ R28, -R8.reuse, R28 ;  /* 0x0000001c081c7221 */ /* 0x040fe20000010100 */
[----:B------:R-:W-:Y:S01]  /*44a0*/  ISETP.GE.U32.AND P2, PT, R37, UR12, PT ;  /* 0x0000000c25007c0c */ /* 0x000fe2000bf46070 */
[----:B------:R-:W-:Y:S01]  /*44b0*/  FADD.FTZ R17, -R8, R17 ;  /* 0x0000001108117221 */ /* 0x000fe20000010100 */
[----:B------:R-:W-:Y:S01]  /*44c0*/  ISETP.GE.U32.AND P3, PT, R18, UR12, PT ;  /* 0x0000000c12007c0c */ /* 0x000fe2000bf66070 */
[----:B------:R-:W-:Y:S01]  /*44d0*/  FADD.FTZ R8, -R8, R53 ;  /* 0x0000003508087221 */ /* 0x000fe20000010100 */
[----:B------:R-:W-:Y:S01]  /*44e0*/  SHF.R.S32.HI R34, RZ, 0x1f, R37 ;  /* 0x0000001fff227819 */ /* 0x000fe20000011425 */
[-C--:B------:R-:W-:Y:S01]  /*44f0*/  FMUL.FTZ R39, R39, R9.reuse ;  /* 0x0000000927277220 */ /* 0x080fe20000410000 */
[----:B------:R-:W-:Y:S01]  /*4500*/  SHF.R.S32.HI R31, RZ, 0x1f, R18 ;  /* 0x0000001fff1f7819 */ /* 0x000fe20000011412 */
[----:B------:R-:W-:Y:S01]  /*4510*/  FMUL.FTZ R21, R21, R9 ;  /* 0x0000000915157220 */ /* 0x000fe20000410000 */
[----:B------:R-:W-:-:S02]  /*4520*/  ISETP.GE.AND.EX P0, PT, R20, UR13, PT, P0 ;  /* 0x0000000d14007c0c */ /* 0x000fc4000bf06300 */
[----:B------:R-:W-:Y:S02]  /*4530*/  ISETP.GE.AND.EX P2, PT, R34, UR13, PT, P2 ;  /* 0x0000000d22007c0c */ /* 0x000fe4000bf46320 */
[----:B------:R-:W-:Y:S01]  /*4540*/  ISETP.GE.AND.EX P3, PT, R31, UR13, PT, P3 ;  /* 0x0000000d1f007c0c */ /* 0x000fe2000bf66330 */
[----:B------:R-:W2:Y:S02]  /*4550*/  LDS.64 R14, [UR5+0x98] ;  /* 0x00009805ff0e7984 */ /* 0x000ea40008000a00 */
[----:B--2---:R-:W-:Y:S01]  /*4560*/  FMUL.FTZ R29, R14, UR6 ;  /* 0x000000060e1d7c20 */ /* 0x004fe20008410000 */
[----:B------:R-:W-:Y:S01]  /*4570*/  FMUL.FTZ R30, R15, UR6 ;  /* 0x000000060f1e7c20 */ /* 0x000fe20008410000 */
[--C-:B------:R-:W-:Y:S02]  /*4580*/  HADD2.F32 R15, -RZ, R42.reuse.H0_H0 ;  /* 0x2000002aff0f7230 */ /* 0x100fe40000004100 */
[----:B------:R-:W-:Y:S01]  /*4590*/  HADD2.F32 R42, -RZ, R42.H1_H1 ;  /* 0x3000002aff2a7230 */ /* 0x000fe20000004100 */
        /* <DEDUP_REMOVED lines=11> */
[----:B0-----:R-:W-:Y:S01]  /*4650*/  FMUL.FTZ R15, R15, R43 ;  /* 0x0000002b0f0f7220 */ /* 0x001fe20000410000 */
[----:B------:R-:W-:-:S04]  /*4660*/  FADD.FTZ R43, -R43, 1 ;  /* 0x3f8000002b2b7421 */ /* 0x000fc80000010100 */
[----:B------:R-:W-:Y:S01]  /*4670*/  FFMA.FTZ R14, R14, R43, 1 ;  /* 0x3f8000000e0e7423 */ /* 0x000fe2000001002b */
[----:B-1----:R-:W-:Y:S01]  /*4680*/  FADD.FTZ R55, -R53, 1 ;  /* 0x3f80000035377421 */ /* 0x002fe20000010100 */
[----:B------:R-:W-:Y:S02]  /*4690*/  FMUL.FTZ R42, R42, R53 ;  /* 0x000000352a2a7220 */ /* 0x000fe40000410000 */
[----:B------:R-:W-:Y:S01]  /*46a0*/  FMUL.FTZ R15, R15, R14 ;  /* 0x0000000e0f0f7220 */ /* 0x000fe20000410000 */
[----:B------:R-:W-:-:S04]  /*46b0*/  FFMA.FTZ R55, R41, R55, 1 ;  /* 0x3f80000029377423 */ /* 0x000fc80000010037 */
[----:B------:R-:W-:-:S07]  /*46c0*/  FMUL.FTZ R42, R42, R55 ;  /* 0x000000372a2a7220 */ /* 0x000fce0000410000 */
.L_x_683:
[C-C-:B------:R-:W-:Y:S01]  /*46d0*/  FFMA.FTZ R39, R29.reuse, R39, R30.reuse ;  /* 0x000000271d277223 */ /* 0x140fe2000001001e */
[----:B------:R-:W-:Y:S01]  /*46e0*/  FFMA.FTZ R14, R29, R21, R30 ;  /* 0x000000151d0e7223 */ /* 0x000fe2000001001e */
[----:B------:R-:W-:Y:S02]  /*46f0*/  BSSY.RECONVERGENT B0, `(.L_x_684) ;  /* 0x0000013000007945 */ /* 0x000fe40003800200 */
        /* <DEDUP_REMOVED lines=15> */
[----:B------:R-:W-:Y:S02]  /*47f0*/  F2FP.F16.F32.PACK_AB R41, R41, R42 ;  /* 0x0000002a2929723e */ /* 0x000fe400000000ff */
[----:B------:R-:W-:-:S05]  /*4800*/  LEA.HI.X R21, R14, UR7, R43, 0x1, P0 ;  /* 0x000000070e157c11 */ /* 0x000fca00080f0c2b */
[----:B------:R0:W-:Y:S02]  /*4810*/  STG.E desc[UR8][R20.64], R41 ;  /* 0x0000002914007986 */ /* 0x0001e4000c101908 */
.L_x_685:
[----:B------:R-:W-:Y:S05]  /*4820*/  BSYNC.RECONVERGENT B0 ;  /* 0x0000000000007941 */ /* 0x000fea0003800200 */
.L_x_684:
[--C-:B------:R-:W-:Y:S02]  /*4830*/  HADD2.F32 R15, -RZ, R40.reuse.H0_H0 ;  /* 0x20000028ff0f7230 */ /* 0x100fe40000004100 */
[----:B0-----:R-:W-:Y:S01]  /*4840*/  FFMA.FTZ R21, R29, R39, R30 ;  /* 0x000000271d157223 */ /* 0x001fe2000001001e */
[----:B------:R-:W-:Y:S02]  /*4850*/  HADD2.F32 R40, -RZ, R40.H1_H1 ;  /* 0x30000028ff287230 */ /* 0x000fe40000004100 */
[----:B------:R-:W-:Y:S01]  /*4860*/  FMUL.FTZ R54, R54, R9 ;  /* 0x0000000936367220 */ /* 0x000fe20000410000 */
        /* <DEDUP_REMOVED lines=14> */
[----:B-1----:R-:W-:Y:S01]  /*4950*/  FMUL.FTZ R15, R15, R42 ;  /* 0x0000002a0f0f7220 */ /* 0x002fe20000410000 */
[----:B------:R-:W-:Y:S02]  /*4960*/  FADD.FTZ R42, -R42, 1 ;  /* 0x3f8000002a2a7421 */ /* 0x000fe40000010100 */
[----:B------:R-:W-:Y:S02]  /*4970*/  FMUL.FTZ R40, R40, R55 ;  /* 0x0000003728287220 */ /* 0x000fe40000410000 */
[----:B------:R-:W-:-:S04]  /*4980*/  FFMA.FTZ R42, R39, R42, 1 ;  /* 0x3f800000272a7423 */ /* 0x000fc8000001002a */
[----:B------:R-:W-:-:S07]  /*4990*/  FMUL.FTZ R15, R15, R42 ;  /* 0x0000002a0f0f7220 */ /* 0x000fce0000410000 */
.L_x_686:
[----:B------:R-:W-:Y:S01]  /*49a0*/  FFMA.FTZ R54, R29, R54, R30 ;  /* 0x000000361d367223 */ /* 0x000fe2000001001e */
[----:B------:R-:W-:Y:S01]  /*49b0*/  BSSY.RECONVERGENT B0, `(.L_x_687) ;  /* 0x0000014000007945 */ /* 0x000fe20003800200 */
[----:B------:R-:W-:Y:S01]  /*49c0*/  FFMA.FTZ R20, R12, R15, -R21 ;  /* 0x0000000f0c147223 */ /* 0x000fe20000010815 */
[-C--:B------:R-:W-:Y:S01]  /*49d0*/  FMUL.FTZ R39, R50, R9.reuse ;  /* 0x0000000932277220 */ /* 0x080fe20000410000 */
[----:B------:R-:W-:Y:S01]  /*49e0*/  FMUL.FTZ R36, R36, R9 ;  /* 0x0000000924247220 */ /* 0x000fe20000410000 */
[----:B------:R-:W-:Y:S01]  /*49f0*/  FFMA.FTZ R54, R13, R40, -R54 ;  /* 0x000000280d367223 */ /* 0x000fe20000010836 */
        /* <DEDUP_REMOVED lines=8> */
[-C--:B------:R-:W-:Y:S01]  /*4a80*/  FMUL.FTZ R37, R20, R9.reuse ;  /* 0x0000000914257220 */ /* 0x080fe20000410000 */
[----:B------:R-:W-:Y:S01]  /*4a90*/  FMUL.FTZ R34, R54, R9 ;  /* 0x0000000936227220 */ /* 0x000fe20000410000 */
[----:B-1----:R-:W-:Y:S02]  /*4aa0*/  LEA R20, P0, R14, UR14, 0x1 ;  /* 0x0000000e0e147c11 */ /* 0x002fe4000f8008ff */
[----:B------:R-:W-:Y:S02]  /*4ab0*/  IADD3 R21, PT, PT, R15, R21, RZ ;  /* 0x000000150f157210 */ /* 0x000fe40007ffe0ff */
[----:B------:R-:W-:Y:S02]  /*4ac0*/  F2FP.F16.F32.PACK_AB R15, R34, R37 ;  /* 0x00000025220f723e */ /* 0x000fe400000000ff */
[----:B------:R-:W-:-:S05]  /*4ad0*/  LEA.HI.X R21, R14, UR15, R21, 0x1, P0 ;  /* 0x0000000f0e157c11 */ /* 0x000fca00080f0c15 */
[----:B------:R0:W-:Y:S02]  /*4ae0*/  STG.E desc[UR8][R20.64], R15 ;  /* 0x0000000f14007986 */ /* 0x0001e4000c101908 */
.L_x_688:
[----:B------:R-:W-:Y:S05]  /*4af0*/  BSYNC.RECONVERGENT B0 ;  /* 0x0000000000007941 */ /* 0x000fea0003800200 */
.L_x_687:
[--C-:B0-----:R-:W-:Y:S02]  /*4b00*/  HADD2.F32 R20, -RZ, R38.reuse.H0_H0 ;  /* 0x20000026ff147230 */ /* 0x101fe40000004100 */
[C-C-:B------:R-:W-:Y:S01]  /*4b10*/  FFMA.FTZ R15, R29.reuse, R39, R30.reuse ;  /* 0x000000271d0f7223 */ /* 0x140fe2000001001e */
[----:B------:R-:W-:Y:S01]  /*4b20*/  FFMA.FTZ R14, R29, R36, R30 ;  /* 0x000000241d0e7223 */ /* 0x000fe2000001001e */
        /* <DEDUP_REMOVED lines=20> */
.L_x_689:
[----:B------:R-:W-:Y:S01]  /*4c70*/  BSSY.RECONVERGENT B0, `(.L_x_690) ;  /* 0x0000012000007945 */ /* 0x000fe20003800200 */
[----:B------:R-:W-:Y:S01]  /*4c80*/  FFMA.FTZ R20, R12, R20, -R15 ;  /* 0x000000140c147223 */ /* 0x000fe2000001080f */
[----:B------:R-:W-:Y:S02]  /*4c90*/  FFMA.FTZ R38, R13, R38, -R14 ;  /* 0x000000260d267223 */ /* 0x000fe4000001080e */
[----:B------:R-:W-:Y:S05]  /*4ca0*/  @P3 BRA `(.L_x_691) ;  /* 0x0000000000383947 */ /* 0x000fea0003800000 */
        /* <DEDUP_REMOVED lines=14> */
.L_x_691:
[----:B------:R-:W-:Y:S05]  /*4d90*/  BSYNC.RECONVERGENT B0 ;  /* 0x0000000000007941 */ /* 0x000fea0003800200 */
.L_x_690:
[--C-:B0-----:R-:W-:Y:S02]  /*4da0*/  HADD2.F32 R15, -RZ, R51.reuse.H0_H0 ;  /* 0x20000033ff0f7230 */ /* 0x101fe40000004100 */
[-C--:B------:R-:W-:Y:S01]  /*4db0*/  FMUL.FTZ R43, R28, R9.reuse ;  /* 0x000000091c2b7220 */ /* 0x080fe20000410000 */
        /* <DEDUP_REMOVED lines=21> */
.L_x_692:
[----:B------:R-:W-:Y:S04]  /*4f10*/  BSSY.RECONVERGENT B0, `(.L_x_693) ;  /* 0x0000014000007945 */ /* 0x000fe80003800200 */
[----:B------:R-:W-:Y:S05]  /*4f20*/  @P5 BRA `(.L_x_694) ;  /* 0x0000000000485947 */ /* 0x000fea0003800000 */
[----:B------:R-:W0:Y:S01]  /*4f30*/  LDCU.64 UR6, c[0x0][0x3f8] ;  /* 0x00007f00ff0677ac */ /* 0x000e220008000a00 */
[C-C-:B------:R-:W-:Y:S01]  /*4f40*/  FFMA.FTZ R21, R29.reuse, R43, R30.reuse ;  /* 0x0000002b1d157223 */ /* 0x140fe2000001001e */
[----:B------:R-:W-:Y:S01]  /*4f50*/  FFMA.FTZ R20, R29, R36, R30 ;  /* 0x000000241d147223 */ /* 0x000fe2000001001e */
[----:B------:R-:W1:Y:S02]  /*4f60*/  LDCU.64 UR14, c[0x0][0x380] ;  /* 0x00007000ff0e77ac */ /* 0x000e640008000a00 */
[----:B------:R-:W-:Y:S01]  /*4f70*/  FFMA.FTZ R18, R12, R15, -R21 ;  /* 0x0000000f0c127223 */ /* 0x000fe20000010815 */
[----:B------:R-:W-:Y:S01]  /*4f80*/  FFMA.FTZ R20, R13, R14, -R20 ;  /* 0x0000000e0d147223 */ /* 0x000fe20000010814 */
[----:B------:R-:W-:Y:S02]  /*4f90*/  MOV R14, R56 ;  /* 0x00000038000e7202 */ /* 0x000fe40000000f00 */
[----:B------:R-:W-:Y:S01]  /*4fa0*/  MOV R15, R59 ;  /* 0x0000003b000f7202 */ /* 0x000fe20000000f00 */
[-C--:B------:R-:W-:Y:S01]  /*4fb0*/  FMUL.FTZ R27, R18, R9.reuse ;  /* 0x00000009121b7220 */ /* 0x080fe20000410000 */
[----:B------:R-:W-:Y:S01]  /*4fc0*/  FMUL.FTZ R18, R20, R9 ;  /* 0x0000000914127220 */ /* 0x000fe20000410000 */
[----:B0-----:R-:W-:-:S02]  /*4fd0*/  IMAD R21, R4, UR6, RZ ;  /* 0x0000000604157c24 */ /* 0x001fc4000f8e02ff */
[----:B------:R-:W-:-:S04]  /*4fe0*/  IMAD.WIDE.U32 R14, R48, UR6, R14 ;  /* 0x00000006300e7c25 */ /* 0x000fc8000f8e000e */
[----:B------:R-:W-:Y:S01]  /*4ff0*/  IMAD R21, R48, UR7, R21 ;  /* 0x0000000730157c24 */ /* 0x000fe2000f8e0215 */
[----:B-1----:R-:W-:-:S04]  /*5000*/  LEA R20, P0, R14, UR14, 0x1 ;  /* 0x0000000e0e147c11 */ /* 0x002fc8000f8008ff */
[----:B------:R-:W-:Y:S02]  /*5010*/  IADD3 R21, PT, PT, R15, R21, RZ ;  /* 0x000000150f157210 */ /* 0x000fe40007ffe0ff */
[----:B------:R-:W-:Y:S02]  /*5020*/  F2FP.F16.F32.PACK_AB R15, R18, R27 ;  /* 0x0000001b120f723e */ /* 0x000fe400000000ff */
[----:B------:R-:W-:-:S05]  /*5030*/  LEA.HI.X R21, R14, UR15, R21, 0x1, P0 ;  /* 0x0000000f0e157c11 */ /* 0x000fca00080f0c15 */
[----:B------:R0:W-:Y:S02]  /*5040*/  STG.E desc[UR8][R20.64], R15 ;  /* 0x0000000f14007986 */ /* 0x0001e4000c101908 */
.L_x_694:
[----:B------:R-:W-:Y:S05]  /*5050*/  BSYNC.RECONVERGENT B0 ;  /* 0x0000000000007941 */ /* 0x000fea0003800200 */
.L_x_693:
[----:B------:R-:W-:Y:S01]  /*5060*/  UISETP.NE.AND UP0, UPT, UR11, URZ, UPT ;  /* 0x000000ff0b00728c */ /* 0x000fe2000bf05270 */
[-C--:B------:R-:W-:Y:S01]  /*5070*/  FMUL.FTZ R39, R26, R9.reuse ;  /* 0x000000091a277220 */ /* 0x080fe20000410000 */
[-C--:B------:R-:W-:Y:S01]  /*5080*/  FMUL.FTZ R26, R23, R9.reuse ;  /* 0x00000009171a7220 */ /* 0x080fe20000410000 */
[----:B------:R-:W-:Y:S01]  /*5090*/  IADD3 R23, PT, PT, R16, 0x50, RZ ;  /* 0x0000005010177810 */ /* 0x000fe20007ffe0ff */
[-C--:B0-----:R-:W-:Y:S01]  /*50a0*/  FMUL.FTZ R21, R22, R9.reuse ;  /* 0x0000000916157220 */ /* 0x081fe20000410000 */
[----:B------:R-:W-:Y:S01]  /*50b0*/  IADD3 R18, PT, PT, R16, 0x60, RZ ;  /* 0x0000006010127810 */ /* 0x000fe20007ffe0ff */
[-C--:B------:R-:W-:Y:S01]  /*50c0*/  FMUL.FTZ R22, R19, R9.reuse ;  /* 0x0000000913167220 */ /* 0x080fe20000410000 */
[-C--:B------:R-:W-:Y:S01]  /*50d0*/  FMUL.FTZ R38, R25, R9.reuse ;  /* 0x0000000919267220 */ /* 0x080fe20000410000 */
[-C--:B------:R-:W-:Y:S01]  /*50e0*/  FMUL.FTZ R27, R24, R9.reuse ;  /* 0x00000009181b7220 */ /* 0x080fe20000410000 */
[-C--:B------:R-:W-:Y:S01]  /*50f0*/  FMUL.FTZ R19, R17, R9.reuse ;  /* 0x0000000911137220 */ /* 0x080fe20000410000 */
[----:B------:R-:W-:Y:S01]  /*5100*/  ISETP.GE.U32.AND P1, PT, R47, UR12, PT ;  /* 0x0000000c2f007c0c */ /* 0x000fe2000bf26070 */
[----:B------:R-:W-:Y:S01]  /*5110*/  FMUL.FTZ R8, R8, R9 ;  /* 0x0000000908087220 */ /* 0x000fe20000410000 */
[----:B------:R-:W-:Y:S01]  /*5120*/  ISETP.GE.U32.AND P2, PT, R23, UR12, PT ;  /* 0x0000000c17007c0c */ /* 0x000fe2000bf46070 */
[C-C-:B------:R-:W-:Y:S01]  /*5130*/  FFMA.FTZ R15, R29.reuse, R39, R30.reuse ;  /* 0x000000271d0f7223 */ /* 0x140fe2000001001e */
[----:B------:R-:W-:Y:S01]  /*5140*/  ISETP.GE.U32.AND P3, PT, R18, UR12, PT ;  /* 0x0000000c12007c0c */ /* 0x000fe2000bf66070 */
[C-C-:B------:R-:W-:Y:S01]  /*5150*/  FFMA.FTZ R14, R29.reuse, R38, R30.reuse ;  /* 0x000000261d0e7223 */ /* 0x140fe2000001001e */
[----:B------:R-:W-:Y:S01]  /*5160*/  SHF.R.S32.HI R28, RZ, 0x1f, R23 ;  /* 0x0000001fff1c7819 */ /* 0x000fe20000011417 */
[C---:B------:R-:W-:Y:S01]  /*5170*/  FFMA.FTZ R37, R29.reuse, R27, R30 ;  /* 0x0000001b1d257223 */ /* 0x040fe2000001001e */
[----:B------:R-:W-:Y:S01]  /*5180*/  SHF.R.S32.HI R20, RZ, 0x1f, R18 ;  /* 0x0000001fff147819 */ /* 0x000fe20000011412 */
[C-C-:B------:R-:W-:Y:S01]  /*5190*/  FFMA.FTZ R34, R29.reuse, R26, R30.reuse ;  /* 0x0000001a1d227223 */ /* 0x140fe2000001001e */
[C-C-:B------:R-:W-:Y:S01]  /*51a0*/  FFMA.FTZ R31, R29.reuse, R21, R30.reuse ;  /* 0x000000151d1f7223 */ /* 0x140fe2000001001e */
[C-C-:B------:R-:W-:Y:S01]  /*51b0*/  FFMA.FTZ R24, R29.reuse, R22, R30.reuse ;  /* 0x000000161d187223 */ /* 0x140fe2000001001e */
[C-C-:B------:R-:W-:Y:S01]  /*51c0*/  FFMA.FTZ R25, R29.reuse, R19, R30.reuse ;  /* 0x000000131d197223 */ /* 0x140fe2000001001e */
[--C-:B------:R-:W-:Y:S01]  /*51d0*/  HADD2.F32 R16, -RZ, R49.reuse.H0_H0 ;  /* 0x20000031ff107230 */ /* 0x100fe20000004100 */
[----:B------:R-:W-:Y:S01]  /*51e0*/  ISETP.GE.U32.AND P0, PT, R46, UR12, PT ;  /* 0x0000000c2e007c0c */ /* 0x000fe2000bf06070 */
[----:B------:R-:W-:Y:S01]  /*51f0*/  FFMA.FTZ R30, R29, R8, R30 ;  /* 0x000000081d1e7223 */ /* 0x000fe2000001001e */
[----:B------:R-:W-:Y:S01]  /*5200*/  ISETP.GE.AND.EX P1, PT, R5, UR13, PT, P1 ;  /* 0x0000000d05007c0c */ /* 0x000fe2000bf26310 */
        /* <DEDUP_REMOVED lines=22> */
.L_x_695:
        /* <DEDUP_REMOVED lines=18> */
.L_x_697:
[----:B------:R-:W-:Y:S05]  /*5490*/  BSYNC.RECONVERGENT B0 ;  /* 0x0000000000007941 */ /* 0x000fea0003800200 */
.L_x_696:
        /* <DEDUP_REMOVED lines=21> */
.L_x_698:
[----:B------:R-:W-:Y:S01]  /*55f0*/  BSSY.RECONVERGENT B0, `(.L_x_699) ;  /* 0x0000012000007945 */ /* 0x000fe20003800200 */
[----:B0-----:R-:W-:Y:S01]  /*5600*/  FFMA.FTZ R16, R12, R14, -R37 ;  /* 0x0000000e0c107223 */ /* 0x001fe20000010825 */
        /* <DEDUP_REMOVED lines=16> */
.L_x_700:
[----:B------:R-:W-:Y:S05]  /*5710*/  BSYNC.RECONVERGENT B0 ;  /* 0x0000000000007941 */ /* 0x000fea0003800200 */
.L_x_699:
        /* <DEDUP_REMOVED lines=21> */
.L_x_701:
        /* <DEDUP_REMOVED lines=15> */
[----:B------:R-:W-:Y:S02]  /*5960*/  F2FP.F16.F32.PACK_AB R15, R18, R21 ;  /* 0x00000015120f723e */ /* 0x000fe400000000ff */
[----:B------:R-:W-:-:S05]  /*5970*/  LEA.HI.X R17, R14, UR15, R17, 0x1, P1 ;  /* 0x0000000f0e117c11 */ /* 0x000fca00088f0c11 */
[----:B------:R0:W-:Y:S02]  /*5980*/  STG.E desc[UR8][R16.64], R15 ;  /* 0x0000000f10007986 */ /* 0x0001e4000c101908 */
.L_x_703:
[----:B------:R-:W-:Y:S05]  /*5990*/  BSYNC.RECONVERGENT B0 ;  /* 0x0000000000007941 */ /* 0x000fea0003800200 */
.L_x_702:
        /* <DEDUP_REMOVED lines=21> */
.L_x_704:
[----:B------:R-:W-:Y:S01]  /*5af0*/  ISETP.GE.AND.EX P0, PT, R6, UR13, PT, P0 ;  /* 0x0000000d06007c0c */ /* 0x000fe2000bf06300 */
[----:B------:R-:W-:Y:S01]  /*5b00*/  FFMA.FTZ R12, R12, R14, -R25 ;  /* 0x0000000e0c0c7223 */ /* 0x000fe20000010819 */
[----:B------:R-:W-:Y:S01]  /*5b10*/  FFMA.FTZ R30, R13, R52, -R30 ;  /* 0x000000340d1e7223 */ /* 0x000fe2000001081e */
[----:B------:R-:W-:Y:S02]  /*5b20*/  BSSY.RECONVERGENT B0, `(.L_x_705) ;  /* 0x000000f000007945 */ /* 0x000fe40003800200 */
[-C--:B------:R-:W-:Y:S01]  /*5b30*/  FMUL.FTZ R11, R12, R9.reuse ;  /* 0x000000090c0b7220 */ /* 0x080fe20000410000 */
[----:B------:R-:W-:-:S07]  /*5b40*/  FMUL.FTZ R30, R30, R9 ;  /* 0x000000091e1e7220 */ /* 0x000fce0000410000 */
[----:B------:R-:W-:Y:S05]  /*5b50*/  @P0 BRA `(.L_x_706) ;  /* 0x00000000002c0947 */ /* 0x000fea0003800000 */
[----:B------:R-:W1:Y:S01]  /*5b60*/  LDCU.64 UR6, c[0x0][0x3f8] ;  /* 0x00007f00ff0677ac */ /* 0x000e620008000a00 */
[----:B------:R-:W-:Y:S02]  /*5b70*/  MOV R57, R59 ;  /* 0x0000003b00397202 */ /* 0x000fe40000000f00 */
[----:B------:R-:W-:Y:S01]  /*5b80*/  F2FP.F16.F32.PACK_AB R11, R30, R11 ;  /* 0x0000000b1e0b723e */ /* 0x000fe200000000ff */
        /* <DEDUP_REMOVED lines=8> */
.L_x_706:
[----:B------:R-:W-:Y:S05]  /*5c10*/  BSYNC.RECONVERGENT B0 ;  /* 0x0000000000007941 */ /* 0x000fea0003800200 */
.L_x_705:
[----:B------:R-:W-:Y:S02]  /*5c20*/  IADD3 R44, PT, PT, R2, R44, RZ ;  /* 0x0000002c022c7210 */ /* 0x000fe40007ffe0ff */
[----:B------:R-:W-:Y:S02]  /*5c30*/  IADD3 R45, PT, PT, R45, 0x1, RZ ;  /* 0x000000012d2d7810 */ /* 0x000fe40007ffe0ff */
[----:B------:R-:W-:-:S13]  /*5c40*/  ISETP.GE.AND P0, PT, R44, UR4, PT ;  /* 0x000000042c007c0c */ /* 0x000fda000bf06270 */
[----:B------:R-:W-:Y:S05]  /*5c50*/  @!P0 BRA `(.L_x_707) ;  /* 0xffffffa4004c8947 */ /* 0x000fea000383ffff */
.L_x_664:
[----:B------:R-:W2:Y:S01]  /*5c60*/  LDC R4, c[0x0][0x370] ;  /* 0x0000dc00ff047b82 */ /* 0x000ea20000000800 */
[----:B------:R-:W-:Y:S01]  /*5c70*/  ISETP.NE.AND P2, PT, R32, RZ, PT ;  /* 0x000000ff2000720c */ /* 0x000fe20003f45270 */
[----:B------:R-:W-:Y:S06]  /*5c80*/  BSSY.RECONVERGENT B0, `(.L_x_708) ;  /* 0x0000011000007945 */ /* 0x000fec0003800200 */
[----:B-1----:R-:W1:Y:S08]  /*5c90*/  LDC R9, c[0x0][0x374] ;  /* 0x0000dd00ff097b82 */ /* 0x002e700000000800 */
[----:B------:R-:W3:Y:S01]  /*5ca0*/  LDC.64 R2, c[0x0][0x3c8] ;  /* 0x0000f200ff027b82 */ /* 0x000ee20000000a00 */
[----:B--2---:R-:W-:-:S02]  /*5cb0*/  IADD3 R5, PT, PT, R4, -0x1, RZ ;  /* 0xffffffff04057810 */ /* 0x004fc40007ffe0ff */
[----:B------:R-:W-:Y:S02]  /*5cc0*/  ISETP.NE.AND P1, PT, R4, 0x1, PT ;  /* 0x000000010400780c */ /* 0x000fe40003f25270 */
[----:B-1----:R-:W-:-:S04]  /*5cd0*/  IADD3 R0, PT, PT, R9, -0x1, RZ ;  /* 0xffffffff09007810 */ /* 0x002fc80007ffe0ff */
        /* <DEDUP_REMOVED lines=11> */
.L_x_709:
[----:B------:R-:W-:Y:S05]  /*5d90*/  BSYNC.RECONVERGENT B0 ;  /* 0x0000000000007941 */ /* 0x000fea0003800200 */
.L_x_708:
[----:B------:R-:W-:Y:S05]  /*5da0*/  @P0 EXIT ;  /* 0x000000000000094d */ /* 0x000fea0003800000 */
[----:B------:R-:W-:Y:S05]  /*5db0*/  @P2 BRA `(.L_x_710) ;  /* 0x0000000000202947 */ /* 0x000fea0003800000 */
[----:B------:R-:W-:-:S05]  /*5dc0*/  IMAD R0, R4, R9, RZ ;  /* 0x0000000904007224 */ /* 0x000fca00078e02ff */
[----:B------:R-:W-:-:S13]  /*5dd0*/  ISETP.NE.AND P0, PT, R0, -0x1, PT ;  /* 0xffffffff0000780c */ /* 0x000fda0003f05270 */
[----:B------:R-:W-:Y:S05]  /*5de0*/  @!P0 BRA `(.L_x_710) ;  /* 0x0000000000148947 */ /* 0x000fea0003800000 */
.L_x_711:
[----:B-1----:R-:W2:Y:S04]  /*5df0*/  LDG.E.STRONG.GPU R5, desc[UR8][R2.64] ;  /* 0x0000000802057981 */ /* 0x002ea8000c1ef900 */
[----:B--2---:R-:W-:Y:S01]  /*5e00*/  CCTL.IVALL ;  /* 0x00000000ff00798f */ /* 0x004fe20002000000 */
[----:B------:R-:W-:Y:S05]  /*5e10*/  YIELD ;  /* 0x0000000000007946 */ /* 0x000fea0003800000 */
[----:B------:R-:W-:-:S13]  /*5e20*/  ISETP.NE.AND P0, PT, R5, R0, PT ;  /* 0x000000000500720c */ /* 0x000fda0003f05270 */
[----:B------:R-:W-:Y:S05]  /*5e30*/  @P0 BRA `(.L_x_711) ;  /* 0xfffffffc00ec0947 */ /* 0x000fea000383ffff */
.L_x_710:
        /* <DEDUP_REMOVED lines=35> */
[----:B------:R-:W1:Y:S01]  /*6070*/  LDCU.64 UR4, c[0x0][0x3d8] ;  /* 0x00007b00ff0477ac */ /* 0x000e620008000a00 */
[----:B------:R-:W-:Y:S02]  /*6080*/  SHF.R.U64 R2, R8, 0x9, R9 ;  /* 0x0000000908027819 */ /* 0x000fe40000001209 */
[----:B------:R-:W-:Y:S01]  /*6090*/  SHF.L.U32 R22, R32, 0x3, RZ ;  /* 0x0000000320167819 */ /* 0x000fe200000006ff */
[----:B------:R-:W2:Y:S01]  /*60a0*/  LDCU.64 UR6, c[0x0][0x390] ;  /* 0x00007200ff0677ac */ /* 0x000ea20008000a00 */
[----:B------:R-:W-:Y:S02]  /*60b0*/  IADD3 R2, PT, PT, R2, 0x1, RZ ;  /* 0x0000000102027810 */ /* 0x000fe40007ffe0ff */
[----:B------:R-:W-:Y:S01]  /*60c0*/  SHF.L.U64.HI R23, R32, 0x3, R11 ;  /* 0x0000000320177819 */ /* 0x000fe2000001020b */
[----:B------:R-:W3:Y:S01]  /*60d0*/  LDCU.64 UR10, c[0x0][0x388] ;  /* 0x00007100ff0a77ac */ /* 0x000ee20008000a00 */
[C---:B------:R-:W-:Y:S02]  /*60e0*/  SHF.L.U32 R5, R2.reuse, 0x9, RZ ;  /* 0x0000000902057819 */ /* 0x040fe400000006ff */
[----:B------:R-:W-:-:S02]  /*60f0*/  LOP3.LUT R2, R2, 0x3, RZ, 0xc0, !PT ;  /* 0x0000000302027812 */ /* 0x000fc400078ec0ff */
[----:B------:R-:W-:Y:S02]  /*6100*/  LOP3.LUT R5, R5, 0x600, RZ, 0xc0, !PT ;  /* 0x0000060005057812 */ /* 0x000fe400078ec0ff */
[----:B------:R-:W-:Y:S02]  /*6110*/  SHF.L.U32 R9, R7, 0x2, RZ ;  /* 0x0000000207097819 */ /* 0x000fe400000006ff */
[----:B------:R-:W-:Y:S02]  /*6120*/  IADD3 R2, P3, PT, RZ, -R2, RZ ;  /* 0x80000002ff027210 */ /* 0x000fe40007f7e0ff */
[----:B-1----:R-:W-:Y:S02]  /*6130*/  LEA R26, P1, R32, UR4, 0x2 ;  /* 0x00000004201a7c11 */ /* 0x002fe4000f8210ff */
[----:B------:R-:W-:Y:S02]  /*6140*/  SHF.L.U64.HI R34, R3, 0x2, R0 ;  /* 0x0000000203227819 */ /* 0x000fe40000010200 */
[----:B--2---:R-:W-:-:S02]  /*6150*/  IADD3 R24, P2, PT, R22, UR6, RZ ;  /* 0x0000000616187c10 */ /* 0x004fc4000ff5e0ff */
[----:B------:R-:W-:Y:S02]  /*6160*/  LEA.HI.X R27, R32, UR5, R11, 0x2, P1 ;  /* 0x00000005201b7c11 */ /* 0x000fe400088f140b */
[----:B------:R-:W-:Y:S02]  /*6170*/  IADD3.X R25, PT, PT, R23, UR7, RZ, P2, !PT ;  /* 0x0000000717197c10 */ /* 0x000fe400097fe4ff */
[----:B------:R-:W-:Y:S01]  /*6180*/  IADD3 R32, P2, PT, R5, R32, RZ ;  /* 0x0000002005207210 */ /* 0x000fe20007f5e0ff */
[----:B------:R-:W-:Y:S01]  /*6190*/  IMAD.WIDE.U32 R4, R6, 0x4, RZ ;  /* 0x0000000406047825 */ /* 0x000fe200078e00ff */
[----:B---3--:R-:W-:Y:S02]  /*61a0*/  IADD3 R22, P1, PT, R22, UR10, RZ ;  /* 0x0000000a16167c10 */ /* 0x008fe4000ff3e0ff */
[----:B------:R-:W-:Y:S02]  /*61b0*/  SHF.L.U64.HI R28, R29, 0x2, R36 ;  /* 0x000000021d1c7819 */ /* 0x000fe40000010224 */
[----:B------:R-:W-:-:S02]  /*61c0*/  IADD3.X R23, PT, PT, R23, UR11, RZ, P1, !PT ;  /* 0x0000000b17177c10 */ /* 0x000fc40008ffe4ff */
[----:B------:R-:W-:Y:S02]  /*61d0*/  IADD3 R30, PT, PT, R5, R9, RZ ;  /* 0x00000009051e7210 */ /* 0x000fe40007ffe0ff */
[----:B------:R-:W-:Y:S02]  /*61e0*/  IADD3.X R10, PT, PT, RZ, -0x1, RZ, P3, !PT ;  /* 0xffffffffff0a7810 */ /* 0x000fe40001ffe4ff */
[----:B------:R-:W-:-:S07]  /*61f0*/  IADD3.X R11, PT, PT, RZ, R11, RZ, P2, !PT ;  /* 0x0000000bff0b7210 */ /* 0x000fce00017fe4ff */
.L_x_714:
[----:B-1----:R-:W-:Y:S02]  /*6200*/  LEA R12, P1, R3, R26, 0x2 ;  /* 0x0000001a030c7211 */ /* 0x002fe400078210ff */
[----:B------:R-:W-:Y:S02]  /*6210*/  IADD3 R14, P2, PT, R26, R4, RZ ;  /* 0x000000041a0e7210 */ /* 0x000fe40007f5e0ff */
[----:B0-----:R-:W-:Y:S02]  /*6220*/  LEA R16, P3, R29, R26, 0x2 ;  /* 0x0000001a1d107211 */ /* 0x001fe400078610ff */
        /* <DEDUP_REMOVED lines=26> */
.L_x_713:
[----:B------:R-:W-:Y:S05]  /*63d0*/  BSYNC.RECONVERGENT B0 ;  /* 0x0000000000007941 */ /* 0x000fea0003800200 */
.L_x_712:
[----:B------:R-:W-:Y:S05]  /*63e0*/  @!P0 EXIT ;  /* 0x000000000000894d */ /* 0x000fea0003800000 */
[C---:B------:R-:W-:Y:S01]  /*63f0*/  SHF.L.U64.HI R2, R6.reuse, 0x2, R7 ;  /* 0x0000000206027819 */ /* 0x040fe20000010207 */
[----:B------:R-:W2:Y:S01]  /*6400*/  LDCU.64 UR4, c[0x0][0x3d8] ;  /* 0x00007b00ff0477ac */ /* 0x000ea20008000a00 */
[----:B------:R-:W-:Y:S02]  /*6410*/  SHF.L.U32 R6, R6, 0x2, RZ ;  /* 0x0000000206067819 */ /* 0x000fe400000006ff */
[C---:B------:R-:W-:Y:S01]  /*6420*/  SHF.L.U64.HI R7, R29.reuse, 0x2, R36 ;  /* 0x000000021d077819 */ /* 0x040fe20000010224 */
[----:B------:R-:W3:Y:S01]  /*6430*/  LDCU.64 UR6, c[0x0][0x388] ;  /* 0x00007100ff0677ac */ /* 0x000ee20008000a00 */
[----:B-1----:R-:W-:Y:S02]  /*6440*/  SHF.L.U32 R8, R29, 0x2, RZ ;  /* 0x000000021d087819 */ /* 0x002fe400000006ff */
[C---:B------:R-:W-:Y:S01]  /*6450*/  SHF.L.U64.HI R4, R3.reuse, 0x2, R0 ;  /* 0x0000000203047819 */ /* 0x040fe20000010200 */
[----:B------:R-:W1:Y:S01]  /*6460*/  LDCU.64 UR10, c[0x0][0x390] ;  /* 0x00007200ff0a77ac */ /* 0x000e620008000a00 */
[----:B------:R-:W-:-:S07]  /*6470*/  SHF.L.U32 R5, R3, 0x2, RZ ;  /* 0x0000000203057819 */ /* 0x000fce00000006ff */
.L_x_715:
[C---:B------:R-:W-:Y:S02]  /*6480*/  SHF.L.U32 R10, R32.reuse, 0x2, RZ ;  /* 0x00000002200a7819 */ /* 0x040fe400000006ff */
[----:B0-----:R-:W-:Y:S02]  /*6490*/  SHF.L.U64.HI R19, R32, 0x2, R11 ;  /* 0x0000000220137819 */ /* 0x001fe4000001020b */
[----:B--2---:R-:W-:-:S04]  /*64a0*/  IADD3 R12, P0, PT, R10, UR4, RZ ;  /* 0x000000040a0c7c10 */ /* 0x004fc8000ff1e0ff */
[----:B------:R-:W-:Y:S02]  /*64b0*/  IADD3.X R13, PT, PT, R19, UR5, RZ, P0, !PT ;  /* 0x00000005130d7c10 */ /* 0x000fe400087fe4ff */
[C---:B------:R-:W-:Y:S02]  /*64c0*/  IADD3 R14, P0, PT, R12.reuse, R5, RZ ;  /* 0x000000050c0e7210 */ /* 0x040fe40007f1e0ff */
[C---:B------:R-:W-:Y:S01]  /*64d0*/  IADD3 R20, P1, PT, R12.reuse, R8, RZ ;  /* 0x000000080c147210 */ /* 0x040fe20007f3e0ff */
[----:B------:R2:W4:Y:S01]  /*64e0*/  LDG.E R26, desc[UR8][R12.64] ;  /* 0x000000080c1a7981 */ /* 0x000522000c1e1900 */
[C---:B0-----:R-:W-:Y:S02]  /*64f0*/  IADD3.X R15, PT, PT, R13.reuse, R4, RZ, P0, !PT ;  /* 0x000000040d0f7210 */ /* 0x041fe400007fe4ff */
        /* <DEDUP_REMOVED lines=10> */
[----:B---3--:R-:W-:Y:S02]  /*65a0*/  IADD3 R22, P0, PT, R24, UR6, RZ ;  /* 0x0000000618167c10 */ /* 0x008fe4000ff1e0ff */
[----:B--2---:R-:W-:Y:S02]  /*65b0*/  LOP3.LUT R13, R18, 0x3, RZ, 0xc0, !PT ;  /* 0x00000003120d7812 */ /* 0x004fe400078ec0ff */
[----:B-1----:R-:W-:Y:S02]  /*65c0*/  IADD3 R24, P1, PT, R24, UR10, RZ ;  /* 0x0000000a18187c10 */ /* 0x002fe4000ff3e0ff */
[----:B------:R-:W-:Y:S02]  /*65d0*/  LOP3.LUT R11, R19, 0x3, RZ, 0xc0, !PT ;  /* 0x00000003130b7812 */ /* 0x000fe400078ec0ff */
[----:B------:R-:W-:Y:S02]  /*65e0*/  IADD3 R12, P2, PT, R10, UR4, RZ ;  /* 0x000000040a0c7c10 */ /* 0x000fe4000ff5e0ff */
[----:B------:R-:W-:-:S02]  /*65f0*/  IADD3.X R23, PT, PT, R13, UR7, RZ, P0, !PT ;  /* 0x000000070d177c10 */ /* 0x000fc400087fe4ff */
[----:B------:R-:W-:Y:S02]  /*6600*/  IADD3.X R25, PT, PT, R13, UR11, RZ, P1, !PT ;  /* 0x0000000b0d197c10 */ /* 0x000fe40008ffe4ff */
[----:B------:R-:W-:Y:S02]  /*6610*/  IADD3.X R13, PT, PT, R11, UR5, RZ, P2, !PT ;  /* 0x000000050b0d7c10 */ /* 0x000fe400097fe4ff */
[C---:B0-----:R-:W-:Y:S02]  /*6620*/  IADD3 R14, P0, PT, R12.reuse, R5, RZ ;  /* 0x000000050c0e7210 */ /* 0x041fe40007f1e0ff */
        /* <DEDUP_REMOVED lines=55> */
.L_x_716:
        /* <DEDUP_REMOVED lines=14> */
.L_x_4509:


//--------------------- .text._Z35group_norm_nhwc_bwd_one_pass_kernelI11Fp16IOFp32WLi256ELi64ELi512EEv26Group_norm_nhwc_bwd_params --------------------------
	.section	.text._Z35group_norm_nhwc_bwd_one_pass_kernelI11Fp16IOFp32WLi256ELi64ELi512EEv26Group_norm_nhwc_bwd_params,"ax",@progbits
	.align	128
        .global         _Z35group_norm_nhwc_bwd_one_pass_kernelI11Fp16IOFp32WLi256ELi64ELi512EEv26Group_norm_nhwc_bwd_params
        .type           _Z35group_norm_nhwc_bwd_one_pass_kernelI11Fp16IOFp32WLi256ELi64ELi512EEv26Group_norm_nhwc_bwd_params,@function
        .size           _Z35group_norm_nhwc_bwd_one_pass_kernelI11Fp16IOFp32WLi256ELi64ELi512EEv26Group_norm_nhwc_bwd_params,(.L_x_4510 - _Z35group_norm_nhwc_bwd_one_pass_kernelI11Fp16IOFp32WLi256ELi64ELi512EEv26Group_norm_nhwc_bwd_params)
        .other          _Z35group_norm_nhwc_bwd_one_pass_kernelI11Fp16IOFp32WLi256ELi64ELi512EEv26Group_norm_nhwc_bwd_params,@"STO_CUDA_ENTRY STV_DEFAULT"
_Z35group_norm_nhwc_bwd_one_pass_kernelI11Fp16IOFp32WLi256ELi64ELi512EEv26Group_norm_nhwc_bwd_params:
.text._Z35group_norm_nhwc_bwd_one_pass_kernelI11Fp16IOFp32WLi256ELi64ELi512EEv26Group_norm_nhwc_bwd_params:
        /* <DEDUP_REMOVED lines=8> */
[----:B------:R-:W-:-:S05]  /*0080*/  UMOV UR4, URZ ;  /* 0x000000ff00047c82 */ /* 0x000fca0008000000 */
.L_x_784:
[----:B0-----:R-:W0:Y:S01]  /*0090*/  LDC R6, c[0x0][0x410] ;  /* 0x00010400ff067b82 */ /* 0x001e220000000800 */
[----:B------:R-:W1:Y:S01]  /*00a0*/  S2R R22, SR_TID.X ;  /* 0x0000000000167919 */ /* 0x000e620000002100 */
[----:B------:R-:W2:Y:S01]  /*00b0*/  LDCU UR5, c[0x0][0x41c] ;  /* 0x00008380ff0577ac */ /* 0x000ea20008000800 */
[----:B------:R-:W-:Y:S02]  /*00c0*/  ISETP.LE.AND P4, PT, RZ, UR6, PT ;  /* 0x00000006ff007c0c */ /* 0x000fe4000bf83270 */
[----:B------:R-:W-:Y:S01]  /*00d0*/  CS2R R46, SRZ ;  /* 0x00000000002e7805 */ /* 0x000fe2000001ff00 */
[----:B------:R-:W3:Y:S01]  /*00e0*/  LDCU.128 UR12, c[0x0][0x400] ;  /* 0x00008000ff0c77ac */ /* 0x000ee20008000c00 */
[----:B------:R-:W-:Y:S02]  /*00f0*/  CS2R R44, SRZ ;  /* 0x00000000002c7805 */ /* 0x000fe4000001ff00 */
[----:B------:R-:W-:Y:S02]  /*0100*/  CS2R R42, SRZ ;  /* 0x00000000002a7805 */ /* 0x000fe4000001ff00 */
[----:B------:R-:W-:-:S02]  /*0110*/  CS2R R40, SRZ ;  /* 0x0000000000287805 */ /* 0x000fc4000001ff00 */
[----:B------:R-:W-:Y:S02]  /*0120*/  CS2R R38, SRZ ;  /* 0x0000000000267805 */ /* 0x000fe4000001ff00 */
[----:B------:R-:W-:Y:S02]  /*0130*/  CS2R R36, SRZ ;  /* 0x0000000000247805 */ /* 0x000fe4000001ff00 */
[----:B------:R-:W-:Y:S01]  /*0140*/  CS2R R34, SRZ ;  /* 0x0000000000227805 */ /* 0x000fe2000001ff00 */
[----:B------:R-:W4:Y:S01]  /*0150*/  LDCU.64 UR8, c[0x0][0x3b8] ;  /* 0x00007700ff0877ac */ /* 0x000f220008000a00 */
[----:B------:R-:W4:Y:S01]  /*0160*/  LDCU.U8 UR7, c[0x0][0x414] ;  /* 0x00008280ff0777ac */ /* 0x000f220008000000 */
[----:B0-----:R-:W-:-:S04]  /*0170*/  IABS R5, R6 ;  /* 0x0000000600057213 */ /* 0x001fc80000000000 */
[----:B------:R-:W0:Y:S01]  /*0180*/  I2F.RP R4, R5 ;  /* 0x0000000500047306 */ /* 0x000e220000209400 */
[----:B-1----:R-:W-:Y:S02]  /*0190*/  SHF.R.U32.HI R25, RZ, 0x5, R22 ;  /* 0x00000005ff197819 */ /* 0x002fe40000011616 */
[----:B------:R-:W-:-:S04]  /*01a0*/  SHF.L.U32 R24, R22, 0x1, RZ ;  /* 0x0000000116187819 */ /* 0x000fc800000006ff */
[----:B------:R-:W-:Y:S01]  /*01b0*/  LOP3.LUT R24, R24, 0x3e, RZ, 0xc0, !PT ;  /* 0x0000003e18187812 */ /* 0x000fe200078ec0ff */
[----:B0-----:R-:W0:Y:S02]  /*01c0*/  MUFU.RCP R4, R4 ;  /* 0x0000000400047308 */ /* 0x001e240000001000 */
[----:B0-----:R-:W-:Y:S02]  /*01d0*/  IADD3 R2, PT, PT, R4, 0xffffffe, RZ ;  /* 0x0ffffffe04027810 */ /* 0x001fe40007ffe0ff */
[----:B------:R-:W-:-:S04]  /*01e0*/  IABS R4, UR6 ;  /* 0x0000000600047c13 */ /* 0x000fc80008000000 */
[----:B------:R0:W1:Y:S02]  /*01f0*/  F2I.FTZ.U32.TRUNC.NTZ R3, R2 ;  /* 0x0000000200037305 */ /* 0x000064000021f000 */
[----:B0-----:R-:W-:Y:S01]  /*0200*/  HFMA2 R2, -RZ, RZ, 0, 0 ;  /* 0x00000000ff027431 */ /* 0x001fe200000001ff */
[----:B-1----:R-:W-:-:S05]  /*0210*/  IADD3 R0, PT, PT, RZ, -R3, RZ ;  /* 0x80000003ff007210 */ /* 0x002fca0007ffe0ff */
[----:B------:R-:W-:Y:S02]  /*0220*/  IMAD R7, R0, R5, RZ ;  /* 0x0000000500077224 */ /* 0x000fe400078e02ff */
[----:B------:R-:W2:Y:S02]  /*0230*/  S2R R0, SR_CTAID.X ;  /* 0x0000000000007919 */ /* 0x000ea40000002500 */
[----:B------:R-:W-:-:S06]  /*0240*/  IMAD.HI.U32 R3, R3, R7, R2 ;  /* 0x0000000703037227 */ /* 0x000fcc00078e0002 */
[----:B------:R-:W-:-:S05]  /*0250*/  IMAD.HI.U32 R3, R3, R4, RZ ;  /* 0x0000000403037227 */ /* 0x000fca00078e00ff */
[----:B------:R-:W-:-:S05]  /*0260*/  IADD3 R2, PT, PT, -R3, RZ, RZ ;  /* 0x000000ff03027210 */ /* 0x000fca0007ffe1ff */
[----:B------:R-:W-:Y:S01]  /*0270*/  IMAD R2, R5, R2, R4 ;  /* 0x0000000205027224 */ /* 0x000fe200078e0204 */
[----:B------:R-:W-:-:S04]  /*0280*/  LOP3.LUT R4, R6, UR6, RZ, 0x3c, !PT ;  /* 0x0000000606047c12 */ /* 0x000fc8000f8e3cff */
[----:B------:R-:W-:Y:S02]  /*0290*/  ISETP.GT.U32.AND P1, PT, R5, R2, PT ;  /* 0x000000020500720c */ /* 0x000fe40003f24070 */
[----:B------:R-:W-:Y:S01]  /*02a0*/  ISETP.GE.AND P5, PT, R4, RZ, PT ;  /* 0x000000ff0400720c */ /* 0x000fe20003fa6270 */
[----:B--2---:R-:W-:-:S10]  /*02b0*/  IMAD R25, R0, UR5, R25 ;  /* 0x0000000500197c24 */ /* 0x004fd4000f8e0219 */
[-C--:B------:R-:W-:Y:S02]  /*02c0*/  @!P1 IADD3 R2, PT, PT, R2, -R5.reuse, RZ ;  /* 0x8000000502029210 */ /* 0x080fe40007ffe0ff */
[----:B---3--:R-:W-:Y:S02]  /*02d0*/  ISETP.GE.U32.AND P3, PT, R25, UR12, PT ;  /* 0x0000000c19007c0c */ /* 0x008fe4000bf66070 */
[----:B------:R-:W-:Y:S02]  /*02e0*/  SHF.R.S32.HI R9, RZ, 0x1f, R25 ;  /* 0x0000001fff097819 */ /* 0x000fe40000011419 */
[----:B------:R-:W-:Y:S02]  /*02f0*/  ISETP.GE.U32.AND P0, PT, R2, R5, PT ;  /* 0x000000050200720c */ /* 0x000fe40003f06070 */
[----:B------:R-:W-:Y:S02]  /*0300*/  ISETP.GE.AND.EX P3, PT, R9, UR13, PT, P3 ;  /* 0x0000000d09007c0c */ /* 0x000fe4000bf66330 */
[----:B------:R-:W-:-:S02]  /*0310*/  ISETP.GT.U32.AND P2, PT, R5, R2, PT ;  /* 0x000000020500720c */ /* 0x000fc40003f44070 */
[----:B------:R-:W-:Y:S02]  /*0320*/  @!P1 IADD3 R3, PT, PT, R3, 0x1, RZ ;  /* 0x0000000103039810 */ /* 0x000fe40007ffe0ff */
[----:B------:R-:W-:Y:S02]  /*0330*/  IADD3 R5, PT, PT, R2, -R5, RZ ;  /* 0x8000000502057210 */ /* 0x000fe40007ffe0ff */
[----:B------:R-:W-:Y:S02]  /*0340*/  IADD3 R21, PT, PT, R25, 0x10, RZ ;  /* 0x0000001019157810 */ /* 0x000fe40007ffe0ff */
[----:B------:R-:W-:Y:S02]  /*0350*/  SEL R2, R5, R2, !P2 ;  /* 0x0000000205027207 */ /* 0x000fe40005000000 */
[----:B------:R-:W-:Y:S01]  /*0360*/  @P0 IADD3 R3, PT, PT, R3, 0x1, RZ ;  /* 0x0000000103030810 */ /* 0x000fe20007ffe0ff */
[----:B------:R-:W0:Y:S01]  /*0370*/  @!P3 LDC.64 R12, c[0x0][0x3f8] ;  /* 0x0000fe00ff0cbb82 */ /* 0x000e220000000a00 */
[----:B------:R-:W-:-:S02]  /*0380*/  ISETP.NE.AND P1, PT, R6, RZ, PT ;  /* 0x000000ff0600720c */ /* 0x000fc40003f25270 */
[----:B------:R-:W-:Y:S02]  /*0390*/  LOP3.LUT R5, RZ, R6, RZ, 0x33, !PT ;  /* 0x00000006ff057212 */ /* 0x000fe400078e33ff */
[----:B------:R-:W-:Y:S02]  /*03a0*/  @!P5 IADD3 R3, PT, PT, -R3, RZ, RZ ;  /* 0x000000ff0303d210 */ /* 0x000fe40007ffe1ff */
[----:B------:R-:W-:Y:S02]  /*03b0*/  @!P4 IADD3 R2, PT, PT, -R2, RZ, RZ ;  /* 0x000000ff0202c210 */ /* 0x000fe40007ffe1ff */
[----:B------:R-:W-:Y:S02]  /*03c0*/  ISETP.GE.U32.AND P0, PT, R21, UR12, PT ;  /* 0x0000000c15007c0c */ /* 0x000fe4000bf06070 */
[----:B------:R-:W-:Y:S02]  /*03d0*/  SHF.R.S32.HI R15, RZ, 0x1f, R21 ;  /* 0x0000001fff0f7819 */ /* 0x000fe40000011415 */
[----:B------:R-:W-:-:S02]  /*03e0*/  SEL R7, R5, R3, !P1 ;  /* 0x0000000305077207 */ /* 0x000fc40004800000 */
[----:B------:R-:W-:Y:S02]  /*03f0*/  SEL R23, R5, R2, !P1 ;  /* 0x0000000205177207 */ /* 0x000fe40004800000 */
[----:B------:R-:W-:Y:S01]  /*0400*/  ISETP.GE.AND.EX P0, PT, R15, UR13, PT, P0 ;  /* 0x0000000d0f007c0c */ /* 0x000fe2000bf06300 */
[----:B------:R-:W1:Y:S01]  /*0410*/  @!P3 LDC.64 R4, c[0x0][0x3a0] ;  /* 0x0000e800ff04bb82 */ /* 0x000e620000000a00 */
[----:B------:R-:W-:Y:S02]  /*0420*/  SHF.R.S32.HI R2, RZ, 0x1f, R7 ;  /* 0x0000001fff027819 */ /* 0x000fe40000011407 */
[----:B------:R-:W-:Y:S02]  /*0430*/  SHF.L.U32 R3, R23, 0x6, RZ ;  /* 0x0000000617037819 */ /* 0x000fe400000006ff */
[----:B------:R-:W-:Y:S01]  /*0440*/  IADD3 R11, PT, PT, R25, 0x20, RZ ;  /* 0x00000020190b7810 */ /* 0x000fe20007ffe0ff */
[----:B------:R-:W-:Y:S01]  /*0450*/  IMAD R6, R2, UR14, RZ ;  /* 0x0000000e02067c24 */ /* 0x000fe2000f8e02ff */
[----:B------:R-:W-:Y:S01]  /*0460*/  SHF.R.S32.HI R59, RZ, 0x1f, R3 ;  /* 0x0000001fff3b7819 */ /* 0x000fe20000011403 */
[----:B0-----:R-:W-:Y:S01]  /*0470*/  @!P3 IMAD R8, R9, R12, RZ ;  /* 0x0000000c0908b224 */ /* 0x001fe200078e02ff */
[----:B------:R-:W-:Y:S01]  /*0480*/  LOP3.LUT R58, R3, R24, RZ, 0xfc, !PT ;  /* 0x00000018033a7212 */ /* 0x000fe200078efcff */
[----:B------:R-:W-:Y:S01]  /*0490*/  IMAD R61, R7, UR15, R6 ;  /* 0x0000000f073d7c24 */ /* 0x000fe2000f8e0206 */
[----:B------:R-:W0:Y:S01]  /*04a0*/  @!P3 LDC.64 R2, c[0x0][0x398] ;  /* 0x0000e600ff02bb82 */ /* 0x000e220000000a00 */
[----:B------:R-:W-:Y:S01]  /*04b0*/  ISETP.GE.U32.AND P1, PT, R11, UR12, PT ;  /* 0x0000000c0b007c0c */ /* 0x000fe2000bf26070 */
[----:B------:R-:W-:Y:S01]  /*04c0*/  @!P3 IMAD R13, R25, R13, R8 ;  /* 0x0000000d190db224 */ /* 0x000fe200078e0208 */
[----:B------:R-:W-:Y:S01]  /*04d0*/  SHF.R.S32.HI R27, RZ, 0x1f, R11 ;  /* 0x0000001fff1b7819 */ /* 0x000fe2000001140b */
[----:B------:R-:W-:Y:S01]  /*04e0*/  IMAD.WIDE.U32 R58, R7, UR14, R58 ;  /* 0x0000000e073a7c25 */ /* 0x000fe2000f8e003a */
[----:B------:R-:W-:-:S02]  /*04f0*/  IADD3 R14, PT, PT, R25, 0x30, RZ ;  /* 0x00000030190e7810 */ /* 0x000fc40007ffe0ff */
[----:B------:R-:W-:Y:S01]  /*0500*/  ISETP.GE.AND.EX P1, PT, R27, UR13, PT, P1 ;  /* 0x0000000d1b007c0c */ /* 0x000fe2000bf26310 */
[----:B------:R-:W2:Y:S01]  /*0510*/  @!P0 LDC.64 R6, c[0x0][0x3f8] ;  /* 0x0000fe00ff068b82 */ /* 0x000ea20000000a00 */
[----:B------:R-:W-:Y:S02]  /*0520*/  IADD3 R61, PT, PT, R59, R61, RZ ;  /* 0x0000003d3b3d7210 */ /* 0x000fe40007ffe0ff */
[----:B------:R-:W-:-:S05]  /*0530*/  @!P3 MOV R60, R58 ;  /* 0x0000003a003cb202 */ /* 0x000fca0000000f00 */
[----:B------:R-:W-:-:S05]  /*0540*/  @!P3 IMAD.WIDE.U32 R8, R25, R12, R60 ;  /* 0x0000000c1908b225 */ /* 0x000fca00078e003c */
[----:B------:R-:W-:Y:S02]  /*0550*/  @!P3 IADD3 R9, PT, PT, R9, R13, RZ ;  /* 0x0000000d0909b210 */ /* 0x000fe40007ffe0ff */
[C---:B------:R-:W-:Y:S01]  /*0560*/  @!P3 SHF.L.U32 R19, R8.reuse, 0x1, RZ ;  /* 0x000000010813b819 */ /* 0x040fe200000006ff */
[----:B------:R-:W3:Y:S01]  /*0570*/  @!P0 LDC.64 R12, c[0x0][0x3a0] ;  /* 0x0000e800ff0c8b82 */ /* 0x000ee20000000a00 */
[----:B------:R-:W-:Y:S02]  /*0580*/  @!P3 SHF.L.U64.HI R10, R8, 0x1, R9 ;  /* 0x00000001080ab819 */ /* 0x000fe40000010209 */
[C---:B-1----:R-:W-:Y:S02]  /*0590*/  @!P3 IADD3 R16, P2, PT, R19.reuse, R4, RZ ;  /* 0x000000041310b210 */ /* 0x042fe40007f5e0ff */
[----:B0-----:R-:W-:Y:S02]  /*05a0*/  @!P3 IADD3 R18, P4, PT, R19, R2, RZ ;  /* 0x000000021312b210 */ /* 0x001fe40007f9e0ff */
[----:B------:R-:W-:Y:S01]  /*05b0*/  @!P3 IADD3.X R17, PT, PT, R10, R5, RZ, P2, !PT ;  /* 0x000000050a11b210 */ /* 0x000fe200017fe4ff */
[----:B------:R-:W0:Y:S01]  /*05c0*/  @!P1 LDC.64 R8, c[0x0][0x3f8] ;  /* 0x0000fe00ff089b82 */ /* 0x000e220000000a00 */
[----:B--2---:R-:W-:Y:S01]  /*05d0*/  @!P0 IMAD R2, R15, R6, RZ ;  /* 0x000000060f028224 */ /* 0x004fe200078e02ff */
[----:B------:R-:W-:-:S02]  /*05e0*/  @!P0 MOV R4, R58 ;  /* 0x0000003a00048202 */ /* 0x000fc40000000f00 */
[----:B------:R-:W-:Y:S01]  /*05f0*/  @!P0 MOV R5, R61 ;  /* 0x0000003d00058202 */ /* 0x000fe20000000f00 */
[C---:B------:R-:W-:Y:S01]  /*0600*/  @!P0 IMAD R29, R21.reuse, R7, R2 ;  /* 0x00000007151d8224 */ /* 0x040fe200078e0202 */
[----:B------:R-:W-:Y:S01]  /*0610*/  ISETP.GE.U32.AND P2, PT, R14, UR12, PT ;  /* 0x0000000c0e007c0c */ /* 0x000fe2000bf46070 */
[----:B------:R1:W5:Y:S01]  /*0620*/  @!P3 LDG.E R47, desc[UR10][R16.64] ;  /* 0x0000000a102fb981 */ /* 0x000362000c1e1900 */
[----:B------:R-:W-:Y:S01]  /*0630*/  SHF.R.S32.HI R15, RZ, 0x1f, R14 ;  /* 0x0000001fff0f7819 */ /* 0x000fe2000001140e */
[----:B------:R-:W-:Y:S01]  /*0640*/  @!P0 IMAD.WIDE.U32 R6, R21, R6, R4 ;  /* 0x0000000615068225 */ /* 0x000fe200078e0004 */
[----:B------:R-:W-:Y:S02]  /*0650*/  @!P3 IADD3.X R19, PT, PT, R10, R3, RZ, P4, !PT ;  /* 0x000000030a13b210 */ /* 0x000fe400027fe4ff */
[----:B------:R-:W-:Y:S01]  /*0660*/  ISETP.GE.AND.EX P2, PT, R15, UR13, PT, P2 ;  /* 0x0000000d0f007c0c */ /* 0x000fe2000bf46320 */
[----:B------:R-:W2:Y:S01]  /*0670*/  @!P0 LDC.64 R2, c[0x0][0x398] ;  /* 0x0000e600ff028b82 */ /* 0x000ea20000000a00 */
[----:B------:R-:W-:Y:S01]  /*0680*/  @!P0 IADD3 R5, PT, PT, R7, R29, RZ ;  /* 0x0000001d07058210 */ /* 0x000fe20007ffe0ff */
[----:B------:R4:W5:Y:S01]  /*0690*/  @!P3 LDG.E R46, desc[UR10][R18.64] ;  /* 0x0000000a122eb981 */ /* 0x000962000c1e1900 */
[----:B------:R-:W-:-:S02]  /*06a0*/  @!P0 SHF.L.U32 R29, R6, 0x1, RZ ;  /* 0x00000001061d8819 */ /* 0x000fc400000006ff */
[----:B------:R-:W-:-:S03]  /*06b0*/  @!P0 SHF.L.U64.HI R28, R6, 0x1, R5 ;  /* 0x00000001061c8819 */ /* 0x000fc60000010205 */
[----:B------:R-:W4:Y:S01]  /*06c0*/  @!P1 LDC.64 R6, c[0x0][0x3a0] ;  /* 0x0000e800ff069b82 */ /* 0x000f220000000a00 */
[----:B------:R-:W-:Y:S02]  /*06d0*/  IADD3 R10, PT, PT, R25, 0x40, RZ ;  /* 0x00000040190a7810 */ /* 0x000fe40007ffe0ff */
[----:B---3--:R-:W-:Y:S02]  /*06e0*/  @!P0 IADD3 R20, P4, PT, R29, R12, RZ ;  /* 0x0000000c1d148210 */ /* 0x008fe40007f9e0ff */
[----:B------:R-:W-:Y:S02]  /*06f0*/  ISETP.GE.U32.AND P3, PT, R10, UR12, PT ;  /* 0x0000000c0a007c0c */ /* 0x000fe4000bf66070 */
[----:B-1----:R-:W-:Y:S01]  /*0700*/  SHF.R.S32.HI R17, RZ, 0x1f, R10 ;  /* 0x0000001fff117819 */ /* 0x002fe2000001140a */
[----:B------:R-:W1:Y:S01]  /*0710*/  @!P2 LDC.64 R4, c[0x0][0x3f8] ;  /* 0x0000fe00ff04ab82 */ /* 0x000e620000000a00 */
[----:B------:R-:W-:Y:S01]  /*0720*/  @!P0 IADD3.X R21, PT, PT, R28, R13, RZ, P4, !PT ;  /* 0x0000000d1c158210 */ /* 0x000fe200027fe4ff */
[----:B0-----:R-:W-:Y:S01]  /*0730*/  @!P1 IMAD R26, R27, R8, RZ ;  /* 0x000000081b1a9224 */ /* 0x001fe200078e02ff */
[----:B------:R-:W-:-:S02]  /*0740*/  @!P1 MOV R12, R58 ;  /* 0x0000003a000c9202 */ /* 0x000fc40000000f00 */
[----:B------:R-:W-:Y:S02]  /*0750*/  @!P1 MOV R13, R61 ;  /* 0x0000003d000d9202 */ /* 0x000fe40000000f00 */
[----:B------:R-:W-:Y:S01]  /*0760*/  ISETP.GE.AND.EX P3, PT, R17, UR13, PT, P3 ;  /* 0x0000000d11007c0c */ /* 0x000fe2000bf66330 */
[C---:B------:R-:W-:Y:S01]  /*0770*/  @!P1 IMAD R27, R11.reuse, R9, R26 ;  /* 0x000000090b1b9224 */ /* 0x040fe200078e021a */
[----:B------:R0:W5:Y:S01]  /*0780*/  @!P0 LDG.E R45, desc[UR10][R20.64] ;  /* 0x0000000a142d8981 */ /* 0x000162000c1e1900 */
[----:B------:R-:W-:Y:S01]  /*0790*/  @!P1 IMAD.WIDE.U32 R8, R11, R8, R12 ;  /* 0x000000080b089225 */ /* 0x000fe200078e000c */
[----:B--2---:R-:W-:Y:S01]  /*07a0*/  @!P0 IADD3 R26, P4, PT, R29, R2, RZ ;  /* 0x000000021d1a8210 */ /* 0x004fe20007f9e0ff */
[----:B------:R-:W2:Y:S01]  /*07b0*/  @!P1 LDC.64 R12, c[0x0][0x398] ;  /* 0x0000e600ff0c9b82 */ /* 0x000ea20000000a00 */
[----:B------:R-:W-:Y:S02]  /*07c0*/  IADD3 R11, PT, PT, R25, 0x50, RZ ;  /* 0x00000050190b7810 */ /* 0x000fe40007ffe0ff */
[----:B------:R-:W-:-:S02]  /*07d0*/  @!P1 IADD3 R9, PT, PT, R9, R27, RZ ;  /* 0x0000001b09099210 */ /* 0x000fc40007ffe0ff */
[----:B------:R-:W-:Y:S02]  /*07e0*/  @!P0 IADD3.X R27, PT, PT, R28, R3, RZ, P4, !PT ;  /* 0x000000031c1b8210 */ /* 0x000fe400027fe4ff */
[C---:B------:R-:W-:Y:S01]  /*07f0*/  @!P1 SHF.L.U32 R31, R8.reuse, 0x1, RZ ;  /* 0x00000001081f9819 */ /* 0x040fe200000006ff */
[----:B------:R-:W3:Y:S01]  /*0800*/  @!P3 LDC.64 R2, c[0x0][0x3f8] ;  /* 0x0000fe00ff02bb82 */ /* 0x000ee20000000a00 */
[----:B------:R-:W-:Y:S01]  /*0810*/  ISETP.GE.U32.AND P4, PT, R11, UR12, PT ;  /* 0x0000000c0b007c0c */ /* 0x000fe2000bf86070 */
[----:B------:R3:W5:Y:S01]  /*0820*/  @!P0 LDG.E R44, desc[UR10][R26.64] ;  /* 0x0000000a1a2c8981 */ /* 0x000762000c1e1900 */
[----:B----4-:R-:W-:Y:S02]  /*0830*/  SHF.R.S32.HI R19, RZ, 0x1f, R11 ;  /* 0x0000001fff137819 */ /* 0x010fe4000001140b */
[----:B------:R-:W-:Y:S02]  /*0840*/  @!P1 SHF.L.U64.HI R16, R8, 0x1, R9 ;  /* 0x0000000108109819 */ /* 0x000fe40000010209 */
[----:B------:R-:W-:Y:S01]  /*0850*/  @!P1 IADD3 R28, P5, PT, R31, R6, RZ ;  /* 0x000000061f1c9210 */ /* 0x000fe20007fbe0ff */
[----:B------:R-:W4:Y:S01]  /*0860*/  @!P2 LDC.64 R8, c[0x0][0x3a0] ;  /* 0x0000e800ff08ab82 */ /* 0x000f220000000a00 */
[----:B------:R-:W-:Y:S01]  /*0870*/  ISETP.GE.AND.EX P4, PT, R19, UR13, PT, P4 ;  /* 0x0000000d13007c0c */ /* 0x000fe2000bf86340 */
[----:B-1----:R-:W-:Y:S01]  /*0880*/  @!P2 IMAD R15, R15, R4, RZ ;  /* 0x000000040f0fa224 */ /* 0x002fe200078e02ff */
[----:B------:R-:W-:-:S02]  /*0890*/  @!P1 IADD3.X R29, PT, PT, R16, R7, RZ, P5, !PT ;  /* 0x00000007101d9210 */ /* 0x000fc40002ffe4ff */
[----:B------:R-:W-:Y:S02]  /*08a0*/  @!P2 MOV R6, R58 ;  /* 0x0000003a0006a202 */ /* 0x000fe40000000f00 */
[----:B------:R-:W-:Y:S01]  /*08b0*/  @!P2 MOV R7, R61 ;  /* 0x0000003d0007a202 */ /* 0x000fe20000000f00 */
[C---:B0-----:R-:W-:Y:S01]  /*08c0*/  @!P2 IMAD R21, R14.reuse, R5, R15 ;  /* 0x000000050e15a224 */ /* 0x041fe200078e020f */
[----:B--2---:R-:W-:Y:S01]  /*08d0*/  @!P1 IADD3 R20, P0, PT, R31, R12, RZ ;  /* 0x0000000c1f149210 */ /* 0x004fe20007f1e0ff */
[----:B------:R0:W5:Y:S01]  /*08e0*/  @!P1 LDG.E R43, desc[UR10][R28.64] ;  /* 0x0000000a1c2b9981 */ /* 0x000162000c1e1900 */
[----:B------:R-:W-:Y:S02]  /*08f0*/  @!P2 IMAD.WIDE.U32 R14, R14, R4, R6 ;  /* 0x000000040e0ea225 */ /* 0x000fe400078e0006 */
[----:B------:R-:W1:Y:S03]  /*0900*/  @!P2 LDC.64 R4, c[0x0][0x398] ;  /* 0x0000e600ff04ab82 */ /* 0x000e660000000a00 */
[----:B------:R-:W-:-:S05]  /*0910*/  @!P2 IADD3 R15, PT, PT, R15, R21, RZ ;  /* 0x000000150f0fa210 */ /* 0x000fca0007ffe0ff */
[----:B------:R-:W2:Y:S01]  /*0920*/  @!P4 LDC.64 R6, c[0x0][0x3f8] ;  /* 0x0000fe00ff06cb82 */ /* 0x000ea20000000a00 */
[----:B------:R-:W-:Y:S02]  /*0930*/  @!P1 IADD3.X R21, PT, PT, R16, R13, RZ, P0, !PT ;  /* 0x0000000d10159210 */ /* 0x000fe400007fe4ff */
[C---:B------:R-:W-:Y:S02]  /*0940*/  @!P2 SHF.L.U32 R31, R14.reuse, 0x1, RZ ;  /* 0x000000010e1fa819 */ /* 0x040fe400000006ff */
[----:B------:R-:W-:Y:S01]  /*0950*/  @!P2 SHF.L.U64.HI R16, R14, 0x1, R15 ;  /* 0x000000010e10a819 */ /* 0x000fe2000001020f */
[----:B---3--:R-:W-:Y:S01]  /*0960*/  @!P3 IMAD R17, R17, R2, RZ ;  /* 0x000000021111b224 */ /* 0x008fe200078e02ff */
[----:B------:R-:W-:Y:S01]  /*0970*/  @!P3 MOV R26, R58 ;  /* 0x0000003a001ab202 */ /* 0x000fe20000000f00 */
[----:B------:R-:W3:Y:S01]  /*0980*/  @!P3 LDC.64 R14, c[0x0][0x3a0] ;  /* 0x0000e800ff0ebb82 */ /* 0x000ee20000000a00 */
[----:B----4-:R-:W-:Y:S01]  /*0990*/  @!P2 IADD3 R8, P0, PT, R31, R8, RZ ;  /* 0x000000081f08a210 */ /* 0x010fe20007f1e0ff */
[----:B------:R-:W-:Y:S01]  /*09a0*/  @!P3 IMAD R3, R10, R3, R17 ;  /* 0x000000030a03b224 */ /* 0x000fe200078e0211 */
[----:B------:R-:W-:Y:S01]  /*09b0*/  @!P3 MOV R27, R61 ;  /* 0x0000003d001bb202 */ /* 0x000fe20000000f00 */
[----:B------:R4:W5:Y:S01]  /*09c0*/  @!P1 LDG.E R42, desc[UR10][R20.64] ;  /* 0x0000000a142a9981 */ /* 0x000962000c1e1900 */
[----:B------:R-:W-:-:S02]  /*09d0*/  IADD3 R17, PT, PT, R25, 0x60, RZ ;  /* 0x0000006019117810 */ /* 0x000fc40007ffe0ff */
[----:B------:R-:W-:Y:S01]  /*09e0*/  @!P2 IADD3.X R9, PT, PT, R16, R9, RZ, P0, !PT ;  /* 0x000000091009a210 */ /* 0x000fe200007fe4ff */
[----:B------:R-:W-:Y:S01]  /*09f0*/  @!P3 IMAD.WIDE.U32 R26, R10, R2, R26 ;  /* 0x000000020a1ab225 */ /* 0x000fe200078e001a */
[----:B------:R-:W-:Y:S01]  /*0a00*/  ISETP.GE.U32.AND P0, PT, R17, UR12, PT ;  /* 0x0000000c11007c0c */ /* 0x000fe2000bf06070 */
[----:B------:R-:W3:Y:S01]  /*0a10*/  @!P3 LDC.64 R12, c[0x0][0x398] ;  /* 0x0000e600ff0cbb82 */ /* 0x000ee20000000a00 */
[----:B0-----:R-:W-:Y:S01]  /*0a20*/  SHF.R.S32.HI R29, RZ, 0x1f, R17 ;  /* 0x0000001fff1d7819 */ /* 0x001fe20000011411 */
[----:B------:R0:W5:Y:S01]  /*0a30*/  @!P2 LDG.E R41, desc[UR10][R8.64] ;  /* 0x0000000a0829a981 */ /* 0x000162000c1e1900 */
[----:B-1----:R-:W-:Y:S02]  /*0a40*/  @!P2 IADD3 R2, P1, PT, R31, R4, RZ ;  /* 0x000000041f02a210 */ /* 0x002fe40007f3e0ff */
[----:B------:R-:W-:Y:S01]  /*0a50*/  ISETP.GE.AND.EX P0, PT, R29, UR13, PT, P0 ;  /* 0x0000000d1d007c0c */ /* 0x000fe2000bf06300 */
[----:B--2---:R-:W-:Y:S01]  /*0a60*/  @!P4 IMAD R4, R19, R6, RZ ;  /* 0x000000061304c224 */ /* 0x004fe200078e02ff */
[----:B----4-:R-:W-:-:S02]  /*0a70*/  @!P3 IADD3 R21, PT, PT, R27, R3, RZ ;  /* 0x000000031b15b210 */ /* 0x010fc40007ffe0ff */
[C---:B------:R-:W-:Y:S02]  /*0a80*/  @!P3 SHF.L.U32 R19, R26.reuse, 0x1, RZ ;  /* 0x000000011a13b819 */ /* 0x040fe400000006ff */
[----:B------:R-:W-:Y:S01]  /*0a90*/  @!P3 SHF.L.U64.HI R26, R26, 0x1, R21 ;  /* 0x000000011a1ab819 */ /* 0x000fe20000010215 */
[----:B------:R-:W-:Y:S01]  /*0aa0*/  @!P4 IMAD R21, R11, R7, R4 ;  /* 0x000000070b15c224 */ /* 0x000fe200078e0204 */
[----:B------:R-:W-:Y:S01]  /*0ab0*/  @!P2 IADD3.X R3, PT, PT, R16, R5, RZ, P1, !PT ;  /* 0x000000051003a210 */ /* 0x000fe20000ffe4ff */
[----:B0-----:R-:W0:Y:S01]  /*0ac0*/  @!P4 LDC.64 R8, c[0x0][0x398] ;  /* 0x0000e600ff08cb82 */ /* 0x001e220000000a00 */
[----:B------:R-:W-:Y:S02]  /*0ad0*/  @!P4 MOV R4, R58 ;  /* 0x0000003a0004c202 */ /* 0x000fe40000000f00 */
[----:B------:R-:W-:Y:S01]  /*0ae0*/  @!P4 MOV R5, R61 ;  /* 0x0000003d0005c202 */ /* 0x000fe20000000f00 */
[----:B------:R1:W5:Y:S01]  /*0af0*/  @!P2 LDG.E R40, desc[UR10][R2.64] ;  /* 0x0000000a0228a981 */ /* 0x000362000c1e1900 */
[----:B---3--:R-:W-:-:S02]  /*0b00*/  @!P3 IADD3 R14, P1, PT, R19, R14, RZ ;  /* 0x0000000e130eb210 */ /* 0x008fc40007f3e0ff */
[----:B------:R-:W-:Y:S01]  /*0b10*/  IADD3 R27, PT, PT, R25, 0x70, RZ ;  /* 0x00000070191b7810 */ /* 0x000fe20007ffe0ff */
[----:B------:R-:W-:Y:S01]  /*0b20*/  @!P4 IMAD.WIDE.U32 R4, R11, R6, R4 ;  /* 0x000000060b04c225 */ /* 0x000fe200078e0004 */
[----:B------:R-:W-:Y:S01]  /*0b30*/  @!P3 IADD3.X R15, PT, PT, R26, R15, RZ, P1, !PT ;  /* 0x0000000f1a0fb210 */ /* 0x000fe20000ffe4ff */
[----:B------:R-:W2:Y:S01]  /*0b40*/  @!P0 LDC.64 R6, c[0x0][0x3f8] ;  /* 0x0000fe00ff068b82 */ /* 0x000ea20000000a00 */
[----:B------:R-:W-:Y:S02]  /*0b50*/  ISETP.GE.U32.AND P1, PT, R27, UR12, PT ;  /* 0x0000000c1b007c0c */ /* 0x000fe4000bf26070 */
[----:B------:R-:W-:Y:S01]  /*0b60*/  SHF.R.S32.HI R31, RZ, 0x1f, R27 ;  /* 0x0000001fff1f7819 */ /* 0x000fe2000001141b */
[----:B------:R-:W5:Y:S03]  /*0b70*/  @!P3 LDG.E R39, desc[UR10][R14.64] ;  /* 0x0000000a0e27b981 */ /* 0x000f66000c1e1900 */
[----:B------:R-:W-:Y:S01]  /*0b80*/  ISETP.GE.AND.EX P1, PT, R31, UR13, PT, P1 ;  /* 0x0000000d1f007c0c */ /* 0x000fe2000bf26310 */
[----:B------:R-:W3:Y:S01]  /*0b90*/  @!P4 LDC.64 R10, c[0x0][0x3a0] ;  /* 0x0000e800ff0acb82 */ /* 0x000ee20000000a00 */
[----:B------:R-:W-:-:S02]  /*0ba0*/  @!P4 IADD3 R5, PT, PT, R5, R21, RZ ;  /* 0x000000150505c210 */ /* 0x000fc40007ffe0ff */
[----:B------:R-:W-:Y:S02]  /*0bb0*/  @!P3 IADD3 R12, P2, PT, R19, R12, RZ ;  /* 0x0000000c130cb210 */ /* 0x000fe40007f5e0ff */
[C---:B------:R-:W-:Y:S02]  /*0bc0*/  @!P4 SHF.L.U32 R33, R4.reuse, 0x1, RZ ;  /* 0x000000010421c819 */ /* 0x040fe400000006ff */
[----:B------:R-:W-:Y:S01]  /*0bd0*/  @!P4 SHF.L.U64.HI R18, R4, 0x1, R5 ;  /* 0x000000010412c819 */ /* 0x000fe20000010205 */
[----:B-1----:R-:W1:Y:S01]  /*0be0*/  @!P0 LDC.64 R2, c[0x0][0x3a0] ;  /* 0x0000e800ff028b82 */ /* 0x002e620000000a00 */
[----:B------:R-:W-:Y:S02]  /*0bf0*/  @!P3 IADD3.X R13, PT, PT, R26, R13, RZ, P2, !PT ;  /* 0x0000000d1a0db210 */ /* 0x000fe400017fe4ff */
[----:B------:R-:W-:-:S03]  /*0c00*/  IADD3 R21, PT, PT, R25, 0x80, RZ ;  /* 0x0000008019157810 */ /* 0x000fc60007ffe0ff */
[----:B------:R4:W5:Y:S02]  /*0c10*/  @!P3 LDG.E R38, desc[UR10][R12.64] ;  /* 0x0000000a0c26b981 */ /* 0x000964000c1e1900 */
[----:B------:R-:W1:Y:S01]  /*0c20*/  @!P1 LDC.64 R4, c[0x0][0x3f8] ;  /* 0x0000fe00ff049b82 */ /* 0x000e620000000a00 */
[----:B------:R-:W-:Y:S02]  /*0c30*/  ISETP.GE.U32.AND P2, PT, R21, UR12, PT ;  /* 0x0000000c15007c0c */ /* 0x000fe4000bf46070 */
[----:B------:R-:W-:Y:S01]  /*0c40*/  SHF.R.S32.HI R19, RZ, 0x1f, R21 ;  /* 0x0000001fff137819 */ /* 0x000fe20000011415 */
[----:B--2---:R-:W-:Y:S01]  /*0c50*/  @!P0 IMAD R16, R29, R6, RZ ;  /* 0x000000061d108224 */ /* 0x004fe200078e02ff */
[----:B----4-:R-:W-:-:S03]  /*0c60*/  @!P0 MOV R12, R58 ;  /* 0x0000003a000c8202 */ /* 0x010fc60000000f00 */
[----:B------:R-:W2:Y:S01]  /*0c70*/  @!P0 LDC.64 R14, c[0x0][0x398] ;  /* 0x0000e600ff0e8b82 */ /* 0x000ea20000000a00 */
[----:B------:R-:W-:Y:S02]  /*0c80*/  @!P0 MOV R13, R61 ;  /* 0x0000003d000d8202 */ /* 0x000fe40000000f00 */
[----:B------:R-:W-:Y:S01]  /*0c90*/  ISETP.GE.AND.EX P2, PT, R19, UR13, PT, P2 ;  /* 0x0000000d13007c0c */ /* 0x000fe2000bf46320 */
[C---:B------:R-:W-:Y:S02]  /*0ca0*/  @!P0 IMAD R29, R17.reuse, R7, R16 ;  /* 0x00000007111d8224 */ /* 0x040fe400078e0210 */
[----:B------:R-:W-:Y:S01]  /*0cb0*/  @!P0 IMAD.WIDE.U32 R16, R17, R6, R12 ;  /* 0x0000000611108225 */ /* 0x000fe200078e000c */
[C---:B---3--:R-:W-:Y:S01]  /*0cc0*/  @!P4 IADD3 R10, P5, PT, R33.reuse, R10, RZ ;  /* 0x0000000a210ac210 */ /* 0x048fe20007fbe0ff */
[----:B------:R-:W3:Y:S01]  /*0cd0*/  @!P1 LDC.64 R48, c[0x0][0x398] ;  /* 0x0000e600ff309b82 */ /* 0x000ee20000000a00 */
[----:B0-----:R-:W-:Y:S02]  /*0ce0*/  @!P4 IADD3 R8, P3, PT, R33, R8, RZ ;  /* 0x000000082108c210 */ /* 0x001fe40007f7e0ff */
[----:B------:R-:W-:-:S02]  /*0cf0*/  @!P0 IADD3 R17, PT, PT, R17, R29, RZ ;  /* 0x0000001d11118210 */ /* 0x000fc40007ffe0ff */
[C---:B------:R-:W-:Y:S02]  /*0d00*/  @!P4 IADD3.X R11, PT, PT, R18.reuse, R11, RZ, P5, !PT ;  /* 0x0000000b120bc210 */ /* 0x040fe40002ffe4ff */
[----:B------:R-:W-:Y:S01]  /*0d10*/  @!P4 IADD3.X R9, PT, PT, R18, R9, RZ, P3, !PT ;  /* 0x000000091209c210 */ /* 0x000fe20001ffe4ff */
[----:B------:R-:W0:Y:S01]  /*0d20*/  @!P2 LDC.64 R6, c[0x0][0x3f8] ;  /* 0x0000fe00ff06ab82 */ /* 0x000e220000000a00 */
[C---:B------:R-:W-:Y:S01]  /*0d30*/  @!P0 SHF.L.U32 R13, R16.reuse, 0x1, RZ ;  /* 0x00000001100d8819 */ /* 0x040fe200000006ff */
[----:B------:R4:W5:Y:S01]  /*0d40*/  @!P4 LDG.E R37, desc[UR10][R10.64] ;  /* 0x0000000a0a25c981 */ /* 0x000962000c1e1900 */
[----:B------:R-:W-:Y:S02]  /*0d50*/  @!P0 SHF.L.U64.HI R16, R16, 0x1, R17 ;  /* 0x0000000110108819 */ /* 0x000fe40000010211 */
[----:B------:R-:W-:Y:S01]  /*0d60*/  IADD3 R17, PT, PT, R25, 0x90, RZ ;  /* 0x0000009019117810 */ /* 0x000fe20007ffe0ff */
[----:B------:R4:W5:Y:S01]  /*0d70*/  @!P4 LDG.E R36, desc[UR10][R8.64] ;  /* 0x0000000a0824c981 */ /* 0x000962000c1e1900 */
[----:B-1----:R-:W-:-:S02]  /*0d80*/  @!P1 IMAD R18, R31, R4, RZ ;  /* 0x000000041f129224 */ /* 0x002fc400078e02ff */
[----:B------:R-:W-:Y:S02]  /*0d90*/  ISETP.GE.U32.AND P4, PT, R17, UR12, PT ;  /* 0x0000000c11007c0c */ /* 0x000fe4000bf86070 */
[----:B------:R-:W-:Y:S01]  /*0da0*/  SHF.R.S32.HI R31, RZ, 0x1f, R17 ;  /* 0x0000001fff1f7819 */ /* 0x000fe20000011411 */
[----:B----4-:R-:W-:Y:S01]  /*0db0*/  @!P1 IMAD R11, R27, R5, R18 ;  /* 0x000000051b0b9224 */ /* 0x010fe200078e0212 */
[----:B------:R-:W-:Y:S02]  /*0dc0*/  @!P1 MOV R8, R58 ;  /* 0x0000003a00089202 */ /* 0x000fe40000000f00 */
[----:B------:R-:W-:Y:S02]  /*0dd0*/  @!P1 MOV R9, R61 ;  /* 0x0000003d00099202 */ /* 0x000fe40000000f00 */
[----:B------:R-:W-:Y:S02]  /*0de0*/  ISETP.GE.AND.EX P4, PT, R31, UR13, PT, P4 ;  /* 0x0000000d1f007c0c */ /* 0x000fe4000bf86340 */
[----:B------:R-:W-:Y:S01]  /*0df0*/  @!P0 IADD3 R2, P3, PT, R13, R2, RZ ;  /* 0x000000020d028210 */ /* 0x000fe20007f7e0ff */
[----:B------:R-:W-:Y:S01]  /*0e00*/  @!P1 IMAD.WIDE.U32 R4, R27, R4, R8 ;  /* 0x000000041b049225 */ /* 0x000fe200078e0008 */
[----:B--2---:R-:W-:-:S02]  /*0e10*/  @!P0 IADD3 R14, P5, PT, R13, R14, RZ ;  /* 0x0000000e0d0e8210 */ /* 0x004fc40007fbe0ff */
[----:B------:R-:W1:Y:S02]  /*0e20*/  @!P1 LDC.64 R12, c[0x0][0x3a0] ;  /* 0x0000e800ff0c9b82 */ /* 0x000e640000000a00 */
[----:B------:R-:W-:Y:S02]  /*0e30*/  @!P1 IADD3 R5, PT, PT, R5, R11, RZ ;  /* 0x0000000b05059210 */ /* 0x000fe40007ffe0ff */
[C---:B------:R-:W-:Y:S02]  /*0e40*/  @!P0 IADD3.X R3, PT, PT, R16.reuse, R3, RZ, P3, !PT ;  /* 0x0000000310038210 */ /* 0x040fe40001ffe4ff */
[----:B------:R-:W-:Y:S02]  /*0e50*/  @!P0 IADD3.X R15, PT, PT, R16, R15, RZ, P5, !PT ;  /* 0x0000000f100f8210 */ /* 0x000fe40002ffe4ff */
[C---:B------:R-:W-:Y:S01]  /*0e60*/  @!P1 SHF.L.U32 R29, R4.reuse, 0x1, RZ ;  /* 0x00000001041d9819 */ /* 0x040fe200000006ff */
[----:B0-----:R-:W-:Y:S01]  /*0e70*/  @!P2 IMAD R8, R19, R6, RZ ;  /* 0x000000061308a224 */ /* 0x001fe200078e02ff */
[----:B------:R-:W-:Y:S01]  /*0e80*/  @!P1 SHF.L.U64.HI R16, R4, 0x1, R5 ;  /* 0x0000000104109819 */ /* 0x000fe20000010205 */
[----:B------:R0:W5:Y:S01]  /*0e90*/  @!P0 LDG.E R35, desc[UR10][R2.64] ;  /* 0x0000000a02238981 */ /* 0x000162000c1e1900 */
[----:B------:R-:W2:Y:S01]  /*0ea0*/  @!P4 LDC.64 R4, c[0x0][0x3f8] ;  /* 0x0000fe00ff04cb82 */ /* 0x000ea20000000a00 */
[----:B------:R-:W-:Y:S01]  /*0eb0*/  IADD3 R27, PT, PT, R25, 0xa0, RZ ;  /* 0x000000a0191b7810 */ /* 0x000fe20007ffe0ff */
[----:B------:R-:W-:Y:S01]  /*0ec0*/  @!P2 IMAD R51, R21, R7, R8 ;  /* 0x000000071533a224 */ /* 0x000fe200078e0208 */
[----:B------:R-:W-:-:S02]  /*0ed0*/  @!P2 MOV R10, R58 ;  /* 0x0000003a000aa202 */ /* 0x000fc40000000f00 */
[----:B------:R-:W-:Y:S02]  /*0ee0*/  CS2R R32, SRZ ;  /* 0x0000000000207805 */ /* 0x000fe4000001ff00 */
[----:B------:R-:W-:Y:S01]  /*0ef0*/  @!P2 MOV R11, R61 ;  /* 0x0000003d000ba202 */ /* 0x000fe20000000f00 */
[----:B------:R4:W5:Y:S01]  /*0f00*/  @!P0 LDG.E R34, desc[UR10][R14.64] ;  /* 0x0000000a0e228981 */ /* 0x000962000c1e1900 */
[----:B------:R-:W-:Y:S01]  /*0f10*/  ISETP.GE.U32.AND P3, PT, R27, UR12, PT ;  /* 0x0000000c1b007c0c */ /* 0x000fe2000bf66070 */
[----:B------:R-:W2:Y:S01]  /*0f20*/  @!P2 LDC.64 R8, c[0x0][0x3a0] ;  /* 0x0000e800ff08ab82 */ /* 0x000ea20000000a00 */
[----:B------:R-:W-:Y:S01]  /*0f30*/  SHF.R.S32.HI R19, RZ, 0x1f, R27 ;  /* 0x0000001fff137819 */ /* 0x000fe2000001141b */
[----:B------:R-:W-:Y:S01]  /*0f40*/  @!P2 IMAD.WIDE.U32 R6, R21, R6, R10 ;  /* 0x000000061506a225 */ /* 0x000fe200078e000a */
[----:B-1----:R-:W-:Y:S02]  /*0f50*/  @!P1 IADD3 R12, P5, PT, R29, R12, RZ ;  /* 0x0000000c1d0c9210 */ /* 0x002fe40007fbe0ff */
[----:B------:R-:W-:-:S03]  /*0f60*/  ISETP.GE.AND.EX P3, PT, R19, UR13, PT, P3 ;  /* 0x0000000d13007c0c */ /* 0x000fc6000bf66330 */
[----:B0-----:R-:W0:Y:S01]  /*0f70*/  @!P2 LDC.64 R2, c[0x0][0x398] ;  /* 0x0000e600ff02ab82 */ /* 0x001e220000000a00 */
[C---:B------:R-:W-:Y:S02]  /*0f80*/  @!P1 IADD3.X R13, PT, PT, R16.reuse, R13, RZ, P5, !PT ;  /* 0x0000000d100d9210 */ /* 0x040fe40002ffe4ff */
[----:B---3--:R-:W-:Y:S02]  /*0f90*/  @!P1 IADD3 R48, P0, PT, R29, R48, RZ ;  /* 0x000000301d309210 */ /* 0x008fe40007f1e0ff */
[----:B------:R-:W-:Y:S01]  /*0fa0*/  @!P2 IADD3 R7, PT, PT, R7, R51, RZ ;  /* 0x000000330707a210 */ /* 0x000fe20007ffe0ff */
[----:B------:R2:W5:Y:S01]  /*0fb0*/  @!P1 LDG.E R33, desc[UR10][R12.64] ;  /* 0x0000000a0c219981 */ /* 0x000562000c1e1900 */
[----:B------:R-:W-:Y:S01]  /*0fc0*/  IADD3 R21, PT, PT, R25, 0xb0, RZ ;  /* 0x000000b019157810 */ /* 0x000fe20007ffe0ff */
[----:B----4-:R-:W1:Y:S01]  /*0fd0*/  @!P4 LDC.64 R14, c[0x0][0x398] ;  /* 0x0000e600ff0ecb82 */ /* 0x010e620000000a00 */
[----:B------:R-:W-:Y:S02]  /*0fe0*/  @!P1 IADD3.X R49, PT, PT, R16, R49, RZ, P0, !PT ;  /* 0x0000003110319210 */ /* 0x000fe400007fe4ff */
[----:B------:R-:W-:-:S02]  /*0ff0*/  @!P2 SHF.L.U32 R51, R6, 0x1, RZ ;  /* 0x000000010633a819 */ /* 0x000fc400000006ff */
[----:B------:R-:W-:Y:S01]  /*1000*/  @!P2 SHF.L.U64.HI R18, R6, 0x1, R7 ;  /* 0x000000010612a819 */ /* 0x000fe20000010207 */
[----:B------:R-:W5:Y:S01]  /*1010*/  @!P1 LDG.E R32, desc[UR10][R48.64] ;  /* 0x0000000a30209981 */ /* 0x000f62000c1e1900 */
[----:B------:R-:W-:Y:S01]  /*1020*/  ISETP.GE.U32.AND P0, PT, R21, UR12, PT ;  /* 0x0000000c15007c0c */ /* 0x000fe2000bf06070 */
[----:B------:R-:W3:Y:S01]  /*1030*/  @!P4 LDC.64 R6, c[0x0][0x3a0] ;  /* 0x0000e800ff06cb82 */ /* 0x000ee20000000a00 */
[----:B------:R-:W-:Y:S01]  /*1040*/  SHF.R.S32.HI R29, RZ, 0x1f, R21 ;  /* 0x0000001fff1d7819 */ /* 0x000fe20000011415 */
[----:B--2---:R-:W-:Y:S01]  /*1050*/  @!P4 IMAD R12, R31, R4, RZ ;  /* 0x000000041f0cc224 */ /* 0x004fe200078e02ff */
[----:B------:R-:W-:Y:S02]  /*1060*/  @!P4 MOV R13, R61 ;  /* 0x0000003d000dc202 */ /* 0x000fe40000000f00 */
[----:B------:R-:W-:Y:S01]  /*1070*/  ISETP.GE.AND.EX P0, PT, R29, UR13, PT, P0 ;  /* 0x0000000d1d007c0c */ /* 0x000fe2000bf06300 */
[----:B------:R-:W-:Y:S02]  /*1080*/  @!P4 IMAD R5, R17, R5, R12 ;  /* 0x000000051105c224 */ /* 0x000fe400078e020c */
[----:B------:R-:W2:Y:S01]  /*1090*/  @!P3 LDC.64 R10, c[0x0][0x3f8] ;  /* 0x0000fe00ff0abb82 */ /* 0x000ea20000000a00 */
[----:B------:R-:W-:-:S02]  /*10a0*/  @!P4 MOV R12, R58 ;  /* 0x0000003a000cc202 */ /* 0x000fc40000000f00 */
[----:B------:R-:W-:-:S03]  /*10b0*/  @!P2 IADD3 R30, P5, PT, R51, R8, RZ ;  /* 0x00000008331ea210 */ /* 0x000fc60007fbe0ff */
[----:B------:R-:W-:Y:S01]  /*10c0*/  @!P4 IMAD.WIDE.U32 R12, R17, R4, R12 ;  /* 0x00000004110cc225 */ /* 0x000fe200078e000c */
[----:B------:R-:W-:-:S03]  /*10d0*/  @!P2 IADD3.X R31, PT, PT, R18, R9, RZ, P5, !PT ;  /* 0x00000009121fa210 */ /* 0x000fc60002ffe4ff */
[----:B------:R-:W-:Y:S01]  /*10e0*/  HFMA2 R9, -RZ, RZ, 0, 0 ;  /* 0x00000000ff097431 */ /* 0x000fe200000001ff */
[----:B0-----:R-:W-:Y:S02]  /*10f0*/  @!P2 IADD3 R16, P6, PT, R51, R2, RZ ;  /* 0x000000023310a210 */ /* 0x001fe40007fde0ff */
[----:B------:R-:W-:Y:S02]  /*1100*/  @!P4 IADD3 R13, PT, PT, R13, R5, RZ ;  /* 0x000000050d0dc210 */ /* 0x000fe40007ffe0ff */
[----:B------:R-:W0:Y:S01]  /*1110*/  @!P0 LDC.64 R4, c[0x0][0x3f8] ;  /* 0x0000fe00ff048b82 */ /* 0x000e220000000a00 */
[----:B------:R-:W-:Y:S02]  /*1120*/  @!P2 IADD3.X R17, PT, PT, R18, R3, RZ, P6, !PT ;  /* 0x000000031211a210 */ /* 0x000fe400037fe4ff */
[C---:B------:R-:W-:Y:S01]  /*1130*/  @!P4 SHF.L.U32 R3, R12.reuse, 0x1, RZ ;  /* 0x000000010c03c819 */ /* 0x040fe200000006ff */
[----:B------:R-:W-:Y:S01]  /*1140*/  HFMA2 R2, -RZ, RZ, 0, 0 ;  /* 0x00000000ff027431 */ /* 0x000fe200000001ff */
[----:B------:R4:W5:Y:S01]  /*1150*/  @!P2 LDG.E R9, desc[UR10][R30.64] ;  /* 0x0000000a1e09a981 */ /* 0x000962000c1e1900 */
[----:B------:R-:W-:-:S02]  /*1160*/  @!P4 SHF.L.U64.HI R8, R12, 0x1, R13 ;  /* 0x000000010c08c819 */ /* 0x000fc4000001020d */
[----:B---3--:R-:W-:Y:S01]  /*1170*/  @!P4 IADD3 R18, P1, PT, R3, R6, RZ ;  /* 0x000000060312c210 */ /* 0x008fe20007f3e0ff */
[----:B--2---:R-:W-:-:S03]  /*1180*/  @!P3 IMAD R12, R19, R10, RZ ;  /* 0x0000000a130cb224 */ /* 0x004fc600078e02ff */
[----:B------:R-:W-:Y:S01]  /*1190*/  @!P4 IADD3.X R19, PT, PT, R8, R7, RZ, P1, !PT ;  /* 0x000000070813c210 */ /* 0x000fe20000ffe4ff */
[----:B------:R2:W5:Y:S01]  /*11a0*/  @!P2 LDG.E R2, desc[UR10][R16.64] ;  /* 0x0000000a1002a981 */ /* 0x000562000c1e1900 */
[----:B----4-:R-:W-:Y:S01]  /*11b0*/  IADD3 R30, PT, PT, R25, 0xc0, RZ ;  /* 0x000000c0191e7810 */ /* 0x010fe20007ffe0ff */
[----:B------:R-:W3:Y:S03]  /*11c0*/  @!P3 LDC.64 R6, c[0x0][0x3a0] ;  /* 0x0000e800ff06bb82 */ /* 0x000ee60000000a00 */
[----:B------:R-:W-:Y:S02]  /*11d0*/  ISETP.GE.U32.AND P1, PT, R30, UR12, PT ;  /* 0x0000000c1e007c0c */ /* 0x000fe4000bf26070 */
[----:B------:R-:W-:Y:S01]  /*11e0*/  SHF.R.S32.HI R31, RZ, 0x1f, R30 ;  /* 0x0000001fff1f7819 */ /* 0x000fe2000001141e */
[----:B------:R-:W-:Y:S01]  /*11f0*/  @!P3 IMAD R49, R27, R11, R12 ;  /* 0x0000000b1b31b224 */ /* 0x000fe200078e020c */
[----:B--2---:R-:W-:Y:S01]  /*1200*/  @!P3 MOV R16, R58 ;  /* 0x0000003a0010b202 */ /* 0x004fe20000000f00 */
[----:B------:R-:W2:Y:S01]  /*1210*/  @!P3 LDC.64 R12, c[0x0][0x398] ;  /* 0x0000e600ff0cbb82 */ /* 0x000ea20000000a00 */
[----:B------:R-:W-:-:S02]  /*1220*/  @!P3 MOV R17, R61 ;  /* 0x0000003d0011b202 */ /* 0x000fc40000000f00 */
[----:B------:R-:W-:Y:S02]  /*1230*/  ISETP.GE.AND.EX P1, PT, R31, UR13, PT, P1 ;  /* 0x0000000d1f007c0c */ /* 0x000fe4000bf26310 */
[----:B-1----:R-:W-:Y:S01]  /*1240*/  @!P4 IADD3 R26, P2, PT, R3, R14, RZ ;  /* 0x0000000e031ac210 */ /* 0x002fe20007f5e0ff */
[----:B------:R-:W-:Y:S02]  /*1250*/  @!P3 IMAD.WIDE.U32 R10, R27, R10, R16 ;  /* 0x0000000a1b0ab225 */ /* 0x000fe400078e0010 */
[----:B------:R-:W1:Y:S02]  /*1260*/  @!P0 LDC.64 R16, c[0x0][0x3a0] ;  /* 0x0000e800ff108b82 */ /* 0x000e640000000a00 */
[----:B0-----:R-:W-:Y:S01]  /*1270*/  @!P0 IMAD R14, R29, R4, RZ ;  /* 0x000000041d0e8224 */ /* 0x001fe200078e02ff */
[----:B------:R-:W-:Y:S02]  /*1280*/  @!P3 IADD3 R11, PT, PT, R11, R49, RZ ;  /* 0x000000310b0bb210 */ /* 0x000fe40007ffe0ff */
[----:B------:R-:W-:Y:S01]  /*1290*/  @!P4 IADD3.X R27, PT, PT, R8, R15, RZ, P2, !PT ;  /* 0x0000000f081bc210 */ /* 0x000fe200017fe4ff */
[----:B------:R-:W-:Y:S01]  /*12a0*/  @!P0 IMAD R5, R21, R5, R14 ;  /* 0x0000000515058224 */ /* 0x000fe200078e020e */
[----:B------:R-:W-:Y:S01]  /*12b0*/  IADD3 R8, PT, PT, R25, 0xd0, RZ ;  /* 0x000000d019087810 */ /* 0x000fe20007ffe0ff */
[----:B------:R-:W0:Y:S01]  /*12c0*/  @!P1 LDC.64 R14, c[0x0][0x3f8] ;  /* 0x0000fe00ff0e9b82 */ /* 0x000e220000000a00 */
[----:B------:R-:W-:-:S02]  /*12d0*/  @!P3 SHF.L.U32 R51, R10, 0x1, RZ ;  /* 0x000000010a33b819 */ /* 0x000fc400000006ff */
[----:B------:R-:W-:Y:S02]  /*12e0*/  @!P3 SHF.L.U64.HI R28, R10, 0x1, R11 ;  /* 0x000000010a1cb819 */ /* 0x000fe4000001020b */
[----:B------:R-:W-:-:S03]  /*12f0*/  ISETP.GE.U32.AND P2, PT, R8, UR12, PT ;  /* 0x0000000c08007c0c */ /* 0x000fc6000bf46070 */
[----:B------:R-:W4:Y:S01]  /*1300*/  @!P0 LDC.64 R10, c[0x0][0x398] ;  /* 0x0000e600ff0a8b82 */ /* 0x000f220000000a00 */
[----:B------:R-:W-:Y:S02]  /*1310*/  SHF.R.S32.HI R29, RZ, 0x1f, R8 ;  /* 0x0000001fff1d7819 */ /* 0x000fe40000011408 */
[----:B------:R-:W-:Y:S02]  /*1320*/  @!P0 MOV R48, R58 ;  /* 0x0000003a00308202 */ /* 0x000fe40000000f00 */
[----:B------:R-:W-:Y:S02]  /*1330*/  @!P0 MOV R49, R61 ;  /* 0x0000003d00318202 */ /* 0x000fe40000000f00 */
[----:B------:R-:W-:Y:S02]  /*1340*/  MOV R3, RZ ;  /* 0x000000ff00037202 */ /* 0x000fe40000000f00 */
[----:B------:R-:W-:Y:S01]  /*1350*/  ISETP.GE.AND.EX P2, PT, R29, UR13, PT, P2 ;  /* 0x0000000d1d007c0c */ /* 0x000fe2000bf46320 */
[----:B------:R-:W-:-:S04]  /*1360*/  @!P0 IMAD.WIDE.U32 R48, R21, R4, R48 ;  /* 0x0000000415308225 */ /* 0x000fc800078e0030 */
[----:B------:R-:W-:Y:S01]  /*1370*/  HFMA2 R4, -RZ, RZ, 0, 0 ;  /* 0x00000000ff047431 */ /* 0x000fe200000001ff */
[----:B---3--:R-:W-:Y:S01]  /*1380*/  @!P3 IADD3 R20, P5, PT, R51, R6, RZ ;  /* 0x000000063314b210 */ /* 0x008fe20007fbe0ff */
[----:B------:R2:W5:Y:S03]  /*1390*/  @!P4 LDG.E R3, desc[UR10][R18.64] ;  /* 0x0000000a1203c981 */ /* 0x000566000c1e1900 */
[----:B------:R-:W-:Y:S02]  /*13a0*/  @!P3 IADD3.X R21, PT, PT, R28, R7, RZ, P5, !PT ;  /* 0x000000071c15b210 */ /* 0x000fe40002ffe4ff */
[----:B------:R-:W-:Y:S02]  /*13b0*/  CS2R R6, SRZ ;  /* 0x0000000000067805 */ /* 0x000fe4000001ff00 */
[----:B------:R-:W-:Y:S01]  /*13c0*/  @!P0 IADD3 R5, PT, PT, R49, R5, RZ ;  /* 0x0000000531058210 */ /* 0x000fe20007ffe0ff */
[----:B------:R-:W-:Y:S01]  /*13d0*/  UIMAD.WIDE UR8, UR6, 0x8, UR8 ;  /* 0x00000008060878a5 */ /* 0x000fe2000f8e0208 */
[----:B------:R-:W5:Y:S01]  /*13e0*/  @!P4 LDG.E R4, desc[UR10][R26.64] ;  /* 0x0000000a1a04c981 */ /* 0x000f62000c1e1900 */
[----:B--2---:R-:W-:-:S02]  /*13f0*/  @!P3 IADD3 R18, P6, PT, R51, R12, RZ ;  /* 0x0000000c3312b210 */ /* 0x004fc40007fde0ff */
[----:B------:R-:W-:Y:S02]  /*1400*/  @!P0 SHF.L.U32 R51, R48, 0x1, RZ ;  /* 0x0000000130338819 */ /* 0x000fe400000006ff */
[----:B------:R-:W-:Y:S02]  /*1410*/  @!P3 IADD3.X R19, PT, PT, R28, R13, RZ, P6, !PT ;  /* 0x0000000d1c13b210 */ /* 0x000fe400037fe4ff */
[----:B------:R-:W-:Y:S01]  /*1420*/  @!P0 SHF.L.U64.HI R28, R48, 0x1, R5 ;  /* 0x00000001301c8819 */ /* 0x000fe20000010205 */
[----:B------:R-:W2:Y:S01]  /*1430*/  @!P2 LDC.64 R12, c[0x0][0x3f8] ;  /* 0x0000fe00ff0cab82 */ /* 0x000ea20000000a00 */
[----:B-1----:R-:W-:Y:S01]  /*1440*/  @!P0 IADD3 R52, P4, PT, R51, R16, RZ ;  /* 0x0000001033348210 */ /* 0x002fe20007f9e0ff */
[----:B------:R1:W5:Y:S01]  /*1450*/  @!P3 LDG.E R6, desc[UR10][R18.64] ;  /* 0x0000000a1206b981 */ /* 0x000362000c1e1900 */
[----:B0-----:R-:W-:Y:S01]  /*1460*/  @!P1 IMAD R31, R31, R14, RZ ;  /* 0x0000000e1f1f9224 */ /* 0x001fe200078e02ff */
[----:B------:R-:W-:Y:S02]  /*1470*/  MOV R48, UR8 ;  /* 0x0000000800307c02 */ /* 0x000fe40008000f00 */
[----:B------:R-:W-:-:S02]  /*1480*/  MOV R49, UR9 ;  /* 0x0000000900317c02 */ /* 0x000fc40008000f00 */
[----:B------:R-:W-:Y:S02]  /*1490*/  @!P0 IADD3.X R53, PT, PT, R28, R17, RZ, P4, !PT ;  /* 0x000000111c358210 */ /* 0x000fe400027fe4ff */
[----:B-1----:R-:W-:Y:S01]  /*14a0*/  @!P1 MOV R18, R58 ;  /* 0x0000003a00129202 */ /* 0x002fe20000000f00 */
[----:B------:R-:W0:Y:S01]  /*14b0*/  @!P1 LDC.64 R16, c[0x0][0x3a0] ;  /* 0x0000e800ff109b82 */ /* 0x000e220000000a00 */
[----:B------:R-:W-:Y:S01]  /*14c0*/  @!P1 MOV R19, R61 ;  /* 0x0000003d00139202 */ /* 0x000fe20000000f00 */
[----:B------:R-:W5:Y:S01]  /*14d0*/  @!P0 LDG.E R7, desc[UR10][R52.64] ;  /* 0x0000000a34078981 */ /* 0x000f62000c1e1900 */
[----:B----4-:R-:W-:Y:S01]  /*14e0*/  @!P0 IADD3 R50, P4, PT, R51, R10, RZ ;  /* 0x0000000a33328210 */ /* 0x010fe20007f9e0ff */
[C---:B------:R-:W-:Y:S01]  /*14f0*/  @!P1 IMAD R51, R30.reuse, R15, R31 ;  /* 0x0000000f1e339224 */ /* 0x040fe200078e021f */
[----:B------:R-:W-:Y:S01]  /*1500*/  MOV R5, RZ ;  /* 0x000000ff00057202 */ /* 0x000fe20000000f00 */
[----:B------:R-:W-:Y:S02]  /*1510*/  @!P1 IMAD.WIDE.U32 R30, R30, R14, R18 ;  /* 0x0000000e1e1e9225 */ /* 0x000fe400078e0012 */
[----:B------:R-:W3:Y:S01]  /*1520*/  LDG.E.64 R14, desc[UR10][R48.64] ;  /* 0x0000000a300e7981 */ /* 0x000ee2000c1e1b00 */
[----:B------:R-:W-:Y:S01]  /*1530*/  IADD3 R26, PT, PT, R25, 0xe0, RZ ;  /* 0x000000e0191a7810 */ /* 0x000fe20007ffe0ff */
[----:B------:R-:W1:Y:S02]  /*1540*/  @!P1 LDC.64 R18, c[0x0][0x398] ;  /* 0x0000e600ff129b82 */ /* 0x000e640000000a00 */
[----:B------:R4:W5:Y:S01]  /*1550*/  @!P3 LDG.E R5, desc[UR10][R20.64] ;  /* 0x0000000a1405b981 */ /* 0x000962000c1e1900 */
[----:B------:R-:W-:-:S02]  /*1560*/  ISETP.GE.U32.AND P3, PT, R26, UR12, PT ;  /* 0x0000000c1a007c0c */ /* 0x000fc4000bf66070 */
[----:B------:R-:W-:-:S04]  /*1570*/  SHF.R.S32.HI R27, RZ, 0x1f, R26 ;  /* 0x0000001fff1b7819 */ /* 0x000fc8000001141a */
[----:B------:R-:W-:Y:S01]  /*1580*/  ISETP.GE.AND.EX P3, PT, R27, UR13, PT, P3 ;  /* 0x0000000d1b007c0c */ /* 0x000fe2000bf66330 */
[----:B--2---:R-:W-:Y:S01]  /*1590*/  @!P2 IMAD R29, R29, R12, RZ ;  /* 0x0000000c1d1da224 */ /* 0x004fe200078e02ff */
[----:B------:R-:W-:Y:S01]  /*15a0*/  @!P1 IADD3 R31, PT, PT, R31, R51, RZ ;  /* 0x000000331f1f9210 */ /* 0x000fe20007ffe0ff */
[----:B----4-:R-:W2:Y:S01]  /*15b0*/  @!P2 LDC.64 R20, c[0x0][0x3a0] ;  /* 0x0000e800ff14ab82 */ /* 0x010ea20000000a00 */
[----:B------:R-:W-:Y:S02]  /*15c0*/  @!P2 MOV R54, R58 ;  /* 0x0000003a0036a202 */ /* 0x000fe40000000f00 */
[----:B------:R-:W-:Y:S02]  /*15d0*/  @!P2 MOV R55, R61 ;  /* 0x0000003d0037a202 */ /* 0x000fe40000000f00 */
[----:B------:R-:W-:Y:S02]  /*15e0*/  @!P0 IADD3.X R51, PT, PT, R28, R11, RZ, P4, !PT ;  /* 0x0000000b1c338210 */ /* 0x000fe400027fe4ff */
[C---:B------:R-:W-:Y:S01]  /*15f0*/  @!P1 SHF.L.U32 R53, R30.reuse, 0x1, RZ ;  /* 0x000000011e359819 */ /* 0x040fe200000006ff */
[----:B------:R-:W4:Y:S01]  /*1600*/  @!P2 LDC.64 R10, c[0x0][0x398] ;  /* 0x0000e600ff0aab82 */ /* 0x000f220000000a00 */
[----:B------:R-:W-:Y:S01]  /*1610*/  @!P1 SHF.L.U64.HI R30, R30, 0x1, R31 ;  /* 0x000000011e1e9819 */ /* 0x000fe2000001021f */
[----:B------:R-:W-:-:S02]  /*1620*/  @!P2 IMAD R31, R8, R13, R29 ;  /* 0x0000000d081fa224 */ /* 0x000fc400078e021d */
[----:B------:R-:W-:-:S04]  /*1630*/  @!P2 IMAD.WIDE.U32 R54, R8, R12, R54 ;  /* 0x0000000c0836a225 */ /* 0x000fc800078e0036 */
[----:B------:R-:W-:Y:S01]  /*1640*/  HFMA2 R8, -RZ, RZ, 0, 0 ;  /* 0x00000000ff087431 */ /* 0x000fe200000001ff */
[----:B------:R-:W2:Y:S01]  /*1650*/  @!P3 LDC.64 R12, c[0x0][0x3f8] ;  /* 0x0000fe00ff0cbb82 */ /* 0x000ea20000000a00 */
[----:B------:R-:W-:Y:S02]  /*1660*/  IADD3 R25, PT, PT, R25, 0xf0, RZ ;  /* 0x000000f019197810 */ /* 0x000fe40007ffe0ff */
[----:B0-----:R-:W-:Y:S02]  /*1670*/  @!P1 IADD3 R16, P5, PT, R53, R16, RZ ;  /* 0x0000001035109210 */ /* 0x001fe40007fbe0ff */
[----:B------:R-:W-:Y:S02]  /*1680*/  ISETP.GE.U32.AND P4, PT, R25, UR12, PT ;  /* 0x0000000c19007c0c */ /* 0x000fe4000bf86070 */
[----:B------:R-:W-:Y:S01]  /*1690*/  SHF.R.S32.HI R29, RZ, 0x1f, R25 ;  /* 0x0000001fff1d7819 */ /* 0x000fe20000011419 */
[----:B------:R0:W5:Y:S01]  /*16a0*/  @!P0 LDG.E R8, desc[UR10][R50.64] ;  /* 0x0000000a32088981 */ /* 0x000162000c1e1900 */
[----:B-1----:R-:W-:-:S02]  /*16b0*/  @!P1 IADD3 R52, P0, PT, R53, R18, RZ ;  /* 0x0000001235349210 */ /* 0x002fc40007f1e0ff */
[----:B------:R-:W-:Y:S02]  /*16c0*/  CS2R R48, SRZ ;  /* 0x0000000000307805 */ /* 0x000fe4000001ff00 */
[----:B------:R-:W-:Y:S02]  /*16d0*/  ISETP.GE.AND.EX P4, PT, R29, UR13, PT, P4 ;  /* 0x0000000d1d007c0c */ /* 0x000fe4000bf86340 */
[C---:B------:R-:W-:Y:S02]  /*16e0*/  @!P1 IADD3.X R17, PT, PT, R30.reuse, R17, RZ, P5, !PT ;  /* 0x000000111e119210 */ /* 0x040fe40002ffe4ff */
[----:B------:R-:W-:Y:S02]  /*16f0*/  @!P1 IADD3.X R53, PT, PT, R30, R19, RZ, P0, !PT ;  /* 0x000000131e359210 */ /* 0x000fe400007fe4ff */
[----:B0-----:R-:W-:Y:S02]  /*1700*/  CS2R R50, SRZ ;  /* 0x0000000000327805 */ /* 0x001fe4000001ff00 */
[----:B------:R-:W-:Y:S01]  /*1710*/  @!P2 IADD3 R31, PT, PT, R55, R31, RZ ;  /* 0x0000001f371fa210 */ /* 0x000fe20007ffe0ff */
[----:B------:R0:W5:Y:S01]  /*1720*/  @!P1 LDG.E R48, desc[UR10][R16.64] ;  /* 0x0000000a10309981 */ /* 0x000162000c1e1900 */
[----:B------:R-:W-:-:S02]  /*1730*/  @!P2 SHF.L.U32 R55, R54, 0x1, RZ ;  /* 0x000000013637a819 */ /* 0x000fc400000006ff */
[----:B------:R-:W-:Y:S01]  /*1740*/  @!P2 SHF.L.U64.HI R28, R54, 0x1, R31 ;  /* 0x00000001361ca819 */ /* 0x000fe2000001021f */
[----:B------:R1:W5:Y:S01]  /*1750*/  @!P1 LDG.E R50, desc[UR10][R52.64] ;  /* 0x0000000a34329981 */ /* 0x000362000c1e1900 */
[----:B----4-:R-:W-:Y:S01]  /*1760*/  @!P2 IADD3 R54, P1, PT, R55, R10, RZ ;  /* 0x0000000a3736a210 */ /* 0x010fe20007f3e0ff */
[----:B--2---:R-:W-:Y:S01]  /*1770*/  @!P3 IMAD R27, R27, R12, RZ ;  /* 0x0000000c1b1bb224 */ /* 0x004fe200078e02ff */
[----:B------:R-:W-:Y:S01]  /*1780*/  @!P2 IADD3 R20, P5, PT, R55, R20, RZ ;  /* 0x000000143714a210 */ /* 0x000fe20007fbe0ff */
[----:B------:R-:W2:Y:S01]  /*1790*/  @!P4 LDC.64 R18, c[0x0][0x3f8] ;  /* 0x0000fe00ff12cb82 */ /* 0x000ea20000000a00 */
[----:B------:R-:W-:Y:S02]  /*17a0*/  @!P2 IADD3.X R55, PT, PT, R28, R11, RZ, P1, !PT ;  /* 0x0000000b1c37a210 */ /* 0x000fe40000ffe4ff */
[----:B------:R-:W-:Y:S02]  /*17b0*/  @!P3 MOV R10, R58 ;  /* 0x0000003a000ab202 */ /* 0x000fe40000000f00 */
[----:B------:R-:W-:-:S02]  /*17c0*/  @!P3 MOV R11, R61 ;  /* 0x0000003d000bb202 */ /* 0x000fc40000000f00 */
[----:B------:R-:W-:Y:S01]  /*17d0*/  ISETP.NE.AND P0, PT, RZ, UR7, PT ;  /* 0x00000007ff007c0c */ /* 0x000fe2000bf05270 */
[C---:B------:R-:W-:Y:S01]  /*17e0*/  @!P3 IMAD R57, R26.reuse, R13, R27 ;  /* 0x0000000d1a39b224 */ /* 0x040fe200078e021b */
[----:B0-----:R-:W0:Y:S01]  /*17f0*/  @!P3 LDC.64 R16, c[0x0][0x3a0] ;  /* 0x0000e800ff10bb82 */ /* 0x001e220000000a00 */
[----:B------:R-:W-:Y:S01]  /*1800*/  @!P3 IMAD.WIDE.U32 R12, R26, R12, R10 ;  /* 0x0000000c1a0cb225 */ /* 0x000fe200078e000a */
[----:B------:R-:W-:Y:S01]  /*1810*/  @!P2 IADD3.X R21, PT, PT, R28, R21, RZ, P5, !PT ;  /* 0x000000151c15a210 */ /* 0x000fe20002ffe4ff */
[----:B------:R-:W5:Y:S03]  /*1820*/  @!P2 LDG.E R51, desc[UR10][R54.64] ;  /* 0x0000000a3633a981 */ /* 0x000f66000c1e1900 */
[----:B------:R-:W-:Y:S01]  /*1830*/  @!P3 IADD3 R13, PT, PT, R13, R57, RZ ;  /* 0x000000390d0db210 */ /* 0x000fe20007ffe0ff */
[----:B------:R4:W5:Y:S01]  /*1840*/  @!P2 LDG.E R49, desc[UR10][R20.64] ;  /* 0x0000000a1431a981 */ /* 0x000962000c1e1900 */
[----:B------:R-:W0:Y:S01]  /*1850*/  @!P3 LDC.64 R10, c[0x0][0x398] ;  /* 0x0000e600ff0abb82 */ /* 0x000e220000000a00 */
[----:B-1----:R-:W-:-:S02]  /*1860*/  @!P3 SHF.L.U32 R53, R12, 0x1, RZ ;  /* 0x000000010c35b819 */ /* 0x002fc400000006ff */
[----:B------:R-:W-:-:S05]  /*1870*/  @!P3 SHF.L.U64.HI R28, R12, 0x1, R13 ;  /* 0x000000010c1cb819 */ /* 0x000fca000001020d */
[----:B------:R-:W1:Y:S08]  /*1880*/  LDC.64 R30, c[0x0][0x3a8] ;  /* 0x0000ea00ff1e7b82 */ /* 0x000e700000000a00 */
[----:B------:R-:W1:Y:S08]  /*1890*/  @P0 LDC.64 R26, c[0x0][0x3b0] ;  /* 0x0000ec00ff1a0b82 */ /* 0x000e700000000a00 */
[----:B------:R-:W1:Y:S08]  /*18a0*/  @!P4 LDC.64 R12, c[0x0][0x3a0] ;  /* 0x0000e800ff0ccb82 */ /* 0x000e700000000a00 */
[----:B----4-:R-:W4:Y:S01]  /*18b0*/  @!P4 LDC.64 R20, c[0x0][0x398] ;  /* 0x0000e600ff14cb82 */ /* 0x010f220000000a00 */
[----:B--2---:R-:W-:Y:S01]  /*18c0*/  @!P4 IMAD R52, R29, R18, RZ ;  /* 0x000000121d34c224 */ /* 0x004fe200078e02ff */
[----:B------:R-:W-:-:S02]  /*18d0*/  @!P4 MOV R54, R58 ;  /* 0x0000003a0036c202 */ /* 0x000fc40000000f00 */
[----:B------:R-:W-:Y:S01]  /*18e0*/  @!P4 MOV R55, R61 ;  /* 0x0000003d0037c202 */ /* 0x000fe20000000f00 */
[----:B------:R-:W-:Y:S01]  /*18f0*/  @!P4 IMAD R29, R25, R19, R52 ;  /* 0x00000013191dc224 */ /* 0x000fe200078e0234 */
[----:B0-----:R-:W-:Y:S01]  /*1900*/  @!P3 IADD3 R16, P1, PT, R53, R16, RZ ;  /* 0x000000103510b210 */ /* 0x001fe20007f3e0ff */
[----:B------:R-:W-:Y:S01]  /*1910*/  @!P4 IMAD.WIDE.U32 R18, R25, R18, R54 ;  /* 0x000000121912c225 */ /* 0x000fe200078e0036 */
[----:B------:R-:W-:Y:S02]  /*1920*/  LEA R25, R23, R24, 0x6 ;  /* 0x0000001817197211 */ /* 0x000fe400078e30ff */
[----:B------:R-:W-:Y:S02]  /*1930*/  @!P3 IADD3.X R17, PT, PT, R28, R17, RZ, P1, !PT ;  /* 0x000000111c11b210 */ /* 0x000fe40000ffe4ff */
[----:B------:R-:W-:Y:S02]  /*1940*/  @!P3 IADD3 R24, P1, PT, R53, R10, RZ ;  /* 0x0000000a3518b210 */ /* 0x000fe40007f3e0ff */
[----:B------:R-:W-:-:S02]  /*1950*/  @!P4 IADD3 R29, PT, PT, R19, R29, RZ ;  /* 0x0000001d131dc210 */ /* 0x000fc40007ffe0ff */
[----:B------:R-:W-:Y:S01]  /*1960*/  @!P4 SHF.L.U32 R19, R18, 0x1, RZ ;  /* 0x000000011213c819 */ /* 0x000fe200000006ff */
[----:B-1----:R-:W-:-:S04]  /*1970*/  IMAD.WIDE R30, R25, 0x4, R30 ;  /* 0x00000004191e7825 */ /* 0x002fc800078e021e */
[----:B------:R-:W-:Y:S01]  /*1980*/  HFMA2 R52, -RZ, RZ, 0, 0 ;  /* 0x00000000ff347431 */ /* 0x000fe200000001ff */
[----:B------:R-:W-:Y:S01]  /*1990*/  @!P4 SHF.L.U64.HI R10, R18, 0x1, R29 ;  /* 0x00000001120ac819 */ /* 0x000fe2000001021d */
[----:B------:R-:W-:Y:S01]  /*19a0*/  @P0 IMAD.WIDE R26, R25, 0x4, R26 ;  /* 0x00000004191a0825 */ /* 0x000fe200078e021a */
[----:B------:R-:W-:Y:S02]  /*19b0*/  @!P3 IADD3.X R25, PT, PT, R28, R11, RZ, P1, !PT ;  /* 0x0000000b1c19b210 */ /* 0x000fe40000ffe4ff */
[C---:B------:R-:W-:Y:S02]  /*19c0*/  @!P4 IADD3 R18, P1, PT, R19.reuse, R12, RZ ;  /* 0x0000000c1312c210 */ /* 0x040fe40007f3e0ff */
[----:B----4-:R-:W-:Y:S02]  /*19d0*/  @!P4 IADD3 R20, P2, PT, R19, R20, RZ ;  /* 0x000000141314c210 */ /* 0x010fe40007f5e0ff */
[----:B------:R-:W-:Y:S02]  /*19e0*/  CS2R R54, SRZ ;  /* 0x0000000000367805 */ /* 0x000fe4000001ff00 */
[----:B------:R-:W-:Y:S01]  /*19f0*/  MOV R53, RZ ;  /* 0x000000ff00357202 */ /* 0x000fe20000000f00 */
[----:B------:R0:W5:Y:S01]  /*1a00*/  @!P3 LDG.E R52, desc[UR10][R16.64] ;  /* 0x0000000a1034b981 */ /* 0x000162000c1e1900 */
[----:B------:R-:W-:-:S02]  /*1a10*/  @!P4 IADD3.X R19, PT, PT, R10, R13, RZ, P1, !PT ;  /* 0x0000000d0a13c210 */ /* 0x000fc40000ffe4ff */
[----:B------:R-:W-:Y:S01]  /*1a20*/  @!P4 IADD3.X R21, PT, PT, R10, R21, RZ, P2, !PT ;  /* 0x000000150a15c210 */ /* 0x000fe200017fe4ff */
[----:B------:R0:W5:Y:S04]  /*1a30*/  LDG.E.64 R12, desc[UR10][R30.64] ;  /* 0x0000000a1e0c7981 */ /* 0x000168000c1e1b00 */
[----:B------:R0:W5:Y:S04]  /*1a40*/  @!P3 LDG.E R53, desc[UR10][R24.64] ;  /* 0x0000000a1835b981 */ /* 0x000168000c1e1900 */
[----:B------:R0:W5:Y:S04]  /*1a50*/  @!P4 LDG.E R55, desc[UR10][R18.64] ;  /* 0x0000000a1237c981 */ /* 0x000168000c1e1900 */
[----:B------:R0:W5:Y:S01]  /*1a60*/  @!P4 LDG.E R54, desc[UR10][R20.64] ;  /* 0x0000000a1436c981 */ /* 0x000162000c1e1900 */
[----:B------:R-:W-:-:S06]  /*1a70*/  CS2R R10, SRZ ;  /* 0x00000000000a7805 */ /* 0x000fcc000001ff00 */
[----:B------:R0:W5:Y:S01]  /*1a80*/  @P0 LDG.E.64 R10, desc[UR10][R26.64] ;  /* 0x0000000a1a0a0981 */ /* 0x000162000c1e1b00 */
[----:B------:R-:W-:Y:S01]  /*1a90*/  UISETP.NE.AND UP1, UPT, UR7, URZ, UPT ;  /* 0x000000ff0700728c */ /* 0x000fe2000bf25270 */
[----:B------:R-:W-:Y:S01]  /*1aa0*/  UMOV UR12, 0x3f800000 ;  /* 0x3f800000000c7882 */ /* 0x000fe20000000000 */
[----:B---3--:R-:W-:-:S13]  /*1ab0*/  R2UR UR9, R14 ;  /* 0x000000000e0972ca */ /* 0x008fda00000e0000 */
        /* <DEDUP_REMOVED lines=11> */
[--C-:B-----5:R-:W-:Y:S02]  /*1b70*/  HADD2.F32 R16, -RZ, R47.reuse.H0_H0 ;  /* 0x2000002fff107230 */ /* 0x120fe40000004100 */
[----:B------:R-:W-:Y:S02]  /*1b80*/  HADD2.F32 R17, -RZ, R47.H1_H1 ;  /* 0x3000002fff117230 */ /* 0x000fe40000004100 */
[--C-:B------:R-:W-:Y:S02]  /*1b90*/  HADD2.F32 R15, -RZ, R46.reuse.H0_H0 ;  /* 0x2000002eff0f7230 */ /* 0x100fe40000004100 */
[----:B------:R-:W-:Y:S01]  /*1ba0*/  FADD.FTZ R16, R16, -UR9 ;  /* 0x8000000910107e21 */ /* 0x000fe20008010000 */
[----:B------:R-:W-:Y:S02]  /*1bb0*/  HADD2.F32 R24, -RZ, R45.H0_H0 ;  /* 0x2000002dff187230 */ /* 0x000fe40000004100 */
[----:B------:R-:W-:Y:S01]  /*1bc0*/  FADD.FTZ R17, R17, -UR9 ;  /* 0x8000000911117e21 */ /* 0x000fe20008010000 */
[----:B------:R-:W-:-:S02]  /*1bd0*/  HADD2.F32 R14, -RZ, R46.H1_H1 ;  /* 0x3000002eff0e7230 */ /* 0x000fc40000004100 */
[----:B------:R-:W-:Y:S01]  /*1be0*/  FMUL.FTZ R19, R12, R15 ;  /* 0x0000000f0c137220 */ /* 0x000fe20000410000 */
[----:B------:R-:W-:Y:S01]  /*1bf0*/  FMUL.FTZ R16, R16, UR12 ;  /* 0x0000000c10107c20 */ /* 0x000fe20008410000 */
[----:B------:R-:W-:Y:S02]  /*1c00*/  HADD2.F32 R25, -RZ, R44.H0_H0 ;  /* 0x2000002cff197230 */ /* 0x000fe40000004100 */
[----:B------:R-:W-:Y:S01]  /*1c10*/  FADD.FTZ R24, R24, -UR9 ;  /* 0x8000000918187e21 */ /* 0x000fe20008010000 */
[----:B------:R-:W-:Y:S01]  /*1c20*/  FMUL.FTZ R18, R13, R14 ;  /* 0x0000000e0d127220 */ /* 0x000fe20000410000 */
[----:B------:R-:W-:Y:S01]  /*1c30*/  FMUL.FTZ R17, R17, UR12 ;  /* 0x0000000c11117c20 */ /* 0x000fe20008410000 */
[----:B------:R-:W-:Y:S01]  /*1c40*/  FADD.FTZ R21, RZ, R19 ;  /* 0x00000013ff157221 */ /* 0x000fe20000010000 */
[----:B------:R-:W-:Y:S01]  /*1c50*/  FFMA.FTZ R20, R16, R19, RZ ;  /* 0x0000001310147223 */ /* 0x000fe200000100ff */
[----:B------:R-:W-:Y:S01]  /*1c60*/  FMUL.FTZ R27, R24, UR12 ;  /* 0x0000000c181b7c20 */ /* 0x000fe20008410000 */
[----:B------:R-:W-:Y:S01]  /*1c70*/  FMUL.FTZ R24, R12, R25 ;  /* 0x000000190c187220 */ /* 0x000fe20000410000 */
[----:B------:R-:W-:Y:S01]  /*1c80*/  FADD.FTZ R21, R18, R21 ;  /* 0x0000001512157221 */ /* 0x000fe20000010000 */
[----:B------:R-:W-:Y:S01]  /*1c90*/  FFMA.FTZ R20, R17, R18, R20 ;  /* 0x0000001211147223 */ /* 0x000fe20000010014 */
[----:B------:R-:W-:-:S02]  /*1ca0*/  HADD2.F32 R19, -RZ, R45.H1_H1 ;  /* 0x3000002dff137230 */ /* 0x000fc40000004100 */
[----:B------:R-:W-:Y:S01]  /*1cb0*/  FFMA.FTZ R16, R15, R16, RZ ;  /* 0x000000100f107223 */ /* 0x000fe200000100ff */
[----:B------:R-:W-:Y:S01]  /*1cc0*/  FADD.FTZ R18, RZ, R15 ;  /* 0x0000000fff127221 */ /* 0x000fe20000010000 */
[----:B------:R-:W-:Y:S01]  /*1cd0*/  FFMA.FTZ R26, R27, R24, R20 ;  /* 0x000000181b1a7223 */ /* 0x000fe20000010014 */
[----:B------:R-:W-:Y:S02]  /*1ce0*/  HADD2.F32 R20, -RZ, R44.H1_H1 ;  /* 0x3000002cff147230 */ /* 0x000fe40000004100 */
[C---:B------:R-:W-:Y:S01]  /*1cf0*/  FFMA.FTZ R16, R25.reuse, R27, R16 ;  /* 0x0000001b19107223 */ /* 0x040fe20000010010 */
[----:B------:R-:W-:Y:S01]  /*1d00*/  FADD.FTZ R15, R25, R18 ;  /* 0x00000012190f7221 */ /* 0x000fe20000010000 */
[----:B------:R-:W-:Y:S01]  /*1d10*/  FADD.FTZ R19, R19, -UR9 ;  /* 0x8000000913137e21 */ /* 0x000fe20008010000 */
[--C-:B------:R-:W-:Y:S02]  /*1d20*/  HADD2.F32 R25, -RZ, R43.reuse.H0_H0 ;  /* 0x2000002bff197230 */ /* 0x100fe40000004100 */
[----:B------:R-:W-:Y:S01]  /*1d30*/  FADD.FTZ R18, R21, R24 ;  /* 0x0000001815127221 */ /* 0x000fe20000010000 */
[----:B------:R-:W-:Y:S01]  /*1d40*/  FFMA.FTZ R17, R14, R17, RZ ;  /* 0x000000110e117223 */ /* 0x000fe200000100ff */
[----:B------:R-:W-:Y:S01]  /*1d50*/  FADD.FTZ R21, RZ, R14 ;  /* 0x0000000eff157221 */ /* 0x000fe20000010000 */
[----:B------:R-:W-:Y:S01]  /*1d60*/  FMUL.FTZ R19, R19, UR12 ;  /* 0x0000000c13137c20 */ /* 0x000fe20008410000 */
[----:B------:R-:W-:Y:S01]  /*1d70*/  FMUL.FTZ R24, R13, R20 ;  /* 0x000000140d187220 */ /* 0x000fe20000410000 */
[----:B------:R-:W-:Y:S01]  /*1d80*/  FADD.FTZ R25, R25, -UR9 ;  /* 0x8000000919197e21 */ /* 0x000fe20008010000 */
[C---:B------:R-:W-:Y:S01]  /*1d90*/  FADD.FTZ R14, R20.reuse, R21 ;  /* 0x00000015140e7221 */ /* 0x040fe20000010000 */
[----:B------:R-:W-:Y:S01]  /*1da0*/  FFMA.FTZ R17, R20, R19, R17 ;  /* 0x0000001314117223 */ /* 0x000fe20000010011 */
[----:B------:R-:W-:-:S02]  /*1db0*/  HADD2.F32 R20, -RZ, R43.H1_H1 ;  /* 0x3000002bff147230 */ /* 0x000fc40000004100 */
[----:B------:R-:W-:Y:S01]  /*1dc0*/  FFMA.FTZ R19, R19, R24, R26 ;  /* 0x0000001813137223 */ /* 0x000fe2000001001a */
[--C-:B------:R-:W-:Y:S02]  /*1dd0*/  HADD2.F32 R21, -RZ, R42.reuse.H0_H0 ;  /* 0x2000002aff157230 */ /* 0x100fe40000004100 */
[----:B------:R-:W-:Y:S01]  /*1de0*/  FMUL.FTZ R26, R25, UR12 ;  /* 0x0000000c191a7c20 */ /* 0x000fe20008410000 */
[----:B------:R-:W-:Y:S01]  /*1df0*/  FADD.FTZ R18, R24, R18 ;  /* 0x0000001218127221 */ /* 0x000fe20000010000 */
[----:B------:R-:W-:Y:S01]  /*1e00*/  FADD.FTZ R24, R20, -UR9 ;  /* 0x8000000914187e21 */ /* 0x000fe20008010000 */
[----:B------:R-:W-:Y:S02]  /*1e10*/  HADD2.F32 R28, -RZ, R42.H1_H1 ;  /* 0x3000002aff1c7230 */ /* 0x000fe40000004100 */
[----:B------:R-:W-:Y:S01]  /*1e20*/  FADD.FTZ R15, R15, R21 ;  /* 0x000000150f0f7221 */ /* 0x000fe20000010000 */
[----:B------:R-:W-:Y:S01]  /*1e30*/  FFMA.FTZ R16, R21, R26, R16 ;  /* 0x0000001a15107223 */ /* 0x000fe20000010010 */
[----:B------:R-:W-:-:S02]  /*1e40*/  HADD2.F32 R20, -RZ, R41.H0_H0 ;  /* 0x20000029ff147230 */ /* 0x000fc40000004100 */
[----:B------:R-:W-:Y:S01]  /*1e50*/  FMUL.FTZ R21, R12, R21 ;  /* 0x000000150c157220 */ /* 0x000fe20000410000 */
[----:B------:R-:W-:Y:S01]  /*1e60*/  FMUL.FTZ R24, R24, UR12 ;  /* 0x0000000c18187c20 */ /* 0x000fe20008410000 */
[----:B------:R-:W-:Y:S01]  /*1e70*/  FMUL.FTZ R25, R13, R28 ;  /* 0x0000001c0d197220 */ /* 0x000fe20000410000 */
[----:B------:R-:W-:Y:S02]  /*1e80*/  HADD2.F32 R27, -RZ, R38.H0_H0 ;  /* 0x20000026ff1b7230 */ /* 0x000fe40000004100 */
[----:B------:R-:W-:Y:S01]  /*1e90*/  FFMA.FTZ R19, R26, R21, R19 ;  /* 0x000000151a137223 */ /* 0x000fe20000010013 */
[----:B------:R-:W-:Y:S01]  /*1ea0*/  FADD.FTZ R20, R20, -UR9 ;  /* 0x8000000914147e21 */ /* 0x000fe20008010000 */
[----:B------:R-:W-:Y:S01]  /*1eb0*/  FADD.FTZ R18, R18, R21 ;  /* 0x0000001512127221 */ /* 0x000fe20000010000 */
[----:B------:R-:W-:Y:S01]  /*1ec0*/  FFMA.FTZ R17, R28, R24, R17 ;  /* 0x000000181c117223 */ /* 0x000fe20000010011 */
[----:B------:R-:W-:Y:S02]  /*1ed0*/  HADD2.F32 R21, -RZ, R40.H0_H0 ;  /* 0x20000028ff157230 */ /* 0x000fe40000004100 */
[----:B------:R-:W-:Y:S01]  /*1ee0*/  FFMA.FTZ R19, R24, R25, R19 ;  /* 0x0000001918137223 */ /* 0x000fe20000010013 */
[----:B------:R-:W-:Y:S01]  /*1ef0*/  FMUL.FTZ R24, R20, UR12 ;  /* 0x0000000c14187c20 */ /* 0x000fe20008410000 */
[----:B------:R-:W-:-:S02]  /*1f00*/  HADD2.F32 R20, -RZ, R41.H1_H1 ;  /* 0x30000029ff147230 */ /* 0x000fc40000004100 */
[----:B------:R-:W-:Y:S01]  /*1f10*/  FADD.FTZ R18, R25, R18 ;  /* 0x0000001219127221 */ /* 0x000fe20000010000 */
[----:B------:R-:W-:Y:S01]  /*1f20*/  FMUL.FTZ R25, R12, R21 ;  /* 0x000000150c197220 */ /* 0x000fe20000410000 */
[----:B------:R-:W-:Y:S01]  /*1f30*/  FADD.FTZ R15, R15, R21 ;  /* 0x000000150f0f7221 */ /* 0x000fe20000010000 */
[----:B------:R-:W-:Y:S01]  /*1f40*/  FFMA.FTZ R16, R21, R24, R16 ;  /* 0x0000001815107223 */ /* 0x000fe20000010010 */
[--C-:B------:R-:W-:Y:S02]  /*1f50*/  HADD2.F32 R21, -RZ, R39.reuse.H0_H0 ;  /* 0x20000027ff157230 */ /* 0x100fe40000004100 */
[----:B------:R-:W-:Y:S01]  /*1f60*/  FADD.FTZ R20, R20, -UR9 ;  /* 0x8000000914147e21 */ /* 0x000fe20008010000 */
[----:B------:R-:W-:Y:S02]  /*1f70*/  HADD2.F32 R26, -RZ, R40.H1_H1 ;  /* 0x30000028ff1a7230 */ /* 0x000fe40000004100 */
[----:B------:R-:W-:Y:S01]  /*1f80*/  FFMA.FTZ R19, R24, R25, R19 ;  /* 0x0000001918137223 */ /* 0x000fe20000010013 */
[----:B------:R-:W-:Y:S01]  /*1f90*/  FADD.FTZ R18, R18, R25 ;  /* 0x0000001912127221 */ /* 0x000fe20000010000 */
[----:B------:R-:W-:Y:S01]  /*1fa0*/  FADD.FTZ R21, R21, -UR9 ;  /* 0x8000000915157e21 */ /* 0x000fe20008010000 */
[----:B------:R-:W-:Y:S01]  /*1fb0*/  FMUL.FTZ R24, R20, UR12 ;  /* 0x0000000c14187c20 */ /* 0x000fe20008410000 */
[----:B------:R-:W-:-:S02]  /*1fc0*/  HADD2.F32 R20, -RZ, R39.H1_H1 ;  /* 0x30000027ff147230 */ /* 0x000fc40000004100 */
[----:B------:R-:W-:Y:S01]  /*1fd0*/  FMUL.FTZ R25, R13, R26 ;  /* 0x0000001a0d197220 */ /* 0x000fe20000410000 */
[----:B------:R-:W-:Y:S01]  /*1fe0*/  FMUL.FTZ R21, R21, UR12 ;  /* 0x0000000c15157c20 */ /* 0x000fe20008410000 */
[----:B------:R-:W-:Y:S01]  /*1ff0*/  FFMA.FTZ R17, R26, R24, R17 ;  /* 0x000000181a117223 */ /* 0x000fe20000010011 */
[----:B------:R-:W-:Y:S01]  /*2000*/  FADD.FTZ R14, R14, R28 ;  /* 0x0000001c0e0e7221 */ /* 0x000fe20000010000 */
[----:B------:R-:W-:Y:S01]  /*2010*/  FFMA.FTZ R24, R24, R25, R19 ;  /* 0x0000001918187223 */ /* 0x000fe20000010013 */
[----:B------:R-:W-:Y:S01]  /*2020*/  FADD.FTZ R19, R20, -UR9 ;  /* 0x8000000914137e21 */ /* 0x000fe20008010000 */
[----:B------:R-:W-:Y:S01]  /*2030*/  FADD.FTZ R15, R15, R27 ;  /* 0x0000001b0f0f7221 */ /* 0x000fe20000010000 */
[----:B------:R-:W-:Y:S01]  /*2040*/  FFMA.FTZ R16, R27, R21, R16 ;  /* 0x000000151b107223 */ /* 0x000fe20000010010 */
[----:B------:R-:W-:Y:S01]  /*2050*/  FMUL.FTZ R27, R12, R27 ;  /* 0x0000001b0c1b7220 */ /* 0x000fe20000410000 */
[----:B------:R-:W-:Y:S01]  /*2060*/  FADD.FTZ R18, R25, R18 ;  /* 0x0000001219127221 */ /* 0x000fe20000010000 */
[----:B------:R-:W-:-:S02]  /*2070*/  HADD2.F32 R20, -RZ, R38.H1_H1 ;  /* 0x30000026ff147230 */ /* 0x000fc40000004100 */
[----:B------:R-:W-:Y:S01]  /*2080*/  FADD.FTZ R14, R14, R26 ;  /* 0x0000001a0e0e7221 */ /* 0x000fe20000010000 */
[----:B------:R-:W-:Y:S01]  /*2090*/  FMUL.FTZ R19, R19, UR12 ;  /* 0x0000000c13137c20 */ /* 0x000fe20008410000 */
[----:B------:R-:W-:Y:S01]  /*20a0*/  FADD.FTZ R25, R18, R27 ;  /* 0x0000001b12197221 */ /* 0x000fe20000010000 */
[----:B------:R-:W-:Y:S01]  /*20b0*/  FFMA.FTZ R26, R21, R27, R24 ;  /* 0x0000001b151a7223 */ /* 0x000fe20000010018 */
[--C-:B------:R-:W-:Y:S02]  /*20c0*/  HADD2.F32 R21, -RZ, R37.reuse.H0_H0 ;  /* 0x20000025ff157230 */ /* 0x100fe40000004100 */
[----:B------:R-:W-:Y:S01]  /*20d0*/  FMUL.FTZ R24, R13, R20 ;  /* 0x000000140d187220 */ /* 0x000fe20000410000 */
[----:B------:R-:W-:Y:S01]  /*20e0*/  FADD.FTZ R14, R14, R20 ;  /* 0x000000140e0e7221 */ /* 0x000fe20000010000 */
[----:B------:R-:W-:Y:S01]  /*20f0*/  FFMA.FTZ R18, R20, R19, R17 ;  /* 0x0000001314127223 */ /* 0x000fe20000010011 */
[----:B------:R-:W-:Y:S02]  /*2100*/  HADD2.F32 R20, -RZ, R37.H1_H1 ;  /* 0x30000025ff147230 */ /* 0x000fe40000004100 */
[----:B------:R-:W-:Y:S01]  /*2110*/  FADD.FTZ R17, R24, R25 ;  /* 0x0000001918117221 */ /* 0x000fe20000010000 */
[----:B------:R-:W-:Y:S01]  /*2120*/  FFMA.FTZ R19, R19, R24, R26 ;  /* 0x0000001813137223 */ /* 0x000fe2000001001a */
[----:B------:R-:W-:Y:S01]  /*2130*/  FADD.FTZ R21, R21, -UR9 ;  /* 0x8000000915157e21 */ /* 0x000fe20008010000 */
[----:B------:R-:W-:-:S02]  /*2140*/  HADD2.F32 R25, -RZ, R36.H0_H0 ;  /* 0x20000024ff197230 */ /* 0x000fc40000004100 */
[----:B------:R-:W-:Y:S01]  /*2150*/  FADD.FTZ R26, R20, -UR9 ;  /* 0x80000009141a7e21 */ /* 0x000fe20008010000 */
[----:B------:R-:W-:Y:S02]  /*2160*/  HADD2.F32 R27, -RZ, R36.H1_H1 ;  /* 0x30000024ff1b7230 */ /* 0x000fe40000004100 */
[----:B------:R-:W-:Y:S01]  /*2170*/  FMUL.FTZ R24, R21, UR12 ;  /* 0x0000000c15187c20 */ /* 0x000fe20008410000 */
[----:B------:R-:W-:Y:S02]  /*2180*/  HADD2.F32 R20, -RZ, R35.H0_H0 ;  /* 0x20000023ff147230 */ /* 0x000fe40000004100 */
[----:B------:R-:W-:Y:S01]  /*2190*/  FMUL.FTZ R21, R26, UR12 ;  /* 0x0000000c1a157c20 */ /* 0x000fe20008410000 */
[----:B------:R-:W-:Y:S01]  /*21a0*/  FMUL.FTZ R26, R12, R25 ;  /* 0x000000190c1a7220 */ /* 0x000fe20000410000 */
[----:B------:R-:W-:Y:S01]  /*21b0*/  FFMA.FTZ R16, R25, R24, R16 ;  /* 0x0000001819107223 */ /* 0x000fe20000010010 */
[----:B------:R-:W-:Y:S01]  /*21c0*/  FMUL.FTZ R28, R13, R27 ;  /* 0x0000001b0d1c7220 */ /* 0x000fe20000410000 */
[----:B------:R-:W-:Y:S01]  /*21d0*/  FADD.FTZ R20, R20, -UR9 ;  /* 0x8000000914147e21 */ /* 0x000fe20008010000 */
[----:B------:R-:W-:Y:S01]  /*21e0*/  FFMA.FTZ R24, R24, R26, R19 ;  /* 0x0000001a18187223 */ /* 0x000fe20000010013 */
[----:B------:R-:W-:Y:S01]  /*21f0*/  FADD.FTZ R15, R15, R25 ;  /* 0x000000190f0f7221 */ /* 0x000fe20000010000 */
[----:B------:R-:W-:-:S02]  /*2200*/  HADD2.F32 R25, -RZ, R34.H0_H0 ;  /* 0x20000022ff197230 */ /* 0x000fc40000004100 */
[----:B------:R-:W-:Y:S01]  /*2210*/  FADD.FTZ R17, R17, R26 ;  /* 0x0000001a11117221 */ /* 0x000fe20000010000 */
[----:B------:R-:W-:Y:S01]  /*2220*/  FFMA.FTZ R19, R21, R28, R24 ;  /* 0x0000001c15137223 */ /* 0x000fe20000010018 */
[----:B------:R-:W-:Y:S01]  /*2230*/  FMUL.FTZ R24, R20, UR12 ;  /* 0x0000000c14187c20 */ /* 0x000fe20008410000 */
[----:B------:R-:W-:Y:S02]  /*2240*/  HADD2.F32 R20, -RZ, R35.H1_H1 ;  /* 0x30000023ff147230 */ /* 0x000fe40000004100 */
[----:B------:R-:W-:Y:S01]  /*2250*/  FMUL.FTZ R26, R12, R25 ;  /* 0x000000190c1a7220 */ /* 0x000fe20000410000 */
[----:B------:R-:W-:Y:S01]  /*2260*/  FADD.FTZ R15, R15, R25 ;  /* 0x000000190f0f7221 */ /* 0x000fe20000010000 */
[----:B------:R-:W-:Y:S01]  /*2270*/  FFMA.FTZ R16, R25, R24, R16 ;  /* 0x0000001819107223 */ /* 0x000fe20000010010 */
[----:B------:R-:W-:Y:S01]  /*2280*/  FFMA.FTZ R18, R27, R21, R18 ;  /* 0x000000151b127223 */ /* 0x000fe20000010012 */
[----:B------:R-:W-:Y:S01]  /*2290*/  FADD.FTZ R17, R28, R17 ;  /* 0x000000111c117221 */ /* 0x000fe20000010000 */
[----:B------:R-:W-:Y:S01]  /*22a0*/  FADD.FTZ R20, R20, -UR9 ;  /* 0x8000000914147e21 */ /* 0x000fe20008010000 */
[----:B------:R-:W-:-:S02]  /*22b0*/  HADD2.F32 R25, -RZ, R34.H1_H1 ;  /* 0x30000022ff197230 */ /* 0x000fc40000004100 */
[----:B------:R-:W-:Y:S01]  /*22c0*/  FFMA.FTZ R19, R24, R26, R19 ;  /* 0x0000001a18137223 */ /* 0x000fe20000010013 */
[--C-:B------:R-:W-:Y:S02]  /*22d0*/  HADD2.F32 R21, -RZ, R33.reuse.H0_H0 ;  /* 0x20000021ff157230 */ /* 0x100fe40000004100 */
[----:B------:R-:W-:Y:S01]  /*22e0*/  FADD.FTZ R14, R14, R27 ;  /* 0x0000001b0e0e7221 */ /* 0x000fe20000010000 */
[----:B------:R-:W-:Y:S01]  /*22f0*/  FADD.FTZ R17, R17, R26 ;  /* 0x0000001a11117221 */ /* 0x000fe20000010000 */
[----:B------:R-:W-:Y:S01]  /*2300*/  FMUL.FTZ R24, R20, UR12 ;  /* 0x0000000c14187c20 */ /* 0x000fe20008410000 */
[--C-:B------:R-:W-:Y:S02]  /*2310*/  HADD2.F32 R27, -RZ, R32.reuse.H0_H0 ;  /* 0x20000020ff1b7230 */ /* 0x100fe40000004100 */
[----:B------:R-:W-:Y:S01]  /*2320*/  FMUL.FTZ R26, R13, R25 ;  /* 0x000000190d1a7220 */ /* 0x000fe20000410000 */
[----:B------:R-:W-:Y:S02]  /*2330*/  HADD2.F32 R20, -RZ, R33.H1_H1 ;  /* 0x30000021ff147230 */ /* 0x000fe40000004100 */
[----:B------:R-:W-:Y:S01]  /*2340*/  FADD.FTZ R21, R21, -UR9 ;  /* 0x8000000915157e21 */ /* 0x000fe20008010000 */
[----:B------:R-:W-:Y:S01]  /*2350*/  FFMA.FTZ R18, R25, R24, R18 ;  /* 0x0000001819127223 */ /* 0x000fe20000010012 */
[----:B------:R-:W-:Y:S01]  /*2360*/  FFMA.FTZ R24, R24, R26, R19 ;  /* 0x0000001a18187223 */ /* 0x000fe20000010013 */
[----:B------:R-:W-:Y:S01]  /*2370*/  FMUL.FTZ R28, R12, R27 ;  /* 0x0000001b0c1c7220 */ /* 0x000fe20000410000 */
[----:B------:R-:W-:Y:S01]  /*2380*/  FMUL.FTZ R21, R21, UR12 ;  /* 0x0000000c15157c20 */ /* 0x000fe20008410000 */
[----:B------:R-:W-:Y:S01]  /*2390*/  FADD.FTZ R20, R20, -UR9 ;  /* 0x8000000914147e21 */ /* 0x000fe20008010000 */
[----:B------:R-:W-:-:S02]  /*23a0*/  HADD2.F32 R19, -RZ, R32.H1_H1 ;  /* 0x30000020ff137230 */ /* 0x000fc40000004100 */
[----:B------:R-:W-:Y:S01]  /*23b0*/  FADD.FTZ R14, R14, R25 ;  /* 0x000000190e0e7221 */ /* 0x000fe20000010000 */
[----:B------:R-:W-:Y:S01]  /*23c0*/  FFMA.FTZ R16, R27, R21, R16 ;  /* 0x000000151b107223 */ /* 0x000fe20000010010 */
[----:B------:R-:W-:Y:S01]  /*23d0*/  FADD.FTZ R17, R26, R17 ;  /* 0x000000111a117221 */ /* 0x000fe20000010000 */
[----:B------:R-:W-:Y:S01]  /*23e0*/  FFMA.FTZ R25, R21, R28, R24 ;  /* 0x0000001c15197223 */ /* 0x000fe20000010018 */
[----:B------:R-:W-:Y:S01]  /*23f0*/  FMUL.FTZ R20, R20, UR12 ;  /* 0x0000000c14147c20 */ /* 0x000fe20008410000 */
[--C-:B------:R-:W-:Y:S02]  /*2400*/  HADD2.F32 R24, -RZ, R9.reuse.H0_H0 ;  /* 0x20000009ff187230 */ /* 0x100fe40000004100 */
[----:B------:R-:W-:Y:S01]  /*2410*/  FMUL.FTZ R21, R13, R19 ;  /* 0x000000130d157220 */ /* 0x000fe20000410000 */
[----:B------:R-:W-:Y:S01]  /*2420*/  FADD.FTZ R15, R15, R27 ;  /* 0x0000001b0f0f7221 */ /* 0x000fe20000010000 */
[----:B------:R-:W-:Y:S01]  /*2430*/  FADD.FTZ R26, R17, R28 ;  /* 0x0000001c111a7221 */ /* 0x000fe20000010000 */
[----:B------:R-:W-:Y:S01]  /*2440*/  FADD.FTZ R14, R14, R19 ;  /* 0x000000130e0e7221 */ /* 0x000fe20000010000 */
[----:B------:R-:W-:Y:S01]  /*2450*/  FFMA.FTZ R18, R19, R20, R18 ;  /* 0x0000001413127223 */ /* 0x000fe20000010012 */
[----:B------:R-:W-:-:S02]  /*2460*/  HADD2.F32 R27, -RZ, R9.H1_H1 ;  /* 0x30000009ff1b7230 */ /* 0x000fc40000004100 */
[----:B------:R-:W-:Y:S01]  /*2470*/  FFMA.FTZ R19, R20, R21, R25 ;  /* 0x0000001514137223 */ /* 0x000fe20000010019 */
[----:B------:R-:W-:Y:S01]  /*2480*/  FADD.FTZ R24, R24, -UR9 ;  /* 0x8000000918187e21 */ /* 0x000fe20008010000 */
[--C-:B------:R-:W-:Y:S02]  /*2490*/  HADD2.F32 R25, -RZ, R2.reuse.H0_H0 ;  /* 0x20000002ff197230 */ /* 0x100fe40000004100 */
[----:B------:R-:W-:Y:S01]  /*24a0*/  FADD.FTZ R17, R21, R26 ;  /* 0x0000001a15117221 */ /* 0x000fe20000010000 */
[----:B------:R-:W-:Y:S01]  /*24b0*/  FADD.FTZ R21, R27, -UR9 ;  /* 0x800000091b157e21 */ /* 0x000fe20008010000 */
[----:B------:R-:W-:Y:S02]  /*24c0*/  HADD2.F32 R27, -RZ, R2.H1_H1 ;  /* 0x30000002ff1b7230 */ /* 0x000fe40000004100 */
[----:B------:R-:W-:Y:S01]  /*24d0*/  FMUL.FTZ R24, R24, UR12 ;  /* 0x0000000c18187c20 */ /* 0x000fe20008410000 */
[----:B------:R-:W-:Y:S02]  /*24e0*/  HADD2.F32 R20, -RZ, R3.H0_H0 ;  /* 0x20000003ff147230 */ /* 0x000fe40000004100 */
[----:B------:R-:W-:Y:S01]  /*24f0*/  FMUL.FTZ R26, R12, R25 ;  /* 0x000000190c1a7220 */ /* 0x000fe20000410000 */
[----:B------:R-:W-:Y:S01]  /*2500*/  FMUL.FTZ R21, R21, UR12 ;  /* 0x0000000c15157c20 */ /* 0x000fe20008410000 */
[----:B------:R-:W-:Y:S01]  /*2510*/  FFMA.FTZ R16, R25, R24, R16 ;  /* 0x0000001819107223 */ /* 0x000fe20000010010 */
[----:B------:R-:W-:Y:S01]  /*2520*/  FMUL.FTZ R28, R13, R27 ;  /* 0x0000001b0d1c7220 */ /* 0x000fe20000410000 */
[----:B------:R-:W-:Y:S01]  /*2530*/  FFMA.FTZ R24, R24, R26, R19 ;  /* 0x0000001a18187223 */ /* 0x000fe20000010013 */
[----:B------:R-:W-:Y:S01]  /*2540*/  FADD.FTZ R20, R20, -UR9 ;  /* 0x8000000914147e21 */ /* 0x000fe20008010000 */
[----:B------:R-:W-:Y:S01]  /*2550*/  FADD.FTZ R15, R15, R25 ;  /* 0x000000190f0f7221 */ /* 0x000fe20000010000 */
[----:B------:R-:W-:-:S02]  /*2560*/  HADD2.F32 R25, -RZ, R4.H0_H0 ;  /* 0x20000004ff197230 */ /* 0x000fc40000004100 */
[----:B------:R-:W-:Y:S01]  /*2570*/  FFMA.FTZ R19, R21, R28, R24 ;  /* 0x0000001c15137223 */ /* 0x000fe20000010018 */
[----:B------:R-:W-:Y:S01]  /*2580*/  FMUL.FTZ R24, R20, UR12 ;  /* 0x0000000c14187c20 */ /* 0x000fe20008410000 */
[----:B------:R-:W-:Y:S02]  /*2590*/  HADD2.F32 R20, -RZ, R3.H1_H1 ;  /* 0x30000003ff147230 */ /* 0x000fe40000004100 */
[----:B------:R-:W-:Y:S01]  /*25a0*/  FADD.FTZ R17, R17, R26 ;  /* 0x0000001a11117221 */ /* 0x000fe20000010000 */
        /* <DEDUP_REMOVED lines=41> */
[----:B------:R-:W-:Y:S01]  /*2840*/  FMUL.FTZ R26, R12, R25 ;  /* 0x000000190c1a7220 */ /* 0x000fe20000410000 */
[----:B------:R-:W-:-:S02]  /*2850*/  HADD2.F32 R20, -RZ, R48.H0_H0 ;  /* 0x20000030ff147230 */ /* 0x000fc40000004100 */
[----:B------:R-:W-:Y:S01]  /*2860*/  FMUL.FTZ R21, R21, UR12 ;  /* 0x0000000c15157c20 */ /* 0x000fe20008410000 */
[----:B------:R-:W-:Y:S01]  /*2870*/  FFMA.FTZ R16, R25, R24, R16 ;  /* 0x0000001819107223 */ /* 0x000fe20000010010 */
[----:B------:R-:W-:Y:S01]  /*2880*/  FMUL.FTZ R28, R13, R27 ;  /* 0x0000001b0d1c7220 */ /* 0x000fe20000410000 */
[----:B------:R-:W-:Y:S01]  /*2890*/  FFMA.FTZ R24, R24, R26, R19 ;  /* 0x0000001a18187223 */ /* 0x000fe20000010013 */
[----:B------:R-:W-:Y:S01]  /*28a0*/  FADD.FTZ R17, R17, R26 ;  /* 0x0000001a11117221 */ /* 0x000fe20000010000 */
[----:B------:R-:W-:Y:S01]  /*28b0*/  FADD.FTZ R26, R20, -UR9 ;  /* 0x80000009141a7e21 */ /* 0x000fe20008010000 */
[----:B------:R-:W-:Y:S01]  /*28c0*/  FADD.FTZ R15, R15, R25 ;  /* 0x000000190f0f7221 */ /* 0x000fe20000010000 */
[----:B------:R-:W-:Y:S01]  /*28d0*/  FFMA.FTZ R18, R27, R21, R18 ;  /* 0x000000151b127223 */ /* 0x000fe20000010012 */
[----:B------:R-:W-:Y:S01]  /*28e0*/  FFMA.FTZ R19, R21, R28, R24 ;  /* 0x0000001c15137223 */ /* 0x000fe20000010018 */
[----:B------:R-:W-:Y:S02]  /*28f0*/  HADD2.F32 R25, -RZ, R50.H0_H0 ;  /* 0x20000032ff197230 */ /* 0x000fe40000004100 */
[----:B------:R-:W-:Y:S01]  /*2900*/  FMUL.FTZ R26, R26, UR12 ;  /* 0x0000000c1a1a7c20 */ /* 0x000fe20008410000 */
[----:B------:R-:W-:-:S02]  /*2910*/  HADD2.F32 R21, -RZ, R48.H1_H1 ;  /* 0x30000030ff157230 */ /* 0x000fc40000004100 */
[----:B------:R-:W-:Y:S01]  /*2920*/  FADD.FTZ R14, R14, R27 ;  /* 0x0000001b0e0e7221 */ /* 0x000fe20000010000 */
[----:B------:R-:W-:Y:S01]  /*2930*/  FADD.FTZ R20, R28, R17 ;  /* 0x000000111c147221 */ /* 0x000fe20000010000 */
[----:B------:R-:W-:Y:S01]  /*2940*/  FMUL.FTZ R27, R12, R25 ;  /* 0x000000190c1b7220 */ /* 0x000fe20000410000 */
[----:B------:R-:W-:Y:S01]  /*2950*/  FADD.FTZ R15, R15, R25 ;  /* 0x000000190f0f7221 */ /* 0x000fe20000010000 */
[----:B------:R-:W-:Y:S01]  /*2960*/  FFMA.FTZ R17, R25, R26, R16 ;  /* 0x0000001a19117223 */ /* 0x000fe20000010010 */
[----:B------:R-:W-:Y:S01]  /*2970*/  FADD.FTZ R24, R21, -UR9 ;  /* 0x8000000915187e21 */ /* 0x000fe20008010000 */
[----:B------:R-:W-:Y:S02]  /*2980*/  HADD2.F32 R25, -RZ, R49.H0_H0 ;  /* 0x20000031ff197230 */ /* 0x000fe40000004100 */
[----:B------:R-:W-:Y:S01]  /*2990*/  FADD.FTZ R16, R20, R27 ;  /* 0x0000001b14107221 */ /* 0x000fe20000010000 */
[----:B------:R-:W-:Y:S02]  /*29a0*/  HADD2.F32 R21, -RZ, R50.H1_H1 ;  /* 0x30000032ff157230 */ /* 0x000fe40000004100 */
[----:B------:R-:W-:Y:S01]  /*29b0*/  FMUL.FTZ R24, R24, UR12 ;  /* 0x0000000c18187c20 */ /* 0x000fe20008410000 */
[----:B------:R-:W-:Y:S01]  /*29c0*/  FFMA.FTZ R19, R26, R27, R19 ;  /* 0x0000001b1a137223 */ /* 0x000fe20000010013 */
[----:B------:R-:W-:Y:S01]  /*29d0*/  FADD.FTZ R20, R25, -UR9 ;  /* 0x8000000919147e21 */ /* 0x000fe20008010000 */
[----:B------:R-:W-:-:S02]  /*29e0*/  HADD2.F32 R26, -RZ, R51.H0_H0 ;  /* 0x20000033ff1a7230 */ /* 0x000fc40000004100 */
[----:B------:R-:W-:Y:S01]  /*29f0*/  FADD.FTZ R14, R14, R21 ;  /* 0x000000150e0e7221 */ /* 0x000fe20000010000 */
[----:B------:R-:W-:Y:S01]  /*2a00*/  FFMA.FTZ R18, R21, R24, R18 ;  /* 0x0000001815127223 */ /* 0x000fe20000010012 */
[----:B------:R-:W-:Y:S01]  /*2a10*/  FMUL.FTZ R21, R13, R21 ;  /* 0x000000150d157220 */ /* 0x000fe20000410000 */
[----:B------:R-:W-:Y:S02]  /*2a20*/  HADD2.F32 R25, -RZ, R49.H1_H1 ;  /* 0x30000031ff197230 */ /* 0x000fe40000004100 */
[----:B------:R-:W-:Y:S01]  /*2a30*/  FMUL.FTZ R20, R20, UR12 ;  /* 0x0000000c14147c20 */ /* 0x000fe20008410000 */
[----:B------:R-:W-:Y:S01]  /*2a40*/  FADD.FTZ R15, R15, R26 ;  /* 0x0000001a0f0f7221 */ /* 0x000fe20000010000 */
[----:B------:R-:W-:Y:S01]  /*2a50*/  FADD.FTZ R16, R21, R16 ;  /* 0x0000001015107221 */ /* 0x000fe20000010000 */
[----:B------:R-:W-:Y:S01]  /*2a60*/  FMUL.FTZ R27, R12, R26 ;  /* 0x0000001a0c1b7220 */ /* 0x000fe20000410000 */
[----:B------:R-:W-:Y:S01]  /*2a70*/  FFMA.FTZ R17, R26, R20, R17 ;  /* 0x000000141a117223 */ /* 0x000fe20000010011 */
[----:B------:R-:W-:Y:S01]  /*2a80*/  FFMA.FTZ R21, R24, R21, R19 ;  /* 0x0000001518157223 */ /* 0x000fe20000010013 */
[----:B------:R-:W-:Y:S01]  /*2a90*/  FADD.FTZ R26, R25, -UR9 ;  /* 0x80000009191a7e21 */ /* 0x000fe20008010000 */
[----:B------:R-:W-:-:S02]  /*2aa0*/  HADD2.F32 R25, -RZ, R51.H1_H1 ;  /* 0x30000033ff197230 */ /* 0x000fc40000004100 */
[----:B------:R-:W-:Y:S01]  /*2ab0*/  FADD.FTZ R29, R16, R27 ;  /* 0x0000001b101d7221 */ /* 0x000fe20000010000 */
[----:B------:R-:W-:Y:S01]  /*2ac0*/  FFMA.FTZ R24, R20, R27, R21 ;  /* 0x0000001b14187223 */ /* 0x000fe20000010015 */
[----:B------:R-:W-:Y:S01]  /*2ad0*/  FMUL.FTZ R19, R26, UR12 ;  /* 0x0000000c1a137c20 */ /* 0x000fe20008410000 */
[--C-:B------:R-:W-:Y:S02]  /*2ae0*/  HADD2.F32 R21, -RZ, R52.reuse.H0_H0 ;  /* 0x20000034ff157230 */ /* 0x100fe40000004100 */
[----:B------:R-:W-:Y:S01]  /*2af0*/  FADD.FTZ R14, R14, R25 ;  /* 0x000000190e0e7221 */ /* 0x000fe20000010000 */
[----:B------:R-:W-:Y:S01]  /*2b00*/  FMUL.FTZ R16, R13, R25 ;  /* 0x000000190d107220 */ /* 0x000fe20000410000 */
[----:B------:R-:W-:Y:S01]  /*2b10*/  FFMA.FTZ R18, R25, R19, R18 ;  /* 0x0000001319127223 */ /* 0x000fe20000010012 */
[----:B------:R-:W-:Y:S02]  /*2b20*/  HADD2.F32 R20, -RZ, R53.H0_H0 ;  /* 0x20000035ff147230 */ /* 0x000fe40000004100 */
[----:B------:R-:W-:Y:S01]  /*2b30*/  FADD.FTZ R21, R21, -UR9 ;  /* 0x8000000915157e21 */ /* 0x000fe20008010000 */
[----:B------:R-:W-:-:S02]  /*2b40*/  HADD2.F32 R25, -RZ, R52.H1_H1 ;  /* 0x30000034ff197230 */ /* 0x000fc40000004100 */
[----:B------:R-:W-:Y:S01]  /*2b50*/  FFMA.FTZ R24, R19, R16, R24 ;  /* 0x0000001013187223 */ /* 0x000fe20000010018 */
[----:B------:R-:W-:Y:S01]  /*2b60*/  FADD.FTZ R29, R16, R29 ;  /* 0x0000001d101d7221 */ /* 0x000fe20000010000 */
[----:B------:R-:W-:Y:S02]  /*2b70*/  HADD2.F32 R19, -RZ, R53.H1_H1 ;  /* 0x30000035ff137230 */ /* 0x000fe40000004100 */
[----:B------:R-:W-:Y:S01]  /*2b80*/  FMUL.FTZ R21, R21, UR12 ;  /* 0x0000000c15157c20 */ /* 0x000fe20008410000 */
[----:B------:R-:W-:Y:S01]  /*2b90*/  FMUL.FTZ R26, R12, R20 ;  /* 0x000000140c1a7220 */ /* 0x000fe20000410000 */
[----:B------:R-:W-:Y:S01]  /*2ba0*/  FADD.FTZ R25, R25, -UR9 ;  /* 0x8000000919197e21 */ /* 0x000fe20008010000 */
[----:B------:R-:W-:Y:S01]  /*2bb0*/  FADD.FTZ R16, R15, R20 ;  /* 0x000000140f107221 */ /* 0x000fe20000010000 */
[----:B------:R-:W-:Y:S02]  /*2bc0*/  HADD2.F32 R15, -RZ, R55.H0_H0 ;  /* 0x20000037ff0f7230 */ /* 0x000fe40000004100 */
[----:B------:R-:W-:Y:S01]  /*2bd0*/  FADD.FTZ R29, R29, R26 ;  /* 0x0000001a1d1d7221 */ /* 0x000fe20000010000 */
[----:B------:R-:W-:Y:S01]  /*2be0*/  FFMA.FTZ R28, R21, R26, R24 ;  /* 0x0000001a151c7223 */ /* 0x000fe20000010018 */
[----:B------:R-:W-:Y:S01]  /*2bf0*/  FMUL.FTZ R25, R25, UR12 ;  /* 0x0000000c19197c20 */ /* 0x000fe20008410000 */
[----:B------:R-:W-:Y:S01]  /*2c00*/  FMUL.FTZ R26, R13, R19 ;  /* 0x000000130d1a7220 */ /* 0x000fe20000410000 */
[----:B------:R-:W-:Y:S01]  /*2c10*/  FFMA.FTZ R17, R20, R21, R17 ;  /* 0x0000001514117223 */ /* 0x000fe20000010011 */
[----:B------:R-:W-:-:S02]  /*2c20*/  HADD2.F32 R24, -RZ, R54.H0_H0 ;  /* 0x20000036ff187230 */ /* 0x000fc40000004100 */
[----:B------:R-:W-:Y:S01]  /*2c30*/  FFMA.FTZ R20, R19, R25, R18 ;  /* 0x0000001913147223 */ /* 0x000fe20000010012 */
[----:B------:R-:W-:Y:S01]  /*2c40*/  FFMA.FTZ R28, R25, R26, R28 ;  /* 0x0000001a191c7223 */ /* 0x000fe2000001001c */
[----:B------:R-:W-:Y:S01]  /*2c50*/  FADD.FTZ R25, R15, -UR9 ;  /* 0x800000090f197e21 */ /* 0x000fe20008010000 */
[----:B------:R-:W-:Y:S02]  /*2c60*/  HADD2.F32 R15, -RZ, R55.H1_H1 ;  /* 0x30000037ff0f7230 */ /* 0x000fe40000004100 */
[----:B------:R-:W-:Y:S01]  /*2c70*/  FADD.FTZ R29, R26, R29 ;  /* 0x0000001d1a1d7221 */ /* 0x000fe20000010000 */
[----:B------:R-:W-:Y:S02]  /*2c80*/  HADD2.F32 R21, -RZ, R54.H1_H1 ;  /* 0x30000036ff157230 */ /* 0x000fe40000004100 */
[----:B------:R-:W-:Y:S01]  /*2c90*/  FMUL.FTZ R18, R12, R24 ;  /* 0x000000180c127220 */ /* 0x000fe20000410000 */
[----:B------:R-:W-:Y:S01]  /*2ca0*/  FMUL.FTZ R25, R25, UR12 ;  /* 0x0000000c19197c20 */ /* 0x000fe20008410000 */
[----:B------:R-:W-:Y:S01]  /*2cb0*/  FADD.FTZ R15, R15, -UR9 ;  /* 0x800000090f0f7e21 */ /* 0x000fe20008010000 */
[----:B------:R-:W-:Y:S01]  /*2cc0*/  FADD.FTZ R26, R14, R19 ;  /* 0x000000130e1a7221 */ /* 0x000fe20000010000 */
[----:B------:R-:W-:Y:S01]  /*2cd0*/  FADD.FTZ R29, R29, R18 ;  /* 0x000000121d1d7221 */ /* 0x000fe20000010000 */
[----:B------:R-:W-:Y:S01]  /*2ce0*/  FFMA.FTZ R28, R25, R18, R28 ;  /* 0x00000012191c7223 */ /* 0x000fe2000001001c */
[----:B------:R-:W-:Y:S01]  /*2cf0*/  FMUL.FTZ R18, R13, R21 ;  /* 0x000000150d127220 */ /* 0x000fe20000410000 */
[----:B------:R-:W-:Y:S01]  /*2d00*/  FMUL.FTZ R27, R15, UR12 ;  /* 0x0000000c0f1b7c20 */ /* 0x000fe20008410000 */
[----:B------:R-:W-:-:S02]  /*2d10*/  FADD.FTZ R19, R26, R21 ;  /* 0x000000151a137221 */ /* 0x000fc40000010000 */
[----:B------:R-:W-:Y:S01]  /*2d20*/  FADD.FTZ R14, R18, R29 ;  /* 0x0000001d120e7221 */ /* 0x000fe20000010000 */
[----:B------:R-:W-:Y:S01]  /*2d30*/  FFMA.FTZ R15, R27, R18, R28 ;  /* 0x000000121b0f7223 */ /* 0x000fe2000001001c */
[----:B------:R-:W-:Y:S01]  /*2d40*/  FADD.FTZ R18, R16, R24 ;  /* 0x0000001810127221 */ /* 0x000fe20000010000 */
[----:B------:R-:W-:Y:S01]  /*2d50*/  FFMA.FTZ R16, R24, R25, R17 ;  /* 0x0000001918107223 */ /* 0x000fe20000010011 */
[----:B------:R-:W-:Y:S01]  /*2d60*/  FFMA.FTZ R17, R21, R27, R20 ;  /* 0x0000001b15117223 */ /* 0x000fe20000010014 */
[----:B------:R-:W-:Y:S06]  /*2d70*/  BRA `(.L_x_719) ;  /* 0x0000002400007947 */ /* 0x000fec0003800000 */
.L_x_718:
[----:B-----5:R-:W-:Y:S02]  /*2d80*/  HADD2.F32 R14, -RZ, R47.H0_H0 ;  /* 0x2000002fff0e7230 */ /* 0x020fe40000004100 */
[----:B------:R-:W-:Y:S02]  /*2d90*/  HADD2.F32 R20, -RZ, R45.H0_H0 ;  /* 0x2000002dff147230 */ /* 0x000fe40000004100 */
[----:B------:R-:W-:Y:S02]  /*2da0*/  HADD2.F32 R31, -RZ, R46.H1_H1 ;  /* 0x3000002eff1f7230 */ /* 0x000fe40000004100 */
[----:B------:R-:W-:Y:S01]  /*2db0*/  FADD.FTZ R14, R14, -UR9 ;  /* 0x800000090e0e7e21 */ /* 0x000fe20008010000 */
[----:B------:R-:W-:-:S03]  /*2dc0*/  FADD.FTZ R20, R20, -UR9 ;  /* 0x8000000914147e21 */ /* 0x000fc60008010000 */
[----:B------:R-:W-:Y:S01]  /*2dd0*/  FMUL.FTZ R15, R14, UR12 ;  /* 0x0000000c0e0f7c20 */ /* 0x000fe20008410000 */
[----:B------:R-:W-:Y:S02]  /*2de0*/  HADD2.F32 R14, -RZ, R47.H1_H1 ;  /* 0x3000002fff0e7230 */ /* 0x000fe40000004100 */
[----:B------:R-:W-:Y:S01]  /*2df0*/  FMUL.FTZ R21, R20, UR12 ;  /* 0x0000000c14157c20 */ /* 0x000fe20008410000 */
[--C-:B------:R-:W-:Y:S02]  /*2e00*/  FFMA.FTZ R19, R12, R15, R10.reuse ;  /* 0x0000000f0c137223 */ /* 0x100fe4000001000a */
[----:B------:R-:W-:Y:S01]  /*2e10*/  FADD.FTZ R14, R14, -UR9 ;  /* 0x800000090e0e7e21 */ /* 0x000fe20008010000 */
[----:B------:R-:W-:Y:S01]  /*2e20*/  FFMA.FTZ R29, R12, R21, R10 ;  /* 0x000000150c1d7223 */ /* 0x000fe2000001000a */
[----:B------:R-:W-:Y:S02]  /*2e30*/  FMUL.FTZ R16, R19, -1.4426950216293334961 ;  /* 0xbfb8aa3b13107820 */ /* 0x000fe40000410000 */
[----:B------:R-:W-:Y:S01]  /*2e40*/  FMUL.FTZ R14, R14, UR12 ;  /* 0x0000000c0e0e7c20 */ /* 0x000fe20008410000 */
[----:B------:R-:W-:-:S03]  /*2e50*/  FMUL.FTZ R20, R29, -1.4426950216293334961 ;  /* 0xbfb8aa3b1d147820 */ /* 0x000fc60000410000 */
[----:B------:R-:W0:Y:S01]  /*2e60*/  MUFU.EX2 R16, R16 ;  /* 0x0000001000107308 */ /* 0x000e220000000800 */
[----:B------:R-:W-:-:S04]  /*2e70*/  FFMA.FTZ R17, R13, R14, R11 ;  /* 0x0000000e0d117223 */ /* 0x000fc8000001000b */
[----:B------:R-:W-:-:S03]  /*2e80*/  FMUL.FTZ R18, R17, -1.4426950216293334961 ;  /* 0xbfb8aa3b11127820 */ /* 0x000fc60000410000 */
[----:B------:R-:W1:Y:S08]  /*2e90*/  MUFU.EX2 R20, R20 ;  /* 0x0000001400147308 */ /* 0x000e700000000800 */
[----:B------:R-:W2:Y:S01]  /*2ea0*/  MUFU.EX2 R18, R18 ;  /* 0x0000001200127308 */ /* 0x000ea20000000800 */
[----:B0-----:R-:W-:Y:S01]  /*2eb0*/  FADD.FTZ R24, R16, 1 ;  /* 0x3f80000010187421 */ /* 0x001fe20000010000 */
[----:B------:R-:W-:-:S05]  /*2ec0*/  HADD2.F32 R16, -RZ, R45.H1_H1 ;  /* 0x3000002dff107230 */ /* 0x000fca0000004100 */
[----:B------:R-:W-:Y:S01]  /*2ed0*/  FADD.FTZ R16, R16, -UR9 ;  /* 0x8000000910107e21 */ /* 0x000fe20008010000 */
[----:B------:R-:W0:Y:S01]  /*2ee0*/  MUFU.RCP R24, R24 ;  /* 0x0000001800187308 */ /* 0x000e220000001000 */
[----:B-1----:R-:W-:Y:S02]  /*2ef0*/  FADD.FTZ R27, R20, 1 ;  /* 0x3f800000141b7421 */ /* 0x002fe40000010000 */
[----:B------:R-:W-:-:S04]  /*2f00*/  FMUL.FTZ R28, R16, UR12 ;  /* 0x0000000c101c7c20 */ /* 0x000fc80008410000 */
[----:B------:R-:W-:Y:S01]  /*2f10*/  FFMA.FTZ R16, R13, R28, R11 ;  /* 0x0000001c0d107223 */ /* 0x000fe2000001000b */
[----:B--2---:R-:W-:-:S03]  /*2f20*/  FADD.FTZ R26, R18, 1 ;  /* 0x3f800000121a7421 */ /* 0x004fc60000010000 */
[----:B------:R-:W-:Y:S01]  /*2f30*/  FMUL.FTZ R25, R16, -1.4426950216293334961 ;  /* 0xbfb8aa3b10197820 */ /* 0x000fe20000410000 */
[----:B------:R-:W1:Y:S01]  /*2f40*/  MUFU.RCP R18, R26 ;  /* 0x0000001a00127308 */ /* 0x000e620000001000 */
[----:B0-----:R-:W-:-:S04]  /*2f50*/  FADD.FTZ R30, -R24, 1 ;  /* 0x3f800000181e7421 */ /* 0x001fc80000010100 */
[----:B------:R-:W-:Y:S01]  /*2f60*/  FFMA.FTZ R30, R19, R30, 1 ;  /* 0x3f800000131e7423 */ /* 0x000fe2000001001e */
[----:B------:R-:W-:Y:S02]  /*2f70*/  HADD2.F32 R19, -RZ, R46.H0_H0 ;  /* 0x2000002eff137230 */ /* 0x000fe40000004100 */
[----:B------:R-:W0:Y:S03]  /*2f80*/  MUFU.EX2 R25, R25 ;  /* 0x0000001900197308 */ /* 0x000e260000000800 */
[----:B------:R-:W-:Y:S01]  /*2f90*/  FMUL.FTZ R19, R19, R24 ;  /* 0x0000001813137220 */ /* 0x000fe20000410000 */
[----:B------:R-:W-:Y:S02]  /*2fa0*/  HADD2.F32 R24, -RZ, R43.H0_H0 ;  /* 0x2000002bff187230 */ /* 0x000fe40000004100 */
[----:B-1----:R-:W-:Y:S01]  /*2fb0*/  FADD.FTZ R20, -R18, 1 ;  /* 0x3f80000012147421 */ /* 0x002fe20000010100 */
[----:B------:R-:W-:Y:S01]  /*2fc0*/  FMUL.FTZ R19, R19, R30 ;  /* 0x0000001e13137220 */ /* 0x000fe20000410000 */
[----:B------:R1:W2:Y:S02]  /*2fd0*/  MUFU.RCP R26, R27 ;  /* 0x0000001b001a7308 */ /* 0x0002a40000001000 */
[----:B------:R-:W-:Y:S01]  /*2fe0*/  FFMA.FTZ R20, R17, R20, 1 ;  /* 0x3f80000011147423 */ /* 0x000fe20000010014 */
[----:B------:R-:W-:-:S04]  /*2ff0*/  FADD.FTZ R17, R24, -UR9 ;  /* 0x8000000918117e21 */ /* 0x000fc80008010000 */
[----:B------:R-:W-:Y:S01]  /*3000*/  FMUL.FTZ R17, R17, UR12 ;  /* 0x0000000c11117c20 */ /* 0x000fe20008410000 */
[----:B0-----:R-:W-:Y:S01]  /*3010*/  FADD.FTZ R30, R25, 1 ;  /* 0x3f800000191e7421 */ /* 0x001fe20000010000 */
[----:B------:R-:W-:Y:S01]  /*3020*/  FMUL.FTZ R25, R31, R18 ;  /* 0x000000121f197220 */ /* 0x000fe20000410000 */
[----:B-1----:R-:W-:Y:S02]  /*3030*/  HADD2.F32 R27, -RZ, R44.H0_H0 ;  /* 0x2000002cff1b7230 */ /* 0x002fe40000004100 */
[----:B------:R-:W-:Y:S01]  /*3040*/  FFMA.FTZ R24, R12, R17, R10 ;  /* 0x000000110c187223 */ /* 0x000fe2000001000a */
[----:B------:R0:W1:Y:S01]  /*3050*/  MUFU.RCP R18, R30 ;  /* 0x0000001e00127308 */ /* 0x0000620000001000 */
[----:B------:R-:W-:Y:S01]  /*3060*/  FMUL.FTZ R25, R25, R20 ;  /* 0x0000001419197220 */ /* 0x000fe20000410000 */
[----:B------:R-:W-:Y:S02]  /*3070*/  HADD2.F32 R31, -RZ, R43.H1_H1 ;  /* 0x3000002bff1f7230 */ /* 0x000fe40000004100 */
[----:B------:R-:W-:Y:S01]  /*3080*/  FMUL.FTZ R20, R24, -1.4426950216293334961 ;  /* 0xbfb8aa3b18147820 */ /* 0x000fe20000410000 */
[----:B--2---:R-:W-:Y:S01]  /*3090*/  FADD.FTZ R56, -R26, 1 ;  /* 0x3f8000001a387421 */ /* 0x004fe20000010100 */
[----:B------:R-:W-:-:S04]  /*30a0*/  FMUL.FTZ R26, R27, R26 ;  /* 0x0000001a1b1a7220 */ /* 0x000fc80000410000 */
[----:B------:R-:W2:Y:S01]  /*30b0*/  MUFU.EX2 R20, R20 ;  /* 0x0000001400147308 */ /* 0x000ea20000000800 */
[----:B0-----:R-:W-:Y:S01]  /*30c0*/  FADD.FTZ R30, R31, -UR9 ;  /* 0x800000091f1e7e21 */ /* 0x001fe20008010000 */
[----:B------:R-:W-:Y:S02]  /*30d0*/  HADD2.F32 R31, -RZ, R44.H1_H1 ;  /* 0x3000002cff1f7230 */ /* 0x000fe40000004100 */
[----:B------:R-:W-:-:S04]  /*30e0*/  FFMA.FTZ R29, R29, R56, 1 ;  /* 0x3f8000001d1d7423 */ /* 0x000fc80000010038 */
[----:B------:R-:W-:Y:S01]  /*30f0*/  FMUL.FTZ R29, R26, R29 ;  /* 0x0000001d1a1d7220 */ /* 0x000fe20000410000 */
[----:B-1----:R-:W-:Y:S01]  /*3100*/  FADD.FTZ R27, -R18, 1 ;  /* 0x3f800000121b7421 */ /* 0x002fe20000010100 */
[----:B------:R-:W-:Y:S01]  /*3110*/  FMUL.FTZ R31, R31, R18 ;  /* 0x000000121f1f7220 */ /* 0x000fe20000410000 */
[----:B------:R-:W-:Y:S02]  /*3120*/  HADD2.F32 R26, -RZ, R42.H0_H0 ;  /* 0x2000002aff1a7230 */ /* 0x000fe40000004100 */
[----:B------:R-:W-:-:S04]  /*3130*/  FFMA.FTZ R16, R16, R27, 1 ;  /* 0x3f80000010107423 */ /* 0x000fc8000001001b */
[----:B------:R-:W-:Y:S01]  /*3140*/  FMUL.FTZ R16, R31, R16 ;  /* 0x000000101f107220 */ /* 0x000fe20000410000 */
[----:B--2---:R-:W-:Y:S01]  /*3150*/  FADD.FTZ R27, R20, 1 ;  /* 0x3f800000141b7421 */ /* 0x004fe20000010000 */
[----:B------:R-:W-:-:S04]  /*3160*/  FMUL.FTZ R20, R30, UR12 ;  /* 0x0000000c1e147c20 */ /* 0x000fc80008410000 */
[----:B------:R-:W-:Y:S01]  /*3170*/  FFMA.FTZ R18, R13, R20, R11 ;  /* 0x000000140d127223 */ /* 0x000fe2000001000b */
[----:B------:R-:W0:Y:S03]  /*3180*/  MUFU.RCP R27, R27 ;  /* 0x0000001b001b7308 */ /* 0x000e260000001000 */
[----:B------:R-:W-:-:S05]  /*3190*/  FMUL.FTZ R56, R18, -1.4426950216293334961 ;  /* 0xbfb8aa3b12387820 */ /* 0x000fca0000410000 */
[----:B------:R-:W1:Y:S01]  /*31a0*/  MUFU.EX2 R30, R56 ;  /* 0x00000038001e7308 */ /* 0x000e620000000800 */
[----:B0-----:R-:W-:-:S04]  /*31b0*/  FADD.FTZ R31, -R27, 1 ;  /* 0x3f8000001b1f7421 */ /* 0x001fc80000010100 */
[----:B------:R-:W-:Y:S01]  /*31c0*/  FFMA.FTZ R31, R24, R31, 1 ;  /* 0x3f800000181f7423 */ /* 0x000fe2000001001f */
[----:B------:R-:W-:Y:S01]  /*31d0*/  FMUL.FTZ R24, R26, R27 ;  /* 0x0000001b1a187220 */ /* 0x000fe20000410000 */
[----:B------:R-:W-:Y:S01]  /*31e0*/  FMUL.FTZ R27, R13, R25 ;  /* 0x000000190d1b7220 */ /* 0x000fe20000410000 */
[----:B-1----:R-:W-:Y:S01]  /*31f0*/  FADD.FTZ R26, R30, 1 ;  /* 0x3f8000001e1a7421 */ /* 0x002fe20000010000 */
[----:B------:R-:W-:Y:S01]  /*3200*/  FMUL.FTZ R30, R12, R19 ;  /* 0x000000130c1e7220 */ /* 0x000fe20000410000 */
[----:B------:R-:W-:-:S03]  /*3210*/  FMUL.FTZ R24, R24, R31 ;  /* 0x0000001f18187220 */ /* 0x000fc60000410000 */
[----:B------:R-:W-:Y:S01]  /*3220*/  FFMA.FTZ R31, R15, R30, RZ ;  /* 0x0000001e0f1f7223 */ /* 0x000fe200000100ff */
[----:B------:R-:W0:Y:S01]  /*3230*/  MUFU.RCP R26, R26 ;  /* 0x0000001a001a7308 */ /* 0x000e220000001000 */
[----:B------:R-:W-:Y:S02]  /*3240*/  FADD.FTZ R56, RZ, R30 ;  /* 0x0000001eff387221 */ /* 0x000fe40000010000 */
[----:B------:R-:W-:Y:S01]  /*3250*/  FFMA.FTZ R30, R14, R27, R31 ;  /* 0x0000001b0e1e7223 */ /* 0x000fe2000001001f */
[----:B------:R-:W-:Y:S02]  /*3260*/  HADD2.F32 R31, -RZ, R42.H1_H1 ;  /* 0x3000002aff1f7230 */ /* 0x000fe40000004100 */
[----:B------:R-:W-:Y:S01]  /*3270*/  FADD.FTZ R27, R27, R56 ;  /* 0x000000381b1b7221 */ /* 0x000fe20000010000 */
[----:B------:R-:W-:Y:S01]  /*3280*/  FFMA.FTZ R56, R15, R19, RZ ;  /* 0x000000130f387223 */ /* 0x000fe200000100ff */
[----:B------:R-:W-:Y:S02]  /*3290*/  HADD2.F32 R15, -RZ, R41.H0_H0 ;  /* 0x20000029ff0f7230 */ /* 0x000fe40000004100 */
[----:B0-----:R-:W-:Y:S01]  /*32a0*/  FMUL.FTZ R31, R31, R26 ;  /* 0x0000001a1f1f7220 */ /* 0x001fe20000410000 */
[----:B------:R-:W-:Y:S01]  /*32b0*/  FADD.FTZ R57, -R26, 1 ;  /* 0x3f8000001a397421 */ /* 0x000fe20000010100 */
[----:B------:R-:W-:Y:S01]  /*32c0*/  FADD.FTZ R26, RZ, R19 ;  /* 0x00000013ff1a7221 */ /* 0x000fe20000010000 */
[----:B------:R-:W-:-:S02]  /*32d0*/  FADD.FTZ R19, R15, -UR9 ;  /* 0x800000090f137e21 */ /* 0x000fc40008010000 */
[----:B------:R-:W-:Y:S01]  /*32e0*/  FFMA.FTZ R18, R18, R57, 1 ;  /* 0x3f80000012127423 */ /* 0x000fe20000010039 */
[----:B------:R-:W-:Y:S01]  /*32f0*/  FADD.FTZ R15, R26, R29 ;  /* 0x0000001d1a0f7221 */ /* 0x000fe20000010000 */
[-C--:B------:R-:W-:Y:S01]  /*3300*/  FFMA.FTZ R26, R21, R29.reuse, R56 ;  /* 0x0000001d151a7223 */ /* 0x080fe20000010038 */
[C---:B------:R-:W-:Y:S01]  /*3310*/  FMUL.FTZ R29, R12.reuse, R29 ;  /* 0x0000001d0c1d7220 */ /* 0x040fe20000410000 */
[----:B------:R-:W-:Y:S01]  /*3320*/  FMUL.FTZ R19, R19, UR12 ;  /* 0x0000000c13137c20 */ /* 0x000fe20008410000 */
[----:B------:R-:W-:Y:S01]  /*3330*/  FMUL.FTZ R18, R31, R18 ;  /* 0x000000121f127220 */ /* 0x000fe20000410000 */
[----:B------:R-:W-:Y:S01]  /*3340*/  FFMA.FTZ R26, R17, R24, R26 ;  /* 0x00000018111a7223 */ /* 0x000fe2000001001a */
[----:B------:R-:W-:Y:S01]  /*3350*/  FFMA.FTZ R31, R21, R29, R30 ;  /* 0x0000001d151f7223 */ /* 0x000fe2000001001e */
[----:B------:R-:W-:Y:S01]  /*3360*/  FFMA.FTZ R21, R12, R19, R10 ;  /* 0x000000130c157223 */ /* 0x000fe2000001000a */
[----:B------:R-:W-:Y:S01]  /*3370*/  FADD.FTZ R30, R27, R29 ;  /* 0x0000001d1b1e7221 */ /* 0x000fe20000010000 */
[----:B------:R-:W-:-:S02]  /*3380*/  HADD2.F32 R27, -RZ, R40.H0_H0 ;  /* 0x20000028ff1b7230 */ /* 0x000fc40000004100 */
[----:B------:R-:W-:-:S06]  /*3390*/  FMUL.FTZ R57, R21, -1.4426950216293334961 ;  /* 0xbfb8aa3b15397820 */ /* 0x000fcc0000410000 */
[----:B------:R-:W0:Y:S02]  /*33a0*/  MUFU.EX2 R57, R57 ;  /* 0x0000003900397308 */ /* 0x000e240000000800 */
[----:B0-----:R-:W-:-:S06]  /*33b0*/  FADD.FTZ R56, R57, 1 ;  /* 0x3f80000039387421 */ /* 0x001fcc0000010000 */
[----:B------:R-:W0:Y:S02]  /*33c0*/  MUFU.RCP R56, R56 ;  /* 0x0000003800387308 */ /* 0x000e240000001000 */
[----:B0-----:R-:W-:Y:S01]  /*33d0*/  FADD.FTZ R29, -R56, 1 ;  /* 0x3f800000381d7421 */ /* 0x001fe20000010100 */
[----:B------:R-:W-:-:S03]  /*33e0*/  FMUL.FTZ R27, R27, R56 ;  /* 0x000000381b1b7220 */ /* 0x000fc60000410000 */
[----:B------:R-:W-:Y:S01]  /*33f0*/  FFMA.FTZ R21, R21, R29, 1 ;  /* 0x3f80000015157423 */ /* 0x000fe2000001001d */
[----:B------:R-:W-:-:S03]  /*3400*/  FADD.FTZ R29, RZ, R25 ;  /* 0x00000019ff1d7221 */ /* 0x000fc60000010000 */
[----:B------:R-:W-:Y:S01]  /*3410*/  FMUL.FTZ R21, R27, R21 ;  /* 0x000000151b157220 */ /* 0x000fe20000410000 */
[----:B------:R-:W-:Y:S01]  /*3420*/  FFMA.FTZ R27, R14, R25, RZ ;  /* 0x000000190e1b7223 */ /* 0x000fe200000100ff */
[----:B------:R-:W-:Y:S02]  /*3430*/  HADD2.F32 R14, -RZ, R41.H1_H1 ;  /* 0x30000029ff0e7230 */ /* 0x000fe40000004100 */
[----:B------:R-:W-:Y:S01]  /*3440*/  FADD.FTZ R29, R29, R16 ;  /* 0x000000101d1d7221 */ /* 0x000fe20000010000 */
[----:B------:R-:W-:Y:S01]  /*3450*/  FFMA.FTZ R26, R19, R21, R26 ;  /* 0x00000015131a7223 */ /* 0x000fe2000001001a */
[-C--:B------:R-:W-:Y:S01]  /*3460*/  FFMA.FTZ R27, R28, R16.reuse, R27 ;  /* 0x000000101c1b7223 */ /* 0x080fe2000001001b */
[----:B------:R-:W-:Y:S01]  /*3470*/  FADD.FTZ R25, R14, -UR9 ;  /* 0x800000090e197e21 */ /* 0x000fe20008010000 */
[----:B------:R-:W-:Y:S01]  /*3480*/  FMUL.FTZ R14, R13, R16 ;  /* 0x000000100d0e7220 */ /* 0x000fe20000410000 */
[----:B------:R-:W-:Y:S01]  /*3490*/  FADD.FTZ R29, R29, R18 ;  /* 0x000000121d1d7221 */ /* 0x000fe20000010000 */
[----:B------:R-:W-:Y:S01]  /*34a0*/  FFMA.FTZ R27, R20, R18, R27 ;  /* 0x00000012141b7223 */ /* 0x000fe2000001001b */
[----:B------:R-:W-:Y:S01]  /*34b0*/  FMUL.FTZ R16, R25, UR12 ;  /* 0x0000000c19107c20 */ /* 0x000fe20008410000 */
[----:B------:R-:W-:Y:S01]  /*34c0*/  FFMA.FTZ R56, R28, R14, R31 ;  /* 0x0000000e1c387223 */ /* 0x000fe2000001001f */
[----:B------:R-:W-:Y:S01]  /*34d0*/  FADD.FTZ R30, R14, R30 ;  /* 0x0000001e0e1e7221 */ /* 0x000fe20000010000 */
[----:B------:R-:W-:-:S02]  /*34e0*/  HADD2.F32 R14, -RZ, R40.H1_H1 ;  /* 0x30000028ff0e7230 */ /* 0x000fc40000004100 */
[----:B------:R-:W-:-:S04]  /*34f0*/  FFMA.FTZ R25, R13, R16, R11 ;  /* 0x000000100d197223 */ /* 0x000fc8000001000b */
[----:B------:R-:W-:-:S06]  /*3500*/  FMUL.FTZ R31, R25, -1.4426950216293334961 ;  /* 0xbfb8aa3b191f7820 */ /* 0x000fcc0000410000 */
[----:B------:R-:W0:Y:S02]  /*3510*/  MUFU.EX2 R31, R31 ;  /* 0x0000001f001f7308 */ /* 0x000e240000000800 */
[----:B0-----:R-:W-:Y:S01]  /*3520*/  FADD.FTZ R57, R31, 1 ;  /* 0x3f8000001f397421 */ /* 0x001fe20000010000 */
[----:B------:R-:W-:-:S05]  /*3530*/  FMUL.FTZ R31, R12, R24 ;  /* 0x000000180c1f7220 */ /* 0x000fca0000410000 */
[----:B------:R-:W0:Y:S01]  /*3540*/  MUFU.RCP R28, R57 ;  /* 0x00000039001c7308 */ /* 0x000e220000001000 */
[----:B------:R-:W-:Y:S01]  /*3550*/  FADD.FTZ R30, R30, R31 ;  /* 0x0000001f1e1e7221 */ /* 0x000fe20000010000 */
[----:B0-----:R-:W-:Y:S01]  /*3560*/  FMUL.FTZ R14, R14, R28 ;  /* 0x0000001c0e0e7220 */ /* 0x001fe20000410000 */
[----:B------:R-:W-:-:S04]  /*3570*/  FADD.FTZ R28, -R28, 1 ;  /* 0x3f8000001c1c7421 */ /* 0x000fc80000010100 */
[----:B------:R-:W-:Y:S01]  /*3580*/  FFMA.FTZ R25, R25, R28, 1 ;  /* 0x3f80000019197423 */ /* 0x000fe2000001001c */
[----:B------:R-:W-:-:S03]  /*3590*/  FADD.FTZ R28, R15, R24 ;  /* 0x000000180f1c7221 */ /* 0x000fc60000010000 */
[----:B------:R-:W-:Y:S01]  /*35a0*/  FMUL.FTZ R14, R14, R25 ;  /* 0x000000190e0e7220 */ /* 0x000fe20000410000 */
[----:B------:R-:W-:-:S03]  /*35b0*/  HADD2.F32 R25, -RZ, R39.H0_H0 ;  /* 0x20000027ff197230 */ /* 0x000fc60000004100 */
[----:B------:R-:W-:Y:S02]  /*35c0*/  FADD.FTZ R29, R29, R14 ;  /* 0x0000000e1d1d7221 */ /* 0x000fe40000010000 */
[----:B------:R-:W-:-:S04]  /*35d0*/  FADD.FTZ R25, R25, -UR9 ;  /* 0x8000000919197e21 */ /* 0x000fc80008010000 */
[----:B------:R-:W-:Y:S01]  /*35e0*/  FMUL.FTZ R15, R25, UR12 ;  /* 0x0000000c190f7c20 */ /* 0x000fe20008410000 */
[----:B------:R-:W-:Y:S01]  /*35f0*/  FFMA.FTZ R25, R17, R31, R56 ;  /* 0x0000001f11197223 */ /* 0x000fe20000010038 */
[----:B------:R-:W-:Y:S02]  /*3600*/  HADD2.F32 R31, -RZ, R38.H0_H0 ;  /* 0x20000026ff1f7230 */ /* 0x000fe40000004100 */
        /* <DEDUP_REMOVED lines=12> */
[----:B------:R-:W-:-:S02]  /*36d0*/  HADD2.F32 R31, -RZ, R39.H1_H1 ;  /* 0x30000027ff1f7230 */ /* 0x000fc40000004100 */
[----:B------:R-:W-:Y:S02]  /*36e0*/  HADD2.F32 R24, -RZ, R38.H1_H1 ;  /* 0x30000026ff187230 */ /* 0x000fe40000004100 */
[----:B------:R-:W-:Y:S01]  /*36f0*/  FFMA.FTZ R26, R15, R17, R26 ;  /* 0x000000110f1a7223 */ /* 0x000fe2000001001a */
        /* <DEDUP_REMOVED lines=14> */
[----:B------:R-:W-:-:S02]  /*37e0*/  HADD2.F32 R24, -RZ, R37.H0_H0 ;  /* 0x20000025ff187230 */ /* 0x000fc40000004100 */
[----:B------:R-:W-:Y:S02]  /*37f0*/  HADD2.F32 R25, -RZ, R36.H0_H0 ;  /* 0x20000024ff197230 */ /* 0x000fe40000004100 */
[----:B------:R-:W-:Y:S01]  /*3800*/  FADD.FTZ R29, R29, R20 ;  /* 0x000000141d1d7221 */ /* 0x000fe20000010000 */
[----:B------:R-:W-:Y:S01]  /*3810*/  FADD.FTZ R57, R24, -UR9 ;  /* 0x8000000918397e21 */ /* 0x000fe20008010000 */
[----:B------:R-:W-:-:S03]  /*3820*/  FADD.FTZ R24, R28, R21 ;  /* 0x000000151c187221 */ /* 0x000fc60000010000 */
[----:B------:R-:W-:Y:S01]  /*3830*/  FMUL.FTZ R21, R57, UR12 ;  /* 0x0000000c39157c20 */ /* 0x000fe20008410000 */
[----:B------:R-:W-:-:S03]  /*3840*/  FADD.FTZ R24, R24, R17 ;  /* 0x0000001118187221 */ /* 0x000fc60000010000 */
[----:B------:R-:W-:-:S04]  /*3850*/  FFMA.FTZ R19, R12, R21, R10 ;  /* 0x000000150c137223 */ /* 0x000fc8000001000a */
        /* <DEDUP_REMOVED lines=9> */
[----:B------:R-:W-:Y:S02]  /*38f0*/  HADD2.F32 R56, -RZ, R36.H1_H1 ;  /* 0x30000024ff387230 */ /* 0x000fe40000004100 */
[----:B------:R-:W-:Y:S01]  /*3900*/  FFMA.FTZ R57, R19, R57, 1 ;  /* 0x3f80000013397423 */ /* 0x000fe20000010039 */
[----:B------:R-:W-:-:S03]  /*3910*/  HADD2.F32 R19, -RZ, R37.H1_H1 ;  /* 0x30000025ff137230 */ /* 0x000fc60000004100 */
[----:B------:R-:W-:Y:S02]  /*3920*/  FMUL.FTZ R25, R25, R57 ;  /* 0x0000003919197220 */ /* 0x000fe40000410000 */
[----:B------:R-:W-:Y:S01]  /*3930*/  FADD.FTZ R57, R19, -UR9 ;  /* 0x8000000913397e21 */ /* 0x000fe20008010000 */
[----:B------:R-:W-:Y:S01]  /*3940*/  FFMA.FTZ R19, R16, R14, R27 ;  /* 0x0000000e10137223 */ /* 0x000fe2000001001b */
[----:B------:R-:W-:Y:S01]  /*3950*/  FADD.FTZ R24, R24, R25 ;  /* 0x0000001918187221 */ /* 0x000fe20000010000 */
[-C--:B------:R-:W-:Y:S01]  /*3960*/  FFMA.FTZ R26, R21, R25.reuse, R26 ;  /* 0x00000019151a7223 */ /* 0x080fe2000001001a */
[----:B------:R-:W-:Y:S01]  /*3970*/  FMUL.FTZ R14, R57, UR12 ;  /* 0x0000000c390e7c20 */ /* 0x000fe20008410000 */
[----:B------:R-:W-:Y:S01]  /*3980*/  FFMA.FTZ R19, R18, R20, R19 ;  /* 0x0000001412137223 */ /* 0x000fe20000010013 */
[----:B------:R-:W-:Y:S02]  /*3990*/  FMUL.FTZ R25, R12, R25 ;  /* 0x000000190c197220 */ /* 0x000fe40000410000 */
        /* <DEDUP_REMOVED lines=10> */
[----:B------:R-:W-:Y:S02]  /*3a40*/  HADD2.F32 R31, -RZ, R34.H0_H0 ;  /* 0x20000022ff1f7230 */ /* 0x000fe40000004100 */
[----:B------:R-:W-:-:S04]  /*3a50*/  FFMA.FTZ R57, R16, R57, 1 ;  /* 0x3f80000010397423 */ /* 0x000fc80000010039 */
[----:B------:R-:W-:Y:S01]  /*3a60*/  FMUL.FTZ R16, R56, R57 ;  /* 0x0000003938107220 */ /* 0x000fe20000410000 */
[----:B------:R-:W-:-:S03]  /*3a70*/  HADD2.F32 R56, -RZ, R35.H0_H0 ;  /* 0x20000023ff387230 */ /* 0x000fc60000004100 */
        /* <DEDUP_REMOVED lines=8> */
[----:B------:R-:W-:Y:S01]  /*3b00*/  FADD.FTZ R30, R56, R30 ;  /* 0x0000001e381e7221 */ /* 0x000fe20000010000 */
[----:B------:R-:W0:Y:S03]  /*3b10*/  MUFU.RCP R28, R28 ;  /* 0x0000001c001c7308 */ /* 0x000e260000001000 */
[----:B------:R-:W-:Y:S01]  /*3b20*/  FADD.FTZ R30, R30, R25 ;  /* 0x000000191e1e7221 */ /* 0x000fe20000010000 */
[----:B0-----:R-:W-:Y:S01]  /*3b30*/  FADD.FTZ R57, -R28, 1 ;  /* 0x3f8000001c397421 */ /* 0x001fe20000010100 */
[----:B------:R-:W-:Y:S01]  /*3b40*/  FMUL.FTZ R31, R31, R28 ;  /* 0x0000001c1f1f7220 */ /* 0x000fe20000410000 */
[----:B------:R-:W-:Y:S01]  /*3b50*/  FFMA.FTZ R28, R18, R56, R27 ;  /* 0x00000038121c7223 */ /* 0x000fe2000001001b */
[----:B------:R-:W-:Y:S02]  /*3b60*/  HADD2.F32 R56, -RZ, R34.H1_H1 ;  /* 0x30000022ff387230 */ /* 0x000fe40000004100 */
[----:B------:R-:W-:-:S04]  /*3b70*/  FFMA.FTZ R15, R15, R57, 1 ;  /* 0x3f8000000f0f7423 */ /* 0x000fc80000010039 */
[----:B------:R-:W-:Y:S01]  /*3b80*/  FMUL.FTZ R15, R31, R15 ;  /* 0x0000000f1f0f7220 */ /* 0x000fe20000410000 */
[----:B------:R-:W-:-:S03]  /*3b90*/  HADD2.F32 R31, -RZ, R35.H1_H1 ;  /* 0x30000023ff1f7230 */ /* 0x000fc60000004100 */
[----:B------:R-:W-:Y:S01]  /*3ba0*/  FADD.FTZ R24, R24, R15 ;  /* 0x0000000f18187221 */ /* 0x000fe20000010000 */
[----:B------:R-:W-:Y:S01]  /*3bb0*/  FFMA.FTZ R26, R17, R15, R26 ;  /* 0x0000000f111a7223 */ /* 0x000fe2000001001a */
[----:B------:R-:W-:-:S04]  /*3bc0*/  FADD.FTZ R31, R31, -UR9 ;  /* 0x800000091f1f7e21 */ /* 0x000fc80008010000 */
[----:B------:R-:W-:-:S04]  /*3bd0*/  FMUL.FTZ R20, R31, UR12 ;  /* 0x0000000c1f147c20 */ /* 0x000fc80008410000 */
[----:B------:R-:W-:-:S04]  /*3be0*/  FFMA.FTZ R18, R13, R20, R11 ;  /* 0x000000140d127223 */ /* 0x000fc8000001000b */
[----:B------:R-:W-:-:S06]  /*3bf0*/  FMUL.FTZ R31, R18, -1.4426950216293334961 ;  /* 0xbfb8aa3b121f7820 */ /* 0x000fcc0000410000 */
[----:B------:R-:W0:Y:S02]  /*3c00*/  MUFU.EX2 R31, R31 ;  /* 0x0000001f001f7308 */ /* 0x000e240000000800 */
[----:B0-----:R-:W-:Y:S01]  /*3c10*/  FADD.FTZ R27, R31, 1 ;  /* 0x3f8000001f1b7421 */ /* 0x001fe20000010000 */
[----:B------:R-:W-:Y:S01]  /*3c20*/  FFMA.FTZ R31, R21, R25, R28 ;  /* 0x00000019151f7223 */ /* 0x000fe2000001001c */
[----:B------:R-:W-:-:S04]  /*3c30*/  HADD2.F32 R25, -RZ, R32.H0_H0 ;  /* 0x20000020ff197230 */ /* 0x000fc80000004100 */
[----:B------:R-:W0:Y:S02]  /*3c40*/  MUFU.RCP R27, R27 ;  /* 0x0000001b001b7308 */ /* 0x000e240000001000 */
[----:B0-----:R-:W-:Y:S01]  /*3c50*/  FADD.FTZ R57, -R27, 1 ;  /* 0x3f8000001b397421 */ /* 0x001fe20000010100 */
[----:B------:R-:W-:-:S03]  /*3c60*/  FMUL.FTZ R56, R56, R27 ;  /* 0x0000001b38387220 */ /* 0x000fc60000410000 */
        /* <DEDUP_REMOVED lines=274> */
[----:B------:R-:W-:Y:S02]  /*4d90*/  FADD.FTZ R24, R24, R15 ;  /* 0x0000000f18187221 */ /* 0x000fe40000010000 */
        /* <DEDUP_REMOVED lines=16> */
[----:B------:R-:W-:Y:S01]  /*4ea0*/  FFMA.FTZ R19, R20, R18, R19 ;  /* 0x0000001214137223 */ /* 0x000fe20000010013 */
[----:B------:R-:W-:Y:S01]  /*4eb0*/  FADD.FTZ R25, R25, R18 ;  /* 0x0000001219197221 */ /* 0x000fe20000010000 */
        /* <DEDUP_REMOVED lines=10> */
[----:B------:R-:W-:Y:S02]  /*4f60*/  HADD2.F32 R56, -RZ, R54.H1_H1 ;  /* 0x30000036ff387230 */ /* 0x000fe40000004100 */
[----:B0-----:R-:W-:Y:S01]  /*4f70*/  FADD.FTZ R57, -R28, 1 ;  /* 0x3f8000001c397421 */ /* 0x001fe20000010100 */
[----:B------:R-:W-:-:S03]  /*4f80*/  FMUL.FTZ R31, R31, R28 ;  /* 0x0000001c1f1f7220 */ /* 0x000fc60000410000 */
[----:B------:R-:W-:-:S04]  /*4f90*/  FFMA.FTZ R21, R21, R57, 1 ;  /* 0x3f80000015157423 */ /* 0x000fc80000010039 */
[----:B------:R-:W-:Y:S01]  /*4fa0*/  FMUL.FTZ R21, R31, R21 ;  /* 0x000000151f157220 */ /* 0x000fe20000410000 */
[----:B------:R-:W-:-:S05]  /*4fb0*/  HADD2.F32 R31, -RZ, R55.H1_H1 ;  /* 0x30000037ff1f7230 */ /* 0x000fca0000004100 */
[----:B------:R-:W-:-:S04]  /*4fc0*/  FADD.FTZ R31, R31, -UR9 ;  /* 0x800000091f1f7e21 */ /* 0x000fc80008010000 */
        /* <DEDUP_REMOVED lines=9> */
[-C--:B------:R-:W-:Y:S01]  /*5060*/  FFMA.FTZ R16, R17, R15.reuse, R26 ;  /* 0x0000000f11107223 */ /* 0x080fe2000001001a */
[----:B------:R-:W-:Y:S02]  /*5070*/  FMUL.FTZ R15, R12, R15 ;  /* 0x0000000f0c0f7220 */ /* 0x000fe40000410000 */
[----:B------:R-:W-:Y:S01]  /*5080*/  FMUL.FTZ R26, R29, R56 ;  /* 0x000000381d1a7220 */ /* 0x000fe20000410000 */
[----:B------:R-:W-:Y:S01]  /*5090*/  FFMA.FTZ R16, R27, R21, R16 ;  /* 0x000000151b107223 */ /* 0x000fe20000010010 */
[----:B------:R-:W-:Y:S01]  /*50a0*/  FFMA.FTZ R17, R17, R15, R14 ;  /* 0x0000000f11117223 */ /* 0x000fe2000001000e */
[----:B------:R-:W-:Y:S01]  /*50b0*/  FADD.FTZ R30, R30, R15 ;  /* 0x0000000f1e1e7221 */ /* 0x000fe20000010000 */
[----:B------:R-:W-:Y:S01]  /*50c0*/  FMUL.FTZ R15, R13, R18 ;  /* 0x000000120d0f7220 */ /* 0x000fe20000410000 */
[----:B------:R-:W-:-:S03]  /*50d0*/  FADD.FTZ R18, R24, R21 ;  /* 0x0000001518127221 */ /* 0x000fc60000010000 */
[----:B------:R-:W-:Y:S01]  /*50e0*/  FFMA.FTZ R14, R20, R15, R17 ;  /* 0x0000000f140e7223 */ /* 0x000fe20000010011 */
[----:B------:R-:W-:Y:S01]  /*50f0*/  FADD.FTZ R30, R15, R30 ;  /* 0x0000001e0f1e7221 */ /* 0x000fe20000010000 */
[----:B------:R-:W-:Y:S01]  /*5100*/  FMUL.FTZ R15, R12, R21 ;  /* 0x000000150c0f7220 */ /* 0x000fe20000410000 */
[----:B------:R-:W-:-:S03]  /*5110*/  FMUL.FTZ R17, R13, R26 ;  /* 0x0000001a0d117220 */ /* 0x000fc60000410000 */
[----:B------:R-:W-:Y:S01]  /*5120*/  FFMA.FTZ R29, R27, R15, R14 ;  /* 0x0000000f1b1d7223 */ /* 0x000fe2000001000e */
[----:B------:R-:W-:-:S03]  /*5130*/  FADD.FTZ R30, R30, R15 ;  /* 0x0000000f1e1e7221 */ /* 0x000fc60000010000 */
[C---:B------:R-:W-:Y:S01]  /*5140*/  FFMA.FTZ R15, R28.reuse, R17, R29 ;  /* 0x000000111c0f7223 */ /* 0x040fe2000001001d */
[----:B------:R-:W-:Y:S01]  /*5150*/  FADD.FTZ R14, R17, R30 ;  /* 0x0000001e110e7221 */ /* 0x000fe20000010000 */
[----:B------:R-:W-:Y:S01]  /*5160*/  FFMA.FTZ R17, R28, R26, R19 ;  /* 0x0000001a1c117223 */ /* 0x000fe20000010013 */
[----:B------:R-:W-:-:S07]  /*5170*/  FADD.FTZ R19, R25, R26 ;  /* 0x0000001a19137221 */ /* 0x000fce0000010000 */
.L_x_719:
[----:B------:R-:W0:Y:S01]  /*5180*/  S2R R24, SR_LANEID ;  /* 0x0000000000187919 */ /* 0x000e220000000000 */
[----:B------:R-:W-:Y:S01]  /*5190*/  MOV R20, R15 ;  /* 0x0000000f00147202 */ /* 0x000fe20000000f00 */
[----:B------:R-:W1:Y:S01]  /*51a0*/  S2UR UR13, SR_CgaCtaId ;  /* 0x00000000000d79c3 */ /* 0x000e620000008800 */
[----:B------:R-:W-:Y:S01]  /*51b0*/  MOV R15, R14 ;  /* 0x0000000e000f7202 */ /* 0x000fe20000000f00 */
[----:B------:R-:W-:Y:S01]  /*51c0*/  UMOV UR8, 0x400 ;  /* 0x0000040000087882 */ /* 0x000fe20000000000 */
[----:B------:R-:W-:Y:S01]  /*51d0*/  LEA R56, R23, R22, 0x5 ;  /* 0x0000001617387211 */ /* 0x000fe200078e28ff */
[----:B------:R-:W2:Y:S01]  /*51e0*/  SHFL.DOWN PT, R21, R20, 0x1, 0x1f ;  /* 0x08201f0014157f89 */ /* 0x000ea200000e0000 */
[----:B------:R-:W-:Y:S01]  /*51f0*/  UIADD3 UR5, UPT, UPT, UR8, 0xa0, URZ ;  /* 0x000000a008057890 */ /* 0x000fe2000fffe0ff */
[----:B------:R-:W-:Y:S01]  /*5200*/  BSSY.RECONVERGENT B0, `(.L_x_720) ;  /* 0x0000028000007945 */ /* 0x000fe20003800200 */
[----:B------:R-:W3:Y:S01]  /*5210*/  LDCU UR7, c[0x0][0x374] ;  /* 0x00006e80ff0777ac */ /* 0x000ee20008000800 */
[----:B------:R-:W4:Y:S01]  /*5220*/  SHFL.DOWN PT, R14, R15, 0x1, 0x1f ;  /* 0x08201f000f0e7f89 */ /* 0x000f2200000e0000 */
[----:B------:R-:W-:-:S02]  /*5230*/  ISETP.NE.AND P1, PT, R22, RZ, PT ;  /* 0x000000ff1600720c */ /* 0x000fc40003f25270 */
[----:B------:R-:W-:Y:S01]  /*5240*/  ISETP.GT.U32.AND P3, PT, R22, 0x1f, PT ;  /* 0x0000001f1600780c */ /* 0x000fe20003f64070 */
[----:B-1----:R-:W-:Y:S01]  /*5250*/  ULEA UR5, UR13, UR5, 0x18 ;  /* 0x000000050d057291 */ /* 0x002fe2000f8ec0ff */
[----:B0-----:R-:W-:-:S05]  /*5260*/  ISETP.GT.AND P0, PT, R24, 0x1e, PT ;  /* 0x0000001e1800780c */ /* 0x001fca0003f04270 */
[----:B------:R-:W-:Y:S02]  /*5270*/  LEA R57, R22, UR5, 0x4 ;  /* 0x0000000516397c11 */ /* 0x000fe4000f8e20ff */
[----:B------:R-:W-:-:S03]  /*5280*/  ISETP.GT.AND P2, PT, R24, 0xf, PT ;  /* 0x0000000f1800780c */ /* 0x000fc60003f44270 */
[----:B------:R-:W-:Y:S03]  /*5290*/  STS.128 [R57], R16 ;  /* 0x0000001039007388 */ /* 0x000fe60000000c00 */
[----:B--2---:R-:W-:Y:S01]  /*52a0*/  @!P0 FADD.FTZ R20, R21, R20 ;  /* 0x0000001415148221 */ /* 0x004fe20000010000 */
[----:B----4-:R-:W-:Y:S01]  /*52b0*/  @!P0 FADD.FTZ R15, R14, R15 ;  /* 0x0000000f0e0f8221 */ /* 0x010fe20000010000 */
[----:B------:R-:W-:-:S03]  /*52c0*/  ISETP.GT.AND P0, PT, R24, 0x1d, PT ;  /* 0x0000001d1800780c */ /* 0x000fc60003f04270 */
[----:B------:R-:W0:Y:S04]  /*52d0*/  SHFL.DOWN PT, R21, R20, 0x2, 0x1f ;  /* 0x08401f0014157f89 */ /* 0x000e2800000e0000 */
[----:B------:R-:W1:Y:S06]  /*52e0*/  SHFL.DOWN PT, R14, R15, 0x2, 0x1f ;  /* 0x08401f000f0e7f89 */ /* 0x000e6c00000e0000 */
        /* <DEDUP_REMOVED lines=25> */
.L_x_721:
[----:B------:R-:W-:Y:S05]  /*5480*/  BSYNC.RECONVERGENT B0 ;  /* 0x0000000000007941 */ /* 0x000fea0003800200 */
.L_x_720:
        /* <DEDUP_REMOVED lines=24> */
[----:B------:R-:W-:Y:S01]  /*5610*/  LDS.128 R28, [UR5+0x80] ;  /* 0x00008005ff1c7984 */ /* 0x000fe20008000c00 */
[----:B-1----:R-:W-:Y:S01]  /*5620*/  FADD.FTZ R15, R15, R20 ;  /* 0x000000140f0f7221 */ /* 0x002fe20000010000 */
[----:B------:R-:W-:-:S03]  /*5630*/  FADD.FTZ R14, R14, R21 ;  /* 0x000000150e0e7221 */ /* 0x000fc60000010000 */
[----:B------:R-:W-:Y:S01]  /*5640*/  FADD.FTZ R15, R15, R22 ;  /* 0x000000160f0f7221 */ /* 0x000fe20000010000 */
[----:B------:R-:W-:Y:S02]  /*5650*/  FADD.FTZ R14, R14, R23 ;  /* 0x000000170e0e7221 */ /* 0x000fe40000010000 */
[----:B------:R-:W0:Y:S01]  /*5660*/  LDS.128 R20, [UR5+0x70] ;  /* 0x00007005ff147984 */ /* 0x000e220008000c00 */
        /* <DEDUP_REMOVED lines=8> */
[----:B------:R-:W-:Y:S01]  /*56f0*/  FADD.FTZ R15, R15, R28 ;  /* 0x0000001c0f0f7221 */ /* 0x000fe20000010000 */
[----:B------:R-:W-:-:S03]  /*5700*/  FADD.FTZ R20, R14, R29 ;  /* 0x0000001d0e147221 */ /* 0x000fc60000010000 */
[----:B------:R-:W-:Y:S01]  /*5710*/  FADD.FTZ R14, R15, R30 ;  /* 0x0000001e0f0e7221 */ /* 0x000fe20000010000 */
[----:B------:R-:W-:-:S07]  /*5720*/  FADD.FTZ R15, R20, R31 ;  /* 0x0000001f140f7221 */ /* 0x000fce0000010000 */
.L_x_723:
[----:B------:R-:W-:Y:S05]  /*5730*/  BSYNC.RECONVERGENT B0 ;  /* 0x0000000000007941 */ /* 0x000fea0003800200 */
.L_x_722:
[----:B------:R-:W-:Y:S06]  /*5740*/  BAR.SYNC.DEFER_BLOCKING 0x0 ;  /* 0x0000000000007b1d */ /* 0x000fec0000010000 */
[----:B------:R-:W-:Y:S04]  /*5750*/  BSSY.RECONVERGENT B0, `(.L_x_724) ;  /* 0x000004d000007945 */ /* 0x000fe80003800200 */
[----:B------:R-:W-:Y:S05]  /*5760*/  @P3 BRA `(.L_x_725) ;  /* 0x00000004002c3947 */ /* 0x000fea0003800000 */
[----:B-123--:R-:W1:Y:S04]  /*5770*/  LDS.128 R20, [R57+0x200] ;  /* 0x0002000039147984 */ /* 0x00ee680000000c00 */
[----:B------:R-:W2:Y:S04]  /*5780*/  LDS.128 R24, [R57+0x400] ;  /* 0x0004000039187984 */ /* 0x000ea80000000c00 */
        /* <DEDUP_REMOVED lines=8> */
[----:B------:R-:W1:Y:S01]  /*5810*/  LDS.128 R16, [R57+0x800] ;  /* 0x0008000039107984 */ /* 0x000e620000000c00 */
[----:B------:R-:W-:Y:S01]  /*5820*/  FADD.FTZ R24, R22, R27 ;  /* 0x0000001b16187221 */ /* 0x000fe20000010000 */
[----:B---3--:R-:W-:Y:S01]  /*5830*/  FADD.FTZ R27, R23, R28 ;  /* 0x0000001c171b7221 */ /* 0x008fe20000010000 */
[----:B------:R-:W-:Y:S01]  /*5840*/  FADD.FTZ R26, R20, R29 ;  /* 0x0000001d141a7221 */ /* 0x000fe20000010000 */
[----:B------:R-:W-:Y:S01]  /*5850*/  FADD.FTZ R25, R25, R30 ;  /* 0x0000001e19197221 */ /* 0x000fe20000010000 */
[----:B------:R-:W2:Y:S01]  /*5860*/  LDS.128 R20, [R57+0xa00] ;  /* 0x000a000039147984 */ /* 0x000ea20000000c00 */
[----:B------:R-:W-:Y:S01]  /*5870*/  FADD.FTZ R28, R24, R31 ;  /* 0x0000001f181c7221 */ /* 0x000fe20000010000 */
[----:B-1----:R-:W-:Y:S01]  /*5880*/  FADD.FTZ R31, R27, R16 ;  /* 0x000000101b1f7221 */ /* 0x002fe20000010000 */
[----:B------:R-:W-:Y:S01]  /*5890*/  FADD.FTZ R16, R26, R17 ;  /* 0x000000111a107221 */ /* 0x000fe20000010000 */
[----:B------:R-:W-:Y:S01]  /*58a0*/  FADD.FTZ R29, R25, R18 ;  /* 0x00000012191d7221 */ /* 0x000fe20000010000 */
[----:B------:R-:W-:Y:S01]  /*58b0*/  FADD.FTZ R28, R28, R19 ;  /* 0x000000131c1c7221 */ /* 0x000fe20000010000 */
[----:B------:R-:W1:Y:S01]  /*58c0*/  LDS.128 R24, [R57+0xc00] ;  /* 0x000c000039187984 */ /* 0x000e620000000c00 */
[----:B--2---:R-:W-:Y:S01]  /*58d0*/  FADD.FTZ R31, R31, R20 ;  /* 0x000000141f1f7221 */ /* 0x004fe20000010000 */
[----:B------:R-:W-:Y:S01]  /*58e0*/  FADD.FTZ R20, R16, R21 ;  /* 0x0000001510147221 */ /* 0x000fe20000010000 */
[----:B------:R-:W-:Y:S01]  /*58f0*/  FADD.FTZ R29, R29, R22 ;  /* 0x000000161d1d7221 */ /* 0x000fe20000010000 */
[----:B------:R-:W2:Y:S01]  /*5900*/  LDS.128 R16, [R57+0xe00] ;  /* 0x000e000039107984 */ /* 0x000ea20000000c00 */
[----:B------:R-:W-:Y:S01]  /*5910*/  FADD.FTZ R28, R28, R23 ;  /* 0x000000171c1c7221 */ /* 0x000fe20000010000 */
[----:B-1----:R-:W-:Y:S01]  /*5920*/  FADD.FTZ R31, R31, R24 ;  /* 0x000000181f1f7221 */ /* 0x002fe20000010000 */
[----:B------:R-:W-:Y:S01]  /*5930*/  FADD.FTZ R24, R20, R25 ;  /* 0x0000001914187221 */ /* 0x000fe20000010000 */
[----:B------:R-:W-:Y:S01]  /*5940*/  FADD.FTZ R29, R29, R26 ;  /* 0x0000001a1d1d7221 */ /* 0x000fe20000010000 */
[----:B------:R-:W1:Y:S01]  /*5950*/  LDS.128 R20, [R57+0x1000] ;  /* 0x0010000039147984 */ /* 0x000e620000000c00 */
[----:B--2---:R-:W-:Y:S01]  /*5960*/  FADD.FTZ R31, R31, R16 ;  /* 0x000000101f1f7221 */ /* 0x004fe20000010000 */
[----:B------:R-:W-:Y:S01]  /*5970*/  FADD.FTZ R28, R28, R27 ;  /* 0x0000001b1c1c7221 */ /* 0x000fe20000010000 */
        /* <DEDUP_REMOVED lines=8> */
[----:B------:R-:W-:Y:S01]  /*5a00*/  FADD.FTZ R28, R28, R23 ;  /* 0x000000171c1c7221 */ /* 0x000fe20000010000 */
[----:B--2---:R-:W-:Y:S01]  /*5a10*/  FADD.FTZ R31, R31, R24 ;  /* 0x000000181f1f7221 */ /* 0x004fe20000010000 */
[----:B------:R-:W-:Y:S01]  /*5a20*/  FADD.FTZ R24, R20, R25 ;  /* 0x0000001914187221 */ /* 0x000fe20000010000 */
[----:B------:R-:W-:Y:S01]  /*5a30*/  FADD.FTZ R29, R29, R26 ;  /* 0x0000001a1d1d7221 */ /* 0x000fe20000010000 */
[----:B------:R-:W2:Y:S01]  /*5a40*/  LDS.128 R20, [R57+0x1600] ;  /* 0x0016000039147984 */ /* 0x000ea20000000c00 */
[----:B------:R-:W-:Y:S01]  /*5a50*/  FADD.FTZ R28, R28, R27 ;  /* 0x0000001b1c1c7221 */ /* 0x000fe20000010000 */
[----:B-1----:R-:W-:Y:S01]  /*5a60*/  FADD.FTZ R31, R31, R16 ;  /* 0x000000101f1f7221 */ /* 0x002fe20000010000 */
[----:B------:R-:W-:-:S02]  /*5a70*/  FADD.FTZ R16, R24, R17 ;  /* 0x0000001118107221 */ /* 0x000fc40000010000 */
        /* <DEDUP_REMOVED lines=9> */
[----:B------:R-:W-:Y:S01]  /*5b10*/  FADD.FTZ R31, R31, R24 ;  /* 0x000000181f1f7221 */ /* 0x000fe20000010000 */
[----:B------:R-:W1:Y:S01]  /*5b20*/  LDS.128 R20, [R57+0x1c00] ;  /* 0x001c000039147984 */ /* 0x000e620000000c00 */
[----:B------:R-:W-:Y:S01]  /*5b30*/  FADD.FTZ R29, R29, R26 ;  /* 0x0000001a1d1d7221 */ /* 0x000fe20000010000 */
[----:B------:R-:W-:Y:S01]  /*5b40*/  FADD.FTZ R30, R30, R27 ;  /* 0x0000001b1e1e7221 */ /* 0x000fe20000010000 */
[----:B--2---:R-:W-:Y:S01]  /*5b50*/  FADD.FTZ R31, R31, R16 ;  /* 0x000000101f1f7221 */ /* 0x004fe20000010000 */
[----:B------:R-:W2:Y:S01]  /*5b60*/  LDS.128 R24, [R57+0x1e00] ;  /* 0x001e000039187984 */ /* 0x000ea20000000c00 */
        /* <DEDUP_REMOVED lines=11> */
.L_x_725:
[----:B------:R-:W-:Y:S05]  /*5c20*/  BSYNC.RECONVERGENT B0 ;  /* 0x0000000000007941 */ /* 0x000fea0003800200 */
.L_x_724:
[----:B------:R-:W-:Y:S04]  /*5c30*/  BSSY.RECONVERGENT B0, `(.L_x_726) ;  /* 0x000001c000007945 */ /* 0x000fe80003800200 */
[----:B------:R-:W-:Y:S05]  /*5c40*/  @P3 BRA `(.L_x_727) ;  /* 0x0000000000683947 */ /* 0x000fea0003800000 */
[----:B-1----:R-:W1:Y:S08]  /*5c50*/  LDC.64 R20, c[0x0][0x3f8] ;  /* 0x0000fe00ff147b82 */ /* 0x002e700000000a00 */
[----:B--23--:R-:W2:Y:S01]  /*5c60*/  LDC.64 R22, c[0x0][0x3d8] ;  /* 0x0000f600ff167b82 */ /* 0x00cea20000000a00 */
[----:B-1----:R-:W-:Y:S01]  /*5c70*/  IMAD.WIDE.U32 R24, R20, 0x3, RZ ;  /* 0x0000000314187825 */ /* 0x002fe200078e00ff */
[----:B------:R-:W-:-:S04]  /*5c80*/  LEA R27, R21, R21, 0x1 ;  /* 0x00000015151b7211 */ /* 0x000fc800078e08ff */
[----:B------:R-:W-:Y:S02]  /*5c90*/  IADD3 R27, PT, PT, R25, R27, RZ ;  /* 0x0000001b191b7210 */ /* 0x000fe40007ffe0ff */
[----:B------:R-:W-:Y:S01]  /*5ca0*/  LEA.HI R25, P0, R21, R20, RZ, 0x1 ;  /* 0x0000001415197211 */ /* 0x000fe200078108ff */
[----:B--2---:R-:W-:Y:S01]  /*5cb0*/  IMAD.WIDE R56, R56, 0x4, R22 ;  /* 0x0000000438387825 */ /* 0x004fe200078e0216 */
[----:B------:R-:W-:Y:S02]  /*5cc0*/  LEA.HI R24, P2, R27, R24, RZ, 0x1 ;  /* 0x000000181b187211 */ /* 0x000fe400078508ff */
[----:B------:R-:W-:Y:S02]  /*5cd0*/  SHF.L.U32 R23, R25, 0x1, RZ ;  /* 0x0000000119177819 */ /* 0x000fe400000006ff */
[----:B------:R-:W-:Y:S01]  /*5ce0*/  IADD3.X R22, PT, PT, RZ, R21, RZ, P0, !PT ;  /* 0x00000015ff167210 */ /* 0x000fe200007fe4ff */
[----:B------:R4:W-:Y:S01]  /*5cf0*/  REDG.E.ADD.F32.FTZ.RN.STRONG.GPU desc[UR10][R56.64], R16 ;  /* 0x00000010380079a6 */ /* 0x0009e2000c12f30a */
[----:B------:R-:W-:-:S02]  /*5d00*/  SHF.L.U32 R29, R24, 0x1, RZ ;  /* 0x00000001181d7819 */ /* 0x000fc400000006ff */
[----:B------:R-:W-:Y:S02]  /*5d10*/  IADD3.X R27, PT, PT, RZ, R27, RZ, P2, !PT ;  /* 0x0000001bff1b7210 */ /* 0x000fe400017fe4ff */
[----:B------:R-:W-:Y:S02]  /*5d20*/  LOP3.LUT R23, R23, 0xfffffffc, RZ, 0xc0, !PT ;  /* 0xfffffffc17177812 */ /* 0x000fe400078ec0ff */
[----:B------:R-:W-:Y:S02]  /*5d30*/  SHF.L.U64.HI R25, R25, 0x1, R22 ;  /* 0x0000000119197819 */ /* 0x000fe40000010216 */
[----:B------:R-:W-:Y:S02]  /*5d40*/  LEA R22, P2, R20, R56, 0x2 ;  /* 0x0000003814167211 */ /* 0x000fe400078410ff */
[----:B------:R-:W-:Y:S02]  /*5d50*/  LOP3.LUT R29, R29, 0xfffffffc, RZ, 0xc0, !PT ;  /* 0xfffffffc1d1d7812 */ /* 0x000fe400078ec0ff */
[----:B------:R-:W-:-:S02]  /*5d60*/  SHF.L.U64.HI R27, R24, 0x1, R27 ;  /* 0x00000001181b7819 */ /* 0x000fc4000001021b */
[----:B------:R-:W-:Y:S02]  /*5d70*/  IADD3 R24, P0, PT, R56, R23, RZ ;  /* 0x0000001738187210 */ /* 0x000fe40007f1e0ff */
[----:B------:R-:W-:Y:S02]  /*5d80*/  LEA.HI.X R23, R20, R57, R21, 0x2, P2 ;  /* 0x0000003914177211 */ /* 0x000fe400010f1415 */
[----:B------:R-:W-:Y:S02]  /*5d90*/  IADD3 R20, P2, PT, R56, R29, RZ ;  /* 0x0000001d38147210 */ /* 0x000fe40007f5e0ff */
[C---:B------:R-:W-:Y:S02]  /*5da0*/  IADD3.X R25, PT, PT, R57.reuse, R25, RZ, P0, !PT ;  /* 0x0000001939197210 */ /* 0x040fe400007fe4ff */
[----:B------:R-:W-:-:S03]  /*5db0*/  IADD3.X R21, PT, PT, R57, R27, RZ, P2, !PT ;  /* 0x0000001b39157210 */ /* 0x000fc600017fe4ff */
[----:B------:R4:W-:Y:S04]  /*5dc0*/  REDG.E.ADD.F32.FTZ.RN.STRONG.GPU desc[UR10][R24.64], R17 ;  /* 0x00000011180079a6 */ /* 0x0009e8000c12f30a */
[----:B------:R4:W-:Y:S04]  /*5dd0*/  REDG.E.ADD.F32.FTZ.RN.STRONG.GPU desc[UR10][R22.64], R18 ;  /* 0x00000012160079a6 */ /* 0x0009e8000c12f30a */
[----:B------:R4:W-:Y:S02]  /*5de0*/  REDG.E.ADD.F32.FTZ.RN.STRONG.GPU desc[UR10][R20.64], R19 ;  /* 0x00000013140079a6 */ /* 0x0009e4000c12f30a */
.L_x_727:
[----:B------:R-:W-:Y:S05]  /*5df0*/  BSYNC.RECONVERGENT B0 ;  /* 0x0000000000007941 */ /* 0x000fea0003800200 */
.L_x_726:
[----:B------:R-:W5:Y:S02]  /*5e00*/  LDCU UR5, c[0x0][0x370] ;  /* 0x00006e00ff0577ac */ /* 0x000f640008000800 */
[----:B-----5:R-:W-:-:S09]  /*5e10*/  UISETP.GE.U32.AND UP0, UPT, UR5, 0x2, UPT ;  /* 0x000000020500788c */ /* 0x020fd2000bf06070 */
[----:B------:R-:W-:Y:S05]  /*5e20*/  BRA.U !UP0, `(.L_x_728) ;  /* 0x0000000908f07547 */ /* 0x000fea000b800000 */
[----:B----4-:R-:W4:Y:S01]  /*5e30*/  LDC R16, c[0x0][0x370] ;  /* 0x0000dc00ff107b82 */ /* 0x010f220000000800 */
[----:B------:R-:W-:Y:S01]  /*5e40*/  ULOP3.LUT UR5, UR4, 0x1, URZ, 0xc0, !UPT ;  /* 0x0000000104057892 */ /* 0x000fe2000f8ec0ff */
[----:B------:R-:W0:Y:S05]  /*5e50*/  S2R R25, SR_CTAID.Y ;  /* 0x0000000000197919 */ /* 0x000e2a0000002600 */
[----:B------:R-:W-:Y:S01]  /*5e60*/  MOV R19, UR5 ;  /* 0x0000000500137c02 */ /* 0x000fe20008000f00 */
[----:B------:R-:W5:Y:S04]  /*5e70*/  LDC.64 R30, c[0x0][0x3d0] ;  /* 0x0000f400ff1e7b82 */ /* 0x000f680000000a00 */
[----:B------:R-:W-:-:S04]  /*5e80*/  IMAD R19, R19, UR7, RZ ;  /* 0x0000000713137c24 */ /* 0x000fc8000f8e02ff */
[----:B----4-:R-:W-:-:S05]  /*5e90*/  IMAD R16, R19, R16, RZ ;  /* 0x0000001013107224 */ /* 0x010fca00078e02ff */
[----:B------:R-:W-:-:S05]  /*5ea0*/  SHF.L.U32 R17, R16, 0x1, RZ ;  /* 0x0000000110117819 */ /* 0x000fca00000006ff */
[----:B-----5:R-:W-:Y:S01]  /*5eb0*/  IMAD.WIDE R30, R17, 0x4, R30 ;  /* 0x00000004111e7825 */ /* 0x020fe200078e021e */
[----:B0-----:R-:W-:Y:S06]  /*5ec0*/  @P1 BRA `(.L_x_729) ;  /* 0x00000000005c1947 */ /* 0x001fec0003800000 */
[----:B------:R-:W0:Y:S01]  /*5ed0*/  LDC.64 R16, c[0x0][0x3c8] ;  /* 0x0000f200ff107b82 */ /* 0x000e220000000a00 */
[----:B------:R-:W-:Y:S01]  /*5ee0*/  ULOP3.LUT UP0, UR5, UR4, 0x2, URZ, 0xc0, !UPT ;  /* 0x0000000204057892 */ /* 0x000fe2000f80c0ff */
[----:B------:R-:W-:Y:S01]  /*5ef0*/  IADD3 R19, PT, PT, R19, R25, RZ ;  /* 0x0000001913137210 */ /* 0x000fe20007ffe0ff */
[----:B------:R-:W-:Y:S02]  /*5f00*/  IMAD R21, R0, UR7, R25 ;  /* 0x0000000700157c24 */ /* 0x000fe4000f8e0219 */
[----:B------:R-:W-:-:S03]  /*5f10*/  UIADD3 UR5, UPT, UPT, -UR5, 0x1, URZ ;  /* 0x0000000105057890 */ /* 0x000fc6000fffe1ff */
[----:B-1----:R-:W1:Y:S01]  /*5f20*/  LDC R20, c[0x0][0x370] ;  /* 0x0000dc00ff147b82 */ /* 0x002e620000000800 */
[----:B------:R-:W-:Y:S02]  /*5f30*/  PLOP3.LUT P0, PT, PT, PT, UP0, 0x80, 0x8 ;  /* 0x000000000008781c */ /* 0x000fe40003f0f008 */
[----:B--2---:R-:W-:Y:S01]  /*5f40*/  MOV R23, UR5 ;  /* 0x0000000500177c02 */ /* 0x004fe20008000f00 */
[----:B0-----:R-:W-:-:S04]  /*5f50*/  IMAD.WIDE.U32 R16, R19, 0x4, R16 ;  /* 0x0000000413107825 */ /* 0x001fc800078e0010 */
[----:B------:R-:W-:Y:S01]  /*5f60*/  IMAD.WIDE.U32 R18, R21, 0x8, R30 ;  /* 0x0000000815127825 */ /* 0x000fe200078e001e */
[----:B-1----:R-:W-:-:S04]  /*5f70*/  SEL R21, R20, RZ, !P0 ;  /* 0x000000ff14157207 */ /* 0x002fc80004000000 */
[----:B------:R0:W-:Y:S01]  /*5f80*/  STG.E.64 desc[UR10][R18.64], R14 ;  /* 0x0000000e12007986 */ /* 0x0001e2000c101b0a */
[----:B------:R-:W-:Y:S01]  /*5f90*/  ISETP.NE.AND P0, PT, R21, -0x1, PT ;  /* 0xffffffff1500780c */ /* 0x000fe20003f05270 */
[----:B------:R-:W-:Y:S06]  /*5fa0*/  MEMBAR.ALL.GPU ;  /* 0x0000000000007992 */ /* 0x000fec000000a000 */
[----:B------:R-:W-:-:S00]  /*5fb0*/  ERRBAR ;  /* 0x00000000000079ab */ /* 0x000fc00000000000 */
[----:B------:R-:W-:Y:S06]  /*5fc0*/  CGAERRBAR ;  /* 0x00000000000075ab */ /* 0x000fec0000000000 */
[----:B------:R0:W-:Y:S01]  /*5fd0*/  REDG.E.ADD.S32.STRONG.GPU desc[UR10][R16.64], R23 ;  /* 0x000000171000798e */ /* 0x0001e2000c12e30a */
[----:B------:R-:W-:Y:S05]  /*5fe0*/  @!P0 BRA `(.L_x_729) ;  /* 0x0000000000148947 */ /* 0x000fea0003800000 */
.L_x_730:
[----:B0-----:R-:W2:Y:S04]  /*5ff0*/  LDG.E.STRONG.GPU R18, desc[UR10][R16.64] ;  /* 0x0000000a10127981 */ /* 0x001ea8000c1ef900 */
[----:B--2---:R-:W-:Y:S01]  /*6000*/  CCTL.IVALL ;  /* 0x00000000ff00798f */ /* 0x004fe20002000000 */
[----:B------:R-:W-:Y:S05]  /*6010*/  YIELD ;  /* 0x0000000000007946 */ /* 0x000fea0003800000 */
[----:B------:R-:W-:-:S13]  /*6020*/  ISETP.NE.AND P0, PT, R18, R21, PT ;  /* 0x000000151200720c */ /* 0x000fda0003f05270 */
[----:B------:R-:W-:Y:S05]  /*6030*/  @P0 BRA `(.L_x_730) ;  /* 0xfffffffc00ec0947 */ /* 0x000fea000383ffff */
.L_x_729:
[----:B0-----:R-:W0:Y:S01]  /*6040*/  LDC R16, c[0x0][0x370] ;  /* 0x0000dc00ff107b82 */ /* 0x001e220000000800 */
[----:B------:R-:W-:Y:S05]  /*6050*/  WARPSYNC.ALL ;  /* 0x0000000000007948 */ /* 0x000fea0003800000 */
[----:B0-----:R-:W-:Y:S02]  /*6060*/  ISETP.GE.U32.AND P0, PT, R16, 0x8, PT ;  /* 0x000000081000780c */ /* 0x001fe40003f06070 */
[----:B------:R-:W-:Y:S01]  /*6070*/  BAR.SYNC.DEFER_BLOCKING 0x0 ;  /* 0x0000000000007b1d */ /* 0x000fe20000010000 */
[----:B------:R-:W-:-:S10]  /*6080*/  HFMA2 R24, -RZ, RZ, 0, 0 ;  /* 0x00000000ff187431 */ /* 0x000fd400000001ff */
[----:B------:R-:W-:Y:S05]  /*6090*/  @!P0 BRA `(.L_x_731) ;  /* 0x0000000400488947 */ /* 0x000fea0003800000 */
[----:B------:R-:W-:Y:S01]  /*60a0*/  MOV R16, UR7 ;  /* 0x0000000700107c02 */ /* 0x000fe20008000f00 */
[----:B------:R-:W-:Y:S01]  /*60b0*/  UMOV UR5, URZ ;  /* 0x000000ff00057c82 */ /* 0x000fe20008000000 */
[----:B------:R-:W-:Y:S02]  /*60c0*/  MOV R18, UR7 ;  /* 0x0000000700127c02 */ /* 0x000fe40008000f00 */
[----:B------:R-:W-:Y:S01]  /*60d0*/  MOV R26, UR7 ;  /* 0x00000007001a7c02 */ /* 0x000fe20008000f00 */
[--C-:B------:R-:W-:Y:S01]  /*60e0*/  IMAD R29, R16, 0x3, R25.reuse ;  /* 0x00000003101d7824 */ /* 0x100fe200078e0219 */
[----:B------:R-:W-:Y:S01]  /*60f0*/  MOV R24, UR7 ;  /* 0x0000000700187c02 */ /* 0x000fe20008000f00 */
[--C-:B------:R-:W-:Y:S01]  /*6100*/  IMAD R27, R18, 0x5, R25.reuse ;  /* 0x00000005121b7824 */ /* 0x100fe200078e0219 */
[----:B------:R-:W-:Y:S01]  /*6110*/  MOV R28, UR7 ;  /* 0x00000007001c7c02 */ /* 0x000fe20008000f00 */
[--C-:B------:R-:W-:Y:S01]  /*6120*/  IMAD R26, R26, 0x7, R25.reuse ;  /* 0x000000071a1a7824 */ /* 0x100fe200078e0219 */
[----:B------:R-:W-:Y:S01]  /*6130*/  MOV R56, UR7 ;  /* 0x0000000700387c02 */ /* 0x000fe20008000f00 */
[----:B------:R-:W-:Y:S01]  /*6140*/  IMAD R24, R24, 0x6, R25 ;  /* 0x0000000618187824 */ /* 0x000fe200078e0219 */
[----:B---3--:R-:W-:-:S02]  /*6150*/  IADD3 R22, PT, PT, R25, UR7, RZ ;  /* 0x0000000719167c10 */ /* 0x008fc4000fffe0ff */
[----:B------:R-:W-:Y:S02]  /*6160*/  IADD3 R21, PT, PT, -R0, RZ, RZ ;  /* 0x000000ff00157210 */ /* 0x000fe40007ffe1ff */
[-C--:B-1----:R-:W-:Y:S02]  /*6170*/  MOV R20, R25.reuse ;  /* 0x0000001900147202 */ /* 0x082fe40000000f00 */
[-C--:B------:R-:W-:Y:S02]  /*6180*/  LEA R28, R28, R25.reuse, 0x1 ;  /* 0x000000191c1c7211 */ /* 0x080fe400078e08ff */
[----:B--2---:R-:W-:-:S07]  /*6190*/  LEA R23, R56, R25, 0x2 ;  /* 0x0000001938177211 */ /* 0x004fce00078e10ff */
.L_x_732:
[----:B------:R-:W-:Y:S01]  /*61a0*/  ISETP.EQ.OR P0, PT, R21, RZ, P1 ;  /* 0x000000ff1500720c */ /* 0x000fe20000f02670 */
[----:B------:R-:W-:-:S06]  /*61b0*/  UIADD3 UR8, UPT, UPT, UR5, 0x1, URZ ;  /* 0x0000000105087890 */ /* 0x000fcc000fffe0ff */
[----:B------:R-:W-:-:S06]  /*61c0*/  ISETP.EQ.OR P2, PT, R0, UR8, P1 ;  /* 0x0000000800007c0c */ /* 0x000fcc0008f42670 */
[----:B------:R-:W-:-:S06]  /*61d0*/  @!P0 IMAD.WIDE.U32 R16, R20, 0x8, R30 ;  /* 0x0000000814108825 */ /* 0x000fcc00078e001e */
[----:B------:R-:W2:Y:S01]  /*61e0*/  @!P0 LDG.E.64 R16, desc[UR10][R16.64] ;  /* 0x0000000a10108981 */ /* 0x000ea2000c1e1b00 */
[----:B------:R-:W-:-:S06]  /*61f0*/  @!P2 IMAD.WIDE.U32 R18, R22, 0x8, R30 ;  /* 0x000000081612a825 */ /* 0x000fcc00078e001e */
[----:B------:R-:W3:Y:S01]  /*6200*/  @!P2 LDG.E.64 R18, desc[UR10][R18.64] ;  /* 0x0000000a1212a981 */ /* 0x000ee2000c1e1b00 */
[----:B------:R-:W-:Y:S02]  /*6210*/  UIADD3 UR8, UPT, UPT, UR5, 0x2, URZ ;  /* 0x0000000205087890 */ /* 0x000fe4000fffe0ff */
[----:B------:R-:W-:-:S04]  /*6220*/  UIADD3 UR13, UPT, UPT, UR5, 0x3, URZ ;  /* 0x00000003050d7890 */ /* 0x000fc8000fffe0ff */
[----:B------:R-:W-:Y:S01]  /*6230*/  ISETP.EQ.OR P3, PT, R0, UR8, P1 ;  /* 0x0000000800007c0c */ /* 0x000fe20008f62670 */
[----:B--2---:R-:W-:Y:S01]  /*6240*/  @!P0 FADD.FTZ R14, R14, R16 ;  /* 0x000000100e0e8221 */ /* 0x004fe20000010000 */
[----:B------:R-:W-:-:S11]  /*6250*/  @!P0 FADD.FTZ R15, R15, R17 ;  /* 0x000000110f0f8221 */ /* 0x000fd60000010000 */
[----:B------:R-:W-:Y:S01]  /*6260*/  @!P3 IMAD.WIDE.U32 R16, R28, 0x8, R30 ;  /* 0x000000081c10b825 */ /* 0x000fe200078e001e */
[----:B------:R-:W-:-:S03]  /*6270*/  ISETP.EQ.OR P0, PT, R0, UR13, P1 ;  /* 0x0000000d00007c0c */ /* 0x000fc60008f02670 */
[----:B---3--:R-:W-:Y:S02]  /*6280*/  @!P2 FADD.FTZ R14, R14, R18 ;  /* 0x000000120e0ea221 */ /* 0x008fe40000010000 */
[----:B------:R-:W2:Y:S01]  /*6290*/  @!P3 LDG.E.64 R16, desc[UR10][R16.64] ;  /* 0x0000000a1010b981 */ /* 0x000ea2000c1e1b00 */
[----:B------:R-:W-:-:S07]  /*62a0*/  @!P2 FADD.FTZ R15, R15, R19 ;  /* 0x000000130f0fa221 */ /* 0x000fce0000010000 */
[----:B------:R-:W-:-:S06]  /*62b0*/  @!P0 IMAD.WIDE.U32 R18, R29, 0x8, R30 ;  /* 0x000000081d128825 */ /* 0x000fcc00078e001e */
[----:B------:R-:W3:Y:S01]  /*62c0*/  @!P0 LDG.E.64 R18, desc[UR10][R18.64] ;  /* 0x0000000a12128981 */ /* 0x000ee2000c1e1b00 */
[----:B------:R-:W-:-:S06]  /*62d0*/  UIADD3 UR8, UPT, UPT, UR5, 0x4, URZ ;  /* 0x0000000405087890 */ /* 0x000fcc000fffe0ff */
[----:B------:R-:W-:Y:S01]  /*62e0*/  ISETP.EQ.OR P2, PT, R0, UR8, P1 ;  /* 0x0000000800007c0c */ /* 0x000fe20008f42670 */
[----:B------:R-:W-:Y:S01]  /*62f0*/  UIADD3 UR8, UPT, UPT, UR5, 0x5, URZ ;  /* 0x0000000505087890 */ /* 0x000fe2000fffe0ff */
[----:B--2---:R-:W-:Y:S01]  /*6300*/  @!P3 FADD.FTZ R14, R14, R16 ;  /* 0x000000100e0eb221 */ /* 0x004fe20000010000 */
[----:B------:R-:W-:-:S10]  /*6310*/  @!P3 FADD.FTZ R15, R15, R17 ;  /* 0x000000110f0fb221 */ /* 0x000fd40000010000 */
[----:B------:R-:W-:-:S06]  /*6320*/  @!P2 IMAD.WIDE.U32 R16, R23, 0x8, R30 ;  /* 0x000000081710a825 */ /* 0x000fcc00078e001e */
[----:B------:R-:W2:Y:S01]  /*6330*/  @!P2 LDG.E.64 R16, desc[UR10][R16.64] ;  /* 0x0000000a1010a981 */ /* 0x000ea2000c1e1b00 */
[----:B------:R-:W-:Y:S01]  /*6340*/  ISETP.EQ.OR P3, PT, R0, UR8, P1 ;  /* 0x0000000800007c0c */ /* 0x000fe20008f62670 */
[----:B---3--:R-:W-:Y:S01]  /*6350*/  @!P0 FADD.FTZ R14, R14, R18 ;  /* 0x000000120e0e8221 */ /* 0x008fe20000010000 */
[----:B------:R-:W-:-:S11]  /*6360*/  @!P0 FADD.FTZ R15, R15, R19 ;  /* 0x000000130f0f8221 */ /* 0x000fd60000010000 */
        /* <DEDUP_REMOVED lines=14> */
[----:B------:R-:W-:Y:S01]  /*6450*/  UIADD3 UR5, UPT, UPT, UR5, 0x8, URZ ;  /* 0x0000000805057890 */ /* 0x000fe2000fffe0ff */
[----:B------:R-:W-:Y:S02]  /*6460*/  MOV R56, UR7 ;  /* 0x0000000700387c02 */ /* 0x000fe40008000f00 */
[----:B------:R-:W-:Y:S02]  /*6470*/  MOV R57, UR7 ;  /* 0x0000000700397c02 */ /* 0x000fe40008000f00 */
[----:B------:R-:W-:Y:S02]  /*6480*/  LEA R20, R56, R20, 0x3 ;  /* 0x0000001438147211 */ /* 0x000fe400078e18ff */
[----:B------:R-:W-:Y:S02]  /*6490*/  LEA R26, R57, R26, 0x3 ;  /* 0x0000001a391a7211 */ /* 0x000fe400078e18ff */
[----:B------:R-:W-:Y:S01]  /*64a0*/  IADD3 R21, PT, PT, R21, 0x8, RZ ;  /* 0x0000000815157810 */ /* 0x000fe20007ffe0ff */
[----:B--2---:R-:W-:-:S02]  /*64b0*/  @!P0 FADD.FTZ R14, R14, R16 ;  /* 0x000000100e0e8221 */ /* 0x004fc40000010000 */
[----:B------:R-:W0:Y:S01]  /*64c0*/  LDC R16, c[0x0][0x370] ;  /* 0x0000dc00ff107b82 */ /* 0x000e220000000800 */
[----:B------:R-:W-:Y:S01]  /*64d0*/  @!P0 FADD.FTZ R15, R15, R17 ;  /* 0x000000110f0f8221 */ /* 0x000fe20000010000 */
[----:B------:R-:W-:Y:S02]  /*64e0*/  MOV R17, UR7 ;  /* 0x0000000700117c02 */ /* 0x000fe40008000f00 */
[----:B0-----:R-:W-:-:S04]  /*64f0*/  LOP3.LUT R16, R16, 0x7ffffff8, RZ, 0xc0, !PT ;  /* 0x7ffffff810107812 */ /* 0x001fc800078ec0ff */
[----:B------:R-:W-:Y:S01]  /*6500*/  ISETP.NE.AND P0, PT, R16, UR5, PT ;  /* 0x0000000510007c0c */ /* 0x000fe2000bf05270 */
[----:B---3--:R-:W-:Y:S01]  /*6510*/  @!P2 FADD.FTZ R14, R14, R18 ;  /* 0x000000120e0ea221 */ /* 0x008fe20000010000 */
[----:B------:R-:W-:Y:S01]  /*6520*/  MOV R18, UR7 ;  /* 0x0000000700127c02 */ /* 0x000fe20008000f00 */
[----:B------:R-:W-:Y:S01]  /*6530*/  @!P2 FADD.FTZ R15, R15, R19 ;  /* 0x000000130f0fa221 */ /* 0x000fe20000010000 */
[----:B------:R-:W-:Y:S02]  /*6540*/  LEA R24, R17, R24, 0x3 ;  /* 0x0000001811187211 */ /* 0x000fe400078e18ff */
[C---:B------:R-:W-:Y:S02]  /*6550*/  LEA R27, R18.reuse, R27, 0x3 ;  /* 0x0000001b121b7211 */ /* 0x040fe400078e18ff */
[C---:B------:R-:W-:Y:S02]  /*6560*/  LEA R23, R18.reuse, R23, 0x3 ;  /* 0x0000001712177211 */ /* 0x040fe400078e18ff */
[----:B------:R-:W-:-:S02]  /*6570*/  LEA R29, R18, R29, 0x3 ;  /* 0x0000001d121d7211 */ /* 0x000fc400078e18ff */
[C---:B------:R-:W-:Y:S02]  /*6580*/  LEA R28, R17.reuse, R28, 0x3 ;  /* 0x0000001c111c7211 */ /* 0x040fe400078e18ff */
[----:B------:R-:W-:Y:S01]  /*6590*/  LEA R22, R17, R22, 0x3 ;  /* 0x0000001611167211 */ /* 0x000fe200078e18ff */
[----:B------:R-:W-:Y:S06]  /*65a0*/  @P0 BRA `(.L_x_732) ;  /* 0xfffffff800fc0947 */ /* 0x000fec000383ffff */
[----:B------:R-:W-:-:S07]  /*65b0*/  MOV R24, R16 ;  /* 0x0000001000187202 */ /* 0x000fce0000000f00 */
.L_x_731:
[----:B------:R-:W0:Y:S02]  /*65c0*/  LDCU UR5, c[0x0][0x370] ;  /* 0x00006e00ff0577ac */ /* 0x000e240008000800 */
[----:B0-----:R-:W-:-:S09]  /*65d0*/  ULOP3.LUT UP0, URZ, UR5, 0x7, URZ, 0xc0, !UPT ;  /* 0x0000000705ff7892 */ /* 0x001fd2000f80c0ff */
[----:B------:R-:W-:Y:S05]  /*65e0*/  BRA.U !UP0, `(.L_x_728) ;  /* 0x0000000508007547 */ /* 0x000fea000b800000 */
[----:B------:R-:W0:Y:S01]  /*65f0*/  LDCU UR5, c[0x0][0x370] ;  /* 0x00006e00ff0577ac */ /* 0x000e220008000800 */
[----:B------:R-:W4:Y:S01]  /*6600*/  LDCU UR8, c[0x0][0x370] ;  /* 0x00006e00ff0877ac */ /* 0x000f220008000800 */
[----:B0-----:R-:W-:-:S04]  /*6610*/  ULOP3.LUT UR5, UR5, 0x7, URZ, 0xc0, !UPT ;  /* 0x0000000705057892 */ /* 0x001fc8000f8ec0ff */
[----:B------:R-:W-:Y:S02]  /*6620*/  UIADD3 UR5, UPT, UPT, UR5, -0x1, URZ ;  /* 0xffffffff05057890 */ /* 0x000fe4000fffe0ff */
[----:B----4-:R-:W-:Y:S02]  /*6630*/  ULOP3.LUT UP1, UR8, UR8, 0x3, URZ, 0xc0, !UPT ;  /* 0x0000000308087892 */ /* 0x010fe4000f82c0ff */
[----:B------:R-:W-:-:S09]  /*6640*/  UISETP.GE.U32.AND UP0, UPT, UR5, 0x3, UPT ;  /* 0x000000030500788c */ /* 0x000fd2000bf06070 */
[----:B------:R-:W-:Y:S05]  /*6650*/  BRA.U !UP0, `(.L_x_733) ;  /* 0x0000000108707547 */ /* 0x000fea000b800000 */
[C---:B------:R-:W-:Y:S02]  /*6660*/  IADD3 R19, PT, PT, R24.reuse, 0x1, RZ ;  /* 0x0000000118137810 */ /* 0x040fe40007ffe0ff */
[CC--:B------:R-:W-:Y:S02]  /*6670*/  ISETP.EQ.OR P0, PT, R24.reuse, R0.reuse, P1 ;  /* 0x000000001800720c */ /* 0x0c0fe40000f02670 */
[C---:B------:R-:W-:Y:S02]  /*6680*/  IADD3 R21, PT, PT, R24.reuse, 0x2, RZ ;  /* 0x0000000218157810 */ /* 0x040fe40007ffe0ff */
[-C--:B------:R-:W-:Y:S02]  /*6690*/  ISETP.EQ.OR P2, PT, R19, R0.reuse, P1 ;  /* 0x000000001300720c */ /* 0x080fe40000f42670 */
[----:B--2---:R-:W-:Y:S02]  /*66a0*/  IADD3 R23, PT, PT, R24, 0x3, RZ ;  /* 0x0000000318177810 */ /* 0x004fe40007ffe0ff */
[----:B------:R-:W-:-:S02]  /*66b0*/  ISETP.EQ.OR P3, PT, R21, R0, P1 ;  /* 0x000000001500720c */ /* 0x000fc40000f62670 */
[----:B------:R-:W-:-:S03]  /*66c0*/  ISETP.EQ.OR P4, PT, R23, R0, P1 ;  /* 0x000000001700720c */ /* 0x000fc60000f82670 */
[----:B------:R-:W-:-:S04]  /*66d0*/  @!P0 IMAD R17, R24, UR7, R25 ;  /* 0x0000000718118c24 */ /* 0x000fc8000f8e0219 */
[----:B------:R-:W-:Y:S02]  /*66e0*/  @!P2 IMAD R19, R19, UR7, R25 ;  /* 0x000000071313ac24 */ /* 0x000fe4000f8e0219 */
[----:B------:R-:W-:-:S04]  /*66f0*/  @!P0 IMAD.WIDE.U32 R16, R17, 0x8, R30 ;  /* 0x0000000811108825 */ /* 0x000fc800078e001e */
[----:B------:R-:W-:Y:S02]  /*6700*/  @!P3 IMAD R21, R21, UR7, R25 ;  /* 0x000000071515bc24 */ /* 0x000fe4000f8e0219 */
[----:B------:R-:W-:Y:S01]  /*6710*/  @!P2 IMAD.WIDE.U32 R18, R19, 0x8, R30 ;  /* 0x000000081312a825 */ /* 0x000fe200078e001e */
[----:B------:R-:W2:Y:S03]  /*6720*/  @!P0 LDG.E.64 R16, desc[UR10][R16.64] ;  /* 0x0000000a10108981 */ /* 0x000ea6000c1e1b00 */
[----:B------:R-:W-:Y:S02]  /*6730*/  @!P4 IMAD R23, R23, UR7, R25 ;  /* 0x000000071717cc24 */ /* 0x000fe4000f8e0219 */
[--C-:B-1----:R-:W-:Y:S01]  /*6740*/  @!P3 IMAD.WIDE.U32 R20, R21, 0x8, R30.reuse ;  /* 0x000000081514b825 */ /* 0x102fe200078e001e */
[----:B------:R-:W4:Y:S03]  /*6750*/  @!P2 LDG.E.64 R18, desc[UR10][R18.64] ;  /* 0x0000000a1212a981 */ /* 0x000f26000c1e1b00 */
[----:B---3--:R-:W-:-:S02]  /*6760*/  @!P4 IMAD.WIDE.U32 R22, R23, 0x8, R30 ;  /* 0x000000081716c825 */ /* 0x008fc400078e001e */
[----:B------:R-:W3:Y:S04]  /*6770*/  @!P3 LDG.E.64 R20, desc[UR10][R20.64] ;  /* 0x0000000a1414b981 */ /* 0x000ee8000c1e1b00 */
[----:B------:R-:W5:Y:S01]  /*6780*/  @!P4 LDG.E.64 R22, desc[UR10][R22.64] ;  /* 0x0000000a1616c981 */ /* 0x000f62000c1e1b00 */
[----:B------:R-:W-:Y:S01]  /*6790*/  IADD3 R24, PT, PT, R24, 0x4, RZ ;  /* 0x0000000418187810 */ /* 0x000fe20007ffe0ff */
[----:B--2---:R-:W-:Y:S01]  /*67a0*/  @!P0 FADD.FTZ R14, R14, R16 ;  /* 0x000000100e0e8221 */ /* 0x004fe20000010000 */
[----:B------:R-:W-:-:S03]  /*67b0*/  @!P0 FADD.FTZ R15, R15, R17 ;  /* 0x000000110f0f8221 */ /* 0x000fc60000010000 */
[----:B----4-:R-:W-:Y:S01]  /*67c0*/  @!P2 FADD.FTZ R14, R14, R18 ;  /* 0x000000120e0ea221 */ /* 0x010fe20000010000 */
[----:B------:R-:W-:-:S03]  /*67d0*/  @!P2 FADD.FTZ R15, R15, R19 ;  /* 0x000000130f0fa221 */ /* 0x000fc60000010000 */
[----:B---3--:R-:W-:Y:S01]  /*67e0*/  @!P3 FADD.FTZ R14, R14, R20 ;  /* 0x000000140e0eb221 */ /* 0x008fe20000010000 */
[----:B------:R-:W-:-:S03]  /*67f0*/  @!P3 FADD.FTZ R15, R15, R21 ;  /* 0x000000150f0fb221 */ /* 0x000fc60000010000 */
[----:B-----5:R-:W-:Y:S01]  /*6800*/  @!P4 FADD.FTZ R14, R14, R22 ;  /* 0x000000160e0ec221 */ /* 0x020fe20000010000 */
[----:B------:R-:W-:-:S07]  /*6810*/  @!P4 FADD.FTZ R15, R15, R23 ;  /* 0x000000170f0fc221 */ /* 0x000fce0000010000 */
.L_x_733:
[----:B------:R-:W-:Y:S05]  /*6820*/  BRA.U !UP1, `(.L_x_728) ;  /* 0x0000000109707547 */ /* 0x000fea000b800000 */
[----:B-1----:R-:W0:Y:S01]  /*6830*/  LDC R20, c[0x0][0x370] ;  /* 0x0000dc00ff147b82 */ /* 0x002e220000000800 */
[----:B------:R-:W-:Y:S01]  /*6840*/  UISETP.NE.AND UP0, UPT, UR8, 0x1, UPT ;  /* 0x000000010800788c */ /* 0x000fe2000bf05270 */
[----:B0-----:R-:W-:-:S08]  /*6850*/  LOP3.LUT R20, R20, 0x1, RZ, 0xc0, !PT ;  /* 0x0000000114147812 */ /* 0x001fd000078ec0ff */
[----:B------:R-:W-:Y:S05]  /*6860*/  BRA.U !UP0, `(.L_x_734) ;  /* 0x0000000108387547 */ /* 0x000fea000b800000 */
[C---:B------:R-:W-:Y:S02]  /*6870*/  IADD3 R19, PT, PT, R24.reuse, 0x1, RZ ;  /* 0x0000000118137810 */ /* 0x040fe40007ffe0ff */
[-C--:B------:R-:W-:Y:S02]  /*6880*/  ISETP.EQ.OR P2, PT, R24, R0.reuse, P1 ;  /* 0x000000001800720c */ /* 0x080fe40000f42670 */
[----:B------:R-:W-:-:S11]  /*6890*/  ISETP.EQ.OR P0, PT, R19, R0, P1 ;  /* 0x000000001300720c */ /* 0x000fd60000f02670 */
[--C-:B------:R-:W-:Y:S02]  /*68a0*/  @!P2 IMAD R17, R24, UR7, R25.reuse ;  /* 0x000000071811ac24 */ /* 0x100fe4000f8e0219 */
[----:B------:R-:W-:Y:S02]  /*68b0*/  @!P0 IMAD R19, R19, UR7, R25 ;  /* 0x0000000713138c24 */ /* 0x000fe4000f8e0219 */
[----:B------:R-:W-:-:S04]  /*68c0*/  @!P2 IMAD.WIDE.U32 R16, R17, 0x8, R30 ;  /* 0x000000081110a825 */ /* 0x000fc800078e001e */
[----:B------:R-:W-:Y:S02]  /*68d0*/  @!P0 IMAD.WIDE.U32 R18, R19, 0x8, R30 ;  /* 0x0000000813128825 */ /* 0x000fe400078e001e */
[----:B------:R-:W3:Y:S04]  /*68e0*/  @!P2 LDG.E.64 R16, desc[UR10][R16.64] ;  /* 0x0000000a1010a981 */ /* 0x000ee8000c1e1b00 */
[----:B------:R-:W4:Y:S01]  /*68f0*/  @!P0 LDG.E.64 R18, desc[UR10][R18.64] ;  /* 0x0000000a12128981 */ /* 0x000f22000c1e1b00 */
[----:B------:R-:W-:Y:S01]  /*6900*/  IADD3 R24, PT, PT, R24, 0x2, RZ ;  /* 0x0000000218187810 */ /* 0x000fe20007ffe0ff */
[----:B---3--:R-:W-:Y:S01]  /*6910*/  @!P2 FADD.FTZ R14, R14, R16 ;  /* 0x000000100e0ea221 */ /* 0x008fe20000010000 */
[----:B------:R-:W-:-:S03]  /*6920*/  @!P2 FADD.FTZ R15, R15, R17 ;  /* 0x000000110f0fa221 */ /* 0x000fc60000010000 */
[----:B----4-:R-:W-:Y:S01]  /*6930*/  @!P0 FADD.FTZ R14, R14, R18 ;  /* 0x000000120e0e8221 */ /* 0x010fe20000010000 */
[----:B------:R-:W-:-:S07]  /*6940*/  @!P0 FADD.FTZ R15, R15, R19 ;  /* 0x000000130f0f8221 */ /* 0x000fce0000010000 */
.L_x_734:
[----:B------:R-:W-:Y:S01]  /*6950*/  ISETP.EQ.OR P0, PT, R24, R0, P1 ;  /* 0x000000001800720c */ /* 0x000fe20000f02670 */
[----:B------:R-:W-:Y:S03]  /*6960*/  BSSY.RECONVERGENT B0, `(.L_x_728) ;  /* 0x0000008000007945 */ /* 0x000fe60003800200 */
[----:B------:R-:W-:-:S13]  /*6970*/  ISETP.NE.U32.OR P0, PT, R20, 0x1, P0 ;  /* 0x000000011400780c */ /* 0x000fda0000705470 */
[----:B------:R-:W-:Y:S05]  /*6980*/  @P0 BRA `(.L_x_735) ;  /* 0x0000000000140947 */ /* 0x000fea0003800000 */
[----:B------:R-:W-:-:S04]  /*6990*/  IMAD R17, R24, UR7, R25 ;  /* 0x0000000718117c24 */ /* 0x000fc8000f8e0219 */
[----:B------:R-:W-:-:S06]  /*69a0*/  IMAD.WIDE.U32 R16, R17, 0x8, R30 ;  /* 0x0000000811107825 */ /* 0x000fcc00078e001e */
[----:B------:R-:W3:Y:S02]  /*69b0*/  LDG.E.64 R16, desc[UR10][R16.64] ;  /* 0x0000000a10107981 */ /* 0x000ee4000c1e1b00 */
[----:B---3--:R-:W-:Y:S01]  /*69c0*/  FADD.FTZ R14, R14, R16 ;  /* 0x000000100e0e7221 */ /* 0x008fe20000010000 */
[----:B------:R-:W-:-:S07]  /*69d0*/  FADD.FTZ R15, R15, R17 ;  /* 0x000000110f0f7221 */ /* 0x000fce0000010000 */
.L_x_735:
[----:B------:R-:W-:Y:S05]  /*69e0*/  BSYNC.RECONVERGENT B0 ;  /* 0x0000000000007941 */ /* 0x000fea0003800200 */
.L_x_728:
[----:B------:R-:W5:Y:S01]  /*69f0*/  S2UR UR8, SR_CgaCtaId ;  /* 0x00000000000879c3 */ /* 0x000f620000008800 */
[----:B------:R-:W-:Y:S01]  /*6a00*/  UMOV UR5, 0x400 ;  /* 0x0000040000057882 */ /* 0x000fe20000000000 */
[----:B----4-:R-:W4:Y:S01]  /*6a10*/  S2R R19, SR_TID.X ;  /* 0x0000000000137919 */ /* 0x010f220000002100 */
[--C-:B-1----:R-:W-:Y:S02]  /*6a20*/  HADD2.F32 R20, -RZ, R47.reuse.H0_H0 ;  /* 0x2000002fff147230 */ /* 0x102fe40000004100 */
[----:B------:R-:W-:Y:S02]  /*6a30*/  HADD2.F32 R47, -RZ, R47.H1_H1 ;  /* 0x3000002fff2f7230 */ /* 0x000fe40000004100 */
[--C-:B------:R-:W-:Y:S02]  /*6a40*/  HADD2.F32 R21, -RZ, R46.reuse.H0_H0 ;  /* 0x2000002eff157230 */ /* 0x100fe40000004100 */
[----:B------:R-:W-:Y:S01]  /*6a50*/  HADD2.F32 R46, -RZ, R46.H1_H1 ;  /* 0x3000002eff2e7230 */ /* 0x000fe20000004100 */
[----:B-----5:R-:W-:Y:S01]  /*6a60*/  ULEA UR5, UR8, UR5, 0x18 ;  /* 0x0000000508057291 */ /* 0x020fe2000f8ec0ff */
[----:B------:R-:W1:Y:S08]  /*6a70*/  LDCU.U8 UR8, c[0x0][0x414] ;  /* 0x00008280ff0877ac */ /* 0x000e700008000000 */
[----:B------:R0:W-:Y:S01]  /*6a80*/  @!P1 STS.64 [UR5+0x98], R14 ;  /* 0x0000980eff009988 */ /* 0x0001e20008000a05 */
[----:B------:R-:W-:Y:S01]  /*6a90*/  BAR.SYNC.DEFER_BLOCKING 0x0 ;  /* 0x0000000000007b1d */ /* 0x000fe20000010000 */
[----:B0--3--:R-:W-:Y:S01]  /*6aa0*/  FADD.FTZ R15, R47, -UR9 ;  /* 0x800000092f0f7e21 */ /* 0x009fe20008010000 */
[----:B-1----:R-:W-:-:S03]  /*6ab0*/  UISETP.NE.AND UP0, UPT, UR8, URZ, UPT ;  /* 0x000000ff0800728c */ /* 0x002fc6000bf05270 */
[----:B------:R-:W-:Y:S01]  /*6ac0*/  FMUL.FTZ R15, R15, UR12 ;  /* 0x0000000c0f0f7c20 */ /* 0x000fe20008410000 */
[----:B------:R-:W0:Y:S01]  /*6ad0*/  LDS.64 R16, [UR5+0x98] ;  /* 0x00009805ff107984 */ /* 0x000e220008000a00 */
[----:B------:R-:W0:Y:S02]  /*6ae0*/  LDCU UR5, c[0x0][0x42c] ;  /* 0x00008580ff0577ac */ /* 0x000e240008000800 */
[----:B0-----:R-:W-:Y:S01]  /*6af0*/  FMUL.FTZ R18, R17, UR5 ;  /* 0x0000000511127c20 */ /* 0x001fe20008410000 */
[----:B------:R-:W-:Y:S01]  /*6b00*/  FADD.FTZ R17, R20, -UR9 ;  /* 0x8000000914117e21 */ /* 0x000fe20008010000 */
[----:B------:R-:W-:-:S03]  /*6b10*/  FMUL.FTZ R16, R16, UR5 ;  /* 0x0000000510107c20 */ /* 0x000fc60008410000 */
[----:B------:R-:W-:Y:S01]  /*6b20*/  FMUL.FTZ R17, R17, UR12 ;  /* 0x0000000c11117c20 */ /* 0x000fe20008410000 */
[----:B----4-:R-:W-:Y:S06]  /*6b30*/  BRA.U !UP0, `(.L_x_736) ;  /* 0x0000000108487547 */ /* 0x010fec000b800000 */
        /* <DEDUP_REMOVED lines=18> */
.L_x_736:
[----:B------:R-:W0:Y:S01]  /*6c60*/  LDCU UR8, c[0x0][0x41c] ;  /* 0x00008380ff0877ac */ /* 0x000e220008000800 */
[----:B------:R-:W-:Y:S01]  /*6c70*/  SHF.R.U32.HI R19, RZ, 0x5, R19 ;  /* 0x00000005ff137819 */ /* 0x000fe20000011613 */
[--C-:B------:R-:W-:Y:S01]  /*6c80*/  HADD2.F32 R20, -RZ, R45.reuse.H0_H0 ;  /* 0x2000002dff147230 */ /* 0x100fe20000004100 */
[----:B------:R-:W-:Y:S01]  /*6c90*/  R2UR UR5, R16 ;  /* 0x00000000100572ca */ /* 0x000fe200000e0000 */
[----:B------:R-:W1:Y:S01]  /*6ca0*/  LDCU.64 UR14, c[0x0][0x400] ;  /* 0x00008000ff0e77ac */ /* 0x000e620008000a00 */
[----:B------:R-:W-:Y:S01]  /*6cb0*/  BSSY.RECONVERGENT B0, `(.L_x_737) ;  /* 0x000001e000007945 */ /* 0x000fe20003800200 */
[----:B------:R-:W-:Y:S02]  /*6cc0*/  HADD2.F32 R45, -RZ, R45.H1_H1 ;  /* 0x3000002dff2d7230 */ /* 0x000fe40000004100 */
[----:B------:R-:W-:-:S08]  /*6cd0*/  FADD.FTZ R22, R20, -UR9 ;  /* 0x8000000914167e21 */ /* 0x000fd00008010000 */
[--C-:B------:R-:W-:Y:S01]  /*6ce0*/  FFMA.FTZ R17, R17, UR5, R18.reuse ;  /* 0x0000000511117c23 */ /* 0x100fe20008010012 */
[----:B------:R-:W-:Y:S01]  /*6cf0*/  FFMA.FTZ R14, R15, UR5, R18 ;  /* 0x000000050f0e7c23 */ /* 0x000fe20008010012 */
[----:B0-----:R-:W-:Y:S02]  /*6d00*/  IMAD R19, R0, UR8, R19 ;  /* 0x0000000800137c24 */ /* 0x001fe4000f8e0213 */
[----:B------:R-:W-:Y:S01]  /*6d10*/  FFMA.FTZ R17, R12, R21, -R17 ;  /* 0x000000150c117223 */ /* 0x000fe20000010811 */
[----:B------:R-:W-:Y:S02]  /*6d20*/  FFMA.FTZ R20, R13, R46, -R14 ;  /* 0x0000002e0d147223 */ /* 0x000fe4000001080e */
[C---:B-1----:R-:W-:Y:S02]  /*6d30*/  ISETP.GE.U32.AND P0, PT, R19.reuse, UR14, PT ;  /* 0x0000000e13007c0c */ /* 0x042fe4000bf06070 */
[----:B------:R-:W-:Y:S02]  /*6d40*/  SHF.R.S32.HI R16, RZ, 0x1f, R19 ;  /* 0x0000001fff107819 */ /* 0x000fe40000011413 */
[----:B--2---:R-:W-:-:S02]  /*6d50*/  IADD3 R23, PT, PT, R19, 0x10, RZ ;  /* 0x0000001013177810 */ /* 0x004fc40007ffe0ff */
[----:B------:R-:W-:Y:S02]  /*6d60*/  ISETP.GE.AND.EX P0, PT, R16, UR15, PT, P0 ;  /* 0x0000000f10007c0c */ /* 0x000fe4000bf06300 */
[----:B------:R-:W-:Y:S02]  /*6d70*/  ISETP.GE.U32.AND P1, PT, R23, UR14, PT ;  /* 0x0000000e17007c0c */ /* 0x000fe4000bf26070 */
[----:B------:R-:W-:-:S04]  /*6d80*/  SHF.R.S32.HI R0, RZ, 0x1f, R23 ;  /* 0x0000001fff007819 */ /* 0x000fc80000011417 */
[----:B------:R-:W-:-:S05]  /*6d90*/  ISETP.GE.AND.EX P1, PT, R0, UR15, PT, P1 ;  /* 0x0000000f00007c0c */ /* 0x000fca000bf26310 */
[----:B------:R-:W-:Y:S08]  /*6da0*/  @P0 BRA `(.L_x_738) ;  /* 0x0000000000380947 */ /* 0x000ff00003800000 */
        /* <DEDUP_REMOVED lines=11> */
[----:B------:R-:W-:Y:S02]  /*6e60*/  F2FP.F16.F32.PACK_AB R15, R20, R21 ;  /* 0x00000015140f723e */ /* 0x000fe400000000ff */
[----:B------:R-:W-:-:S05]  /*6e70*/  LEA.HI.X R17, R14, UR17, R25, 0x1, P0 ;  /* 0x000000110e117c11 */ /* 0x000fca00080f0c19 */
[----:B------:R0:W-:Y:S02]  /*6e80*/  STG.E desc[UR10][R16.64], R15 ;  /* 0x0000000f10007986 */ /* 0x0001e4000c10190a */
.L_x_738:
[----:B------:R-:W-:Y:S05]  /*6e90*/  BSYNC.RECONVERGENT B0 ;  /* 0x0000000000007941 */ /* 0x000fea0003800200 */
.L_x_737:
[----:B0-----:R-:W-:Y:S01]  /*6ea0*/  FMUL.FTZ R17, R22, UR12 ;  /* 0x0000000c16117c20 */ /* 0x001fe20008410000 */
[----:B------:R-:W-:Y:S01]  /*6eb0*/  FADD.FTZ R45, R45, -UR9 ;  /* 0x800000092d2d7e21 */ /* 0x000fe20008010000 */
[--C-:B------:R-:W-:Y:S02]  /*6ec0*/  HADD2.F32 R14, -RZ, R44.reuse.H0_H0 ;  /* 0x2000002cff0e7230 */ /* 0x100fe40000004100 */
[----:B------:R-:W-:Y:S02]  /*6ed0*/  HADD2.F32 R44, -RZ, R44.H1_H1 ;  /* 0x3000002cff2c7230 */ /* 0x000fe40000004100 */
[----:B------:R-:W-:Y:S01]  /*6ee0*/  FFMA.FTZ R15, R17, UR5, R18 ;  /* 0x00000005110f7c23 */ /* 0x000fe20008010012 */
[----:B------:R-:W-:Y:S01]  /*6ef0*/  FMUL.FTZ R45, R45, UR12 ;  /* 0x0000000c2d2d7c20 */ /* 0x000fe20008410000 */
        /* <DEDUP_REMOVED lines=19> */
.L_x_739:
[----:B------:R-:W-:Y:S01]  /*7030*/  FFMA.FTZ R20, R45, UR5, R18 ;  /* 0x000000052d147c23 */ /* 0x000fe20008010012 */
[----:B------:R-:W-:Y:S01]  /*7040*/  BSSY.RECONVERGENT B0, `(.L_x_740) ;  /* 0x0000014000007945 */ /* 0x000fe20003800200 */
[----:B------:R-:W-:Y:S01]  /*7050*/  FFMA.FTZ R16, R12, R14, -R15 ;  /* 0x0000000e0c107223 */ /* 0x000fe2000001080f */
[----:B------:R-:W-:Y:S01]  /*7060*/  IADD3 R25, PT, PT, R19, 0x20, RZ ;  /* 0x0000002013197810 */ /* 0x000fe20007ffe0ff */
[----:B------:R-:W-:Y:S01]  /*7070*/  FFMA.FTZ R20, R13, R44, -R20 ;  /* 0x0000002c0d147223 */ /* 0x000fe20000010814 */
[----:B------:R-:W-:Y:S01]  /*7080*/  IADD3 R21, PT, PT, R19, 0x30, RZ ;  /* 0x0000003013157810 */ /* 0x000fe20007ffe0ff */
        /* <DEDUP_REMOVED lines=12> */
[----:B------:R-:W-:Y:S02]  /*7150*/  F2FP.F16.F32.PACK_AB R15, R0, R23 ;  /* 0x00000017000f723e */ /* 0x000fe400000000ff */
[----:B------:R-:W-:-:S05]  /*7160*/  LEA.HI.X R17, R14, UR19, R17, 0x1, P0 ;  /* 0x000000130e117c11 */ /* 0x000fca00080f0c11 */
[----:B------:R0:W-:Y:S02]  /*7170*/  STG.E desc[UR10][R16.64], R15 ;  /* 0x0000000f10007986 */ /* 0x0001e4000c10190a */
.L_x_741:
[----:B------:R-:W-:Y:S05]  /*7180*/  BSYNC.RECONVERGENT B0 ;  /* 0x0000000000007941 */ /* 0x000fea0003800200 */
.L_x_740:
[--C-:B0-----:R-:W-:Y:S01]  /*7190*/  HADD2.F32 R15, -RZ, R43.reuse.H0_H0 ;  /* 0x2000002bff0f7230 */ /* 0x101fe20000004100 */
[----:B------:R-:W-:Y:S01]  /*71a0*/  ISETP.GE.U32.AND P0, PT, R25, UR14, PT ;  /* 0x0000000e19007c0c */ /* 0x000fe2000bf06070 */
[----:B------:R-:W-:Y:S01]  /*71b0*/  HADD2.F32 R43, -RZ, R43.H1_H1 ;  /* 0x3000002bff2b7230 */ /* 0x000fe20000004100 */
[----:B------:R-:W-:Y:S01]  /*71c0*/  ISETP.GE.U32.AND P1, PT, R21, UR14, PT ;  /* 0x0000000e15007c0c */ /* 0x000fe2000bf26070 */
[--C-:B------:R-:W-:Y:S02]  /*71d0*/  HADD2.F32 R16, -RZ, R42.reuse.H0_H0 ;  /* 0x2000002aff107230 */ /* 0x100fe40000004100 */
[----:B------:R-:W-:Y:S01]  /*71e0*/  FADD.FTZ R15, R15, -UR9 ;  /* 0x800000090f0f7e21 */ /* 0x000fe20008010000 */
[----:B------:R-:W-:Y:S01]  /*71f0*/  SHF.R.S32.HI R14, RZ, 0x1f, R25 ;  /* 0x0000001fff0e7819 */ /* 0x000fe20000011419 */
[----:B------:R-:W-:Y:S01]  /*7200*/  FADD.FTZ R23, R43, -UR9 ;  /* 0x800000092b177e21 */ /* 0x000fe20008010000 */
[----:B------:R-:W-:Y:S01]  /*7210*/  SHF.R.S32.HI R0, RZ, 0x1f, R21 ;  /* 0x0000001fff007819 */ /* 0x000fe20000011415 */
[----:B------:R-:W-:Y:S01]  /*7220*/  FMUL.FTZ R27, R15, UR12 ;  /* 0x0000000c0f1b7c20 */ /* 0x000fe20008410000 */
[----:B------:R-:W-:Y:S01]  /*7230*/  ISETP.GE.AND.EX P0, PT, R14, UR15, PT, P0 ;  /* 0x0000000f0e007c0c */ /* 0x000fe2000bf06300 */
[----:B------:R-:W-:Y:S01]  /*7240*/  HADD2.F32 R42, -RZ, R42.H1_H1 ;  /* 0x3000002aff2a7230 */ /* 0x000fe20000004100 */
[----:B------:R-:W-:Y:S01]  /*7250*/  ISETP.GE.AND.EX P1, PT, R0, UR15, PT, P1 ;  /* 0x0000000f00007c0c */ /* 0x000fe2000bf26310 */
[----:B------:R-:W-:-:S02]  /*7260*/  HADD2.F32 R15, -RZ, R41.H0_H0 ;  /* 0x20000029ff0f7230 */ /* 0x000fc40000004100 */
[----:B------:R-:W-:Y:S01]  /*7270*/  FFMA.FTZ R17, R27, UR5, R18 ;  /* 0x000000051b117c23 */ /* 0x000fe20008010012 */
[----:B------:R-:W-:Y:S01]  /*7280*/  FMUL.FTZ R23, R23, UR12 ;  /* 0x0000000c17177c20 */ /* 0x000fe20008410000 */
        /* <DEDUP_REMOVED lines=19> */
.L_x_742:
[----:B------:R-:W-:Y:S01]  /*73c0*/  FFMA.FTZ R20, R23, UR5, R18 ;  /* 0x0000000517147c23 */ /* 0x000fe20008010012 */
[----:B------:R-:W-:Y:S01]  /*73d0*/  BSSY.RECONVERGENT B0, `(.L_x_743) ;  /* 0x0000014000007945 */ /* 0x000fe20003800200 */
[----:B------:R-:W-:Y:S01]  /*73e0*/  FFMA.FTZ R17, R12, R16, -R17 ;  /* 0x000000100c117223 */ /* 0x000fe20000010811 */
[----:B------:R-:W-:Y:S02]  /*73f0*/  HADD2.F32 R41, -RZ, R41.H1_H1 ;  /* 0x30000029ff297230 */ /* 0x000fe40000004100 */
[----:B------:R-:W-:Y:S01]  /*7400*/  FADD.FTZ R22, R15, -UR9 ;  /* 0x800000090f167e21 */ /* 0x000fe20008010000 */
        /* <DEDUP_REMOVED lines=13> */
[----:B------:R-:W-:Y:S02]  /*74e0*/  F2FP.F16.F32.PACK_AB R15, R20, R23 ;  /* 0x00000017140f723e */ /* 0x000fe400000000ff */
[----:B------:R-:W-:-:S05]  /*74f0*/  LEA.HI.X R17, R14, UR19, R25, 0x1, P0 ;  /* 0x000000130e117c11 */ /* 0x000fca00080f0c19 */
[----:B------:R0:W-:Y:S02]  /*7500*/  STG.E desc[UR10][R16.64], R15 ;  /* 0x0000000f10007986 */ /* 0x0001e4000c10190a */
.L_x_744:
[----:B------:R-:W-:Y:S05]  /*7510*/  BSYNC.RECONVERGENT B0 ;  /* 0x0000000000007941 */ /* 0x000fea0003800200 */
.L_x_743:
        /* <DEDUP_REMOVED lines=25> */
.L_x_745:
        /* <DEDUP_REMOVED lines=21> */
.L_x_747:
[----:B------:R-:W-:Y:S05]  /*7800*/  BSYNC.RECONVERGENT B0 ;  /* 0x0000000000007941 */ /* 0x000fea0003800200 */
.L_x_746:
        /* <DEDUP_REMOVED lines=35> */
.L_x_748:
        /* <DEDUP_REMOVED lines=10> */
[----:B------:R-:W1:Y:S01]  /*7ae0*/  LDCU.64 UR18, c[0x0][0x380] ;  /* 0x00007000ff1277ac */ /* 0x000e620008000a00 */
[----:B0-----:R-:W-:Y:S01]  /*7af0*/  IMAD R22, R14, UR16, RZ ;  /* 0x000000100e167c24 */ /* 0x001fe2000f8e02ff */
[----:B------:R-:W-:-:S05]  /*7b00*/  MOV R14, R58 ;  /* 0x0000003a000e7202 */ /* 0x000fca0000000f00 */
[----:B------:R-:W-:-:S04]  /*7b10*/  IMAD.WIDE.U32 R14, R23, UR16, R14 ;  /* 0x00000010170e7c25 */ /* 0x000fc8000f8e000e */
[----:B------:R-:W-:Y:S02]  /*7b20*/  IMAD R23, R23, UR17, R22 ;  /* 0x0000001117177c24 */ /* 0x000fe4000f8e0216 */
[----:B------:R-:W-:Y:S01]  /*7b30*/  FMUL.FTZ R22, R31, UR12 ;  /* 0x0000000c1f167c20 */ /* 0x000fe20008410000 */
[C---:B-1----:R-:W-:Y:S02]  /*7b40*/  LEA R16, P0, R14.reuse, UR18, 0x1 ;  /* 0x000000120e107c11 */ /* 0x042fe4000f8008ff */
[----:B------:R-:W-:Y:S02]  /*7b50*/  IADD3 R23, PT, PT, R15, R23, RZ ;  /* 0x000000170f177210 */ /* 0x000fe40007ffe0ff */
[----:B------:R-:W-:Y:S02]  /*7b60*/  F2FP.F16.F32.PACK_AB R21, R21, R22 ;  /* 0x000000161515723e */ /* 0x000fe400000000ff */
[----:B------:R-:W-:-:S05]  /*7b70*/  LEA.HI.X R17, R14, UR19, R23, 0x1, P0 ;  /* 0x000000130e117c11 */ /* 0x000fca00080f0c17 */
[----:B------:R0:W-:Y:S02]  /*7b80*/  STG.E desc[UR10][R16.64], R21 ;  /* 0x0000001510007986 */ /* 0x0001e4000c10190a */
.L_x_750:
[----:B------:R-:W-:Y:S05]  /*7b90*/  BSYNC.RECONVERGENT B0 ;  /* 0x0000000000007941 */ /* 0x000fea0003800200 */
.L_x_749:
        /* <DEDUP_REMOVED lines=25> */
.L_x_751:
        /* <DEDUP_REMOVED lines=13> */
[----:B------:R-:W-:Y:S01]  /*7e00*/  FMUL.FTZ R0, R36, UR12 ;  /* 0x0000000c24007c20 */ /* 0x000fe20008410000 */
[----:B------:R-:W-:-:S04]  /*7e10*/  IMAD.WIDE.U32 R14, R20, UR16, R14 ;  /* 0x00000010140e7c25 */ /* 0x000fc8000f8e000e */
[----:B------:R-:W-:Y:S01]  /*7e20*/  IMAD R17, R20, UR17, R17 ;  /* 0x0000001114117c24 */ /* 0x000fe2000f8e0211 */
[----:B-1----:R-:W-:-:S04]  /*7e30*/  LEA R16, P0, R14, UR18, 0x1 ;  /* 0x000000120e107c11 */ /* 0x002fc8000f8008ff */
[----:B------:R-:W-:Y:S02]  /*7e40*/  IADD3 R17, PT, PT, R15, R17, RZ ;  /* 0x000000110f117210 */ /* 0x000fe40007ffe0ff */
[----:B------:R-:W-:Y:S02]  /*7e50*/  F2FP.F16.F32.PACK_AB R15, R0, R31 ;  /* 0x0000001f000f723e */ /* 0x000fe400000000ff */
[----:B------:R-:W-:-:S05]  /*7e60*/  LEA.HI.X R17, R14, UR19, R17, 0x1, P0 ;  /* 0x000000130e117c11 */ /* 0x000fca00080f0c11 */
[----:B------:R0:W-:Y:S02]  /*7e70*/  STG.E desc[UR10][R16.64], R15 ;  /* 0x0000000f10007986 */ /* 0x0001e4000c10190a */
.L_x_753:
[----:B------:R-:W-:Y:S05]  /*7e80*/  BSYNC.RECONVERGENT B0 ;  /* 0x0000000000007941 */ /* 0x000fea0003800200 */
.L_x_752:
[--C-:B0-----:R-:W-:Y:S01]  /*7e90*/  HADD2.F32 R15, -RZ, R35.reuse.H0_H0 ;  /* 0x20000023ff0f7230 */ /* 0x101fe20000004100 */
[----:B------:R-:W-:Y:S01]  /*7ea0*/  ISETP.GE.U32.AND P0, PT, R22, UR14, PT ;  /* 0x0000000e16007c0c */ /* 0x000fe2000bf06070 */
[----:B------:R-:W-:Y:S01]  /*7eb0*/  HADD2.F32 R35, -RZ, R35.H1_H1 ;  /* 0x30000023ff237230 */ /* 0x000fe20000004100 */
[----:B------:R-:W-:Y:S01]  /*7ec0*/  ISETP.GE.U32.AND P1, PT, R21, UR14, PT ;  /* 0x0000000e15007c0c */ /* 0x000fe2000bf26070 */
[----:B------:R-:W-:Y:S02]  /*7ed0*/  HADD2.F32 R30, -RZ, R33.H0_H0 ;  /* 0x20000021ff1e7230 */ /* 0x000fe40000004100 */
[----:B------:R-:W-:Y:S01]  /*7ee0*/  FADD.FTZ R16, R15, -UR9 ;  /* 0x800000090f107e21 */ /* 0x000fe20008010000 */
[----:B------:R-:W-:Y:S01]  /*7ef0*/  SHF.R.S32.HI R14, RZ, 0x1f, R22 ;  /* 0x0000001fff0e7819 */ /* 0x000fe20000011416 */
[----:B------:R-:W-:Y:S01]  /*7f00*/  FADD.FTZ R35, R35, -UR9 ;  /* 0x8000000923237e21 */ /* 0x000fe20008010000 */
[----:B------:R-:W-:Y:S01]  /*7f10*/  SHF.R.S32.HI R0, RZ, 0x1f, R21 ;  /* 0x0000001fff007819 */ /* 0x000fe20000011415 */
[----:B------:R-:W-:Y:S01]  /*7f20*/  FMUL.FTZ R17, R16, UR12 ;  /* 0x0000000c10117c20 */ /* 0x000fe20008410000 */
[--C-:B------:R-:W-:Y:S01]  /*7f30*/  HADD2.F32 R15, -RZ, R34.reuse.H0_H0 ;  /* 0x20000022ff0f7230 */ /* 0x100fe20000004100 */
[----:B------:R-:W-:Y:S01]  /*7f40*/  ISETP.GE.AND.EX P0, PT, R14, UR15, PT, P0 ;  /* 0x0000000f0e007c0c */ /* 0x000fe2000bf06300 */
[----:B------:R-:W-:Y:S01]  /*7f50*/  HADD2.F32 R34, -RZ, R34.H1_H1 ;  /* 0x30000022ff227230 */ /* 0x000fe20000004100 */
[----:B------:R-:W-:Y:S01]  /*7f60*/  ISETP.GE.AND.EX P1, PT, R0, UR15, PT, P1 ;  /* 0x0000000f00007c0c */ /* 0x000fe2000bf26310 */
[----:B------:R-:W-:Y:S01]  /*7f70*/  FFMA.FTZ R31, R17, UR5, R18 ;  /* 0x00000005111f7c23 */ /* 0x000fe20008010012 */
[----:B------:R-:W-:Y:S01]  /*7f80*/  FMUL.FTZ R35, R35, UR12 ;  /* 0x0000000c23237c20 */ /* 0x000fe20008410000 */
[----:B------:R-:W-:Y:S10]  /*7f90*/  BRA.U !UP0, `(.L_x_754) ;  /* 0x0000000108487547 */ /* 0x000ff4000b800000 */
        /* <DEDUP_REMOVED lines=18> */
.L_x_754:
        /* <DEDUP_REMOVED lines=13> */
[----:B------:R-:W-:-:S03]  /*8190*/  MOV R14, R58 ;  /* 0x0000003a000e7202 */ /* 0x000fc60000000f00 */
[C---:B------:R-:W-:Y:S02]  /*81a0*/  IMAD R17, R22.reuse, UR17, R17 ;  /* 0x0000001116117c24 */ /* 0x040fe4000f8e0211 */
[----:B------:R-:W-:-:S03]  /*81b0*/  IMAD.WIDE.U32 R14, R22, UR16, R14 ;  /* 0x00000010160e7c25 */ /* 0x000fc6000f8e000e */
[----:B-1----:R-:W-:Y:S02]  /*81c0*/  LEA R16, P0, R14, UR18, 0x1 ;  /* 0x000000120e107c11 */ /* 0x002fe4000f8008ff */
[----:B------:R-:W-:Y:S02]  /*81d0*/  IADD3 R17, PT, PT, R15, R17, RZ ;  /* 0x000000110f117210 */ /* 0x000fe40007ffe0ff */
[----:B------:R-:W-:Y:S02]  /*81e0*/  F2FP.F16.F32.PACK_AB R15, R20, R31 ;  /* 0x0000001f140f723e */ /* 0x000fe400000000ff */
[----:B------:R-:W-:-:S05]  /*81f0*/  LEA.HI.X R17, R14, UR19, R17, 0x1, P0 ;  /* 0x000000130e117c11 */ /* 0x000fca00080f0c11 */
[----:B------:R0:W-:Y:S02]  /*8200*/  STG.E desc[UR10][R16.64], R15 ;  /* 0x0000000f10007986 */ /* 0x0001e4000c10190a */
.L_x_756:
[----:B------:R-:W-:Y:S05]  /*8210*/  BSYNC.RECONVERGENT B0 ;  /* 0x0000000000007941 */ /* 0x000fea0003800200 */
.L_x_755:
        /* <DEDUP_REMOVED lines=25> */
.L_x_757:
        /* <DEDUP_REMOVED lines=21> */
.L_x_759:
[----:B------:R-:W-:Y:S05]  /*8500*/  BSYNC.RECONVERGENT B0 ;  /* 0x0000000000007941 */ /* 0x000fea0003800200 */
.L_x_758:
[--C-:B------:R-:W-:Y:S01]  /*8510*/  HADD2.F32 R16, -RZ, R9.reuse.H0_H0 ;  /* 0x20000009ff107230 */ /* 0x100fe20000004100 */
[----:B------:R-:W-:Y:S01]  /*8520*/  ISETP.GE.U32.AND P0, PT, R15, UR14, PT ;  /* 0x0000000e0f007c0c */ /* 0x000fe2000bf06070 */
[----:B0-----:R-:W-:Y:S01]  /*8530*/  HADD2.F32 R17, -RZ, R9.H1_H1 ;  /* 0x30000009ff117230 */ /* 0x001fe20000004100 */
        /* <DEDUP_REMOVED lines=32> */
.L_x_760:
        /* <DEDUP_REMOVED lines=13> */
[----:B------:R-:W-:Y:S01]  /*8810*/  F2FP.F16.F32.PACK_AB R9, R9, R20 ;  /* 0x000000140909723e */ /* 0x000fe200000000ff */
[----:B0-----:R-:W-:Y:S02]  /*8820*/  IMAD R28, R28, UR16, RZ ;  /* 0x000000101c1c7c24 */ /* 0x001fe4000f8e02ff */
[----:B------:R-:W-:-:S04]  /*8830*/  IMAD.WIDE.U32 R2, R15, UR16, R2 ;  /* 0x000000100f027c25 */ /* 0x000fc8000f8e0002 */
[----:B------:R-:W-:Y:S01]  /*8840*/  IMAD R15, R15, UR17, R28 ;  /* 0x000000110f0f7c24 */ /* 0x000fe2000f8e021c */
[----:B-1----:R-:W-:-:S04]  /*8850*/  LEA R16, P0, R2, UR18, 0x1 ;  /* 0x0000001202107c11 */ /* 0x002fc8000f8008ff */
[----:B------:R-:W-:-:S04]  /*8860*/  IADD3 R15, PT, PT, R3, R15, RZ ;  /* 0x0000000f030f7210 */ /* 0x000fc80007ffe0ff */
[----:B------:R-:W-:-:S05]  /*8870*/  LEA.HI.X R17, R2, UR19, R15, 0x1, P0 ;  /* 0x0000001302117c11 */ /* 0x000fca00080f0c0f */
[----:B------:R0:W-:Y:S02]  /*8880*/  STG.E desc[UR10][R16.64], R9 ;  /* 0x0000000910007986 */ /* 0x0001e4000c10190a */
.L_x_762:
[----:B------:R-:W-:Y:S05]  /*8890*/  BSYNC.RECONVERGENT B0 ;  /* 0x0000000000007941 */ /* 0x000fea0003800200 */
.L_x_761:
        /* <DEDUP_REMOVED lines=25> */
.L_x_763:
        /* <DEDUP_REMOVED lines=12> */
[----:B------:R-:W-:Y:S01]  /*8af0*/  FMUL.FTZ R0, R4, UR12 ;  /* 0x0000000c04007c20 */ /* 0x000fe20008410000 */
        /* <DEDUP_REMOVED lines=8> */
.L_x_765:
[----:B------:R-:W-:Y:S05]  /*8b80*/  BSYNC.RECONVERGENT B0 ;  /* 0x0000000000007941 */ /* 0x000fea0003800200 */
.L_x_764:
        /* <DEDUP_REMOVED lines=35> */
.L_x_766:
        /* <DEDUP_REMOVED lines=21> */
.L_x_768:
[----:B------:R-:W-:Y:S05]  /*8f10*/  BSYNC.RECONVERGENT B0 ;  /* 0x0000000000007941 */ /* 0x000fea0003800200 */
.L_x_767:
        /* <DEDUP_REMOVED lines=25> */
.L_x_769:
        /* <DEDUP_REMOVED lines=21> */
.L_x_771:
[----:B------:R-:W-:Y:S05]  /*9200*/  BSYNC.RECONVERGENT B0 ;  /* 0x0000000000007941 */ /* 0x000fea0003800200 */
.L_x_770:
[--C-:B------:R-:W-:Y:S01]  /*9210*/  HADD2.F32 R2, -RZ, R48.reuse.H0_H0 ;  /* 0x20000030ff027230 */ /* 0x100fe20000004100 */
[----:B------:R-:W-:Y:S01]  /*9220*/  ISETP.GE.U32.AND P0, PT, R4, UR14, PT ;  /* 0x0000000e04007c0c */ /* 0x000fe2000bf06070 */
[----:B------:R-:W-:Y:S01]  /*9230*/  HADD2.F32 R48, -RZ, R48.H1_H1 ;  /* 0x30000030ff307230 */ /* 0x000fe20000004100 */
[----:B------:R-:W-:Y:S01]  /*9240*/  ISETP.GE.U32.AND P1, PT, R3, UR14, PT ;  /* 0x0000000e03007c0c */ /* 0x000fe2000bf26070 */
[--C-:B0-----:R-:W-:Y:S02]  /*9250*/  HADD2.F32 R5, -RZ, R50.reuse.H0_H0 ;  /* 0x20000032ff057230 */ /* 0x101fe40000004100 */
        /* <DEDUP_REMOVED lines=30> */
.L_x_772:
        /* <DEDUP_REMOVED lines=21> */
.L_x_774:
[----:B------:R-:W-:Y:S05]  /*9590*/  BSYNC.RECONVERGENT B0 ;  /* 0x0000000000007941 */ /* 0x000fea0003800200 */
.L_x_773:
        /* <DEDUP_REMOVED lines=25> */
.L_x_775:
[----:B------:R-:W-:Y:S01]  /*9730*/  FFMA.FTZ R4, R49, UR5, R18 ;  /* 0x0000000531047c23 */ /* 0x000fe20008010012 */
[----:B------:R-:W-:Y:S01]  /*9740*/  BSSY.RECONVERGENT B0, `(.L_x_776) ;  /* 0x0000014000007945 */ /* 0x000fe20003800200 */
[--C-:B------:R-:W-:Y:S02]  /*9750*/  HADD2.F32 R6, -RZ, R52.reuse.H0_H0 ;  /* 0x20000034ff067230 */ /* 0x100fe40000004100 */
[----:B------:R-:W-:Y:S01]  /*9760*/  FFMA.FTZ R23, R12, R5, -R23 ;  /* 0x000000050c177223 */ /* 0x000fe20000010817 */
[----:B------:R-:W-:Y:S02]  /*9770*/  HADD2.F32 R52, -RZ, R52.H1_H1 ;  /* 0x30000034ff347230 */ /* 0x000fe40000004100 */
        /* <DEDUP_REMOVED lines=16> */
.L_x_777:
[----:B------:R-:W-:Y:S05]  /*9880*/  BSYNC.RECONVERGENT B0 ;  /* 0x0000000000007941 */ /* 0x000fea0003800200 */
.L_x_776:
[----:B------:R-:W-:Y:S01]  /*9890*/  IADD3 R25, PT, PT, R19, 0xe0, RZ ;  /* 0x000000e013197810 */ /* 0x000fe20007ffe0ff */
[----:B------:R-:W-:Y:S01]  /*98a0*/  FADD.FTZ R6, R6, -UR9 ;  /* 0x8000000906067e21 */ /* 0x000fe20008010000 */
[----:B------:R-:W-:Y:S01]  /*98b0*/  FADD.FTZ R52, R52, -UR9 ;  /* 0x8000000934347e21 */ /* 0x000fe20008010000 */
[----:B------:R-:W-:Y:S01]  /*98c0*/  HADD2.F32 R16, -RZ, R55.H0_H0 ;  /* 0x20000037ff107230 */ /* 0x000fe20000004100 */
[----:B------:R-:W-:Y:S01]  /*98d0*/  ISETP.GE.U32.AND P0, PT, R25, UR14, PT ;  /* 0x0000000e19007c0c */ /* 0x000fe2000bf06070 */
[--C-:B0-----:R-:W-:Y:S02]  /*98e0*/  HADD2.F32 R3, -RZ, R53.reuse.H0_H0 ;  /* 0x20000035ff037230 */ /* 0x101fe40000004100 */
[----:B------:R-:W-:Y:S01]  /*98f0*/  FMUL.FTZ R21, R6, UR12 ;  /* 0x0000000c06157c20 */ /* 0x000fe20008410000 */
[----:B------:R-:W-:Y:S01]  /*9900*/  HADD2.F32 R0, -RZ, R53.H1_H1 ;  /* 0x30000035ff007230 */ /* 0x000fe20000004100 */
[----:B------:R-:W-:Y:S01]  /*9910*/  IADD3 R19, PT, PT, R19, 0xf0, RZ ;  /* 0x000000f013137810 */ /* 0x000fe20007ffe0ff */
[----:B------:R-:W-:Y:S01]  /*9920*/  HADD2.F32 R55, -RZ, R55.H1_H1 ;  /* 0x30000037ff377230 */ /* 0x000fe20000004100 */
[----:B------:R-:W-:Y:S01]  /*9930*/  SHF.R.S32.HI R14, RZ, 0x1f, R25 ;  /* 0x0000001fff0e7819 */ /* 0x000fe20000011419 */
        /* <DEDUP_REMOVED lines=20> */
.L_x_778:
[----:B------:R-:W-:Y:S01]  /*9a80*/  ISETP.GE.AND.EX P0, PT, R14, UR15, PT, P0 ;  /* 0x0000000f0e007c0c */ /* 0x000fe2000bf06300 */
[--C-:B------:R-:W-:Y:S01]  /*9a90*/  FFMA.FTZ R5, R21, UR5, R18.reuse ;  /* 0x0000000515057c23 */ /* 0x100fe20008010012 */
[----:B------:R-:W-:Y:S01]  /*9aa0*/  FADD.FTZ R16, R16, -UR9 ;  /* 0x8000000910107e21 */ /* 0x000fe20008010000 */
[----:B------:R-:W-:Y:S01]  /*9ab0*/  FADD.FTZ R55, R55, -UR9 ;  /* 0x8000000937377e21 */ /* 0x000fe20008010000 */
[----:B------:R-:W-:Y:S01]  /*9ac0*/  FFMA.FTZ R2, R23, UR5, R18 ;  /* 0x0000000517027c23 */ /* 0x000fe20008010012 */
[----:B------:R-:W-:Y:S01]  /*9ad0*/  BSSY.RECONVERGENT B0, `(.L_x_779) ;  /* 0x0000015000007945 */ /* 0x000fe20003800200 */
[----:B------:R-:W-:Y:S01]  /*9ae0*/  ISETP.GE.U32.AND P1, PT, R19, UR14, PT ;  /* 0x0000000e13007c0c */ /* 0x000fe2000bf26070 */
[----:B------:R-:W-:Y:S01]  /*9af0*/  FFMA.FTZ R6, R12, R3, -R5 ;  /* 0x000000030c067223 */ /* 0x000fe20000010805 */
[----:B------:R-:W-:Y:S01]  /*9b00*/  FMUL.FTZ R15, R16, UR12 ;  /* 0x0000000c100f7c20 */ /* 0x000fe20008410000 */
[----:B------:R-:W-:Y:S01]  /*9b10*/  FMUL.FTZ R55, R55, UR12 ;  /* 0x0000000c37377c20 */ /* 0x000fe20008410000 */
[----:B------:R-:W-:-:S03]  /*9b20*/  FFMA.FTZ R0, R13, R0, -R2 ;  /* 0x000000000d007223 */ /* 0x000fc60000010802 */
        /* <DEDUP_REMOVED lines=15> */
.L_x_780:
[----:B------:R-:W-:Y:S05]  /*9c20*/  BSYNC.RECONVERGENT B0 ;  /* 0x0000000000007941 */ /* 0x000fea0003800200 */
.L_x_779:
[--C-:B0-----:R-:W-:Y:S02]  /*9c30*/  HADD2.F32 R3, -RZ, R54.reuse.H0_H0 ;  /* 0x20000036ff037230 */ /* 0x101fe40000004100 */
[--C-:B------:R-:W-:Y:S01]  /*9c40*/  FFMA.FTZ R9, R15, UR5, R18.reuse ;  /* 0x000000050f097c23 */ /* 0x100fe20008010012 */
[----:B------:R-:W-:Y:S01]  /*9c50*/  FFMA.FTZ R18, R55, UR5, R18 ;  /* 0x0000000537127c23 */ /* 0x000fe20008010012 */
[----:B------:R-:W-:Y:S01]  /*9c60*/  SHF.R.S32.HI R8, RZ, 0x1f, R19 ;  /* 0x0000001fff087819 */ /* 0x000fe20000011413 */
[----:B------:R-:W-:Y:S01]  /*9c70*/  HADD2.F32 R54, -RZ, R54.H1_H1 ;  /* 0x30000036ff367230 */ /* 0x000fe20000004100 */
        /* <DEDUP_REMOVED lines=19> */
.L_x_781:
        /* <DEDUP_REMOVED lines=8> */
[----:B------:R-:W-:Y:S02]  /*9e30*/  MOV R59, R61 ;  /* 0x0000003d003b7202 */ /* 0x000fe40000000f00 */
[----:B------:R-:W-:Y:S01]  /*9e40*/  F2FP.F16.F32.PACK_AB R5, R18, R5 ;  /* 0x000000051205723e */ /* 0x000fe200000000ff */
[----:B------:R-:W1:Y:S01]  /*9e50*/  LDCU.64 UR12, c[0x0][0x380] ;  /* 0x00007000ff0c77ac */ /* 0x000e620008000a00 */
[----:B0-----:R-:W-:Y:S02]  /*9e60*/  IMAD R8, R8, UR8, RZ ;  /* 0x0000000808087c24 */ /* 0x001fe4000f8e02ff */
[----:B------:R-:W-:-:S04]  /*9e70*/  IMAD.WIDE.U32 R58, R19, UR8, R58 ;  /* 0x00000008133a7c25 */ /* 0x000fc8000f8e003a */
[----:B------:R-:W-:Y:S01]  /*9e80*/  IMAD R19, R19, UR9, R8 ;  /* 0x0000000913137c24 */ /* 0x000fe2000f8e0208 */
[----:B-1----:R-:W-:-:S04]  /*9e90*/  LEA R2, P0, R58, UR12, 0x1 ;  /* 0x0000000c3a027c11 */ /* 0x002fc8000f8008ff */
[----:B------:R-:W-:-:S04]  /*9ea0*/  IADD3 R19, PT, PT, R59, R19, RZ ;  /* 0x000000133b137210 */ /* 0x000fc80007ffe0ff */
[----:B------:R-:W-:-:S05]  /*9eb0*/  LEA.HI.X R3, R58, UR13, R19, 0x1, P0 ;  /* 0x0000000d3a037c11 */ /* 0x000fca00080f0c13 */
[----:B------:R0:W-:Y:S02]  /*9ec0*/  STG.E desc[UR10][R2.64], R5 ;  /* 0x0000000502007986 */ /* 0x0001e4000c10190a */
.L_x_783:
[----:B------:R-:W-:Y:S05]  /*9ed0*/  BSYNC.RECONVERGENT B0 ;  /* 0x0000000000007941 */ /* 0x000fea0003800200 */
.L_x_782:
[----:B------:R-:W1:Y:S01]  /*9ee0*/  LDCU UR5, c[0x0][0x410] ;  /* 0x00008200ff0577ac */ /* 0x000e620008000800 */
[----:B------:R-:W1:Y:S01]  /*9ef0*/  LDCU UR8, c[0x0][0x3e0] ;  /* 0x00007c00ff0877ac */ /* 0x000e620008000800 */
[----:B------:R-:W-:Y:S02]  /*9f00*/  UIADD3 UR6, UPT, UPT, UR7, UR6, URZ ;  /* 0x0000000607067290 */ /* 0x000fe4000fffe0ff */
[----:B------:R-:W-:Y:S02]  /*9f10*/  UIADD3 UR4, UPT, UPT, UR4, 0x1, URZ ;  /* 0x0000000104047890 */ /* 0x000fe4000fffe0ff */
[----:B-1----:R-:W-:-:S04]  /*9f20*/  UIMAD UR5, UR5, UR8, URZ ;  /* 0x00000008050572a4 */ /* 0x002fc8000f8e02ff */
[----:B------:R-:W-:-:S09]  /*9f30*/  UISETP.GE.AND UP0, UPT, UR6, UR5, UPT ;  /* 0x000000050600728c */ /* 0x000fd2000bf06270 */
[----:B------:R-:W-:Y:S05]  /*9f40*/  BRA.U !UP0, `(.L_x_784) ;  /* 0xffffff6108507547 */ /* 0x000fea000b83ffff */
.L_x_717:
[----:B------:R-:W1:Y:S01]  /*9f50*/  S2R R9, SR_TID.X ;  /* 0x0000000000097919 */ /* 0x000e620000002100 */
        /* <DEDUP_REMOVED lines=15> */
.L_x_786:
[----:B------:R-:W-:Y:S05]  /*a050*/  BSYNC.RECONVERGENT B0 ;  /* 0x0000000000007941 */ /* 0x000fea0003800200 */
.L_x_785:
        /* <DEDUP_REMOVED lines=11> */
.L_x_788:
[----:B------:R-:W2:Y:S04]  /*a110*/  LDG.E.STRONG.GPU R5, desc[UR10][R2.64] ;  /* 0x0000000a02057981 */ /* 0x000ea8000c1ef900 */
[----:B--2---:R-:W-:Y:S01]  /*a120*/  CCTL.IVALL ;  /* 0x00000000ff00798f */ /* 0x004fe20002000000 */
[----:B------:R-:W-:Y:S05]  /*a130*/  YIELD ;  /* 0x0000000000007946 */ /* 0x000fea0003800000 */
[----:B------:R-:W-:-:S13]  /*a140*/  ISETP.NE.AND P0, PT, R5, R0, PT ;  /* 0x000000000500720c */ /* 0x000fda0003f05270 */
[----:B------:R-:W-:Y:S05]  /*a150*/  @P0 BRA `(.L_x_788) ;  /* 0xfffffffc00ec0947 */ /* 0x000fea000383ffff */
.L_x_787:
        /* <DEDUP_REMOVED lines=61> */
.L_x_791:
        /* <DEDUP_REMOVED lines=29> */
.L_x_790:
[----:B------:R-:W-:Y:S05]  /*a700*/  BSYNC.RECONVERGENT B0 ;  /* 0x0000000000007941 */ /* 0x000fea0003800200 */
.L_x_789:
        /* <DEDUP_REMOVED lines=10> */
.L_x_792:
        /* <DEDUP_REMOVED lines=82> */
.L_x_793:
        /* <DEDUP_REMOVED lines=11> */
.L_x_4510:


//--------------------- .text._Z35group_norm_nhwc_bwd_one_pass_kernelI11Fp16IOFp32WLi512ELi64ELi512EEv26Group_norm_nhwc_bwd_params --------------------------
	.section	.text._Z35group_norm_nhwc_bwd_one_pass_kernelI11Fp16IOFp32WLi512ELi64ELi512EEv26Group_norm_nhwc_bwd_params,"ax",@progbits
	.align	128
        .global         _Z35group_norm_nhwc_bwd_one_pass_kernelI11Fp16IOFp32WLi512ELi64ELi512EEv26Group_norm_nhwc_bwd_params
        .type           _Z35group_norm_nhwc_bwd_one_pass_kernelI11Fp16IOFp32WLi512ELi64ELi512EEv26Group_norm_nhwc_bwd_params,@function
        .size           _Z35group_norm_nhwc_bwd_one_pass_kernelI11Fp16IOFp32WLi512ELi64ELi512EEv26Group_norm_nhwc_bwd_params,(.L_x_4511 - _Z35group_norm_nhwc_bwd_one_pass_kernelI11Fp16IOFp32WLi512ELi64ELi512EEv26Group_norm_nhwc_bwd_params)
        .other          _Z35group_norm_nhwc_bwd_one_pass_kernelI11Fp16IOFp32WLi512ELi64ELi512EEv26Group_norm_nhwc_bwd_params,@"STO_CUDA_ENTRY STV_DEFAULT"
_Z35group_norm_nhwc_bwd_one_pass_kernelI11Fp16IOFp32WLi512ELi64ELi512EEv26Group_norm_nhwc_bwd_params:
.text._Z35group_norm_nhwc_bwd_one_pass_kernelI11Fp16IOFp32WLi512ELi64ELi512EEv26Group_norm_nhwc_bwd_params:
        /* <DEDUP_REMOVED lines=11> */
.L_x_820:
[----:B0-----:R-:W0:Y:S01]  /*00b0*/  LDCU UR14, c[0x0][0x410] ;  /* 0x00008200ff0e77ac */ /* 0x001e220008000800 */
[----:B------:R-:W1:Y:S01]  /*00c0*/  S2R R3, SR_TID.X ;  /* 0x0000000000037919 */ /* 0x000e620000002100 */
[----:B------:R-:W-:Y:S01]  /*00d0*/  IABS R4, UR8 ;  /* 0x0000000800047c13 */ /* 0x000fe20008000000 */
[----:B------:R-:W2:Y:S01]  /*00e0*/  S2UR UR20, SR_CTAID.X ;  /* 0x00000000001479c3 */ /* 0x000ea20000002500 */
[----:B------:R-:W-:Y:S01]  /*00f0*/  UMOV UR6, URZ ;  /* 0x000000ff00067c82 */ /* 0x000fe20008000000 */
[----:B------:R-:W3:Y:S01]  /*0100*/  LDCU UR12, c[0x0][0x41c] ;  /* 0x00008380ff0c77ac */ /* 0x000ee20008000800 */
[----:B------:R-:W-:Y:S01]  /*0110*/  R2UR UR9, R4 ;  /* 0x00000000040972ca */ /* 0x000fe200000e0000 */
[----:B------:R-:W-:Y:S01]  /*0120*/  HFMA2 R86, -RZ, RZ, 0, 0 ;  /* 0x00000000ff567431 */ /* 0x000fe200000001ff */
[----:B------:R-:W-:Y:S01]  /*0130*/  LOP3.LUT R25, R25, 0xfeffffff, RZ, 0xc0, !PT ;  /* 0xfeffffff19197812 */ /* 0x000fe200078ec0ff */
[----:B------:R-:W4:Y:S01]  /*0140*/  LDCU.128 UR16, c[0x0][0x400] ;  /* 0x00008000ff1077ac */ /* 0x000f220008000c00 */
[----:B------:R-:W-:Y:S01]  /*0150*/  UISETP.GE.AND UP4, UPT, UR8, URZ, UPT ;  /* 0x000000ff0800728c */ /* 0x000fe2000bf86270 */
[----:B0-----:R-:W-:Y:S01]  /*0160*/  MOV R0, UR14 ;  /* 0x0000000e00007c02 */ /* 0x001fe20008000f00 */
[----:B------:R-:W-:-:S03]  /*0170*/  UISETP.NE.AND UP0, UPT, UR14, URZ, UPT ;  /* 0x000000ff0e00728c */ /* 0x000fc6000bf05270 */
[----:B------:R-:W-:-:S04]  /*0180*/  IABS R0, R0 ;  /* 0x0000000000007213 */ /* 0x000fc80000000000 */
[----:B------:R-:W-:Y:S02]  /*0190*/  R2UR UR13, R0 ;  /* 0x00000000000d72ca */ /* 0x000fe400000e0000 */
[----:B----4-:R-:W-:Y:S02]  /*01a0*/  MOV R11, UR18 ;  /* 0x00000012000b7c02 */ /* 0x010fe40008000f00 */
[----:B-1----:R-:W-:-:S09]  /*01b0*/  SHF.R.U32.HI R29, RZ, 0x5, R3 ;  /* 0x00000005ff1d7819 */ /* 0x002fd20000011603 */
[----:B------:R-:W0:Y:S08]  /*01c0*/  I2F.RP R0, UR13 ;  /* 0x0000000d00007d06 */ /* 0x000e300008209400 */
[----:B0-----:R-:W0:Y:S02]  /*01d0*/  MUFU.RCP R0, R0 ;  /* 0x0000000000007308 */ /* 0x001e240000001000 */
[----:B0-----:R-:W-:-:S02]  /*01e0*/  IADD3 R2, PT, PT, R0, 0xffffffe, RZ ;  /* 0x0ffffffe00027810 */ /* 0x001fc40007ffe0ff */
[----:B---3--:R-:W-:Y:S01]  /*01f0*/  MOV R0, UR12 ;  /* 0x0000000c00007c02 */ /* 0x008fe20008000f00 */
[----:B------:R-:W-:-:S03]  /*0200*/  ULOP3.LUT UR12, UR8, UR14, URZ, 0x3c, !UPT ;  /* 0x0000000e080c7292 */ /* 0x000fc6000f8e3cff */
[----:B------:R-:W0:Y:S01]  /*0210*/  F2I.FTZ.U32.TRUNC.NTZ R2, R2 ;  /* 0x0000000200027305 */ /* 0x000e22000021f000 */
[----:B--2---:R-:W-:Y:S01]  /*0220*/  IMAD R29, R0, UR20, R29 ;  /* 0x00000014001d7c24 */ /* 0x004fe2000f8e021d */
[----:B------:R-:W-:Y:S01]  /*0230*/  UISETP.GE.AND UP5, UPT, UR12, URZ, UPT ;  /* 0x000000ff0c00728c */ /* 0x000fe2000bfa6270 */
[----:B------:R-:W-:-:S03]  /*0240*/  SHF.L.U32 R0, R3, 0x1, RZ ;  /* 0x0000000103007819 */ /* 0x000fc600000006ff */
[----:B------:R-:W-:Y:S02]  /*0250*/  ISETP.GE.U32.AND P0, PT, R29, UR16, PT ;  /* 0x000000101d007c0c */ /* 0x000fe4000bf06070 */
[----:B------:R-:W-:Y:S02]  /*0260*/  SHF.R.S32.HI R5, RZ, 0x1f, R29 ;  /* 0x0000001fff057819 */ /* 0x000fe4000001141d */
[----:B------:R-:W-:Y:S02]  /*0270*/  LOP3.LUT R0, R0, 0x3e, RZ, 0xc0, !PT ;  /* 0x0000003e00007812 */ /* 0x000fe400078ec0ff */
[----:B------:R-:W-:Y:S02]  /*0280*/  ISETP.GE.AND.EX P3, PT, R5, UR17, PT, P0 ;  /* 0x0000001105007c0c */ /* 0x000fe4000bf66300 */
[----:B------:R-:W-:Y:S02]  /*0290*/  IADD3 R7, PT, PT, R29, 0x10, RZ ;  /* 0x000000101d077810 */ /* 0x000fe40007ffe0ff */
[----:B0-----:R-:W-:-:S02]  /*02a0*/  R2UR UR7, R2 ;  /* 0x00000000020772ca */ /* 0x001fc400000e0000 */
[----:B------:R-:W-:Y:S02]  /*02b0*/  ISETP.GE.U32.AND P0, PT, R7, UR16, PT ;  /* 0x0000001007007c0c */ /* 0x000fe4000bf06070 */
[----:B------:R-:W-:Y:S02]  /*02c0*/  SHF.R.S32.HI R13, RZ, 0x1f, R7 ;  /* 0x0000001fff0d7819 */ /* 0x000fe40000011407 */
[----:B------:R-:W-:Y:S02]  /*02d0*/  IADD3 R9, PT, PT, R29, 0x20, RZ ;  /* 0x000000201d097810 */ /* 0x000fe40007ffe0ff */
[----:B------:R-:W-:Y:S01]  /*02e0*/  ISETP.GE.AND.EX P4, PT, R13, UR17, PT, P0 ;  /* 0x000000110d007c0c */ /* 0x000fe2000bf86300 */
[----:B------:R-:W0:Y:S01]  /*02f0*/  @!P3 LDC.64 R14, c[0x0][0x3f8] ;  /* 0x0000fe00ff0ebb82 */ /* 0x000e220000000a00 */
[----:B------:R-:W-:Y:S02]  /*0300*/  ISETP.GE.U32.AND P0, PT, R9, UR16, PT ;  /* 0x0000001009007c0c */ /* 0x000fe4000bf06070 */
[----:B------:R-:W-:Y:S01]  /*0310*/  SHF.R.S32.HI R17, RZ, 0x1f, R9 ;  /* 0x0000001fff117819 */ /* 0x000fe20000011409 */
[----:B------:R-:W-:Y:S01]  /*0320*/  UIADD3 UR5, UPT, UPT, URZ, -UR7, URZ ;  /* 0x80000007ff057290 */ /* 0x000fe2000fffe0ff */
[----:B------:R-:W-:-:S02]  /*0330*/  @P3 LOP3.LUT R25, R25, 0x1000000, RZ, 0xfc, !PT ;  /* 0x0100000019193812 */ /* 0x000fc400078efcff */
[----:B------:R-:W-:Y:S01]  /*0340*/  ISETP.GE.AND.EX P6, PT, R17, UR17, PT, P0 ;  /* 0x0000001111007c0c */ /* 0x000fe2000bfc6300 */
[----:B------:R-:W-:Y:S01]  /*0350*/  UIMAD UR5, UR5, UR13, URZ ;  /* 0x0000000d050572a4 */ /* 0x000fe2000f8e02ff */
[----:B------:R-:W1:Y:S01]  /*0360*/  @!P3 LDC.64 R20, c[0x0][0x398] ;  /* 0x0000e600ff14bb82 */ /* 0x000e620000000a00 */
[----:B------:R-:W-:Y:S02]  /*0370*/  LOP3.LUT R25, R25, 0xff7fffff, RZ, 0xc0, !PT ;  /* 0xff7fffff19197812 */ /* 0x000fe400078ec0ff */
[----:B------:R-:W-:Y:S02]  /*0380*/  UIMAD.WIDE.U32 UR6, UR7, UR5, UR6 ;  /* 0x00000005070672a5 */ /* 0x000fe4000f8e0006 */
[----:B------:R-:W-:Y:S02]  /*0390*/  @P4 LOP3.LUT R25, R25, 0x800000, RZ, 0xfc, !PT ;  /* 0x0080000019194812 */ /* 0x000fe400078efcff */
[----:B------:R-:W-:Y:S01]  /*03a0*/  UIMAD.WIDE.U32 UR6, UR7, UR9, URZ ;  /* 0x00000009070672a5 */ /* 0x000fe2000f8e00ff */
[----:B------:R-:W2:Y:S01]  /*03b0*/  @!P3 LDC.64 R66, c[0x0][0x3a0] ;  /* 0x0000e800ff42bb82 */ /* 0x000ea20000000a00 */
[----:B------:R-:W-:-:S02]  /*03c0*/  LOP3.LUT R25, R25, 0xffbfffff, RZ, 0xc0, !PT ;  /* 0xffbfffff19197812 */ /* 0x000fc400078ec0ff */
[----:B------:R-:W-:Y:S02]  /*03d0*/  UIADD3 UR5, UPT, UPT, -UR7, URZ, URZ ;  /* 0x000000ff07057290 */ /* 0x000fe4000fffe1ff */
[----:B------:R-:W-:Y:S02]  /*03e0*/  @P6 LOP3.LUT R25, R25, 0x400000, RZ, 0xfc, !PT ;  /* 0x0040000019196812 */ /* 0x000fe400078efcff */
[----:B------:R-:W-:Y:S01]  /*03f0*/  UIMAD UR5, UR13, UR5, UR9 ;  /* 0x000000050d0572a4 */ /* 0x000fe2000f8e0209 */
[----:B------:R-:W3:Y:S01]  /*0400*/  @!P4 LDC.64 R22, c[0x0][0x3f8] ;  /* 0x0000fe00ff16cb82 */ /* 0x000ee20000000a00 */
[----:B------:R-:W-:Y:S02]  /*0410*/  ULOP3.LUT UR9, URZ, UR14, URZ, 0x33, !UPT ;  /* 0x0000000eff097292 */ /* 0x000fe4000f8e33ff */
[----:B------:R-:W-:-:S05]  /*0420*/  UISETP.GT.U32.AND UP2, UPT, UR13, UR5, UPT ;  /* 0x000000050d00728c */ /* 0x000fca000bf44070 */
[----:B------:R-:W4:Y:S06]  /*0430*/  @!P6 LDC.64 R30, c[0x0][0x3f8] ;  /* 0x0000fe00ff1eeb82 */ /* 0x000f2c0000000a00 */
[----:B------:R-:W-:Y:S02]  /*0440*/  @!UP2 UIADD3 UR5, UPT, UPT, UR5, -UR13, URZ ;  /* 0x8000000d0505a290 */ /* 0x000fe4000fffe0ff */
[----:B------:R-:W-:Y:S01]  /*0450*/  @!UP2 UIADD3 UR7, UPT, UPT, UR7, 0x1, URZ ;  /* 0x000000010707a890 */ /* 0x000fe2000fffe0ff */
[----:B------:R-:W2:Y:S01]  /*0460*/  @!P4 LDC.64 R64, c[0x0][0x3a0] ;  /* 0x0000e800ff40cb82 */ /* 0x000ea20000000a00 */
[----:B------:R-:W-:-:S02]  /*0470*/  UIADD3 UR6, UPT, UPT, UR5, -UR13, URZ ;  /* 0x8000000d05067290 */ /* 0x000fc4000fffe0ff */
[----:B------:R-:W-:Y:S02]  /*0480*/  UISETP.GT.U32.AND UP3, UPT, UR13, UR5, UPT ;  /* 0x000000050d00728c */ /* 0x000fe4000bf64070 */
[----:B------:R-:W-:Y:S02]  /*0490*/  UISETP.GE.U32.AND UP1, UPT, UR5, UR13, UPT ;  /* 0x0000000d0500728c */ /* 0x000fe4000bf26070 */
[----:B------:R-:W-:Y:S01]  /*04a0*/  USEL UR5, UR6, UR5, !UP3 ;  /* 0x0000000506057287 */ /* 0x000fe2000d800000 */
[----:B------:R-:W2:Y:S03]  /*04b0*/  @!P6 LDC.64 R32, c[0x0][0x3a0] ;  /* 0x0000e800ff20eb82 */ /* 0x000ea60000000a00 */
[----:B------:R-:W-:-:S04]  /*04c0*/  @!UP4 UIADD3 UR5, UPT, UPT, -UR5, URZ, URZ ;  /* 0x000000ff0505c290 */ /* 0x000fc8000fffe1ff */
[----:B------:R-:W-:Y:S01]  /*04d0*/  USEL UR13, UR9, UR5, !UP0 ;  /* 0x00000005090d7287 */ /* 0x000fe2000c000000 */
[----:B----4-:R-:W-:Y:S01]  /*04e0*/  @!P6 IMAD R2, R17, R30, RZ ;  /* 0x0000001e1102e224 */ /* 0x010fe200078e02ff */
[----:B------:R-:W-:Y:S02]  /*04f0*/  @UP1 UIADD3 UR7, UPT, UPT, UR7, 0x1, URZ ;  /* 0x0000000107071890 */ /* 0x000fe4000fffe0ff */
[----:B------:R-:W-:Y:S02]  /*0500*/  USHF.L.U32 UR5, UR13, 0x6, URZ ;  /* 0x000000060d057899 */ /* 0x000fe400080006ff */
[----:B------:R-:W-:Y:S02]  /*0510*/  @!UP5 UIADD3 UR7, UPT, UPT, -UR7, URZ, URZ ;  /* 0x000000ff0707d290 */ /* 0x000fe4000fffe1ff */
[----:B------:R-:W-:Y:S02]  /*0520*/  USHF.R.S32.HI UR6, URZ, 0x1f, UR5 ;  /* 0x0000001fff067899 */ /* 0x000fe40008011405 */
[----:B------:R-:W-:Y:S01]  /*0530*/  USEL UR7, UR9, UR7, !UP0 ;  /* 0x0000000709077287 */ /* 0x000fe2000c000000 */
[----:B------:R-:W-:Y:S01]  /*0540*/  LOP3.LUT R38, R0, UR5, RZ, 0xfc, !PT ;  /* 0x0000000500267c12 */ /* 0x000fe2000f8efcff */
[----:B0-----:R-:W-:Y:S01]  /*0550*/  @!P3 IMAD R0, R5, R14, RZ ;  /* 0x0000000e0500b224 */ /* 0x001fe200078e02ff */
[----:B------:R-:W-:Y:S01]  /*0560*/  CS2R R84, SRZ ;  /* 0x0000000000547805 */ /* 0x000fe2000001ff00 */
[----:B------:R-:W-:Y:S01]  /*0570*/  USHF.R.S32.HI UR5, URZ, 0x1f, UR7 ;  /* 0x0000001fff057899 */ /* 0x000fe20008011407 */
[----:B------:R-:W-:Y:S01]  /*0580*/  MOV R39, UR6 ;  /* 0x0000000600277c02 */ /* 0x000fe20008000f00 */
[----:B------:R-:W-:Y:S01]  /*0590*/  @!P3 IMAD R15, R29, R15, R0 ;  /* 0x0000000f1d0fb224 */ /* 0x000fe200078e0200 */
[----:B------:R-:W-:Y:S01]  /*05a0*/  CS2R R80, SRZ ;  /* 0x0000000000507805 */ /* 0x000fe2000001ff00 */
[----:B------:R-:W-:Y:S01]  /*05b0*/  UIMAD UR5, UR5, UR18, URZ ;  /* 0x00000012050572a4 */ /* 0x000fe2000f8e02ff */
[----:B---3--:R-:W-:Y:S01]  /*05c0*/  @!P4 IMAD R0, R13, R22, RZ ;  /* 0x000000160d00c224 */ /* 0x008fe200078e02ff */
[----:B------:R-:W-:Y:S01]  /*05d0*/  IADD3 R13, PT, PT, R29, 0x40, RZ ;  /* 0x000000401d0d7810 */ /* 0x000fe20007ffe0ff */
[----:B------:R-:W-:Y:S01]  /*05e0*/  IMAD.WIDE.U32 R38, R11, UR7, R38 ;  /* 0x000000070b267c25 */ /* 0x000fe2000f8e0026 */
[----:B------:R-:W-:Y:S01]  /*05f0*/  UIMAD UR5, UR7, UR19, UR5 ;  /* 0x00000013070572a4 */ /* 0x000fe2000f8e0205 */
[----:B------:R-:W-:-:S02]  /*0600*/  IADD3 R11, PT, PT, R29, 0x30, RZ ;  /* 0x000000301d0b7810 */ /* 0x000fc40007ffe0ff */
[----:B------:R-:W-:Y:S02]  /*0610*/  CS2R R78, SRZ ;  /* 0x00000000004e7805 */ /* 0x000fe4000001ff00 */
[----:B------:R-:W-:Y:S01]  /*0620*/  MOV R72, RZ ;  /* 0x000000ff00487202 */ /* 0x000fe20000000f00 */
[----:B------:R-:W0:Y:S01]  /*0630*/  LDCU.U8 UR9, c[0x0][0x414] ;  /* 0x00008280ff0977ac */ /* 0x000e220008000000 */
[----:B------:R-:W-:Y:S02]  /*0640*/  @!P3 MOV R36, R38 ;  /* 0x000000260024b202 */ /* 0x000fe40000000f00 */
[----:B------:R-:W-:Y:S01]  /*0650*/  IADD3 R37, PT, PT, R39, UR5, RZ ;  /* 0x0000000527257c10 */ /* 0x000fe2000fffe0ff */
[----:B------:R-:W3:Y:S01]  /*0660*/  LDCU.64 UR6, c[0x0][0x3b8] ;  /* 0x00007700ff0677ac */ /* 0x000ee20008000a00 */
[----:B------:R-:W-:Y:S02]  /*0670*/  ISETP.GE.U32.AND P0, PT, R11, UR16, PT ;  /* 0x000000100b007c0c */ /* 0x000fe4000bf06070 */
[----:B------:R-:W-:Y:S01]  /*0680*/  SHF.R.S32.HI R19, RZ, 0x1f, R11 ;  /* 0x0000001fff137819 */ /* 0x000fe2000001140b */
[----:B------:R-:W-:-:S03]  /*0690*/  @!P3 IMAD.WIDE.U32 R4, R29, R14, R36 ;  /* 0x0000000e1d04b225 */ /* 0x000fc600078e0024 */
[----:B------:R-:W-:Y:S02]  /*06a0*/  ISETP.GE.AND.EX P5, PT, R19, UR17, PT, P0 ;  /* 0x0000001113007c0c */ /* 0x000fe4000bfa6300 */
[----:B------:R-:W-:Y:S02]  /*06b0*/  @!P3 IADD3 R5, PT, PT, R5, R15, RZ ;  /* 0x0000000f0505b210 */ /* 0x000fe40007ffe0ff */
[C---:B------:R-:W-:Y:S02]  /*06c0*/  @!P3 SHF.L.U32 R63, R4.reuse, 0x1, RZ ;  /* 0x00000001043fb819 */ /* 0x040fe400000006ff */
[----:B------:R-:W-:Y:S02]  /*06d0*/  @!P3 SHF.L.U64.HI R4, R4, 0x1, R5 ;  /* 0x000000010404b819 */ /* 0x000fe40000010205 */
[C---:B-1----:R-:W-:Y:S02]  /*06e0*/  @!P3 IADD3 R62, P2, PT, R63.reuse, R20, RZ ;  /* 0x000000143f3eb210 */ /* 0x042fe40007f5e0ff */
[----:B--2---:R-:W-:-:S02]  /*06f0*/  @!P3 IADD3 R66, P1, PT, R63, R66, RZ ;  /* 0x000000423f42b210 */ /* 0x004fc40007f3e0ff */
[C---:B------:R-:W-:Y:S01]  /*0700*/  @!P3 IADD3.X R63, PT, PT, R4.reuse, R21, RZ, P2, !PT ;  /* 0x00000015043fb210 */ /* 0x040fe200017fe4ff */
[----:B------:R-:W1:Y:S01]  /*0710*/  @!P5 LDC.64 R34, c[0x0][0x3f8] ;  /* 0x0000fe00ff22db82 */ /* 0x000e620000000a00 */
[----:B------:R-:W-:Y:S02]  /*0720*/  LOP3.LUT P2, RZ, R25, 0x800000, RZ, 0xc0, !PT ;  /* 0x0080000019ff7812 */ /* 0x000fe4000784c0ff */
[----:B------:R-:W-:Y:S02]  /*0730*/  @!P3 IADD3.X R67, PT, PT, R4, R67, RZ, P1, !PT ;  /* 0x000000430443b210 */ /* 0x000fe40000ffe4ff */
[----:B------:R-:W-:Y:S02]  /*0740*/  ISETP.GE.U32.AND P0, PT, R13, UR16, PT ;  /* 0x000000100d007c0c */ /* 0x000fe4000bf06070 */
[----:B------:R-:W-:Y:S01]  /*0750*/  SHF.R.S32.HI R21, RZ, 0x1f, R13 ;  /* 0x0000001fff157819 */ /* 0x000fe2000001140d */
[----:B------:R-:W2:Y:S01]  /*0760*/  @!P5 LDC.64 R58, c[0x0][0x3a0] ;  /* 0x0000e800ff3adb82 */ /* 0x000ea20000000a00 */
[----:B------:R-:W-:-:S02]  /*0770*/  IADD3 R15, PT, PT, R29, 0x50, RZ ;  /* 0x000000501d0f7810 */ /* 0x000fc40007ffe0ff */
[----:B------:R-:W-:Y:S02]  /*0780*/  ISETP.GE.AND.EX P4, PT, R21, UR17, PT, P0 ;  /* 0x0000001115007c0c */ /* 0x000fe4000bf86300 */
[----:B------:R-:W-:Y:S01]  /*0790*/  ISETP.GE.U32.AND P1, PT, R15, UR16, PT ;  /* 0x000000100f007c0c */ /* 0x000fe2000bf26070 */
[----:B------:R-:W-:Y:S01]  /*07a0*/  @!P2 IMAD R23, R7, R23, R0 ;  /* 0x000000170717a224 */ /* 0x000fe200078e0200 */
[----:B------:R-:W-:Y:S01]  /*07b0*/  @!P2 MOV R4, R38 ;  /* 0x000000260004a202 */ /* 0x000fe20000000f00 */
[----:B------:R-:W4:Y:S01]  /*07c0*/  @!P2 LDC.64 R26, c[0x0][0x398] ;  /* 0x0000e600ff1aab82 */ /* 0x000f220000000a00 */
[----:B------:R-:W-:Y:S02]  /*07d0*/  @!P2 MOV R5, R37 ;  /* 0x000000250005a202 */ /* 0x000fe40000000f00 */
[----:B------:R-:W-:Y:S02]  /*07e0*/  SHF.R.S32.HI R17, RZ, 0x1f, R15 ;  /* 0x0000001fff117819 */ /* 0x000fe4000001140f */
[----:B------:R-:W-:Y:S01]  /*07f0*/  LOP3.LUT R25, R25, 0xffdfffff, RZ, 0xc0, !PT ;  /* 0xffdfffff19197812 */ /* 0x000fe200078ec0ff */
[----:B------:R-:W-:Y:S01]  /*0800*/  @!P2 IMAD.WIDE.U32 R4, R7, R22, R4 ;  /* 0x000000160704a225 */ /* 0x000fe200078e0004 */
[----:B------:R-:W-:Y:S01]  /*0810*/  ISETP.GE.AND.EX P3, PT, R17, UR17, PT, P1 ;  /* 0x0000001111007c0c */ /* 0x000fe2000bf66310 */
[----:B------:R-:W0:Y:S01]  /*0820*/  @!P4 LDC.64 R54, c[0x0][0x3a0] ;  /* 0x0000e800ff36cb82 */ /* 0x000e220000000a00 */
[----:B------:R-:W-:Y:S01]  /*0830*/  @P5 LOP3.LUT R25, R25, 0x200000, RZ, 0xfc, !PT ;  /* 0x0020000019195812 */ /* 0x000fe200078efcff */
[----:B------:R-:W-:Y:S01]  /*0840*/  @!P6 IMAD R7, R9, R31, R2 ;  /* 0x0000001f0907e224 */ /* 0x000fe200078e0202 */
[----:B------:R-:W-:Y:S01]  /*0850*/  @!P2 IADD3 R5, PT, PT, R5, R23, RZ ;  /* 0x000000170505a210 */ /* 0x000fe20007ffe0ff */
[----:B-1----:R-:W-:Y:S01]  /*0860*/  @!P5 IMAD R2, R19, R34, RZ ;  /* 0x000000221302d224 */ /* 0x002fe200078e02ff */
[----:B------:R-:W-:-:S02]  /*0870*/  @!P2 SHF.L.U32 R61, R4, 0x1, RZ ;  /* 0x00000001043da819 */ /* 0x000fc400000006ff */
[----:B------:R-:W-:Y:S01]  /*0880*/  @!P2 SHF.L.U64.HI R0, R4, 0x1, R5 ;  /* 0x000000010400a819 */ /* 0x000fe20000010205 */
[----:B------:R-:W1:Y:S01]  /*0890*/  @!P6 LDC.64 R22, c[0x0][0x398] ;  /* 0x0000e600ff16eb82 */ /* 0x000e620000000a00 */
[----:B------:R-:W-:Y:S02]  /*08a0*/  @!P6 MOV R4, R38 ;  /* 0x000000260004e202 */ /* 0x000fe40000000f00 */
[----:B------:R-:W-:Y:S02]  /*08b0*/  @!P6 MOV R5, R37 ;  /* 0x000000250005e202 */ /* 0x000fe40000000f00 */
[----:B------:R-:W-:Y:S02]  /*08c0*/  @!P2 IADD3 R64, P0, PT, R61, R64, RZ ;  /* 0x000000403d40a210 */ /* 0x000fe40007f1e0ff */
[----:B------:R-:W-:Y:S01]  /*08d0*/  LOP3.LUT R25, R25, 0xffefffff, RZ, 0xc0, !PT ;  /* 0xffefffff19197812 */ /* 0x000fe200078ec0ff */
[----:B------:R-:W-:Y:S01]  /*08e0*/  @!P6 IMAD.WIDE.U32 R4, R9, R30, R4 ;  /* 0x0000001e0904e225 */ /* 0x000fe200078e0004 */
[----:B------:R-:W-:Y:S01]  /*08f0*/  @!P2 IADD3.X R65, PT, PT, R0, R65, RZ, P0, !PT ;  /* 0x000000410041a210 */ /* 0x000fe200007fe4ff */
[----:B------:R-:W3:Y:S01]  /*0900*/  @!P4 LDC.64 R30, c[0x0][0x3f8] ;  /* 0x0000fe00ff1ecb82 */ /* 0x000ee20000000a00 */
[----:B----4-:R-:W-:Y:S01]  /*0910*/  @!P2 IADD3 R60, P0, PT, R61, R26, RZ ;  /* 0x0000001a3d3ca210 */ /* 0x010fe20007f1e0ff */
[----:B------:R-:W-:Y:S01]  /*0920*/  @!P5 IMAD R9, R11, R35, R2 ;  /* 0x000000230b09d224 */ /* 0x000fe200078e0202 */
[----:B------:R-:W-:-:S02]  /*0930*/  @!P6 IADD3 R5, PT, PT, R5, R7, RZ ;  /* 0x000000070505e210 */ /* 0x000fc40007ffe0ff */
[----:B------:R-:W-:Y:S02]  /*0940*/  @!P2 IADD3.X R61, PT, PT, R0, R27, RZ, P0, !PT ;  /* 0x0000001b003da210 */ /* 0x000fe400007fe4ff */
[C---:B------:R-:W-:Y:S01]  /*0950*/  @!P6 SHF.L.U32 R57, R4.reuse, 0x1, RZ ;  /* 0x000000010439e819 */ /* 0x040fe200000006ff */
[----:B------:R-:W4:Y:S01]  /*0960*/  @!P5 LDC.64 R26, c[0x0][0x398] ;  /* 0x0000e600ff1adb82 */ /* 0x000f220000000a00 */
[----:B------:R-:W-:Y:S02]  /*0970*/  @!P6 SHF.L.U64.HI R0, R4, 0x1, R5 ;  /* 0x000000010400e819 */ /* 0x000fe40000010205 */
[----:B------:R-:W-:Y:S02]  /*0980*/  @!P5 MOV R4, R38 ;  /* 0x000000260004d202 */ /* 0x000fe40000000f00 */
[----:B------:R-:W-:Y:S02]  /*0990*/  @!P5 MOV R5, R37 ;  /* 0x000000250005d202 */ /* 0x000fe40000000f00 */
[----:B------:R-:W-:Y:S01]  /*09a0*/  @!P6 IADD3 R6, P0, PT, R57, R32, RZ ;  /* 0x000000203906e210 */ /* 0x000fe20007f1e0ff */
[----:B------:R-:W0:Y:S01]  /*09b0*/  @!P3 LDC.64 R18, c[0x0][0x3f8] ;  /* 0x0000fe00ff12bb82 */ /* 0x000e220000000a00 */
[----:B------:R-:W-:Y:S01]  /*09c0*/  @P4 LOP3.LUT R25, R25, 0x100000, RZ, 0xfc, !PT ;  /* 0x0010000019194812 */ /* 0x000fe200078efcff */
[----:B------:R-:W-:Y:S01]  /*09d0*/  @!P5 IMAD.WIDE.U32 R4, R11, R34, R4 ;  /* 0x000000220b04d225 */ /* 0x000fe200078e0004 */
[----:B------:R-:W-:-:S02]  /*09e0*/  @!P6 IADD3.X R7, PT, PT, R0, R33, RZ, P0, !PT ;  /* 0x000000210007e210 */ /* 0x000fc400007fe4ff */
[----:B-1----:R-:W-:Y:S02]  /*09f0*/  @!P6 IADD3 R56, P0, PT, R57, R22, RZ ;  /* 0x000000163938e210 */ /* 0x002fe40007f1e0ff */
[----:B------:R-:W-:Y:S01]  /*0a00*/  @!P5 IADD3 R5, PT, PT, R5, R9, RZ ;  /* 0x000000090505d210 */ /* 0x000fe20007ffe0ff */
[----:B------:R-:W1:Y:S01]  /*0a10*/  @!P4 LDC.64 R10, c[0x0][0x398] ;  /* 0x0000e600ff0acb82 */ /* 0x000e620000000a00 */
[----:B------:R-:W-:Y:S01]  /*0a20*/  @!P6 IADD3.X R57, PT, PT, R0, R23, RZ, P0, !PT ;  /* 0x000000170039e210 */ /* 0x000fe200007fe4ff */
[----:B---3--:R-:W-:Y:S01]  /*0a30*/  @!P4 IMAD R2, R21, R30, RZ ;  /* 0x0000001e1502c224 */ /* 0x008fe200078e02ff */
[C---:B------:R-:W-:Y:S02]  /*0a40*/  @!P5 SHF.L.U32 R49, R4.reuse, 0x1, RZ ;  /* 0x000000010431d819 */ /* 0x040fe400000006ff */
[----:B------:R-:W-:Y:S01]  /*0a50*/  @!P5 SHF.L.U64.HI R0, R4, 0x1, R5 ;  /* 0x000000010400d819 */ /* 0x000fe20000010205 */
[----:B------:R-:W-:Y:S01]  /*0a60*/  @!P4 IMAD R9, R13, R31, R2 ;  /* 0x0000001f0d09c224 */ /* 0x000fe200078e0202 */
[----:B------:R-:W-:Y:S01]  /*0a70*/  @!P4 MOV R4, R38 ;  /* 0x000000260004c202 */ /* 0x000fe20000000f00 */
[----:B------:R-:W3:Y:S01]  /*0a80*/  @!P3 LDC.64 R42, c[0x0][0x3a0] ;  /* 0x0000e800ff2abb82 */ /* 0x000ee20000000a00 */
[----:B------:R-:W-:-:S02]  /*0a90*/  @!P4 MOV R5, R37 ;  /* 0x000000250005c202 */ /* 0x000fc40000000f00 */
[----:B--2---:R-:W-:Y:S02]  /*0aa0*/  @!P5 IADD3 R58, P0, PT, R49, R58, RZ ;  /* 0x0000003a313ad210 */ /* 0x004fe40007f1e0ff */
[----:B------:R-:W-:Y:S01]  /*0ab0*/  LOP3.LUT R25, R25, 0xfff7ffff, RZ, 0xc0, !PT ;  /* 0xfff7ffff19197812 */ /* 0x000fe200078ec0ff */
[----:B------:R-:W-:Y:S01]  /*0ac0*/  @!P4 IMAD.WIDE.U32 R4, R13, R30, R4 ;  /* 0x0000001e0d04c225 */ /* 0x000fe200078e0004 */
[C---:B------:R-:W-:Y:S01]  /*0ad0*/  @!P5 IADD3.X R59, PT, PT, R0.reuse, R59, RZ, P0, !PT ;  /* 0x0000003b003bd210 */ /* 0x040fe200007fe4ff */
[----:B------:R-:W2:Y:S01]  /*0ae0*/  @!P3 LDC.64 R12, c[0x0][0x398] ;  /* 0x0000e600ff0cbb82 */ /* 0x000ea20000000a00 */
[----:B----4-:R-:W-:Y:S01]  /*0af0*/  @!P5 IADD3 R48, P0, PT, R49, R26, RZ ;  /* 0x0000001a3130d210 */ /* 0x010fe20007f1e0ff */
[----:B0-----:R-:W-:Y:S01]  /*0b00*/  @!P3 IMAD R2, R17, R18, RZ ;  /* 0x000000121102b224 */ /* 0x001fe200078e02ff */
[----:B------:R-:W-:Y:S02]  /*0b10*/  @!P4 IADD3 R5, PT, PT, R5, R9, RZ ;  /* 0x000000090505c210 */ /* 0x000fe40007ffe0ff */
[----:B------:R-:W-:Y:S01]  /*0b20*/  @!P5 IADD3.X R49, PT, PT, R0, R27, RZ, P0, !PT ;  /* 0x0000001b0031d210 */ /* 0x000fe200007fe4ff */
[----:B------:R-:W-:Y:S01]  /*0b30*/  @!P3 IMAD R9, R15, R19, R2 ;  /* 0x000000130f09b224 */ /* 0x000fe200078e0202 */
[----:B------:R-:W-:-:S02]  /*0b40*/  @!P4 SHF.L.U32 R45, R4, 0x1, RZ ;  /* 0x00000001042dc819 */ /* 0x000fc400000006ff */
[----:B------:R-:W-:Y:S02]  /*0b50*/  @!P4 SHF.L.U64.HI R0, R4, 0x1, R5 ;  /* 0x000000010400c819 */ /* 0x000fe40000010205 */
[----:B------:R-:W-:Y:S02]  /*0b60*/  @!P3 MOV R4, R38 ;  /* 0x000000260004b202 */ /* 0x000fe40000000f00 */
[----:B------:R-:W-:Y:S02]  /*0b70*/  @!P3 MOV R5, R37 ;  /* 0x000000250005b202 */ /* 0x000fe40000000f00 */
[----:B------:R-:W-:Y:S02]  /*0b80*/  @!P4 IADD3 R54, P0, PT, R45, R54, RZ ;  /* 0x000000362d36c210 */ /* 0x000fe40007f1e0ff */
[----:B------:R-:W-:Y:S01]  /*0b90*/  @P3 LOP3.LUT R25, R25, 0x80000, RZ, 0xfc, !PT ;  /* 0x0008000019193812 */ /* 0x000fe200078efcff */
[----:B------:R-:W-:Y:S01]  /*0ba0*/  @!P3 IMAD.WIDE.U32 R4, R15, R18, R4 ;  /* 0x000000120f04b225 */ /* 0x000fe200078e0004 */
[----:B------:R-:W-:-:S02]  /*0bb0*/  @!P4 IADD3.X R55, PT, PT, R0, R55, RZ, P0, !PT ;  /* 0x000000370037c210 */ /* 0x000fc400007fe4ff */
[----:B-1----:R-:W-:Y:S02]  /*0bc0*/  @!P4 IADD3 R44, P0, PT, R45, R10, RZ ;  /* 0x0000000a2d2cc210 */ /* 0x002fe40007f1e0ff */
[----:B------:R-:W-:Y:S02]  /*0bd0*/  @!P3 IADD3 R5, PT, PT, R5, R9, RZ ;  /* 0x000000090505b210 */ /* 0x000fe40007ffe0ff */
[----:B------:R-:W-:Y:S02]  /*0be0*/  @!P3 SHF.L.U32 R41, R4, 0x1, RZ ;  /* 0x000000010429b819 */ /* 0x000fe400000006ff */
[----:B------:R-:W-:Y:S02]  /*0bf0*/  @!P4 IADD3.X R45, PT, PT, R0, R11, RZ, P0, !PT ;  /* 0x0000000b002dc210 */ /* 0x000fe400007fe4ff */
[----:B------:R-:W-:Y:S02]  /*0c00*/  @!P3 SHF.L.U64.HI R4, R4, 0x1, R5 ;  /* 0x000000010404b819 */ /* 0x000fe40000010205 */
[----:B---3--:R-:W-:-:S02]  /*0c10*/  @!P3 IADD3 R42, P0, PT, R41, R42, RZ ;  /* 0x0000002a292ab210 */ /* 0x008fc40007f1e0ff */
[----:B------:R-:W-:Y:S02]  /*0c20*/  IADD3 R9, PT, PT, R29, 0x60, RZ ;  /* 0x000000601d097810 */ /* 0x000fe40007ffe0ff */
[C---:B------:R-:W-:Y:S02]  /*0c30*/  @!P3 IADD3.X R43, PT, PT, R4.reuse, R43, RZ, P0, !PT ;  /* 0x0000002b042bb210 */ /* 0x040fe400007fe4ff */
[----:B--2---:R-:W-:Y:S02]  /*0c40*/  @!P3 IADD3 R40, P0, PT, R41, R12, RZ ;  /* 0x0000000c2928b210 */ /* 0x004fe40007f1e0ff */
[----:B------:R-:W-:Y:S02]  /*0c50*/  SHF.R.S32.HI R5, RZ, 0x1f, R9 ;  /* 0x0000001fff057819 */ /* 0x000fe40000011409 */
[----:B------:R-:W-:Y:S02]  /*0c60*/  @!P3 IADD3.X R41, PT, PT, R4, R13, RZ, P0, !PT ;  /* 0x0000000d0429b210 */ /* 0x000fe400007fe4ff */
[----:B------:R-:W-:-:S02]  /*0c70*/  ISETP.GE.U32.AND P0, PT, R9, UR16, PT ;  /* 0x0000001009007c0c */ /* 0x000fc4000bf06070 */
[----:B------:R-:W-:Y:S02]  /*0c80*/  LOP3.LUT R25, R25, 0xfffbffff, RZ, 0xc0, !PT ;  /* 0xfffbffff19197812 */ /* 0x000fe400078ec0ff */
[----:B------:R-:W-:-:S13]  /*0c90*/  ISETP.GE.AND.EX P1, PT, R5, UR17, PT, P0 ;  /* 0x0000001105007c0c */ /* 0x000fda000bf26300 */
[----:B------:R-:W0:Y:S01]  /*0ca0*/  @!P1 LDC.64 R10, c[0x0][0x3f8] ;  /* 0x0000fe00ff0a9b82 */ /* 0x000e220000000a00 */
[----:B------:R-:W-:Y:S02]  /*0cb0*/  @!P1 MOV R4, R38 ;  /* 0x0000002600049202 */ /* 0x000fe40000000f00 */
[----:B------:R-:W-:-:S04]  /*0cc0*/  @P1 LOP3.LUT R25, R25, 0x40000, RZ, 0xfc, !PT ;  /* 0x0004000019191812 */ /* 0x000fc800078efcff */
[----:B------:R-:W-:Y:S01]  /*0cd0*/  LOP3.LUT R25, R25, 0xfffdffff, RZ, 0xc0, !PT ;  /* 0xfffdffff19197812 */ /* 0x000fe200078ec0ff */
[----:B------:R-:W1:Y:S01]  /*0ce0*/  @!P1 LDC.64 R12, c[0x0][0x3a0] ;  /* 0x0000e800ff0c9b82 */ /* 0x000e620000000a00 */
[----:B0-----:R-:W-:Y:S01]  /*0cf0*/  @!P1 IMAD R0, R5, R10, RZ ;  /* 0x0000000a05009224 */ /* 0x001fe200078e02ff */
[----:B------:R-:W-:-:S03]  /*0d00*/  @!P1 MOV R5, R37 ;  /* 0x0000002500059202 */ /* 0x000fc60000000f00 */
[C---:B------:R-:W-:Y:S02]  /*0d10*/  @!P1 IMAD R11, R9.reuse, R11, R0 ;  /* 0x0000000b090b9224 */ /* 0x040fe400078e0200 */
        /* <DEDUP_REMOVED lines=54> */
[----:B------:R-:W-:-:S04]  /*1080*/  ISETP.GE.AND.EX P1, PT, R5, UR17, PT, P0 ;  /* 0x0000001105007c0c */ /* 0x000fc8000bf26300 */
[----:B------:R-:W-:-:S09]  /*1090*/  P2R R24, PR, RZ, 0x2 ;  /* 0x00000002ff187803 */ /* 0x000fd20000000000 */
        /* <DEDUP_REMOVED lines=51> */
[----:B------:R-:W-:Y:S02]  /*13d0*/  @!P2 IMAD.WIDE.U32 R4, R27, R30, R4 ;  /* 0x0000001e1b04a225 */ /* 0x000fe400078e0004 */
[----:B------:R-:W0:Y:S03]  /*13e0*/  @!P2 LDC.64 R26, c[0x0][0x398] ;  /* 0x0000e600ff1aab82 */ /* 0x000e260000000a00 */
[----:B------:R-:W-:Y:S02]  /*13f0*/  @!P2 IADD3 R5, PT, PT, R5, R31, RZ ;  /* 0x0000001f0505a210 */ /* 0x000fe40007ffe0ff */
[C---:B------:R-:W-:Y:S02]  /*1400*/  @!P2 SHF.L.U32 R47, R4.reuse, 0x1, RZ ;  /* 0x00000001042fa819 */ /* 0x040fe400000006ff */
[----:B------:R-:W-:-:S02]  /*1410*/  @!P2 SHF.L.U64.HI R4, R4, 0x1, R5 ;  /* 0x000000010404a819 */ /* 0x000fc40000010205 */
        /* <DEDUP_REMOVED lines=79> */
[C---:B------:R-:W-:Y:S01]  /*1910*/  @!P4 IMAD R51, R35.reuse, R51, R0 ;  /* 0x000000332333c224 */ /* 0x040fe200078e0200 */
[----:B------:R-:W-:Y:S01]  /*1920*/  P2R R0, PR, RZ, 0x10 ;  /* 0x00000010ff007803 */ /* 0x000fe20000000000 */
        /* <DEDUP_REMOVED lines=15> */
[C---:B------:R-:W-:Y:S02]  /*1a20*/  LOP3.LUT P2, RZ, R25.reuse, 0x1000000, RZ, 0xc0, !PT ;  /* 0x0100000019ff7812 */ /* 0x040fe4000784c0ff */
[----:B------:R-:W-:Y:S01]  /*1a30*/  LOP3.LUT R25, R25, 0xffffff7f, RZ, 0xc0, !PT ;  /* 0xffffff7f19197812 */ /* 0x000fe200078ec0ff */
[----:B------:R-:W1:Y:S10]  /*1a40*/  @!P1 LDC.64 R70, c[0x0][0x3a0] ;  /* 0x0000e800ff469b82 */ /* 0x000e740000000a00 */
[----:B------:R2:W3:Y:S04]  /*1a50*/  @!P2 LDG.E R86, desc[UR10][R66.64] ;  /* 0x0000000a4256a981 */ /* 0x0004e8000c1e1900 */
[----:B------:R4:W3:Y:S01]  /*1a60*/  @!P2 LDG.E R84, desc[UR10][R62.64] ;  /* 0x0000000a3e54a981 */ /* 0x0008e2000c1e1900 */
        /* <DEDUP_REMOVED lines=34> */
[----:B------:R-:W-:Y:S02]  /*1c90*/  IADD3 R69, PT, PT, R29, 0x120, RZ ;  /* 0x000001201d457810 */ /* 0x000fe40007ffe0ff */
[----:B------:R-:W-:Y:S02]  /*1ca0*/  LOP3.LUT P5, RZ, R25, 0x800000, RZ, 0xc0, !PT ;  /* 0x0080000019ff7812 */ /* 0x000fe400078ac0ff */
[----:B------:R-:W-:Y:S02]  /*1cb0*/  SHF.R.S32.HI R51, RZ, 0x1f, R69 ;  /* 0x0000001fff337819 */ /* 0x000fe40000011445 */
[----:B------:R-:W-:Y:S02]  /*1cc0*/  ISETP.GE.U32.AND P0, PT, R69, UR16, PT ;  /* 0x0000001045007c0c */ /* 0x000fe4000bf06070 */
[----:B------:R-:W-:-:S02]  /*1cd0*/  LOP3.LUT R25, R25, 0xffffffbf, RZ, 0xc0, !PT ;  /* 0xffffffbf19197812 */ /* 0x000fc400078ec0ff */
[----:B------:R-:W-:-:S05]  /*1ce0*/  ISETP.GE.AND.EX P6, PT, R51, UR17, PT, P0 ;  /* 0x0000001133007c0c */ /* 0x000fca000bfc6300 */
[----:B------:R-:W3:Y:S04]  /*1cf0*/  @!P5 LDG.E R85, desc[UR10][R64.64] ;  /* 0x0000000a4055d981 */ /* 0x000ee8000c1e1900 */
[----:B------:R-:W3:Y:S04]  /*1d00*/  @!P5 LDG.E R80, desc[UR10][R60.64] ;  /* 0x0000000a3c50d981 */ /* 0x000ee8000c1e1900 */
        /* <DEDUP_REMOVED lines=14> */
[----:B------:R-:W-:-:S05]  /*1df0*/  @!P6 IADD3.X R51, PT, PT, R68, R77, RZ, P0, !PT ;  /* 0x0000004d4433e210 */ /* 0x000fca00007fe4ff */
[----:B------:R-:W3:Y:S01]  /*1e00*/  @!P6 LDG.E R81, desc[UR10][R50.64] ;  /* 0x0000000a3251e981 */ /* 0x000ee2000c1e1900 */
[----:B0-----:R-:W-:-:S04]  /*1e10*/  @!P6 IADD3 R74, P0, PT, R75, R70, RZ ;  /* 0x000000464b4ae210 */ /* 0x001fc80007f1e0ff */
[----:B------:R-:W-:Y:S02]  /*1e20*/  @!P6 IADD3.X R75, PT, PT, R68, R71, RZ, P0, !PT ;  /* 0x00000047444be210 */ /* 0x000fe400007fe4ff */
[----:B------:R-:W-:-:S04]  /*1e30*/  IADD3 R71, PT, PT, R29, 0x130, RZ ;  /* 0x000001301d477810 */ /* 0x000fc80007ffe0ff */
        /* <DEDUP_REMOVED lines=22> */
[----:B------:R-:W-:-:S04]  /*1fa0*/  ISETP.GE.U32.AND P0, PT, R71, UR16, PT ;  /* 0x0000001047007c0c */ /* 0x000fc8000bf06070 */
[----:B------:R-:W-:-:S13]  /*1fb0*/  ISETP.GE.AND.EX P3, PT, R69, UR17, PT, P0 ;  /* 0x0000001145007c0c */ /* 0x000fda000bf66300 */
[----:B------:R-:W0:Y:S08]  /*1fc0*/  @!P3 LDC.64 R76, c[0x0][0x3f8] ;  /* 0x0000fe00ff4cbb82 */ /* 0x000e300000000a00 */
[----:B------:R-:W1:Y:S08]  /*1fd0*/  @!P3 LDC.64 R82, c[0x0][0x3a0] ;  /* 0x0000e800ff52bb82 */ /* 0x000e700000000a00 */
[----:B--2---:R-:W2:Y:S01]  /*1fe0*/  @!P3 LDC.64 R66, c[0x0][0x398] ;  /* 0x0000e600ff42bb82 */ /* 0x004ea20000000a00 */
[----:B0-----:R-:W-:Y:S01]  /*1ff0*/  @!P3 IMAD R68, R69, R76, RZ ;  /* 0x0000004c4544b224 */ /* 0x001fe200078e02ff */
[----:B------:R-:W-:-:S03]  /*2000*/  @!P3 MOV R69, R37 ;  /* 0x000000250045b202 */ /* 0x000fc60000000f00 */
[----:B------:R-:W-:Y:S01]  /*2010*/  @!P3 IMAD R77, R71, R77, R68 ;  /* 0x0000004d474db224 */ /* 0x000fe200078e0244 */
[----:B------:R-:W-:-:S05]  /*2020*/  @!P3 MOV R68, R38 ;  /* 0x000000260044b202 */ /* 0x000fca0000000f00 */
[----:B------:R-:W-:-:S05]  /*2030*/  @!P3 IMAD.WIDE.U32 R68, R71, R76, R68 ;  /* 0x0000004c4744b225 */ /* 0x000fca00078e0044 */
[----:B------:R-:W-:-:S04]  /*2040*/  @!P3 IADD3 R69, PT, PT, R69, R77, RZ ;  /* 0x0000004d4545b210 */ /* 0x000fc80007ffe0ff */
[C---:B------:R-:W-:Y:S02]  /*2050*/  @!P3 SHF.L.U64.HI R70, R68.reuse, 0x1, R69 ;  /* 0x000000014446b819 */ /* 0x040fe40000010245 */
[----:B------:R-:W-:-:S04]  /*2060*/  @!P3 SHF.L.U32 R69, R68, 0x1, RZ ;  /* 0x000000014445b819 */ /* 0x000fc800000006ff */
[----:B-1----:R-:W-:-:S04]  /*2070*/  @!P3 IADD3 R82, P0, PT, R69, R82, RZ ;  /* 0x000000524552b210 */ /* 0x002fc80007f1e0ff */
[----:B------:R-:W-:Y:S02]  /*2080*/  @!P3 IADD3.X R83, PT, PT, R70, R83, RZ, P0, !PT ;  /* 0x000000534653b210 */ /* 0x000fe400007fe4ff */
[----:B--2---:R-:W-:-:S04]  /*2090*/  @!P3 IADD3 R68, P0, PT, R69, R66, RZ ;  /* 0x000000424544b210 */ /* 0x004fc80007f1e0ff */
[----:B------:R-:W-:Y:S02]  /*20a0*/  @!P3 IADD3.X R69, PT, PT, R70, R67, RZ, P0, !PT ;  /* 0x000000434645b210 */ /* 0x000fe400007fe4ff */
[----:B------:R-:W-:Y:S02]  /*20b0*/  IADD3 R67, PT, PT, R29, 0x150, RZ ;  /* 0x000001501d437810 */ /* 0x000fe40007ffe0ff */
[----:B------:R-:W-:Y:S02]  /*20c0*/  LOP3.LUT R25, R25, 0xffffffef, RZ, 0xc0, !PT ;  /* 0xffffffef19197812 */ /* 0x000fe400078ec0ff */
[----:B------:R-:W-:Y:S02]  /*20d0*/  SHF.R.S32.HI R71, RZ, 0x1f, R67 ;  /* 0x0000001fff477819 */ /* 0x000fe40000011443 */
[----:B------:R-:W-:Y:S02]  /*20e0*/  ISETP.GE.U32.AND P0, PT, R67, UR16, PT ;  /* 0x0000001043007c0c */ /* 0x000fe4000bf06070 */
[----:B------:R-:W-:-:S02]  /*20f0*/  @P3 LOP3.LUT R25, R25, 0x10, RZ, 0xfc, !PT ;  /* 0x0000001019193812 */ /* 0x000fc400078efcff */
[----:B------:R-:W-:-:S13]  /*2100*/  ISETP.GE.AND.EX P3, PT, R71, UR17, PT, P0 ;  /* 0x0000001147007c0c */ /* 0x000fda000bf66300 */
[----:B------:R-:W0:Y:S01]  /*2110*/  @!P3 LDC.64 R76, c[0x0][0x3f8] ;  /* 0x0000fe00ff4cbb82 */ /* 0x000e220000000a00 */
[----:B------:R-:W-:Y:S01]  /*2120*/  HFMA2 R70, -RZ, RZ, 0, 0 ;  /* 0x00000000ff467431 */ /* 0x000fe200000001ff */
[----:B----4-:R-:W-:-:S05]  /*2130*/  @!P3 MOV R63, R37 ;  /* 0x00000025003fb202 */ /* 0x010fca0000000f00 */
[----:B------:R1:W2:Y:S02]  /*2140*/  @!P1 LDG.E R70, desc[UR10][R6.64] ;  /* 0x0000000a06469981 */ /* 0x0002a4000c1e1900 */
[----:B-1----:R-:W1:Y:S01]  /*2150*/  @!P3 LDC.64 R6, c[0x0][0x398] ;  /* 0x0000e600ff06bb82 */ /* 0x002e620000000a00 */
[----:B0-----:R-:W-:-:S04]  /*2160*/  @!P3 IMAD R62, R71, R76, RZ ;  /* 0x0000004c473eb224 */ /* 0x001fc800078e02ff */
[----:B------:R-:W-:Y:S01]  /*2170*/  @!P3 IMAD R65, R67, R77, R62 ;  /* 0x0000004d4341b224 */ /* 0x000fe200078e023e */
[----:B------:R-:W-:-:S05]  /*2180*/  @!P3 MOV R62, R38 ;  /* 0x00000026003eb202 */ /* 0x000fca0000000f00 */
[----:B------:R-:W-:Y:S02]  /*2190*/  @!P3 IMAD.WIDE.U32 R62, R67, R76, R62 ;  /* 0x0000004c433eb225 */ /* 0x000fe400078e003e */
[----:B------:R-:W0:Y:S03]  /*21a0*/  @!P3 LDC.64 R66, c[0x0][0x3a0] ;  /* 0x0000e800ff42bb82 */ /* 0x000e260000000a00 */
[----:B------:R-:W-:Y:S02]  /*21b0*/  @!P3 IADD3 R63, PT, PT, R63, R65, RZ ;  /* 0x000000413f3fb210 */ /* 0x000fe40007ffe0ff */
[C---:B------:R-:W-:Y:S02]  /*21c0*/  @!P3 SHF.L.U32 R61, R62.reuse, 0x1, RZ ;  /* 0x000000013e3db819 */ /* 0x040fe400000006ff */
[----:B------:R-:W-:Y:S02]  /*21d0*/  @!P3 SHF.L.U64.HI R64, R62, 0x1, R63 ;  /* 0x000000013e40b819 */ /* 0x000fe4000001023f */
[----:B------:R-:W-:-:S02]  /*21e0*/  IADD3 R65, PT, PT, R29, 0x160, RZ ;  /* 0x000001601d417810 */ /* 0x000fc40007ffe0ff */
[C---:B------:R-:W-:Y:S02]  /*21f0*/  LOP3.LUT P4, RZ, R25.reuse, 0x200000, RZ, 0xc0, !PT ;  /* 0x0020000019ff7812 */ /* 0x040fe4000788c0ff */
[C---:B------:R-:W-:Y:S02]  /*2200*/  LOP3.LUT P2, RZ, R25.reuse, 0x100000, RZ, 0xc0, !PT ;  /* 0x0010000019ff7812 */ /* 0x040fe4000784c0ff */
[----:B------:R-:W-:Y:S02]  /*2210*/  LOP3.LUT R25, R25, 0xfffffff7, RZ, 0xc0, !PT ;  /* 0xfffffff719197812 */ /* 0x000fe400078ec0ff */
[----:B0-----:R-:W-:-:S07]  /*2220*/  @!P3 IADD3 R62, P0, PT, R61, R66, RZ ;  /* 0x000000423d3eb210 */ /* 0x001fce0007f1e0ff */
[----:B------:R-:W4:Y:S01]  /*2230*/  @!P4 LDG.E R79, desc[UR10][R48.64] ;  /* 0x0000000a304fc981 */ /* 0x000f22000c1e1900 */
[----:B------:R-:W-:-:S03]  /*2240*/  @!P3 IADD3.X R63, PT, PT, R64, R67, RZ, P0, !PT ;  /* 0x00000043403fb210 */ /* 0x000fc600007fe4ff */
[----:B------:R0:W4:Y:S01]  /*2250*/  @!P2 LDG.E R78, desc[UR10][R54.64] ;  /* 0x0000000a364ea981 */ /* 0x000122000c1e1900 */
[----:B-1----:R-:W-:Y:S02]  /*2260*/  @!P3 IADD3 R6, P0, PT, R61, R6, RZ ;  /* 0x000000063d06b210 */ /* 0x002fe40007f1e0ff */
[----:B------:R-:W-:Y:S02]  /*2270*/  SHF.R.S32.HI R67, RZ, 0x1f, R65 ;  /* 0x0000001fff437819 */ /* 0x000fe40000011441 */
[----:B------:R-:W-:Y:S02]  /*2280*/  @!P3 IADD3.X R7, PT, PT, R64, R7, RZ, P0, !PT ;  /* 0x000000074007b210 */ /* 0x000fe400007fe4ff */
[----:B------:R-:W-:Y:S02]  /*2290*/  ISETP.GE.U32.AND P0, PT, R65, UR16, PT ;  /* 0x0000001041007c0c */ /* 0x000fe4000bf06070 */
[----:B------:R-:W-:Y:S02]  /*22a0*/  @P3 LOP3.LUT R25, R25, 0x8, RZ, 0xfc, !PT ;  /* 0x0000000819193812 */ /* 0x000fe400078efcff */
[----:B------:R-:W-:-:S13]  /*22b0*/  ISETP.GE.AND.EX P3, PT, R67, UR17, PT, P0 ;  /* 0x0000001143007c0c */ /* 0x000fda000bf66300 */
[----:B------:R-:W1:Y:S01]  /*22c0*/  @!P3 LDC.64 R76, c[0x0][0x3f8] ;  /* 0x0000fe00ff4cbb82 */ /* 0x000e620000000a00 */
[----:B------:R-:W-:Y:S01]  /*22d0*/  HFMA2 R64, -RZ, RZ, 0, 0 ;  /* 0x00000000ff407431 */ /* 0x000fe200000001ff */
[----:B------:R-:W-:-:S06]  /*22e0*/  MOV R61, RZ ;  /* 0x000000ff003d7202 */ /* 0x000fcc0000000f00 */
[----:B0-----:R-:W0:Y:S01]  /*22f0*/  @!P3 LDC.64 R54, c[0x0][0x398] ;  /* 0x0000e600ff36bb82 */ /* 0x001e220000000a00 */
[----:B------:R-:W4:Y:S04]  /*2300*/  @!P4 LDG.E R61, desc[UR10][R58.64] ;  /* 0x0000000a3a3dc981 */ /* 0x000f28000c1e1900 */
[----:B------:R1:W4:Y:S02]  /*2310*/  @!P1 LDG.E R64, desc[UR10][R56.64] ;  /* 0x0000000a38409981 */ /* 0x000324000c1e1900 */
[----:B-1----:R-:W-:Y:S02]  /*2320*/  @!P3 IMAD R56, R67, R76, RZ ;  /* 0x0000004c4338b224 */ /* 0x002fe400078e02ff */
[----:B------:R-:W1:Y:S01]  /*2330*/  @!P3 LDC.64 R66, c[0x0][0x3a0] ;  /* 0x0000e800ff42bb82 */ /* 0x000e620000000a00 */
[----:B------:R-:W-:Y:S01]  /*2340*/  @!P3 MOV R57, R37 ;  /* 0x000000250039b202 */ /* 0x000fe20000000f00 */
[----:B------:R-:W-:Y:S01]  /*2350*/  @!P3 IMAD R59, R65, R77, R56 ;  /* 0x0000004d413bb224 */ /* 0x000fe200078e0238 */
[----:B------:R-:W-:-:S05]  /*2360*/  @!P3 MOV R56, R38 ;  /* 0x000000260038b202 */ /* 0x000fca0000000f00 */
[----:B------:R-:W-:-:S05]  /*2370*/  @!P3 IMAD.WIDE.U32 R56, R65, R76, R56 ;  /* 0x0000004c4138b225 */ /* 0x000fca00078e0038 */
[----:B------:R-:W-:Y:S02]  /*2380*/  @!P3 IADD3 R57, PT, PT, R57, R59, RZ ;  /* 0x0000003b3939b210 */ /* 0x000fe40007ffe0ff */
[C---:B------:R-:W-:Y:S02]  /*2390*/  @!P3 SHF.L.U32 R49, R56.reuse, 0x1, RZ ;  /* 0x000000013831b819 */ /* 0x040fe400000006ff */
[----:B------:R-:W-:Y:S02]  /*23a0*/  @!P3 SHF.L.U64.HI R58, R56, 0x1, R57 ;  /* 0x00000001383ab819 */ /* 0x000fe40000010239 */
[----:B-1----:R-:W-:-:S04]  /*23b0*/  @!P3 IADD3 R56, P0, PT, R49, R66, RZ ;  /* 0x000000423138b210 */ /* 0x002fc80007f1e0ff */
[C---:B------:R-:W-:Y:S02]  /*23c0*/  @!P3 IADD3.X R57, PT, PT, R58.reuse, R67, RZ, P0, !PT ;  /* 0x000000433a39b210 */ /* 0x040fe400007fe4ff */
[----:B0-----:R-:W-:Y:S02]  /*23d0*/  @!P3 IADD3 R54, P0, PT, R49, R54, RZ ;  /* 0x000000363136b210 */ /* 0x001fe40007f1e0ff */
[----:B------:R-:W-:Y:S02]  /*23e0*/  IADD3 R49, PT, PT, R29, 0x170, RZ ;  /* 0x000001701d317810 */ /* 0x000fe40007ffe0ff */
[----:B------:R-:W-:Y:S02]  /*23f0*/  @!P3 IADD3.X R55, PT, PT, R58, R55, RZ, P0, !PT ;  /* 0x000000373a37b210 */ /* 0x000fe400007fe4ff */
[----:B------:R-:W-:Y:S02]  /*2400*/  SHF.R.S32.HI R59, RZ, 0x1f, R49 ;  /* 0x0000001fff3b7819 */ /* 0x000fe40000011431 */
[----:B------:R-:W-:-:S04]  /*2410*/  ISETP.GE.U32.AND P0, PT, R49, UR16, PT ;  /* 0x0000001031007c0c */ /* 0x000fc8000bf06070 */
[----:B------:R-:W-:Y:S02]  /*2420*/  ISETP.GE.AND.EX P4, PT, R59, UR17, PT, P0 ;  /* 0x000000113b007c0c */ /* 0x000fe4000bf86300 */
[----:B------:R-:W-:-:S11]  /*2430*/  LOP3.LUT P5, RZ, R25, 0x80000, RZ, 0xc0, !PT ;  /* 0x0008000019ff7812 */ /* 0x000fd600078ac0ff */
[----:B------:R-:W0:Y:S01]  /*2440*/  @!P4 LDC.64 R108, c[0x0][0x3f8] ;  /* 0x0000fe00ff6ccb82 */ /* 0x000e220000000a00 */
[----:B------:R-:W-:Y:S01]  /*2450*/  HFMA2 R71, -RZ, RZ, 0, 0 ;  /* 0x00000000ff477431 */ /* 0x000fe200000001ff */
[----:B------:R-:W-:Y:S02]  /*2460*/  CS2R R66, SRZ ;  /* 0x0000000000427805 */ /* 0x000fe4000001ff00 */
[----:B------:R-:W-:Y:S02]  /*2470*/  LOP3.LUT P1, RZ, R25, 0x40000, RZ, 0xc0, !PT ;  /* 0x0004000019ff7812 */ /* 0x000fe4000782c0ff */
[----:B------:R-:W-:Y:S01]  /*2480*/  CS2R R76, SRZ ;  /* 0x00000000004c7805 */ /* 0x000fe2000001ff00 */
[----:B------:R-:W4:Y:S04]  /*2490*/  @!P5 LDG.E R72, desc[UR10][R40.64] ;  /* 0x0000000a2848d981 */ /* 0x000f28000c1e1900 */
[----:B------:R-:W4:Y:S04]  /*24a0*/  @!P2 LDG.E R67, desc[UR10][R44.64] ;  /* 0x0000000a2c43a981 */ /* 0x000f28000c1e1900 */
[----:B------:R1:W4:Y:S04]  /*24b0*/  @!P5 LDG.E R71, desc[UR10][R42.64] ;  /* 0x0000000a2a47d981 */ /* 0x000328000c1e1900 */
[----:B------:R3:W4:Y:S04]  /*24c0*/  @!P1 LDG.E R77, desc[UR10][R8.64] ;  /* 0x0000000a084d9981 */ /* 0x000728000c1e1900 */
[----:B------:R2:W4:Y:S01]  /*24d0*/  @!P1 LDG.E R66, desc[UR10][R32.64] ;  /* 0x0000000a20429981 */ /* 0x000522000c1e1900 */
[----:B-1----:R-:W-:Y:S01]  /*24e0*/  @!P4 MOV R42, R38 ;  /* 0x00000026002ac202 */ /* 0x002fe20000000f00 */
[-C--:B0-----:R-:W-:Y:S01]  /*24f0*/  @!P4 IMAD R44, R59, R108.reuse, RZ ;  /* 0x0000006c3b2cc224 */ /* 0x081fe200078e02ff */
[----:B------:R-:W-:Y:S01]  /*2500*/  @!P4 MOV R43, R37 ;  /* 0x00000025002bc202 */ /* 0x000fe20000000f00 */
[----:B------:R-:W-:Y:S01]  /*2510*/  HFMA2 R65, -RZ, RZ, 0, 0 ;  /* 0x00000000ff417431 */ /* 0x000fe200000001ff */
[----:B---3--:R-:W0:Y:S01]  /*2520*/  @!P4 LDC.64 R8, c[0x0][0x398] ;  /* 0x0000e600ff08cb82 */ /* 0x008e220000000a00 */
[----:B------:R-:W-:Y:S01]  /*2530*/  @!P4 IMAD R45, R49, R109, R44 ;  /* 0x0000006d312dc224 */ /* 0x000fe200078e022c */
[----:B------:R-:W-:Y:S01]  /*2540*/  LOP3.LUT R25, R25, 0xfffffffb, RZ, 0xc0, !PT ;  /* 0xfffffffb19197812 */ /* 0x000fe200078ec0ff */
[----:B------:R-:W-:Y:S01]  /*2550*/  @!P4 IMAD.WIDE.U32 R42, R49, R108, R42 ;  /* 0x0000006c312ac225 */ /* 0x000fe200078e002a */
[----:B------:R-:W3:Y:S04]  /*2560*/  @!P6 LDG.E R76, desc[UR10][R74.64] ;  /* 0x0000000a4a4ce981 */ /* 0x000ee8000c1e1900 */
[----:B------:R-:W1:Y:S01]  /*2570*/  @!P4 LDC.64 R48, c[0x0][0x3a0] ;  /* 0x0000e800ff30cb82 */ /* 0x000e620000000a00 */
[----:B------:R-:W-:-:S04]  /*2580*/  @!P4 IADD3 R43, PT, PT, R43, R45, RZ ;  /* 0x0000002d2b2bc210 */ /* 0x000fc80007ffe0ff */
[C---:B------:R-:W-:Y:S02]  /*2590*/  @!P4 SHF.L.U64.HI R44, R42.reuse, 0x1, R43 ;  /* 0x000000012a2cc819 */ /* 0x040fe4000001022b */
[----:B------:R-:W-:Y:S02]  /*25a0*/  @!P4 SHF.L.U32 R43, R42, 0x1, RZ ;  /* 0x000000012a2bc819 */ /* 0x000fe400000006ff */
[----:B------:R-:W-:Y:S02]  /*25b0*/  IADD3 R41, PT, PT, R29, 0x180, RZ ;  /* 0x000001801d297810 */ /* 0x000fe40007ffe0ff */
[----:B-1----:R-:W-:-:S04]  /*25c0*/  @!P4 IADD3 R48, P0, PT, R43, R48, RZ ;  /* 0x000000302b30c210 */ /* 0x002fc80007f1e0ff */
[C---:B------:R-:W-:Y:S02]  /*25d0*/  @!P4 IADD3.X R49, PT, PT, R44.reuse, R49, RZ, P0, !PT ;  /* 0x000000312c31c210 */ /* 0x040fe400007fe4ff */
[----:B0-----:R-:W-:Y:S02]  /*25e0*/  @!P4 IADD3 R8, P0, PT, R43, R8, RZ ;  /* 0x000000082b08c210 */ /* 0x001fe40007f1e0ff */
[----:B------:R-:W-:Y:S02]  /*25f0*/  SHF.R.S32.HI R43, RZ, 0x1f, R41 ;  /* 0x0000001fff2b7819 */ /* 0x000fe40000011429 */
[----:B------:R-:W-:Y:S02]  /*2600*/  @!P4 IADD3.X R9, PT, PT, R44, R9, RZ, P0, !PT ;  /* 0x000000092c09c210 */ /* 0x000fe400007fe4ff */
[----:B------:R-:W-:-:S04]  /*2610*/  ISETP.GE.U32.AND P0, PT, R41, UR16, PT ;  /* 0x0000001029007c0c */ /* 0x000fc8000bf06070 */
[----:B------:R-:W-:Y:S02]  /*2620*/  ISETP.GE.AND.EX P1, PT, R43, UR17, PT, P0 ;  /* 0x000000112b007c0c */ /* 0x000fe4000bf26300 */
[----:B------:R-:W-:-:S04]  /*2630*/  @P3 LOP3.LUT R25, R25, 0x4, RZ, 0xfc, !PT ;  /* 0x0000000419193812 */ /* 0x000fc800078efcff */
[----:B------:R-:W-:-:S07]  /*2640*/  LOP3.LUT P3, RZ, R25, 0x20000, RZ, 0xc0, !PT ;  /* 0x0002000019ff7812 */ /* 0x000fce000786c0ff */
[----:B------:R-:W0:Y:S01]  /*2650*/  @!P1 LDC.64 R108, c[0x0][0x3f8] ;  /* 0x0000fe00ff6c9b82 */ /* 0x000e220000000a00 */
[----:B------:R-:W-:Y:S02]  /*2660*/  LOP3.LUT P2, RZ, R25, 0x10000, RZ, 0xc0, !PT ;  /* 0x0001000019ff7812 */ /* 0x000fe4000784c0ff */
[----:B------:R-:W-:Y:S02]  /*2670*/  CS2R R44, SRZ ;  /* 0x00000000002c7805 */ /* 0x000fe4000001ff00 */
[----:B------:R-:W-:Y:S01]  /*2680*/  MOV R59, RZ ;  /* 0x000000ff003b7202 */ /* 0x000fe20000000f00 */
[----:B------:R1:W3:Y:S01]  /*2690*/  @!P3 LDG.E R65, desc[UR10][R22.64] ;  /* 0x0000000a1641b981 */ /* 0x0002e2000c1e1900 */
[----:B--2---:R-:W-:Y:S02]  /*26a0*/  @!P1 MOV R32, R38 ;  /* 0x0000002600209202 */ /* 0x004fe40000000f00 */
[----:B------:R-:W-:Y:S02]  /*26b0*/  @!P1 MOV R33, R37 ;  /* 0x0000002500219202 */ /* 0x000fe40000000f00 */
[----:B------:R-:W2:Y:S01]  /*26c0*/  @!P3 LDG.E R59, desc[UR10][R10.64] ;  /* 0x0000000a0a3bb981 */ /* 0x000ea2000c1e1900 */
[----:B------:R-:W-:-:S03]  /*26d0*/  ISETP.NE.AND P3, PT, R28, RZ, PT ;  /* 0x000000ff1c00720c */ /* 0x000fc60003f65270 */
[----:B------:R1:W3:Y:S02]  /*26e0*/  @!P2 LDG.E R44, desc[UR10][R12.64] ;  /* 0x0000000a0c2ca981 */ /* 0x0002e4000c1e1900 */
[----:B-1----:R-:W1:Y:S08]  /*26f0*/  @!P1 LDC.64 R22, c[0x0][0x3a0] ;  /* 0x0000e800ff169b82 */ /* 0x002e700000000a00 */
[----:B------:R-:W1:Y:S01]  /*2700*/  @!P1 LDC.64 R12, c[0x0][0x398] ;  /* 0x0000e600ff0c9b82 */ /* 0x000e620000000a00 */
[----:B0-----:R-:W-:-:S02]  /*2710*/  @!P1 IMAD R28, R43, R108, RZ ;  /* 0x0000006c2b1c9224 */ /* 0x001fc400078e02ff */
[----:B------:R-:W-:-:S04]  /*2720*/  @!P1 IMAD.WIDE.U32 R32, R41, R108, R32 ;  /* 0x0000006c29209225 */ /* 0x000fc800078e0020 */
[----:B------:R-:W-:-:S05]  /*2730*/  @!P1 IMAD R43, R41, R109, R28 ;  /* 0x0000006d292b9224 */ /* 0x000fca00078e021c */
[----:B------:R-:W-:-:S04]  /*2740*/  @!P1 IADD3 R33, PT, PT, R33, R43, RZ ;  /* 0x0000002b21219210 */ /* 0x000fc80007ffe0ff */
[C---:B------:R-:W-:Y:S02]  /*2750*/  @!P1 SHF.L.U64.HI R28, R32.reuse, 0x1, R33 ;  /* 0x00000001201c9819 */ /* 0x040fe40000010221 */
[----:B------:R-:W-:-:S04]  /*2760*/  @!P1 SHF.L.U32 R33, R32, 0x1, RZ ;  /* 0x0000000120219819 */ /* 0x000fc800000006ff */
[----:B-1----:R-:W-:-:S04]  /*2770*/  @!P1 IADD3 R10, P0, PT, R33, R22, RZ ;  /* 0x00000016210a9210 */ /* 0x002fc80007f1e0ff */
[C---:B------:R-:W-:Y:S02]  /*2780*/  @!P1 IADD3.X R11, PT, PT, R28.reuse, R23, RZ, P0, !PT ;  /* 0x000000171c0b9210 */ /* 0x040fe400007fe4ff */
[----:B------:R-:W-:Y:S02]  /*2790*/  @!P1 IADD3 R12, P0, PT, R33, R12, RZ ;  /* 0x0000000c210c9210 */ /* 0x000fe40007f1e0ff */
[----:B------:R-:W-:Y:S02]  /*27a0*/  IADD3 R23, PT, PT, R29, 0x190, RZ ;  /* 0x000001901d177810 */ /* 0x000fe40007ffe0ff */
[----:B------:R-:W-:Y:S02]  /*27b0*/  @!P1 IADD3.X R13, PT, PT, R28, R13, RZ, P0, !PT ;  /* 0x0000000d1c0d9210 */ /* 0x000fe400007fe4ff */
[----:B------:R-:W-:Y:S02]  /*27c0*/  SHF.R.S32.HI R41, RZ, 0x1f, R23 ;  /* 0x0000001fff297819 */ /* 0x000fe40000011417 */
[----:B------:R-:W-:-:S04]  /*27d0*/  ISETP.GE.U32.AND P0, PT, R23, UR16, PT ;  /* 0x0000001017007c0c */ /* 0x000fc8000bf06070 */
[----:B------:R-:W-:Y:S02]  /*27e0*/  ISETP.GE.AND.EX P0, PT, R41, UR17, PT, P0 ;  /* 0x0000001129007c0c */ /* 0x000fe4000bf06300 */
[----:B------:R-:W-:-:S04]  /*27f0*/  LOP3.LUT R25, R25, 0xfffffffd, RZ, 0xc0, !PT ;  /* 0xfffffffd19197812 */ /* 0x000fc800078ec0ff */
[----:B------:R-:W-:-:S04]  /*2800*/  @P4 LOP3.LUT R25, R25, 0x2, RZ, 0xfc, !PT ;  /* 0x0000000219194812 */ /* 0x000fc800078efcff */
[C---:B------:R-:W-:Y:S02]  /*2810*/  LOP3.LUT P4, RZ, R25.reuse, 0x4000, RZ, 0xc0, !PT ;  /* 0x0000400019ff7812 */ /* 0x040fe4000788c0ff */
[----:B------:R-:W-:Y:S01]  /*2820*/  LOP3.LUT R25, R25, 0xfffffffe, RZ, 0xc0, !PT ;  /* 0xfffffffe19197812 */ /* 0x000fe200078ec0ff */
[----:B------:R-:W0:Y:S03]  /*2830*/  @!P0 LDC.64 R108, c[0x0][0x3f8] ;  /* 0x0000fe00ff6c8b82 */ /* 0x000e260000000a00 */
[----:B------:R-:W-:Y:S02]  /*2840*/  @P1 LOP3.LUT R25, R25, 0x1, RZ, 0xfc, !PT ;  /* 0x0000000119191812 */ /* 0x000fe400078efcff */
[----:B------:R-:W-:Y:S02]  /*2850*/  ISETP.NE.AND P1, PT, R24, RZ, PT ;  /* 0x000000ff1800720c */ /* 0x000fe40003f25270 */
[----:B------:R-:W-:-:S02]  /*2860*/  CS2R R32, SRZ ;  /* 0x0000000000207805 */ /* 0x000fc4000001ff00 */
[----:B------:R-:W-:-:S06]  /*2870*/  CS2R R42, SRZ ;  /* 0x00000000002a7805 */ /* 0x000fcc000001ff00 */
[----:B------:R1:W3:Y:S04]  /*2880*/  @!P2 LDG.E R42, desc[UR10][R20.64] ;  /* 0x0000000a142aa981 */ /* 0x0002e8000c1e1900 */
[----:B------:R1:W3:Y:S01]  /*2890*/  @!P1 LDG.E R33, desc[UR10][R18.64] ;  /* 0x0000000a12219981 */ /* 0x0002e2000c1e1900 */
[----:B------:R-:W-:-:S03]  /*28a0*/  ISETP.NE.AND P2, PT, R2, RZ, PT ;  /* 0x000000ff0200720c */ /* 0x000fc60003f45270 */
[----:B------:R0:W3:Y:S01]  /*28b0*/  @!P4 LDG.E R43, desc[UR10][R16.64] ;  /* 0x0000000a102bc981 */ /* 0x0000e2000c1e1900 */
[----:B-1----:R-:W-:-:S03]  /*28c0*/  @!P0 MOV R20, R38 ;  /* 0x0000002600148202 */ /* 0x002fc60000000f00 */
[----:B------:R1:W3:Y:S01]  /*28d0*/  @!P1 LDG.E R45, desc[UR10][R14.64] ;  /* 0x0000000a0e2d9981 */ /* 0x0002e2000c1e1900 */
[----:B------:R-:W1:Y:S01]  /*28e0*/  @!P0 LDC.64 R18, c[0x0][0x3a0] ;  /* 0x0000e800ff128b82 */ /* 0x000e620000000a00 */
[----:B------:R-:W-:Y:S01]  /*28f0*/  @!P0 MOV R21, R37 ;  /* 0x0000002500158202 */ /* 0x000fe20000000f00 */
[----:B0-----:R-:W-:-:S06]  /*2900*/  @!P0 IMAD R2, R41, R108, RZ ;  /* 0x0000006c29028224 */ /* 0x001fcc00078e02ff */
[----:B------:R-:W0:Y:S01]  /*2910*/  @!P0 LDC.64 R16, c[0x0][0x398] ;  /* 0x0000e600ff108b82 */ /* 0x000e220000000a00 */
[C---:B------:R-:W-:Y:S02]  /*2920*/  @!P0 IMAD R41, R23.reuse, R109, R2 ;  /* 0x0000006d17298224 */ /* 0x040fe400078e0202 */
[----:B------:R-:W-:-:S05]  /*2930*/  @!P0 IMAD.WIDE.U32 R20, R23, R108, R20 ;  /* 0x0000006c17148225 */ /* 0x000fca00078e0014 */
[----:B------:R-:W-:-:S04]  /*2940*/  @!P0 IADD3 R21, PT, PT, R21, R41, RZ ;  /* 0x0000002915158210 */ /* 0x000fc80007ffe0ff */
[C---:B------:R-:W-:Y:S02]  /*2950*/  @!P0 SHF.L.U64.HI R2, R20.reuse, 0x1, R21 ;  /* 0x0000000114028819 */ /* 0x040fe40000010215 */
[----:B------:R-:W-:-:S04]  /*2960*/  @!P0 SHF.L.U32 R21, R20, 0x1, RZ ;  /* 0x0000000114158819 */ /* 0x000fc800000006ff */
[----:B-1----:R-:W-:-:S04]  /*2970*/  @!P0 IADD3 R14, P1, PT, R21, R18, RZ ;  /* 0x00000012150e8210 */ /* 0x002fc80007f3e0ff */
[C---:B------:R-:W-:Y:S02]  /*2980*/  @!P0 IADD3.X R15, PT, PT, R2.reuse, R19, RZ, P1, !PT ;  /* 0x00000013020f8210 */ /* 0x040fe40000ffe4ff */
[----:B0-----:R-:W-:Y:S02]  /*2990*/  @!P0 IADD3 R16, P1, PT, R21, R16, RZ ;  /* 0x0000001015108210 */ /* 0x001fe40007f3e0ff */
[----:B------:R-:W-:Y:S02]  /*29a0*/  IADD3 R21, PT, PT, R29, 0x1a0, RZ ;  /* 0x000001a01d157810 */ /* 0x000fe40007ffe0ff */
[----:B------:R-:W-:Y:S02]  /*29b0*/  ISETP.NE.AND P5, PT, R73, RZ, PT ;  /* 0x000000ff4900720c */ /* 0x000fe40003fa5270 */
[----:B------:R-:W-:Y:S02]  /*29c0*/  @!P0 IADD3.X R17, PT, PT, R2, R17, RZ, P1, !PT ;  /* 0x0000001102118210 */ /* 0x000fe40000ffe4ff */
[----:B------:R-:W-:-:S02]  /*29d0*/  SHF.R.S32.HI R73, RZ, 0x1f, R21 ;  /* 0x0000001fff497819 */ /* 0x000fc40000011415 */
[----:B------:R-:W-:-:S04]  /*29e0*/  ISETP.GE.U32.AND P1, PT, R21, UR16, PT ;  /* 0x0000001015007c0c */ /* 0x000fc8000bf26070 */
[----:B------:R-:W-:Y:S02]  /*29f0*/  ISETP.GE.AND.EX P1, PT, R73, UR17, PT, P1 ;  /* 0x0000001149007c0c */ /* 0x000fe4000bf26310 */
[----:B------:R-:W-:-:S06]  /*2a00*/  CS2R R22, SRZ ;  /* 0x0000000000167805 */ /* 0x000fcc000001ff00 */
[----:B------:R0:W3:Y:S01]  /*2a10*/  @!P4 LDG.E R23, desc[UR10][R106.64] ;  /* 0x0000000a6a17c981 */ /* 0x0000e2000c1e1900 */
[----:B------:R-:W-:Y:S01]  /*2a20*/  HFMA2 R20, -RZ, RZ, 0, 0 ;  /* 0x00000000ff147431 */ /* 0x000fe200000001ff */
[----:B------:R-:W-:Y:S02]  /*2a30*/  CS2R R18, SRZ ;  /* 0x0000000000127805 */ /* 0x000fe4000001ff00 */
[----:B------:R-:W3:Y:S01]  /*2a40*/  @!P3 LDG.E R22, desc[UR10][R30.64] ;  /* 0x0000000a1e16b981 */ /* 0x000ee2000c1e1900 */
[----:B------:R-:W1:Y:S08]  /*2a50*/  @!P1 LDC.64 R108, c[0x0][0x3a0] ;  /* 0x0000e800ff6c9b82 */ /* 0x000e700000000a00 */
[----:B0-----:R-:W0:Y:S01]  /*2a60*/  @!P1 LDC.64 R106, c[0x0][0x3f8] ;  /* 0x0000fe00ff6a9b82 */ /* 0x001e220000000a00 */
[----:B------:R-:W-:Y:S01]  /*2a70*/  ISETP.NE.AND P4, PT, R0, RZ, PT ;  /* 0x000000ff0000720c */ /* 0x000fe20003f85270 */
[----:B------:R4:W3:Y:S04]  /*2a80*/  @!P3 LDG.E R20, desc[UR10][R26.64] ;  /* 0x0000000a1a14b981 */ /* 0x0008e8000c1e1900 */
[----:B------:R-:W3:Y:S04]  /*2a90*/  @!P2 LDG.E R19, desc[UR10][R104.64] ;  /* 0x0000000a6813a981 */ /* 0x000ee8000c1e1900 */
[----:B------:R2:W3:Y:S01]  /*2aa0*/  @!P2 LDG.E R18, desc[UR10][R46.64] ;  /* 0x0000000a2e12a981 */ /* 0x0004e2000c1e1900 */
[----:B----4-:R-:W-:-:S02]  /*2ab0*/  @!P1 MOV R26, R38 ;  /* 0x00000026001a9202 */ /* 0x010fc40000000f00 */
[----:B------:R-:W-:Y:S01]  /*2ac0*/  @!P1 MOV R27, R37 ;  /* 0x00000025001b9202 */ /* 0x000fe20000000f00 */
[----:B------:R-:W-:Y:S01]  /*2ad0*/  HFMA2 R28, -RZ, RZ, 0, 0 ;  /* 0x00000000ff1c7431 */ /* 0x000fe200000001ff */
[----:B------:R-:W-:Y:S01]  /*2ae0*/  P2R R41, PR, RZ, 0x1 ;  /* 0x00000001ff297803 */ /* 0x000fe20000000000 */
[----:B------:R-:W-:Y:S01]  /*2af0*/  HFMA2 R24, -RZ, RZ, 0, 0 ;  /* 0x00000000ff187431 */ /* 0x000fe200000001ff */
[----:B------:R-:W4:Y:S01]  /*2b00*/  @!P4 LDG.E R32, desc[UR10][R34.64] ;  /* 0x0000000a2220c981 */ /* 0x000f22000c1e1900 */
[----:B0-----:R-:W-:-:S04]  /*2b10*/  @!P1 IMAD R0, R73, R106, RZ ;  /* 0x0000006a49009224 */ /* 0x001fc800078e02ff */
[C---:B------:R-:W-:Y:S02]  /*2b20*/  @!P1 IMAD R73, R21.reuse, R107, R0 ;  /* 0x0000006b15499224 */ /* 0x040fe400078e0200 */
[----:B------:R-:W-:-:S05]  /*2b30*/  @!P1 IMAD.WIDE.U32 R106, R21, R106, R26 ;  /* 0x0000006a156a9225 */ /* 0x000fca00078e001a */
[----:B------:R-:W-:-:S04]  /*2b40*/  @!P1 IADD3 R21, PT, PT, R107, R73, RZ ;  /* 0x000000496b159210 */ /* 0x000fc80007ffe0ff */
[C---:B------:R-:W-:Y:S02]  /*2b50*/  @!P1 SHF.L.U64.HI R0, R106.reuse, 0x1, R21 ;  /* 0x000000016a009819 */ /* 0x040fe40000010215 */
[----:B------:R-:W-:Y:S02]  /*2b60*/  @!P1 SHF.L.U32 R21, R106, 0x1, RZ ;  /* 0x000000016a159819 */ /* 0x000fe400000006ff */
[----:B------:R-:W0:Y:S02]  /*2b70*/  @!P1 LDC.64 R106, c[0x0][0x398] ;  /* 0x0000e600ff6a9b82 */ /* 0x000e240000000a00 */
        /* <DEDUP_REMOVED lines=8> */
[----:B--2---:R-:W-:Y:S02]  /*2c00*/  P2R R46, PR, RZ, 0x2 ;  /* 0x00000002ff2e7803 */ /* 0x004fe40000000000 */
[----:B------:R-:W-:-:S09]  /*2c10*/  LOP3.LUT P1, RZ, R25, 0x400, RZ, 0xc0, !PT ;  /* 0x0000040019ff7812 */ /* 0x000fd2000782c0ff */
[----:B------:R-:W0:Y:S01]  /*2c20*/  @!P2 LDC.64 R30, c[0x0][0x3f8] ;  /* 0x0000fe00ff1eab82 */ /* 0x000e220000000a00 */
[----:B------:R-:W-:-:S03]  /*2c30*/  LOP3.LUT P0, RZ, R25, 0x800, RZ, 0xc0, !PT ;  /* 0x0000080019ff7812 */ /* 0x000fc6000780c0ff */
[----:B------:R1:W2:Y:S04]  /*2c40*/  @!P1 LDG.E R28, desc[UR10][R102.64] ;  /* 0x0000000a661c9981 */ /* 0x0002a8000c1e1900 */
[----:B------:R-:W0:Y:S06]  /*2c50*/  @!P2 LDC.64 R104, c[0x0][0x3a0] ;  /* 0x0000e800ff68ab82 */ /* 0x000e2c0000000a00 */
[----:B------:R1:W4:Y:S02]  /*2c60*/  @!P0 LDG.E R24, desc[UR10][R100.64] ;  /* 0x0000000a64188981 */ /* 0x000324000c1e1900 */
[----:B-1----:R-:W1:Y:S01]  /*2c70*/  @!P2 LDC.64 R102, c[0x0][0x398] ;  /* 0x0000e600ff66ab82 */ /* 0x002e620000000a00 */
[----:B------:R-:W-:Y:S01]  /*2c80*/  @!P2 MOV R100, R38 ;  /* 0x000000260064a202 */ /* 0x000fe20000000f00 */
[----:B0-----:R-:W-:Y:S01]  /*2c90*/  @!P2 IMAD R0, R27, R30, RZ ;  /* 0x0000001e1b00a224 */ /* 0x001fe200078e02ff */
[----:B------:R-:W-:-:S03]  /*2ca0*/  @!P2 MOV R101, R37 ;  /* 0x000000250065a202 */ /* 0x000fc60000000f00 */
[C---:B------:R-:W-:Y:S02]  /*2cb0*/  @!P2 IMAD R31, R21.reuse, R31, R0 ;  /* 0x0000001f151fa224 */ /* 0x040fe400078e0200 */
[----:B------:R-:W-:-:S05]  /*2cc0*/  @!P2 IMAD.WIDE.U32 R100, R21, R30, R100 ;  /* 0x0000001e1564a225 */ /* 0x000fca00078e0064 */
[----:B------:R-:W-:Y:S02]  /*2cd0*/  @!P2 IADD3 R21, PT, PT, R101, R31, RZ ;  /* 0x0000001f6515a210 */ /* 0x000fe40007ffe0ff */
[C---:B------:R-:W-:Y:S02]  /*2ce0*/  @!P2 SHF.L.U32 R101, R100.reuse, 0x1, RZ ;  /* 0x000000016465a819 */ /* 0x040fe400000006ff */
[----:B------:R-:W-:Y:S02]  /*2cf0*/  @!P2 SHF.L.U64.HI R0, R100, 0x1, R21 ;  /* 0x000000016400a819 */ /* 0x000fe40000010215 */
[----:B------:R-:W-:Y:S02]  /*2d00*/  @!P2 IADD3 R104, P3, PT, R101, R104, RZ ;  /* 0x000000686568a210 */ /* 0x000fe40007f7e0ff */
[----:B------:R-:W-:Y:S02]  /*2d10*/  IADD3 R27, PT, PT, R29, 0x1c0, RZ ;  /* 0x000001c01d1b7810 */ /* 0x000fe40007ffe0ff */
[----:B------:R-:W-:-:S02]  /*2d20*/  @!P2 IADD3.X R105, PT, PT, R0, R105, RZ, P3, !PT ;  /* 0x000000690069a210 */ /* 0x000fc40001ffe4ff */
[----:B-1----:R-:W-:Y:S02]  /*2d30*/  @!P2 IADD3 R102, P3, PT, R101, R102, RZ ;  /* 0x000000666566a210 */ /* 0x002fe40007f7e0ff */
[----:B------:R-:W-:Y:S02]  /*2d40*/  SHF.R.S32.HI R31, RZ, 0x1f, R27 ;  /* 0x0000001fff1f7819 */ /* 0x000fe4000001141b */
[----:B------:R-:W-:Y:S02]  /*2d50*/  @!P2 IADD3.X R103, PT, PT, R0, R103, RZ, P3, !PT ;  /* 0x000000670067a210 */ /* 0x000fe40001ffe4ff */
[----:B------:R-:W-:Y:S02]  /*2d60*/  ISETP.GE.U32.AND P3, PT, R27, UR16, PT ;  /* 0x000000101b007c0c */ /* 0x000fe4000bf66070 */
[----:B------:R-:W-:Y:S02]  /*2d70*/  P2R R21, PR, RZ, 0x4 ;  /* 0x00000004ff157803 */ /* 0x000fe40000000000 */
[----:B------:R-:W-:-:S02]  /*2d80*/  LOP3.LUT P2, RZ, R25, 0x100, RZ, 0xc0, !PT ;  /* 0x0000010019ff7812 */ /* 0x000fc4000784c0ff */
[----:B------:R-:W-:Y:S01]  /*2d90*/  ISETP.GE.AND.EX P3, PT, R31, UR17, PT, P3 ;  /* 0x000000111f007c0c */ /* 0x000fe2000bf66330 */
[----:B------:R-:W-:-:S10]  /*2da0*/  HFMA2 R0, -RZ, RZ, 0, 0 ;  /* 0x00000000ff007431 */ /* 0x000fd400000001ff */
[----:B------:R0:W2:Y:S01]  /*2db0*/  @!P2 LDG.E R0, desc[UR10][R4.64] ;  /* 0x0000000a0400a981 */ /* 0x0000a2000c1e1900 */
[----:B------:R-:W-:Y:S01]  /*2dc0*/  MOV R34, RZ ;  /* 0x000000ff00227202 */ /* 0x000fe20000000f00 */
[----:B------:R-:W1:Y:S05]  /*2dd0*/  @!P3 LDC.64 R100, c[0x0][0x398] ;  /* 0x0000e600ff64bb82 */ /* 0x000e6a0000000a00 */
[----:B------:R0:W2:Y:S03]  /*2de0*/  @!P4 LDG.E R34, desc[UR10][R52.64] ;  /* 0x0000000a3422c981 */ /* 0x0000a6000c1e1900 */
[----:B0-----:R-:W0:Y:S01]  /*2df0*/  @!P3 LDC.64 R4, c[0x0][0x3f8] ;  /* 0x0000fe00ff04bb82 */ /* 0x001e220000000a00 */
[----:B------:R-:W-:-:S02]  /*2e00*/  @!P3 MOV R52, R38 ;  /* 0x000000260034b202 */ /* 0x000fc40000000f00 */
[----:B------:R-:W-:Y:S01]  /*2e10*/  @!P3 MOV R53, R37 ;  /* 0x000000250035b202 */ /* 0x000fe20000000f00 */
[----:B0-----:R-:W-:-:S04]  /*2e20*/  @!P3 IMAD R2, R31, R4, RZ ;  /* 0x000000041f02b224 */ /* 0x001fc800078e02ff */
[C---:B------:R-:W-:Y:S02]  /*2e30*/  @!P3 IMAD R31, R27.reuse, R5, R2 ;  /* 0x000000051b1fb224 */ /* 0x040fe400078e0202 */
[----:B------:R-:W-:Y:S02]  /*2e40*/  @!P3 IMAD.WIDE.U32 R4, R27, R4, R52 ;  /* 0x000000041b04b225 */ /* 0x000fe400078e0034 */
[----:B------:R-:W0:Y:S03]  /*2e50*/  @!P3 LDC.64 R52, c[0x0][0x3a0] ;  /* 0x0000e800ff34bb82 */ /* 0x000e260000000a00 */
[----:B------:R-:W-:Y:S02]  /*2e60*/  @!P3 IADD3 R27, PT, PT, R5, R31, RZ ;  /* 0x0000001f051bb210 */ /* 0x000fe40007ffe0ff */
[----:B------:R-:W-:Y:S02]  /*2e70*/  MOV R26, RZ ;  /* 0x000000ff001a7202 */ /* 0x000fe40000000f00 */
[----:B------:R-:W-:-:S02]  /*2e80*/  @!P3 SHF.L.U64.HI R2, R4, 0x1, R27 ;  /* 0x000000010402b819 */ /* 0x000fc4000001021b */
[----:B------:R-:W-:Y:S02]  /*2e90*/  @!P3 SHF.L.U32 R27, R4, 0x1, RZ ;  /* 0x00000001041bb819 */ /* 0x000fe400000006ff */
[----:B------:R-:W2:Y:S01]  /*2ea0*/  @!P0 LDG.E R26, desc[UR10][R110.64] ;  /* 0x0000000a6e1a8981 */ /* 0x000ea2000c1e1900 */
[----:B------:R-:W-:Y:S02]  /*2eb0*/  IADD3 R31, PT, PT, R29, 0x1d0, RZ ;  /* 0x000001d01d1f7810 */ /* 0x000fe40007ffe0ff */
[----:B0-----:R-:W-:-:S04]  /*2ec0*/  @!P3 IADD3 R52, P4, PT, R27, R52, RZ ;  /* 0x000000341b34b210 */ /* 0x001fc80007f9e0ff */
[C---:B------:R-:W-:Y:S02]  /*2ed0*/  @!P3 IADD3.X R53, PT, PT, R2.reuse, R53, RZ, P4, !PT ;  /* 0x000000350235b210 */ /* 0x040fe400027fe4ff */
[----:B-1----:R-:W-:Y:S02]  /*2ee0*/  @!P3 IADD3 R100, P4, PT, R27, R100, RZ ;  /* 0x000000641b64b210 */ /* 0x002fe40007f9e0ff */
[----:B------:R-:W-:Y:S02]  /*2ef0*/  SHF.R.S32.HI R35, RZ, 0x1f, R31 ;  /* 0x0000001fff237819 */ /* 0x000fe4000001141f */
[----:B------:R-:W-:Y:S02]  /*2f00*/  @!P3 IADD3.X R101, PT, PT, R2, R101, RZ, P4, !PT ;  /* 0x000000650265b210 */ /* 0x000fe400027fe4ff */
[----:B------:R-:W-:-:S04]  /*2f10*/  ISETP.GE.U32.AND P4, PT, R31, UR16, PT ;  /* 0x000000101f007c0c */ /* 0x000fc8000bf86070 */
[----:B------:R-:W-:Y:S01]  /*2f20*/  ISETP.GE.AND.EX P4, PT, R35, UR17, PT, P4 ;  /* 0x0000001123007c0c */ /* 0x000fe2000bf86340 */
[----:B------:R-:W-:Y:S01]  /*2f30*/  HFMA2 R30, -RZ, RZ, 0, 0 ;  /* 0x00000000ff1e7431 */ /* 0x000fe200000001ff */
[----:B------:R-:W-:-:S06]  /*2f40*/  CS2R R4, SRZ ;  /* 0x0000000000047805 */ /* 0x000fcc000001ff00 */
[----:B------:R0:W2:Y:S04]  /*2f50*/  @!P2 LDG.E R5, desc[UR10][R96.64] ;  /* 0x0000000a6005a981 */ /* 0x0000a8000c1e1900 */
[----:B------:R1:W2:Y:S01]  /*2f60*/  @!P1 LDG.E R30, desc[UR10][R98.64] ;  /* 0x0000000a621e9981 */ /* 0x0002a2000c1e1900 */
[----:B------:R-:W3:Y:S03]  /*2f70*/  @!P4 LDC.64 R50, c[0x0][0x3f8] ;  /* 0x0000fe00ff32cb82 */ /* 0x000ee60000000a00 */
[----:B------:R1:W2:Y:S05]  /*2f80*/  @!P5 LDG.E R4, desc[UR10][R92.64] ;  /* 0x0000000a5c04d981 */ /* 0x0002aa000c1e1900 */
[----:B0-----:R-:W0:Y:S08]  /*2f90*/  @!P4 LDC.64 R96, c[0x0][0x398] ;  /* 0x0000e600ff60cb82 */ /* 0x001e300000000a00 */
[----:B-1----:R-:W1:Y:S01]  /*2fa0*/  @!P4 LDC.64 R98, c[0x0][0x3a0] ;  /* 0x0000e800ff62cb82 */ /* 0x002e620000000a00 */
[----:B------:R-:W-:-:S02]  /*2fb0*/  @!P4 MOV R92, R38 ;  /* 0x00000026005cc202 */ /* 0x000fc40000000f00 */
[----:B------:R-:W-:Y:S01]  /*2fc0*/  @!P4 MOV R93, R37 ;  /* 0x00000025005dc202 */ /* 0x000fe20000000f00 */
[----:B------:R-:W-:Y:S02]  /*2fd0*/  HFMA2 R2, -RZ, RZ, 0, 0 ;  /* 0x00000000ff027431 */ /* 0x000fe400000001ff */
[-C--:B---3--:R-:W-:Y:S02]  /*2fe0*/  @!P4 IMAD R40, R35, R50.reuse, RZ ;  /* 0x000000322328c224 */ /* 0x088fe400078e02ff */
[----:B------:R-:W-:-:S04]  /*2ff0*/  @!P4 IMAD.WIDE.U32 R92, R31, R50, R92 ;  /* 0x000000321f5cc225 */ /* 0x000fc800078e005c */
[----:B------:R-:W-:Y:S01]  /*3000*/  @!P4 IMAD R35, R31, R51, R40 ;  /* 0x000000331f23c224 */ /* 0x000fe200078e0228 */
[----:B------:R-:W3:Y:S04]  /*3010*/  @!P5 LDG.E R2, desc[UR10][R94.64] ;  /* 0x0000000a5e02d981 */ /* 0x000ee8000c1e1900 */
[----:B------:R-:W-:Y:S02]  /*3020*/  @!P4 IADD3 R31, PT, PT, R93, R35, RZ ;  /* 0x000000235d1fc210 */ /* 0x000fe40007ffe0ff */
[C---:B------:R-:W-:Y:S02]  /*3030*/  @!P4 SHF.L.U32 R93, R92.reuse, 0x1, RZ ;  /* 0x000000015c5dc819 */ /* 0x040fe400000006ff */
[----:B------:R-:W-:Y:S02]  /*3040*/  @!P4 SHF.L.U64.HI R40, R92, 0x1, R31 ;  /* 0x000000015c28c819 */ /* 0x000fe4000001021f */
[----:B-1----:R-:W-:-:S02]  /*3050*/  @!P4 IADD3 R98, P5, PT, R93, R98, RZ ;  /* 0x000000625d62c210 */ /* 0x002fc40007fbe0ff */
[----:B------:R-:W-:Y:S02]  /*3060*/  IADD3 R35, PT, PT, R29, 0x1e0, RZ ;  /* 0x000001e01d237810 */ /* 0x000fe40007ffe0ff */
[C---:B------:R-:W-:Y:S02]  /*3070*/  @!P4 IADD3.X R99, PT, PT, R40.reuse, R99, RZ, P5, !PT ;  /* 0x000000632863c210 */ /* 0x040fe40002ffe4ff */
[----:B0-----:R-:W-:Y:S02]  /*3080*/  @!P4 IADD3 R96, P5, PT, R93, R96, RZ ;  /* 0x000000605d60c210 */ /* 0x001fe40007fbe0ff */
[----:B------:R-:W-:Y:S02]  /*3090*/  SHF.R.S32.HI R47, RZ, 0x1f, R35 ;  /* 0x0000001fff2f7819 */ /* 0x000fe40000011423 */
[----:B------:R-:W-:Y:S02]  /*30a0*/  @!P4 IADD3.X R97, PT, PT, R40, R97, RZ, P5, !PT ;  /* 0x000000612861c210 */ /* 0x000fe40002ffe4ff */
[----:B------:R-:W-:-:S04]  /*30b0*/  ISETP.GE.U32.AND P5, PT, R35, UR16, PT ;  /* 0x0000001023007c0c */ /* 0x000fc8000bfa6070 */
[----:B------:R-:W-:Y:S02]  /*30c0*/  ISETP.GE.AND.EX P5, PT, R47, UR17, PT, P5 ;  /* 0x000000112f007c0c */ /* 0x000fe4000bfa6350 */
[----:B------:R-:W-:-:S11]  /*30d0*/  LOP3.LUT P1, RZ, R25, 0x10, RZ, 0xc0, !PT ;  /* 0x0000001019ff7812 */ /* 0x000fd6000782c0ff */
[----:B------:R-:W0:Y:S01]  /*30e0*/  @!P5 LDC.64 R50, c[0x0][0x3f8] ;  /* 0x0000fe00ff32db82 */ /* 0x000e220000000a00 */
[----:B------:R-:W-:Y:S01]  /*30f0*/  HFMA2 R73, -RZ, RZ, 0, 0 ;  /* 0x00000000ff497431 */ /* 0x000fe200000001ff */
[----:B------:R-:W-:Y:S02]  /*3100*/  P2R R27, PR, RZ, 0x8 ;  /* 0x00000008ff1b7803 */ /* 0x000fe40000000000 */
[----:B------:R-:W-:Y:S02]  /*3110*/  LOP3.LUT P3, RZ, R25, 0x20, RZ, 0xc0, !PT ;  /* 0x0000002019ff7812 */ /* 0x000fe4000786c0ff */
[----:B------:R-:W-:Y:S01]  /*3120*/  CS2R R74, SRZ ;  /* 0x00000000004a7805 */ /* 0x000fe2000001ff00 */
[----:B------:R1:W3:Y:S10]  /*3130*/  @!P1 LDG.E R73, desc[UR10][R82.64] ;  /* 0x0000000a52499981 */ /* 0x0002f4000c1e1900 */
[----:B------:R4:W3:Y:S01]  /*3140*/  @!P3 LDG.E R74, desc[UR10][R88.64] ;  /* 0x0000000a584ab981 */ /* 0x0008e2000c1e1900 */
[----:B-1----:R-:W-:-:S03]  /*3150*/  @!P5 MOV R82, R38 ;  /* 0x000000260052d202 */ /* 0x002fc60000000f00 */
[----:B------:R1:W-:Y:S01]  /*3160*/  STL [R1+0x90], R84 ;  /* 0x0000905401007387 */ /* 0x0003e20000100800 */
[----:B------:R-:W-:Y:S01]  /*3170*/  @!P5 MOV R83, R37 ;  /* 0x000000250053d202 */ /* 0x000fe20000000f00 */
[-C--:B0-----:R-:W-:Y:S01]  /*3180*/  @!P5 IMAD R40, R47, R50.reuse, RZ ;  /* 0x000000322f28d224 */ /* 0x081fe200078e02ff */
[----:B------:R-:W-:Y:S01]  /*3190*/  P2R R31, PR, RZ, 0x10 ;  /* 0x00000010ff1f7803 */ /* 0x000fe20000000000 */
[----:B------:R0:W-:Y:S01]  /*31a0*/  STL [R1+0x94], R80 ;  /* 0x0000945001007387 */ /* 0x0001e20000100800 */
[----:B----4-:R-:W4:Y:S01]  /*31b0*/  @!P5 LDC.64 R88, c[0x0][0x398] ;  /* 0x0000e600ff58db82 */ /* 0x010f220000000a00 */
[C---:B------:R-:W-:Y:S02]  /*31c0*/  @!P5 IMAD R47, R35.reuse, R51, R40 ;  /* 0x00000033232fd224 */ /* 0x040fe400078e0228 */
[----:B------:R-:W-:Y:S01]  /*31d0*/  @!P5 IMAD.WIDE.U32 R82, R35, R50, R82 ;  /* 0x000000322352d225 */ /* 0x000fe200078e0052 */
[----:B------:R-:W-:Y:S01]  /*31e0*/  P2R R60, PR, RZ, 0x4 ;  /* 0x00000004ff3c7803 */ /* 0x000fe20000000000 */
[----:B------:R0:W-:Y:S03]  /*31f0*/  STL [R1+0x18], R70 ;  /* 0x0000184601007387 */ /* 0x0001e60000100800 */
[----:B------:R-:W1:Y:S01]  /*3200*/  @!P5 LDC.64 R50, c[0x0][0x3a0] ;  /* 0x0000e800ff32db82 */ /* 0x000e620000000a00 */
[----:B------:R-:W-:Y:S01]  /*3210*/  @!P5 IADD3 R35, PT, PT, R83, R47, RZ ;  /* 0x0000002f5323d210 */ /* 0x000fe20007ffe0ff */
[----:B------:R0:W-:Y:S03]  /*3220*/  STL [R1+0x98], R64 ;  /* 0x0000984001007387 */ /* 0x0001e60000100800 */
[C---:B------:R-:W-:Y:S01]  /*3230*/  @!P5 SHF.L.U64.HI R40, R82.reuse, 0x1, R35 ;  /* 0x000000015228d819 */ /* 0x040fe20000010223 */
[----:B------:R-:W3:Y:S01]  /*3240*/  @!P3 LDG.E R75, desc[UR10][R90.64] ;  /* 0x0000000a5a4bb981 */ /* 0x000ee2000c1e1900 */
[----:B------:R-:W-:-:S02]  /*3250*/  @!P5 SHF.L.U32 R35, R82, 0x1, RZ ;  /* 0x000000015223d819 */ /* 0x000fc400000006ff */
[----:B------:R-:W-:Y:S01]  /*3260*/  IADD3 R83, PT, PT, R29, 0x1f0, RZ ;  /* 0x000001f01d537810 */ /* 0x000fe20007ffe0ff */
[----:B------:R-:W-:-:S03]  /*3270*/  HFMA2 R47, -RZ, RZ, 0, 0 ;  /* 0x00000000ff2f7431 */ /* 0x000fc600000001ff */
[----:B------:R-:W-:Y:S02]  /*3280*/  SHF.R.S32.HI R87, RZ, 0x1f, R83 ;  /* 0x0000001fff577819 */ /* 0x000fe40000011453 */
[----:B------:R-:W-:Y:S01]  /*3290*/  LOP3.LUT P4, RZ, R25, 0x8, RZ, 0xc0, !PT ;  /* 0x0000000819ff7812 */ /* 0x000fe2000788c0ff */
[----:B------:R0:W3:Y:S01]  /*32a0*/  @!P1 LDG.E R47, desc[UR10][R68.64] ;  /* 0x0000000a442f9981 */ /* 0x0000e2000c1e1900 */
[----:B-1----:R-:W-:-:S04]  /*32b0*/  @!P5 IADD3 R50, P6, PT, R35, R50, RZ ;  /* 0x000000322332d210 */ /* 0x002fc80007fde0ff */
[----:B------:R-:W-:Y:S02]  /*32c0*/  @!P5 IADD3.X R51, PT, PT, R40, R51, RZ, P6, !PT ;  /* 0x000000332833d210 */ /* 0x000fe400037fe4ff */
[----:B----4-:R-:W-:-:S04]  /*32d0*/  @!P5 IADD3 R88, P6, PT, R35, R88, RZ ;  /* 0x000000582358d210 */ /* 0x010fc80007fde0ff */
[----:B------:R-:W-:Y:S02]  /*32e0*/  @!P5 IADD3.X R89, PT, PT, R40, R89, RZ, P6, !PT ;  /* 0x000000592859d210 */ /* 0x000fe400037fe4ff */
[----:B------:R-:W-:-:S04]  /*32f0*/  ISETP.GE.U32.AND P6, PT, R83, UR16, PT ;  /* 0x0000001053007c0c */ /* 0x000fc8000bfc6070 */
[----:B------:R-:W-:Y:S02]  /*3300*/  ISETP.GE.AND.EX P6, PT, R87, UR17, PT, P6 ;  /* 0x0000001157007c0c */ /* 0x000fe4000bfc6360 */
[----:B0-----:R-:W-:-:S06]  /*3310*/  CS2R R68, SRZ ;  /* 0x0000000000447805 */ /* 0x001fcc000001ff00 */
[----:B------:R0:W4:Y:S04]  /*3320*/  @!P4 LDG.E R68, desc[UR10][R6.64] ;  /* 0x0000000a0644c981 */ /* 0x000128000c1e1900 */
[----:B------:R1:W4:Y:S01]  /*3330*/  @!P4 LDG.E R69, desc[UR10][R62.64] ;  /* 0x0000000a3e45c981 */ /* 0x000322000c1e1900 */
[----:B0-----:R-:W0:Y:S01]  /*3340*/  @!P6 LDC.64 R6, c[0x0][0x3f8] ;  /* 0x0000fe00ff06eb82 */ /* 0x001e220000000a00 */
[----:B-1----:R-:W-:Y:S02]  /*3350*/  @!P6 MOV R62, R38 ;  /* 0x00000026003ee202 */ /* 0x002fe40000000f00 */
[----:B------:R-:W-:Y:S02]  /*3360*/  @!P6 MOV R63, R37 ;  /* 0x00000025003fe202 */ /* 0x000fe40000000f00 */
[----:B------:R-:W-:-:S02]  /*3370*/  LOP3.LUT P2, RZ, R25, 0x1000000, RZ, 0xc0, !PT ;  /* 0x0100000019ff7812 */ /* 0x000fc4000784c0ff */
[----:B------:R-:W-:Y:S01]  /*3380*/  P2R R35, PR, RZ, 0x20 ;  /* 0x00000020ff237803 */ /* 0x000fe20000000000 */
[-C--:B0-----:R-:W-:Y:S02]  /*3390*/  @!P6 IMAD R40, R87, R6.reuse, RZ ;  /* 0x000000065728e224 */ /* 0x081fe400078e02ff */
[----:B------:R-:W-:-:S04]  /*33a0*/  @!P6 IMAD.WIDE.U32 R62, R83, R6, R62 ;  /* 0x00000006533ee225 */ /* 0x000fc800078e003e */
[----:B------:R-:W-:Y:S02]  /*33b0*/  @!P6 IMAD R87, R83, R7, R40 ;  /* 0x000000075357e224 */ /* 0x000fe400078e0228 */
[----:B------:R-:W0:Y:S01]  /*33c0*/  @!P6 LDC.64 R82, c[0x0][0x3a0] ;  /* 0x0000e800ff52eb82 */ /* 0x000e220000000a00 */
[----:B------:R-:W-:-:S07]  /*33d0*/  LOP3.LUT P5, RZ, R25, 0x800000, RZ, 0xc0, !PT ;  /* 0x0080000019ff7812 */ /* 0x000fce00078ac0ff */
[----:B------:R-:W1:Y:S01]  /*33e0*/  @!P6 LDC.64 R6, c[0x0][0x398] ;  /* 0x0000e600ff06eb82 */ /* 0x000e620000000a00 */
[----:B------:R-:W-:Y:S02]  /*33f0*/  PRMT R110, RZ, 0x5410, RZ ;  /* 0x00005410ff6e7816 */ /* 0x000fe400000000ff */
[----:B------:R-:W-:Y:S02]  /*3400*/  PRMT R95, RZ, 0x7610, R95 ;  /* 0x00007610ff5f7816 */ /* 0x000fe4000000005f */
[----:B------:R-:W-:Y:S02]  /*3410*/  PRMT R94, R94, 0x5410, RZ ;  /* 0x000054105e5e7816 */ /* 0x000fe400000000ff */
[----:B------:R-:W-:Y:S02]  /*3420*/  @!P6 IADD3 R63, PT, PT, R63, R87, RZ ;  /* 0x000000573f3fe210 */ /* 0x000fe40007ffe0ff */
[----:B------:R-:W-:Y:S02]  /*3430*/  P2R R58, PR, RZ, 0x1 ;  /* 0x00000001ff3a7803 */ /* 0x000fe40000000000 */
[----:B------:R-:W-:-:S02]  /*3440*/  LOP3.LUT P0, RZ, R25, 0x400000, RZ, 0xc0, !PT ;  /* 0x0040000019ff7812 */ /* 0x000fc4000780c0ff */
[----:B------:R-:W-:Y:S02]  /*3450*/  @!P2 PRMT R110, R110, 0x5410, R86 ;  /* 0x000054106e6ea816 */ /* 0x000fe40000000056 */
[----:B------:R-:W-:Y:S02]  /*3460*/  @!P2 PRMT R95, R84, 0x7610, R95 ;  /* 0x00007610545fa816 */ /* 0x000fe4000000005f */
[----:B------:R-:W-:Y:S02]  /*3470*/  @!P2 PRMT R94, R94, 0x7610, R84 ;  /* 0x000076105e5ea816 */ /* 0x000fe40000000054 */
[----:B------:R-:W-:Y:S02]  /*3480*/  @!P6 SHF.L.U64.HI R40, R62, 0x1, R63 ;  /* 0x000000013e28e819 */ /* 0x000fe4000001023f */
[----:B------:R-:W-:Y:S02]  /*3490*/  PRMT R84, R84, 0x5410, RZ ;  /* 0x0000541054547816 */ /* 0x000fe400000000ff */
[----:B------:R-:W-:-:S02]  /*34a0*/  @!P6 SHF.L.U32 R63, R62, 0x1, RZ ;  /* 0x000000013e3fe819 */ /* 0x000fc400000006ff */
[----:B------:R-:W-:Y:S02]  /*34b0*/  @!P2 PRMT R110, R86, 0x7632, R110 ;  /* 0x00007632566ea816 */ /* 0x000fe4000000006e */
[----:B------:R-:W-:Y:S02]  /*34c0*/  PRMT R94, RZ, 0x7610, R94 ;  /* 0x00007610ff5e7816 */ /* 0x000fe4000000005e */
[----:B------:R-:W-:Y:S02]  /*34d0*/  PRMT R93, R93, 0x5410, RZ ;  /* 0x000054105d5d7816 */ /* 0x000fe400000000ff */
[----:B------:R-:W-:Y:S02]  /*34e0*/  LOP3.LUT P2, RZ, R25, 0x100000, RZ, 0xc0, !PT ;  /* 0x0010000019ff7812 */ /* 0x000fe4000784c0ff */
[----:B------:R-:W-:Y:S02]  /*34f0*/  @!P5 PRMT R84, R84, 0x7610, R85 ;  /* 0x000076105454d816 */ /* 0x000fe40000000055 */
[----:B0-----:R-:W-:-:S02]  /*3500*/  @!P6 IADD3 R82, P1, PT, R63, R82, RZ ;  /* 0x000000523f52e210 */ /* 0x001fc40007f3e0ff */
[C---:B------:R-:W-:Y:S02]  /*3510*/  @!P5 PRMT R94, R80.reuse, 0x7610, R94 ;  /* 0x00007610505ed816 */ /* 0x040fe4000000005e */
[----:B------:R-:W-:Y:S02]  /*3520*/  @!P5 PRMT R93, R93, 0x7610, R80 ;  /* 0x000076105d5dd816 */ /* 0x000fe40000000050 */
[----:B------:R-:W-:Y:S02]  /*3530*/  PRMT R84, RZ, 0x7610, R84 ;  /* 0x00007610ff547816 */ /* 0x000fe40000000054 */
[----:B------:R-:W-:Y:S02]  /*3540*/  PRMT R80, R80, 0x5410, RZ ;  /* 0x0000541050507816 */ /* 0x000fe400000000ff */
[----:B------:R-:W-:Y:S02]  /*3550*/  @!P6 IADD3.X R83, PT, PT, R40, R83, RZ, P1, !PT ;  /* 0x000000532853e210 */ /* 0x000fe40000ffe4ff */
[----:B-1----:R-:W-:-:S02]  /*3560*/  @!P6 IADD3 R6, P1, PT, R63, R6, RZ ;  /* 0x000000063f06e210 */ /* 0x002fc40007f3e0ff */
[----:B------:R-:W-:Y:S02]  /*3570*/  PRMT R95, R95, 0x5410, RZ ;  /* 0x000054105f5f7816 */ /* 0x000fe400000000ff */
[----:B------:R-:W-:Y:S02]  /*3580*/  @!P0 PRMT R84, R70, 0x7610, R84 ;  /* 0x0000761046548816 */ /* 0x000fe40000000054 */
[----:B------:R-:W-:Y:S02]  /*3590*/  @!P0 PRMT R80, R80, 0x7610, R70 ;  /* 0x0000761050508816 */ /* 0x000fe40000000046 */
[----:B------:R-:W-:Y:S02]  /*35a0*/  PRMT R70, R70, 0x5410, RZ ;  /* 0x0000541046467816 */ /* 0x000fe400000000ff */
[----:B------:R-:W-:Y:S02]  /*35b0*/  PRMT R62, RZ, 0x7610, R62 ;  /* 0x00007610ff3e7816 */ /* 0x000fe4000000003e */
[----:B------:R-:W-:-:S02]  /*35c0*/  @!P6 IADD3.X R7, PT, PT, R40, R7, RZ, P1, !PT ;  /* 0x000000072807e210 */ /* 0x000fc40000ffe4ff */
[----:B------:R-:W-:Y:S02]  /*35d0*/  LOP3.LUT P1, RZ, R25, 0x200000, RZ, 0xc0, !PT ;  /* 0x0020000019ff7812 */ /* 0x000fe4000782c0ff */
[----:B------:R-:W-:Y:S02]  /*35e0*/  @!P5 PRMT R95, R95, 0x5410, R85 ;  /* 0x000054105f5fd816 */ /* 0x000fe40000000055 */
[----:B------:R-:W-:Y:S02]  /*35f0*/  LOP3.LUT P5, RZ, R25, 0x80000, RZ, 0xc0, !PT ;  /* 0x0008000019ff7812 */ /* 0x000fe400078ac0ff */
[----:B------:R-:W-:Y:S02]  /*3600*/  @!P0 PRMT R70, R70, 0x5410, R64 ;  /* 0x0000541046468816 */ /* 0x000fe40000000040 */
[----:B------:R-:W-:Y:S02]  /*3610*/  @!P2 PRMT R62, R78, 0x7632, R62 ;  /* 0x000076324e3ea816 */ /* 0x000fe4000000003e */
[----:B------:R-:W-:-:S02]  /*3620*/  PRMT R63, R63, 0x5410, RZ ;  /* 0x000054103f3f7816 */ /* 0x000fc400000000ff */
[----:B------:R-:W-:Y:S02]  /*3630*/  PRMT R62, R62, 0x5410, RZ ;  /* 0x000054103e3e7816 */ /* 0x000fe400000000ff */
[----:B------:R-:W-:Y:S02]  /*3640*/  PRMT R70, RZ, 0x7610, R70 ;  /* 0x00007610ff467816 */ /* 0x000fe40000000046 */
[----:B------:R-:W-:Y:S01]  /*3650*/  @!P0 PRMT R63, R63, 0x7610, R64 ;  /* 0x000076103f3f8816 */ /* 0x000fe20000000040 */
[----:B------:R0:W-:Y:S01]  /*3660*/  STL [R1+0xa0], R67 ;  /* 0x0000a04301007387 */ /* 0x0001e20000100800 */
[----:B------:R-:W-:Y:S02]  /*3670*/  PRMT R64, RZ, 0x5410, RZ ;  /* 0x00005410ff407816 */ /* 0x000fe400000000ff */
[----:B------:R-:W-:Y:S02]  /*3680*/  @!P2 PRMT R62, R62, 0x5410, R67 ;  /* 0x000054103e3ea816 */ /* 0x000fe40000000043 */
[----:B------:R-:W-:-:S02]  /*3690*/  @!P2 PRMT R70, R67, 0x7632, R70 ;  /* 0x000076324346a816 */ /* 0x000fc40000000046 */
[----:B------:R-:W-:Y:S02]  /*36a0*/  PRMT R80, RZ, 0x7610, R80 ;  /* 0x00007610ff507816 */ /* 0x000fe40000000050 */
[----:B0-----:R-:W-:Y:S02]  /*36b0*/  PRMT R67, R67, 0x5410, RZ ;  /* 0x0000541043437816 */ /* 0x001fe400000000ff */
[----:B------:R-:W-:Y:S01]  /*36c0*/  @!P1 PRMT R64, R64, 0x5410, R61 ;  /* 0x0000541040409816 */ /* 0x000fe2000000003d */
[----:B------:R0:W-:Y:S01]  /*36d0*/  STL [R1+0x24], R71 ;  /* 0x0000244701007387 */ /* 0x0001e20000100800 */
[----:B------:R-:W-:Y:S02]  /*36e0*/  LOP3.LUT P0, RZ, R25, 0x40000, RZ, 0xc0, !PT ;  /* 0x0004000019ff7812 */ /* 0x000fe4000780c0ff */
[----:B------:R-:W-:Y:S02]  /*36f0*/  @!P5 PRMT R67, R67, 0x5410, R71 ;  /* 0x000054104343d816 */ /* 0x000fe40000000047 */
[----:B------:R-:W-:Y:S01]  /*3700*/  @!P5 PRMT R80, R71, 0x7632, R80 ;  /* 0x000076324750d816 */ /* 0x000fe20000000050 */
[----:B------:R1:W-:Y:S01]  /*3710*/  STL [R1+0x1c], R61 ;  /* 0x00001c3d01007387 */ /* 0x0003e20000100800 */
[----:B------:R-:W-:-:S02]  /*3720*/  @!P1 PRMT R64, R61, 0x7632, R64 ;  /* 0x000076323d409816 */ /* 0x000fc40000000040 */
[----:B0-----:R-:W-:Y:S02]  /*3730*/  PRMT R71, R71, 0x5410, RZ ;  /* 0x0000541047477816 */ /* 0x001fe400000000ff */
[----:B------:R-:W-:Y:S02]  /*3740*/  PRMT R67, RZ, 0x7610, R67 ;  /* 0x00007610ff437816 */ /* 0x000fe40000000043 */
[----:B------:R-:W-:Y:S02]  /*3750*/  @!P5 PRMT R71, R71, 0x7610, R72 ;  /* 0x000076104747d816 */ /* 0x000fe40000000048 */
[----:B-1----:R-:W-:Y:S01]  /*3760*/  PRMT R61, RZ, 0x5410, RZ ;  /* 0x00005410ff3d7816 */ /* 0x002fe200000000ff */
[----:B------:R0:W-:Y:S01]  /*3770*/  STL [R1+0xa4], R72 ;  /* 0x0000a44801007387 */ /* 0x0001e20000100800 */
[----:B------:R-:W-:Y:S02]  /*3780*/  @!P5 PRMT R67, R72, 0x7610, R67 ;  /* 0x000076104843d816 */ /* 0x000fe40000000043 */
[----:B------:R-:W-:-:S02]  /*3790*/  @!P1 PRMT R61, R61, 0x5410, R79 ;  /* 0x000054103d3d9816 */ /* 0x000fc4000000004f */
[----:B------:R-:W-:Y:S02]  /*37a0*/  PRMT R71, RZ, 0x7610, R71 ;  /* 0x00007610ff477816 */ /* 0x000fe40000000047 */
[----:B------:R-:W-:Y:S02]  /*37b0*/  @!P1 PRMT R61, R79, 0x7632, R61 ;  /* 0x000076324f3d9816 */ /* 0x000fe4000000003d */
[----:B0-----:R-:W-:Y:S01]  /*37c0*/  PRMT R72, R72, 0x5410, RZ ;  /* 0x0000541048487816 */ /* 0x001fe200000000ff */
[----:B------:R0:W-:Y:S01]  /*37d0*/  STL [R1+0x28], R77 ;  /* 0x0000284d01007387 */ /* 0x0001e20000100800 */
[----:B------:R-:W-:Y:S02]  /*37e0*/  LOP3.LUT P1, RZ, R25, 0x20000, RZ, 0xc0, !PT ;  /* 0x0002000019ff7812 */ /* 0x000fe4000782c0ff */
[----:B------:R-:W-:Y:S02]  /*37f0*/  @!P0 PRMT R71, R77, 0x7610, R71 ;  /* 0x000076104d478816 */ /* 0x000fe40000000047 */
[----:B------:R-:W-:-:S02]  /*3800*/  @!P0 PRMT R72, R72, 0x7610, R77 ;  /* 0x0000761048488816 */ /* 0x000fc4000000004d */
[----:B------:R-:W-:Y:S02]  /*3810*/  PRMT R63, RZ, 0x7610, R63 ;  /* 0x00007610ff3f7816 */ /* 0x000fe4000000003f */
[----:B0-----:R-:W-:Y:S02]  /*3820*/  PRMT R77, R77, 0x5410, RZ ;  /* 0x000054104d4d7816 */ /* 0x001fe400000000ff */
[----:B------:R-:W-:Y:S02]  /*3830*/  PRMT R72, RZ, 0x7610, R72 ;  /* 0x00007610ff487816 */ /* 0x000fe40000000048 */
[----:B------:R-:W-:Y:S01]  /*3840*/  @!P0 PRMT R77, R77, 0x5410, R66 ;  /* 0x000054104d4d8816 */ /* 0x000fe20000000042 */
[----:B------:R0:W-:Y:S01]  /*3850*/  STL [R1+0x9c], R79 ;  /* 0x00009c4f01007387 */ /* 0x0001e20000100800 */
[----:B------:R-:W-:Y:S02]  /*3860*/  P2R R29, PR, RZ, 0x10 ;  /* 0x00000010ff1d7803 */ /* 0x000fe40000000000 */
[----:B------:R-:W-:Y:S01]  /*3870*/  @!P2 PRMT R63, R78, 0x7610, R63 ;  /* 0x000076104e3fa816 */ /* 0x000fe2000000003f */
[----:B------:R1:W-:Y:S01]  /*3880*/  STL [R1+0x20], R78 ;  /* 0x0000204e01007387 */ /* 0x0003e20000100800 */
[----:B------:R-:W-:-:S02]  /*3890*/  LOP3.LUT P2, RZ, R25, 0x4, RZ, 0xc0, !PT ;  /* 0x0000000419ff7812 */ /* 0x000fc4000784c0ff */
[----:B------:R-:W-:Y:S01]  /*38a0*/  LOP3.LUT P4, RZ, R25, 0x10000, RZ, 0xc0, !PT ;  /* 0x0001000019ff7812 */ /* 0x000fe2000788c0ff */
[----:B------:R2:W-:Y:S01]  /*38b0*/  STL [R1+0xa8], R66 ;  /* 0x0000a84201007387 */ /* 0x0005e20000100800 */
[----:B------:R-:W-:Y:S02]  /*38c0*/  @!P0 PRMT R72, R66, 0x7632, R72 ;  /* 0x0000763242488816 */ /* 0x000fe40000000048 */
[----:B0-----:R-:W-:Y:S02]  /*38d0*/  PRMT R79, R79, 0x5410, RZ ;  /* 0x000054104f4f7816 */ /* 0x001fe400000000ff */
[----:B------:R-:W-:Y:S02]  /*38e0*/  LOP3.LUT P0, RZ, R25, 0x8000, RZ, 0xc0, !PT ;  /* 0x0000800019ff7812 */ /* 0x000fe4000780c0ff */
[----:B------:R-:W-:Y:S02]  /*38f0*/  PRMT R77, RZ, 0x7610, R77 ;  /* 0x00007610ff4d7816 */ /* 0x000fe4000000004d */
[----:B-1----:R-:W-:Y:S01]  /*3900*/  PRMT R78, R78, 0x5410, RZ ;  /* 0x000054104e4e7816 */ /* 0x002fe200000000ff */
[----:B--2---:R-:W-:Y:S01]  /*3910*/  HFMA2 R66, -RZ, RZ, 0, 0 ;  /* 0x00000000ff427431 */ /* 0x004fe200000001ff */
[----:B------:R-:W-:Y:S01]  /*3920*/  @!P1 PRMT R79, R79, 0x5410, R59 ;  /* 0x000054104f4f9816 */ /* 0x000fe2000000003b */
[----:B------:R0:W-:Y:S01]  /*3930*/  STL [R1+0x2c], R65 ;  /* 0x00002c4101007387 */ /* 0x0001e20000100800 */
[----:B------:R-:W-:-:S02]  /*3940*/  @!P1 PRMT R77, R65, 0x7610, R77 ;  /* 0x00007610414d9816 */ /* 0x000fc4000000004d */
[----:B------:R-:W-:Y:S01]  /*3950*/  @!P1 PRMT R78, R78, 0x7610, R65 ;  /* 0x000076104e4e9816 */ /* 0x000fe20000000041 */
[----:B------:R1:W-:Y:S01]  /*3960*/  STL [R1+0x14], R85 ;  /* 0x0000145501007387 */ /* 0x0003e20000100800 */
[----:B------:R-:W-:Y:S02]  /*3970*/  PRMT R79, RZ, 0x7610, R79 ;  /* 0x00007610ff4f7816 */ /* 0x000fe4000000004f */
[----:B------:R-:W-:Y:S01]  /*3980*/  PRMT R92, RZ, 0x5410, RZ ;  /* 0x00005410ff5c7816 */ /* 0x000fe200000000ff */
[----:B------:R2:W4:Y:S01]  /*3990*/  @!P2 LDG.E R66, desc[UR10][R56.64] ;  /* 0x0000000a3842a981 */ /* 0x000522000c1e1900 */
[----:B0-----:R-:W-:Y:S02]  /*39a0*/  MOV R65, RZ ;  /* 0x000000ff00417202 */ /* 0x001fe40000000f00 */
[----:B------:R-:W-:Y:S02]  /*39b0*/  LOP3.LUT P5, RZ, R25, 0x2, RZ, 0xc0, !PT ;  /* 0x0000000219ff7812 */ /* 0x000fe400078ac0ff */
[----:B-1----:R-:W-:Y:S01]  /*39c0*/  PRMT R85, RZ, 0x5410, RZ ;  /* 0x00005410ff557816 */ /* 0x002fe200000000ff */
[----:B------:R0:W-:Y:S01]  /*39d0*/  STL [R1+0x30], R44 ;  /* 0x0000302c01007387 */ /* 0x0001e20000100800 */
[----:B------:R-:W-:-:S02]  /*39e0*/  @!P4 PRMT R79, R44, 0x7610, R79 ;  /* 0x000076102c4fc816 */ /* 0x000fc4000000004f */
[----:B------:R-:W-:Y:S01]  /*39f0*/  @!P4 PRMT R92, R92, 0x7610, R44 ;  /* 0x000076105c5cc816 */ /* 0x000fe2000000002c */
[----:B------:R-:W4:Y:S01]  /*3a00*/  @!P2 LDG.E R65, desc[UR10][R54.64] ;  /* 0x0000000a3641a981 */ /* 0x000f22000c1e1900 */
[----:B------:R-:W-:Y:S02]  /*3a10*/  P2R R40, PR, RZ, 0x40 ;  /* 0x00000040ff287803 */ /* 0x000fe40000000000 */
[----:B------:R-:W-:Y:S01]  /*3a20*/  LOP3.LUT P6, RZ, R25, 0x1, RZ, 0xc0, !PT ;  /* 0x0000000119ff7812 */ /* 0x000fe200078cc0ff */
[----:B------:R1:W-:Y:S01]  /*3a30*/  STL [R1+0x10], R86 ;  /* 0x0000105601007387 */ /* 0x0003e20000100800 */
[----:B------:R-:W-:Y:S01]  /*3a40*/  PRMT R91, R91, 0x5410, RZ ;  /* 0x000054105b5b7816 */ /* 0x000fe200000000ff */
[----:B0-----:R-:W-:Y:S01]  /*3a50*/  HFMA2 R44, -RZ, RZ, 0, 0 ;  /* 0x00000000ff2c7431 */ /* 0x001fe200000001ff */
[--C-:B------:R-:W-:Y:S02]  /*3a60*/  @!P0 PRMT R85, R85, 0x7610, R33.reuse ;  /* 0x0000761055558816 */ /* 0x100fe40000000021 */
[----:B------:R-:W-:-:S02]  /*3a70*/  @!P0 PRMT R91, R91, 0x5410, R33 ;  /* 0x000054105b5b8816 */ /* 0x000fc40000000021 */
[----:B-1----:R-:W-:Y:S02]  /*3a80*/  PRMT R86, R86, 0x5410, RZ ;  /* 0x0000541056567816 */ /* 0x002fe400000000ff */
[----:B------:R-:W-:Y:S02]  /*3a90*/  @!P0 PRMT R85, R45, 0x7632, R85 ;  /* 0x000076322d558816 */ /* 0x000fe40000000055 */
[----:B--2---:R-:W-:Y:S02]  /*3aa0*/  CS2R R56, SRZ ;  /* 0x0000000000387805 */ /* 0x004fe4000001ff00 */
[----:B------:R-:W-:Y:S01]  /*3ab0*/  @!P0 PRMT R86, R86, 0x5410, R45 ;  /* 0x0000541056568816 */ /* 0x000fe2000000002d */
[----:B------:R0:W2:Y:S01]  /*3ac0*/  @!P5 LDG.E R44, desc[UR10][R48.64] ;  /* 0x0000000a302cd981 */ /* 0x0000a2000c1e1900 */
[----:B------:R-:W-:-:S03]  /*3ad0*/  ISETP.NE.AND P0, PT, R58, RZ, PT ;  /* 0x000000ff3a00720c */ /* 0x000fc60003f05270 */
[----:B------:R1:W2:Y:S01]  /*3ae0*/  @!P6 LDG.E R56, desc[UR10][R12.64] ;  /* 0x0000000a0c38e981 */ /* 0x0002a2000c1e1900 */
[----:B0-----:R-:W-:Y:S02]  /*3af0*/  CS2R R48, SRZ ;  /* 0x0000000000307805 */ /* 0x001fe4000001ff00 */
[----:B-1----:R-:W-:Y:S02]  /*3b00*/  PRMT R12, RZ, 0x5410, RZ ;  /* 0x00005410ff0c7816 */ /* 0x002fe400000000ff */
[----:B------:R-:W-:Y:S02]  /*3b10*/  PRMT R13, RZ, 0x5410, RZ ;  /* 0x00005410ff0d7816 */ /* 0x000fe400000000ff */
[----:B------:R0:W2:Y:S03]  /*3b20*/  @!P5 LDG.E R49, desc[UR10][R8.64] ;  /* 0x0000000a0831d981 */ /* 0x0000a6000c1e1900 */
[----:B------:R-:W-:-:S02]  /*3b30*/  @!P0 PRMT R12, R24, 0x7610, R12 ;  /* 0x00007610180c8816 */ /* 0x000fc4000000000c */
[----:B------:R-:W-:Y:S02]  /*3b40*/  @!P0 PRMT R13, R26, 0x7610, R13 ;  /* 0x000076101a0d8816 */ /* 0x000fe4000000000d */
[----:B------:R-:W-:Y:S02]  /*3b50*/  CS2R R54, SRZ ;  /* 0x0000000000367805 */ /* 0x000fe4000001ff00 */
[----:B------:R-:W-:Y:S02]  /*3b60*/  @!P0 PRMT R12, R12, 0x7610, R24 ;  /* 0x000076100c0c8816 */ /* 0x000fe40000000018 */
[----:B------:R-:W-:Y:S02]  /*3b70*/  @!P0 PRMT R13, R13, 0x7610, R26 ;  /* 0x000076100d0d8816 */ /* 0x000fe4000000001a */
[----:B------:R-:W-:Y:S01]  /*3b80*/  ISETP.NE.AND P0, PT, R41, RZ, PT ;  /* 0x000000ff2900720c */ /* 0x000fe20003f05270 */
[----:B------:R1:W2:Y:S01]  /*3b90*/  @!P6 LDG.E R55, desc[UR10][R10.64] ;  /* 0x0000000a0a37e981 */ /* 0x0002a2000c1e1900 */
[----:B------:R-:W-:-:S11]  /*3ba0*/  MOV R58, RZ ;  /* 0x000000ff003a7202 */ /* 0x000fd60000000f00 */
[----:B------:R3:W2:Y:S04]  /*3bb0*/  @!P0 LDG.E R57, desc[UR10][R14.64] ;  /* 0x0000000a0e398981 */ /* 0x0006a8000c1e1900 */
[----:B------:R3:W2:Y:S01]  /*3bc0*/  @!P0 LDG.E R58, desc[UR10][R16.64] ;  /* 0x0000000a103a8981 */ /* 0x0006a2000c1e1900 */
[----:B------:R-:W-:Y:S02]  /*3bd0*/  PRMT R93, RZ, 0x7610, R93 ;  /* 0x00007610ff5d7816 */ /* 0x000fe4000000005d */
[C---:B------:R-:W-:Y:S01]  /*3be0*/  @!P4 PRMT R92, R42.reuse, 0x7632, R92 ;  /* 0x000076322a5cc816 */ /* 0x040fe2000000005c */
[----:B------:R0:W-:Y:S01]  /*3bf0*/  STL [R1+0x34], R33 ;  /* 0x0000342101007387 */ /* 0x0001e20000100800 */
[----:B------:R-:W-:Y:S02]  /*3c00*/  @!P4 PRMT R93, R42, 0x7610, R93 ;  /* 0x000076102a5dc816 */ /* 0x000fe4000000005d */
[----:B------:R-:W-:-:S02]  /*3c10*/  LOP3.LUT P4, RZ, R25, 0x2000, RZ, 0xc0, !PT ;  /* 0x0000200019ff7812 */ /* 0x000fc4000788c0ff */
[----:B0-----:R-:W-:Y:S02]  /*3c20*/  P2R R33, PR, RZ, 0x20 ;  /* 0x00000020ff217803 */ /* 0x001fe40000000000 */
[----:B------:R-:W-:Y:S02]  /*3c30*/  LOP3.LUT P5, RZ, R25, 0x1000, RZ, 0xc0, !PT ;  /* 0x0000100019ff7812 */ /* 0x000fe400078ac0ff */
[----:B------:R-:W-:Y:S02]  /*3c40*/  PRMT R8, RZ, 0x5410, RZ ;  /* 0x00005410ff087816 */ /* 0x000fe400000000ff */
[----:B------:R-:W-:Y:S02]  /*3c50*/  PRMT R9, RZ, 0x5410, RZ ;  /* 0x00005410ff097816 */ /* 0x000fe400000000ff */
[----:B-1----:R-:W-:Y:S02]  /*3c60*/  PRMT R10, RZ, 0x5410, RZ ;  /* 0x00005410ff0a7816 */ /* 0x002fe400000000ff */
[----:B------:R-:W-:-:S02]  /*3c70*/  PRMT R11, RZ, 0x5410, RZ ;  /* 0x00005410ff0b7816 */ /* 0x000fc400000000ff */
[----:B------:R-:W-:Y:S02]  /*3c80*/  @!P4 PRMT R8, R19, 0x7610, R8 ;  /* 0x000076101308c816 */ /* 0x000fe40000000008 */
[----:B------:R-:W-:Y:S02]  /*3c90*/  @!P4 PRMT R9, R18, 0x7610, R9 ;  /* 0x000076101209c816 */ /* 0x000fe40000000009 */
[----:B------:R-:W-:Y:S02]  /*3ca0*/  @!P5 PRMT R10, R20, 0x7610, R10 ;  /* 0x00007610140ad816 */ /* 0x000fe4000000000a */
[----:B------:R-:W-:Y:S02]  /*3cb0*/  @!P5 PRMT R11, R22, 0x7610, R11 ;  /* 0x00007610160bd816 */ /* 0x000fe4000000000b */
[----:B------:R-:W-:Y:S02]  /*3cc0*/  @!P4 PRMT R8, R8, 0x7610, R19 ;  /* 0x000076100808c816 */ /* 0x000fe40000000013 */
[----:B------:R-:W-:-:S02]  /*3cd0*/  @!P4 PRMT R9, R9, 0x7610, R18 ;  /* 0x000076100909c816 */ /* 0x000fc40000000012 */
[----:B------:R-:W-:Y:S02]  /*3ce0*/  @!P5 PRMT R10, R10, 0x7610, R20 ;  /* 0x000076100a0ad816 */ /* 0x000fe40000000014 */
[----:B------:R-:W-:Y:S02]  /*3cf0*/  @!P5 PRMT R11, R11, 0x7610, R22 ;  /* 0x000076100b0bd816 */ /* 0x000fe40000000016 */
[C---:B------:R-:W-:Y:S02]  /*3d00*/  LOP3.LUT P4, RZ, R25.reuse, 0x400, RZ, 0xc0, !PT ;  /* 0x0000040019ff7812 */ /* 0x040fe4000788c0ff */
[----:B------:R-:W-:Y:S02]  /*3d10*/  LOP3.LUT P5, RZ, R25, 0x200, RZ, 0xc0, !PT ;  /* 0x0000020019ff7812 */ /* 0x000fe400078ac0ff */
[----:B------:R-:W-:Y:S02]  /*3d20*/  PRMT R78, RZ, 0x7610, R78 ;  /* 0x00007610ff4e7816 */ /* 0x000fe4000000004e */
[----:B------:R-:W-:-:S02]  /*3d30*/  ISETP.NE.AND P2, PT, R60, RZ, PT ;  /* 0x000000ff3c00720c */ /* 0x000fc40003f45270 */
[----:B------:R-:W-:Y:S02]  /*3d40*/  @!P1 PRMT R78, R59, 0x7632, R78 ;  /* 0x000076323b4e9816 */ /* 0x000fe4000000004e */
[----:B------:R-:W-:Y:S02]  /*3d50*/  LOP3.LUT P1, RZ, R25, 0x4000, RZ, 0xc0, !PT ;  /* 0x0000400019ff7812 */ /* 0x000fe4000782c0ff */
[----:B---3--:R-:W-:Y:S02]  /*3d60*/  PRMT R14, RZ, 0x5410, RZ ;  /* 0x00005410ff0e7816 */ /* 0x008fe400000000ff */
[----:B------:R-:W-:Y:S02]  /*3d70*/  PRMT R15, RZ, 0x5410, RZ ;  /* 0x00005410ff0f7816 */ /* 0x000fe400000000ff */
[----:B------:R-:W-:Y:S02]  /*3d80*/  PRMT R16, RZ, 0x5410, RZ ;  /* 0x00005410ff107816 */ /* 0x000fe400000000ff */
[----:B------:R-:W-:-:S02]  /*3d90*/  PRMT R17, RZ, 0x5410, RZ ;  /* 0x00005410ff117816 */ /* 0x000fc400000000ff */
[----:B------:R-:W-:Y:S02]  /*3da0*/  @!P4 PRMT R14, R28, 0x7610, R14 ;  /* 0x000076101c0ec816 */ /* 0x000fe4000000000e */
[----:B------:R-:W-:Y:S02]  /*3db0*/  @!P4 PRMT R15, R30, 0x7610, R15 ;  /* 0x000076101e0fc816 */ /* 0x000fe4000000000f */
[----:B------:R-:W-:Y:S02]  /*3dc0*/  @!P5 PRMT R16, R32, 0x7610, R16 ;  /* 0x000076102010d816 */ /* 0x000fe40000000010 */
[----:B------:R-:W-:Y:S01]  /*3dd0*/  @!P5 PRMT R17, R34, 0x7610, R17 ;  /* 0x000076102211d816 */ /* 0x000fe20000000011 */
[----:B------:R0:W-:Y:S01]  /*3de0*/  STL [R1+0x3c], R19 ;  /* 0x00003c1301007387 */ /* 0x0001e20000100800 */
[----:B------:R-:W-:Y:S02]  /*3df0*/  @!P4 PRMT R14, R14, 0x7610, R28 ;  /* 0x000076100e0ec816 */ /* 0x000fe4000000001c */
[----:B------:R-:W-:Y:S01]  /*3e00*/  @!P4 PRMT R15, R15, 0x7610, R30 ;  /* 0x000076100f0fc816 */ /* 0x000fe2000000001e */
[----:B------:R1:W-:Y:S01]  /*3e10*/  STL [R1+0xbc], R18 ;  /* 0x0000bc1201007387 */ /* 0x0003e20000100800 */
[----:B------:R-:W-:-:S02]  /*3e20*/  @!P5 PRMT R16, R16, 0x7610, R32 ;  /* 0x000076101010d816 */ /* 0x000fc40000000020 */
[----:B------:R-:W-:Y:S02]  /*3e30*/  @!P5 PRMT R17, R17, 0x7610, R34 ;  /* 0x000076101111d816 */ /* 0x000fe40000000022 */
[----:B------:R-:W-:Y:S02]  /*3e40*/  PRMT R87, RZ, 0x5410, RZ ;  /* 0x00005410ff577816 */ /* 0x000fe400000000ff */
[----:B0-----:R-:W-:Y:S02]  /*3e50*/  PRMT R19, RZ, 0x5410, RZ ;  /* 0x00005410ff137816 */ /* 0x001fe400000000ff */
[C---:B------:R-:W-:Y:S02]  /*3e60*/  LOP3.LUT P4, RZ, R25.reuse, 0x80, RZ, 0xc0, !PT ;  /* 0x0000008019ff7812 */ /* 0x040fe4000788c0ff */
[----:B-1----:R-:W-:Y:S02]  /*3e70*/  PRMT R18, RZ, 0x5410, RZ ;  /* 0x00005410ff127816 */ /* 0x002fe400000000ff */
[----:B------:R-:W-:Y:S01]  /*3e80*/  LOP3.LUT P5, RZ, R25, 0x40, RZ, 0xc0, !PT ;  /* 0x0000004019ff7812 */ /* 0x000fe200078ac0ff */
[----:B------:R0:W-:Y:S01]  /*3e90*/  STL [R1+0xb0], R42 ;  /* 0x0000b02a01007387 */ /* 0x0001e20000100800 */
[----:B------:R-:W-:-:S02]  /*3ea0*/  @!P2 PRMT R18, R0, 0x7610, R18 ;  /* 0x000076100012a816 */ /* 0x000fc40000000012 */
[----:B------:R-:W-:Y:S02]  /*3eb0*/  @!P2 PRMT R19, R5, 0x7610, R19 ;  /* 0x000076100513a816 */ /* 0x000fe40000000013 */
[----:B------:R-:W-:Y:S01]  /*3ec0*/  @!P1 PRMT R87, R43, 0x7632, R87 ;  /* 0x000076322b579816 */ /* 0x000fe20000000057 */
[----:B------:R-:W-:Y:S01]  /*3ed0*/  STL [R1+0xb8], R23 ;  /* 0x0000b81701007387 */ /* 0x000fe20000100800 */
[----:B------:R-:W-:Y:S02]  /*3ee0*/  @!P2 PRMT R18, R18, 0x7610, R0 ;  /* 0x000076101212a816 */ /* 0x000fe40000000000 */
[----:B0-----:R-:W-:Y:S01]  /*3ef0*/  PRMT R42, RZ, 0x7610, R42 ;  /* 0x00007610ff2a7816 */ /* 0x001fe2000000002a */
[----:B------:R0:W-:Y:S01]  /*3f00*/  STL [R1+0x40], R20 ;  /* 0x0000401401007387 */ /* 0x0001e20000100800 */
[----:B------:R-:W-:Y:S02]  /*3f10*/  @!P2 PRMT R19, R19, 0x7610, R5 ;  /* 0x000076101313a816 */ /* 0x000fe40000000005 */
[----:B------:R-:W-:Y:S01]  /*3f20*/  @!P1 PRMT R87, R87, 0x5410, R23 ;  /* 0x0000541057579816 */ /* 0x000fe20000000017 */
[----:B------:R1:W-:Y:S01]  /*3f30*/  STL [R1+0xc0], R22 ;  /* 0x0000c01601007387 */ /* 0x0003e20000100800 */
[----:B------:R-:W-:-:S02]  /*3f40*/  @!P1 PRMT R42, R23, 0x7632, R42 ;  /* 0x00007632172a9816 */ /* 0x000fc4000000002a */
[----:B------:R-:W-:Y:S02]  /*3f50*/  ISETP.NE.AND P2, PT, R21, RZ, PT ;  /* 0x000000ff1500720c */ /* 0x000fe40003f45270 */
[----:B------:R-:W-:Y:S02]  /*3f60*/  PRMT R21, RZ, 0x5410, RZ ;  /* 0x00005410ff157816 */ /* 0x000fe400000000ff */
[----:B0-----:R-:W-:Y:S02]  /*3f70*/  PRMT R20, RZ, 0x5410, RZ ;  /* 0x00005410ff147816 */ /* 0x001fe400000000ff */
[----:B------:R-:W-:Y:S02]  /*3f80*/  PRMT R23, RZ, 0x5410, RZ ;  /* 0x00005410ff177816 */ /* 0x000fe400000000ff */
[----:B-1----:R-:W-:Y:S02]  /*3f90*/  PRMT R22, RZ, 0x5410, RZ ;  /* 0x00005410ff167816 */ /* 0x002fe400000000ff */
[----:B------:R-:W-:-:S02]  /*3fa0*/  @!P4 PRMT R20, R2, 0x7610, R20 ;  /* 0x000076100214c816 */ /* 0x000fc40000000014 */
[----:B------:R-:W-:Y:S01]  /*3fb0*/  @!P4 PRMT R21, R4, 0x7610, R21 ;  /* 0x000076100415c816 */ /* 0x000fe20000000015 */
[----:B------:R0:W-:Y:S01]  /*3fc0*/  STL [R1+0x44], R24 ;  /* 0x0000441801007387 */ /* 0x0001e20000100800 */
[----:B------:R-:W-:Y:S02]  /*3fd0*/  @!P5 PRMT R22, R81, 0x7610, R22 ;  /* 0x000076105116d816 */ /* 0x000fe40000000016 */
[----:B------:R-:W-:Y:S01]  /*3fe0*/  @!P5 PRMT R23, R76, 0x7610, R23 ;  /* 0x000076104c17d816 */ /* 0x000fe20000000017 */
[----:B------:R1:W-:Y:S01]  /*3ff0*/  STL [R1+0xc4], R26 ;  /* 0x0000c41a01007387 */ /* 0x0003e20000100800 */
[----:B------:R-:W-:Y:S02]  /*4000*/  @!P4 PRMT R20, R20, 0x7610, R2 ;  /* 0x000076101414c816 */ /* 0x000fe40000000002 */
[----:B------:R-:W-:Y:S01]  /*4010*/  @!P4 PRMT R21, R21, 0x7610, R4 ;  /* 0x000076101515c816 */ /* 0x000fe20000000004 */
[----:B------:R3:W-:Y:S01]  /*4020*/  STL [R1+0x48], R28 ;  /* 0x0000481c01007387 */ /* 0x0007e20000100800 */
[----:B------:R-:W-:-:S02]  /*4030*/  @!P5 PRMT R22, R22, 0x7610, R81 ;  /* 0x000076101616d816 */ /* 0x000fc40000000051 */
[----:B------:R-:W-:Y:S01]  /*4040*/  @!P5 PRMT R23, R23, 0x7610, R76 ;  /* 0x000076101717d816 */ /* 0x000fe2000000004c */
[----:B------:R3:W-:Y:S01]  /*4050*/  STL [R1+0xc8], R30 ;  /* 0x0000c81e01007387 */ /* 0x0007e20000100800 */
[C---:B------:R-:W-:Y:S02]  /*4060*/  LOP3.LUT P4, RZ, R25.reuse, 0x10, RZ, 0xc0, !PT ;  /* 0x0000001019ff7812 */ /* 0x040fe4000788c0ff */
[----:B------:R-:W-:Y:S01]  /*4070*/  LOP3.LUT P5, RZ, R25, 0x4, RZ, 0xc0, !PT ;  /* 0x0000000419ff7812 */ /* 0x000fe200078ac0ff */
[----:B------:R4:W-:Y:S01]  /*4080*/  STL [R1+0x4c], R32 ;  /* 0x00004c2001007387 */ /* 0x0009e20000100800 */
[----:B0-----:R-:W-:Y:S02]  /*4090*/  PRMT R24, RZ, 0x5410, RZ ;  /* 0x00005410ff187816 */ /* 0x001fe400000000ff */
[----:B------:R-:W-:Y:S01]  /*40a0*/  PRMT R25, RZ, 0x5410, RZ ;  /* 0x00005410ff197816 */ /* 0x000fe200000000ff */
[----:B------:R0:W-:Y:S01]  /*40b0*/  STL [R1+0xcc], R34 ;  /* 0x0000cc2201007387 */ /* 0x0001e20000100800 */
[----:B------:R-:W-:-:S02]  /*40c0*/  @!P3 PRMT R24, R75, 0x7610, R24 ;  /* 0x000076104b18b816 */ /* 0x000fc40000000018 */
[----:B------:R-:W-:Y:S01]  /*40d0*/  @!P3 PRMT R25, R74, 0x7610, R25 ;  /* 0x000076104a19b816 */ /* 0x000fe20000000019 */
[----:B------:R2:W-:Y:S01]  /*40e0*/  STL [R1+0x38], R43 ;  /* 0x0000382b01007387 */ /* 0x0005e20000100800 */
[----:B------:R-:W-:Y:S02]  /*40f0*/  @!P3 PRMT R24, R24, 0x7610, R75 ;  /* 0x000076101818b816 */ /* 0x000fe4000000004b */
[----:B------:R-:W-:Y:S01]  /*4100*/  @!P3 PRMT R25, R25, 0x7610, R74 ;  /* 0x000076101919b816 */ /* 0x000fe2000000004a */
[----:B------:R2:W-:Y:S01]  /*4110*/  STL [R1+0x50], R0 ;  /* 0x0000500001007387 */ /* 0x0005e20000100800 */
[----:B------:R-:W-:Y:S02]  /*4120*/  ISETP.NE.AND P3, PT, R27, RZ, PT ;  /* 0x000000ff1b00720c */ /* 0x000fe40003f65270 */
[----:B-1----:R-:W-:Y:S02]  /*4130*/  PRMT R26, RZ, 0x5410, RZ ;  /* 0x00005410ff1a7816 */ /* 0x002fe400000000ff */
[----:B------:R-:W-:Y:S01]  /*4140*/  SHF.L.U32 R3, R3, 0x1, RZ ;  /* 0x0000000103037819 */ /* 0x000fe200000006ff */
[----:B------:R1:W-:Y:S01]  /*4150*/  STL [R1+0x54], R2 ;  /* 0x0000540201007387 */ /* 0x0003e20000100800 */
[----:B------:R-:W-:-:S02]  /*4160*/  PRMT R27, RZ, 0x5410, RZ ;  /* 0x00005410ff1b7816 */ /* 0x000fc400000000ff */
[----:B------:R-:W-:Y:S01]  /*4170*/  @!P4 PRMT R26, R73, 0x7610, R26 ;  /* 0x00007610491ac816 */ /* 0x000fe2000000001a */
[----:B------:R-:W-:Y:S01]  /*4180*/  STL [R1+0xd0], R5 ;  /* 0x0000d00501007387 */ /* 0x000fe20000100800 */
[----:B------:R-:W-:Y:S02]  /*4190*/  @!P4 PRMT R27, R47, 0x7610, R27 ;  /* 0x000076102f1bc816 */ /* 0x000fe4000000001b */
[----:B------:R-:W-:Y:S01]  /*41a0*/  @!P4 PRMT R26, R26, 0x7610, R73 ;  /* 0x000076101a1ac816 */ /* 0x000fe20000000049 */
[----:B------:R-:W-:Y:S01]  /*41b0*/  STL [R1+0xd4], R4 ;  /* 0x0000d40401007387 */ /* 0x000fe20000100800 */
[----:B------:R-:W-:Y:S02]  /*41c0*/  @!P4 PRMT R27, R27, 0x7610, R47 ;  /* 0x000076101b1bc816 */ /* 0x000fe4000000002f */
[----:B------:R-:W-:Y:S01]  /*41d0*/  ISETP.NE.AND P4, PT, R29, RZ, PT ;  /* 0x000000ff1d00720c */ /* 0x000fe20003f85270 */
[----:B------:R-:W-:Y:S01]  /*41e0*/  UIMAD.WIDE UR6, UR8, 0x8, UR6 ;  /* 0x00000008080678a5 */ /* 0x000fe2000f8e0206 */
[----:B---3--:R-:W-:Y:S01]  /*41f0*/  PRMT R28, RZ, 0x5410, RZ ;  /* 0x00005410ff1c7816 */ /* 0x008fe200000000ff */
[----:B------:R3:W-:Y:S01]  /*4200*/  STL [R1+0xac], R59 ;  /* 0x0000ac3b01007387 */ /* 0x0007e20000100800 */
[----:B------:R-:W-:-:S02]  /*4210*/  PRMT R29, RZ, 0x5410, RZ ;  /* 0x00005410ff1d7816 */ /* 0x000fc400000000ff */
[----:B------:R-:W-:Y:S01]  /*4220*/  PRMT R30, RZ, 0x5410, RZ ;  /* 0x00005410ff1e7816 */ /* 0x000fe200000000ff */
[----:B------:R-:W3:Y:S01]  /*4230*/  @!P2 LDG.E R48, desc[UR10][R104.64] ;  /* 0x0000000a6830a981 */ /* 0x000ee2000c1e1900 */
[----:B------:R-:W-:Y:S02]  /*4240*/  PRMT R86, RZ, 0x7610, R86 ;  /* 0x00007610ff567816 */ /* 0x000fe40000000056 */
[----:B------:R-:W-:Y:S01]  /*4250*/  PRMT R41, RZ, 0x5410, RZ ;  /* 0x00005410ff297816 */ /* 0x000fe200000000ff */
[----:B------:R3:W-:Y:S02]  /*4260*/  STL [R1+0xb4], R45 ;  /* 0x0000b42d01007387 */ /* 0x0007e40000100800 */
[----:B----4-:R-:W-:Y:S02]  /*4270*/  @!P4 PRMT R28, R69, 0x7610, R28 ;  /* 0x00007610451cc816 */ /* 0x010fe4000000001c */
[----:B------:R-:W-:Y:S01]  /*4280*/  @!P4 PRMT R29, R68, 0x7610, R29 ;  /* 0x00007610441dc816 */ /* 0x000fe2000000001d */
[----:B------:R-:W4:Y:S01]  /*4290*/  @!P2 LDG.E R54, desc[UR10][R102.64] ;  /* 0x0000000a6636a981 */ /* 0x000f22000c1e1900 */
[----:B------:R-:W-:-:S02]  /*42a0*/  @!P4 PRMT R28, R28, 0x7610, R69 ;  /* 0x000076101c1cc816 */ /* 0x000fc40000000045 */
[----:B------:R-:W-:Y:S02]  /*42b0*/  @!P4 PRMT R29, R29, 0x7610, R68 ;  /* 0x000076101d1dc816 */ /* 0x000fe40000000044 */
[----:B------:R-:W-:Y:S02]  /*42c0*/  ISETP.NE.AND P4, PT, R31, RZ, PT ;  /* 0x000000ff1f00720c */ /* 0x000fe40003f85270 */
[----:B------:R-:W-:Y:S02]  /*42d0*/  PRMT R31, RZ, 0x5410, RZ ;  /* 0x00005410ff1f7816 */ /* 0x000fe400000000ff */
[----:B------:R-:W-:Y:S02]  /*42e0*/  PRMT R32, RZ, 0x5410, RZ ;  /* 0x00005410ff207816 */ /* 0x000fe400000000ff */
[----:B0-----:R-:W-:Y:S02]  /*42f0*/  PRMT R34, RZ, 0x5410, RZ ;  /* 0x00005410ff227816 */ /* 0x001fe400000000ff */
[----:B------:R-:W-:-:S04]  /*4300*/  @!P5 PRMT R30, R66, 0x7610, R30 ;  /* 0x00007610421ed816 */ /* 0x000fc8000000001e */
[----:B------:R-:W-:Y:S02]  /*4310*/  @!P5 PRMT R30, R30, 0x7610, R66 ;  /* 0x000076101e1ed816 */ /* 0x000fe40000000042 */
[----:B------:R-:W-:-:S04]  /*4320*/  @!P5 PRMT R31, R65, 0x7610, R31 ;  /* 0x00007610411fd816 */ /* 0x000fc8000000001f */
[----:B------:R-:W-:Y:S02]  /*4330*/  @!P5 PRMT R31, R31, 0x7610, R65 ;  /* 0x000076101f1fd816 */ /* 0x000fe40000000041 */
[----:B------:R-:W-:Y:S02]  /*4340*/  ISETP.NE.AND P5, PT, R33, RZ, PT ;  /* 0x000000ff2100720c */ /* 0x000fe40003fa5270 */
[----:B------:R-:W-:-:S11]  /*4350*/  PRMT R33, RZ, 0x5410, RZ ;  /* 0x00005410ff217816 */ /* 0x000fd600000000ff */
[----:B--2---:R-:W-:-:S04]  /*4360*/  @!P5 PRMT R32, R44, 0x7610, R32 ;  /* 0x000076102c20d816 */ /* 0x004fc80000000020 */
[----:B------:R-:W-:Y:S02]  /*4370*/  @!P5 PRMT R32, R32, 0x7610, R44 ;  /* 0x000076102020d816 */ /* 0x000fe4000000002c */
[----:B------:R-:W-:-:S04]  /*4380*/  @!P5 PRMT R33, R49, 0x7610, R33 ;  /* 0x000076103121d816 */ /* 0x000fc80000000021 */
[----:B------:R-:W-:Y:S02]  /*4390*/  @!P5 PRMT R33, R33, 0x7610, R49 ;  /* 0x000076102121d816 */ /* 0x000fe40000000031 */
[----:B------:R-:W-:Y:S02]  /*43a0*/  ISETP.NE.AND P5, PT, R35, RZ, PT ;  /* 0x000000ff2300720c */ /* 0x000fe40003fa5270 */
[----:B------:R-:W-:Y:S02]  /*43b0*/  PRMT R35, RZ, 0x5410, RZ ;  /* 0x00005410ff237816 */ /* 0x000fe400000000ff */
[----:B------:R-:W-:Y:S02]  /*43c0*/  @!P6 PRMT R34, R55, 0x7610, R34 ;  /* 0x000076103722e816 */ /* 0x000fe40000000022 */
[----:B------:R-:W-:Y:S02]  /*43d0*/  @!P6 PRMT R35, R56, 0x7610, R35 ;  /* 0x000076103823e816 */ /* 0x000fe40000000023 */
[----:B------:R-:W-:-:S02]  /*43e0*/  @!P6 PRMT R34, R34, 0x7610, R55 ;  /* 0x000076102222e816 */ /* 0x000fc40000000037 */
[----:B------:R-:W-:Y:S02]  /*43f0*/  @!P6 PRMT R35, R35, 0x7610, R56 ;  /* 0x000076102323e816 */ /* 0x000fe40000000038 */
[----:B------:R-:W-:Y:S02]  /*4400*/  ISETP.NE.AND P6, PT, R40, RZ, PT ;  /* 0x000000ff2800720c */ /* 0x000fe40003fc5270 */
[----:B------:R-:W-:Y:S02]  /*4410*/  PRMT R40, RZ, 0x5410, RZ ;  /* 0x00005410ff287816 */ /* 0x000fe400000000ff */
[----:B------:R-:W-:Y:S01]  /*4420*/  @!P1 PRMT R86, R43, 0x7610, R86 ;  /* 0x000076102b569816 */ /* 0x000fe20000000056 */
[----:B------:R-:W-:Y:S01]  /*4430*/  HFMA2 R43, -RZ, RZ, 0, 0 ;  /* 0x00000000ff2b7431 */ /* 0x000fe200000001ff */
[----:B------:R-:W-:Y:S02]  /*4440*/  @!P0 PRMT R40, R57, 0x7610, R40 ;  /* 0x0000761039288816 */ /* 0x000fe40000000028 */
[----:B------:R-:W-:-:S02]  /*4450*/  @!P0 PRMT R41, R58, 0x7610, R41 ;  /* 0x000076103a298816 */ /* 0x000fc40000000029 */
[----:B------:R-:W-:Y:S02]  /*4460*/  @!P0 PRMT R40, R40, 0x7610, R57 ;  /* 0x0000761028288816 */ /* 0x000fe40000000039 */
[----:B------:R-:W-:Y:S02]  /*4470*/  @!P0 PRMT R41, R41, 0x7610, R58 ;  /* 0x0000761029298816 */ /* 0x000fe4000000003a */
[----:B------:R-:W-:Y:S01]  /*4480*/  ISETP.NE.AND P0, PT, RZ, UR9, PT ;  /* 0x00000009ff007c0c */ /* 0x000fe2000bf05270 */
[----:B------:R0:W2:Y:S01]  /*4490*/  @!P5 LDG.E R43, desc[UR10][R50.64] ;  /* 0x0000000a322bd981 */ /* 0x0000a2000c1e1900 */
[----:B------:R-:W-:-:S06]  /*44a0*/  MOV R0, RZ ;  /* 0x000000ff00007202 */ /* 0x000fcc0000000f00 */
[----:B------:R1:W2:Y:S01]  /*44b0*/  @!P6 LDG.E R0, desc[UR10][R6.64] ;  /* 0x0000000a0600e981 */ /* 0x0002a2000c1e1900 */
[----:B0-----:R-:W-:-:S06]  /*44c0*/  CS2R R50, SRZ ;  /* 0x0000000000327805 */ /* 0x001fcc000001ff00 */
[----:B------:R0:W2:Y:S01]  /*44d0*/  @!P6 LDG.E R50, desc[UR10][R82.64] ;  /* 0x0000000a5232e981 */ /* 0x0000a2000c1e1900 */
[----:B-1----:R-:W1:Y:S01]  /*44e0*/  @P0 LDC.64 R6, c[0x0][0x3b0] ;  /* 0x0000ec00ff060b82 */ /* 0x002e620000000a00 */
[----:B------:R-:W-:Y:S02]  /*44f0*/  LOP3.LUT R3, R3, 0x3e, RZ, 0xc0, !PT ;  /* 0x0000003e03037812 */ /* 0x000fe400078ec0ff */
[----:B------:R-:W-:Y:S02]  /*4500*/  MOV R2, UR13 ;  /* 0x0000000d00027c02 */ /* 0x000fe40008000f00 */
[----:B------:R-:W-:Y:S01]  /*4510*/  MOV R60, RZ ;  /* 0x000000ff003c7202 */ /* 0x000fe20000000f00 */
[----:B---3--:R-:W-:Y:S01]  /*4520*/  HFMA2 R59, -RZ, RZ, 0, 0 ;  /* 0x00000000ff3b7431 */ /* 0x008fe200000001ff */
[----:B------:R-:W-:Y:S01]  /*4530*/  ISETP.NE.AND P1, PT, R46, RZ, PT ;  /* 0x000000ff2e00720c */ /* 0x000fe20003f25270 */
[----:B------:R-:W3:Y:S01]  /*4540*/  @!P5 LDG.E R51, desc[UR10][R88.64] ;  /* 0x0000000a5833d981 */ /* 0x000ee2000c1e1900 */
[----:B0-----:R-:W0:Y:S01]  /*4550*/  LDC.64 R82, c[0x0][0x3a8] ;  /* 0x0000ea00ff527b82 */ /* 0x001e220000000a00 */
[----:B------:R-:W-:Y:S01]  /*4560*/  LEA R2, R2, R3, 0x6 ;  /* 0x0000000302027211 */ /* 0x000fe200078e30ff */
[----:B------:R-:W-:-:S09]  /*4570*/  HFMA2 R46, -RZ, RZ, 0, 0 ;  /* 0x00000000ff2e7431 */ /* 0x000fd200000001ff */
[----:B------:R-:W2:Y:S01]  /*4580*/  @!P1 LDG.E R60, desc[UR10][R106.64] ;  /* 0x0000000a6a3c9981 */ /* 0x000ea2000c1e1900 */
[----:B-1----:R-:W-:-:S03]  /*4590*/  @P0 IMAD.WIDE R6, R2, 0x4, R6 ;  /* 0x0000000402060825 */ /* 0x002fc600078e0206 */
[----:B------:R1:W3:Y:S01]  /*45a0*/  @!P3 LDG.E R46, desc[UR10][R52.64] ;  /* 0x0000000a342eb981 */ /* 0x0002e2000c1e1900 */
[----:B------:R-:W-:-:S03]  /*45b0*/  MOV R45, RZ ;  /* 0x000000ff002d7202 */ /* 0x000fc60000000f00 */
[----:B------:R-:W3:Y:S01]  /*45c0*/  @!P1 LDG.E R59, desc[UR10][R108.64] ;  /* 0x0000000a6c3b9981 */ /* 0x000ee2000c1e1900 */
[----:B0-----:R-:W-:Y:S01]  /*45d0*/  IMAD.WIDE R4, R2, 0x4, R82 ;  /* 0x0000000402047825 */ /* 0x001fe200078e0252 */
[----:B------:R-:W-:Y:S02]  /*45e0*/  CS2R R2, SRZ ;  /* 0x0000000000027805 */ /* 0x000fe4000001ff00 */
[----:B-1----:R-:W-:Y:S01]  /*45f0*/  CS2R R52, SRZ ;  /* 0x0000000000347805 */ /* 0x002fe2000001ff00 */
[----:B------:R-:W3:Y:S04]  /*4600*/  @!P4 LDG.E R45, desc[UR10][R98.64] ;  /* 0x0000000a622dc981 */ /* 0x000ee8000c1e1900 */
[----:B------:R0:W5:Y:S04]  /*4610*/  @P0 LDG.E.64 R2, desc[UR10][R6.64] ;  /* 0x0000000a06020981 */ /* 0x000168000c1e1b00 */
[----:B------:R-:W3:Y:S04]  /*4620*/  @!P3 LDG.E R53, desc[UR10][R100.64] ;  /* 0x0000000a6435b981 */ /* 0x000ee8000c1e1900 */
[----:B------:R-:W3:Y:S01]  /*4630*/  @!P4 LDG.E R52, desc[UR10][R96.64] ;  /* 0x0000000a6034c981 */ /* 0x000ee2000c1e1900 */
[----:B0-----:R-:W-:-:S02]  /*4640*/  MOV R6, UR6 ;  /* 0x0000000600067c02 */ /* 0x001fc40008000f00 */
[----:B------:R-:W-:Y:S01]  /*4650*/  MOV R7, UR7 ;  /* 0x0000000700077c02 */ /* 0x000fe20008000f00 */
[----:B------:R-:W5:Y:S05]  /*4660*/  LDG.E.64 R4, desc[UR10][R4.64] ;  /* 0x0000000a04047981 */ /* 0x000f6a000c1e1b00 */
[----:B------:R-:W2:Y:S01]  /*4670*/  LDG.E.64 R6, desc[UR10][R6.64] ;  /* 0x0000000a06067981 */ /* 0x000ea2000c1e1b00 */
[----:B------:R-:W-:-:S03]  /*4680*/  PRMT R88, R88, 0x5410, RZ ;  /* 0x0000541058587816 */ /* 0x000fc600000000ff */
[----:B------:R0:W-:Y:S02]  /*4690*/  STL [R1+0x6c], R44 ;  /* 0x00006c2c01007387 */ /* 0x0001e40000100800 */
[----:B0-----:R-:W-:Y:S02]  /*46a0*/  PRMT R44, RZ, 0x7610, R44 ;  /* 0x00007610ff2c7816 */ /* 0x001fe4000000002c */
[----:B------:R-:W-:Y:S04]  /*46b0*/  STL [R1+0x58], R81 ;  /* 0x0000585101007387 */ /* 0x000fe80000100800 */
        /* <DEDUP_REMOVED lines=11> */
[----:B------:R-:W-:Y:S01]  /*4770*/  STL [R1+0xf4], R58 ;  /* 0x0000f43a01007387 */ /* 0x000fe20000100800 */
[----:B------:R-:W-:Y:S01]  /*4780*/  PRMT R89, RZ, 0x7610, R89 ;  /* 0x00007610ff597816 */ /* 0x000fe20000000059 */
[----:B------:R-:W-:Y:S01]  /*4790*/  UISETP.NE.AND UP1, UPT, UR9, URZ, UPT ;  /* 0x000000ff0900728c */ /* 0x000fe2000bf25270 */
[----:B------:R-:W-:Y:S01]  /*47a0*/  PRMT R90, R90, 0x5410, RZ ;  /* 0x000054105a5a7816 */ /* 0x000fe200000000ff */
[----:B------:R0:W-:Y:S04]  /*47b0*/  STL [R1+0xe0], R47 ;  /* 0x0000e02f01007387 */ /* 0x0001e80000100800 */
[----:B------:R1:W-:Y:S01]  /*47c0*/  STL [R1+0xec], R49 ;  /* 0x0000ec3101007387 */ /* 0x0003e20000100800 */
[----:B------:R-:W-:-:S03]  /*47d0*/  @!P2 PRMT R44, R48, 0x7610, R44 ;  /* 0x00007610302ca816 */ /* 0x000fc6000000002c */
[----:B------:R2:W-:Y:S04]  /*47e0*/  STL [R1+0x7c], R48 ;  /* 0x00007c3001007387 */ /* 0x0005e80000100800 */
[----:B----4-:R-:W-:Y:S01]  /*47f0*/  STL [R1+0xfc], R54 ;  /* 0x0000fc3601007387 */ /* 0x010fe20000100800 */
[----:B------:R-:W-:Y:S02]  /*4800*/  PRMT R44, R44, 0x5410, RZ ;  /* 0x000054102c2c7816 */ /* 0x000fe400000000ff */
[----:B0-----:R-:W-:Y:S02]  /*4810*/  PRMT R47, R47, 0x5410, RZ ;  /* 0x000054102f2f7816 */ /* 0x001fe400000000ff */
[----:B-1----:R-:W-:Y:S02]  /*4820*/  PRMT R49, RZ, 0x5410, RZ ;  /* 0x00005410ff317816 */ /* 0x002fe400000000ff */
[----:B------:R-:W-:-:S02]  /*4830*/  PRMT R91, RZ, 0x7610, R91 ;  /* 0x00007610ff5b7816 */ /* 0x000fc4000000005b */
[----:B------:R-:W-:Y:S02]  /*4840*/  @!P2 PRMT R49, R49, 0x5410, R54 ;  /* 0x000054103131a816 */ /* 0x000fe40000000036 */
[----:B------:R-:W-:Y:S02]  /*4850*/  PRMT R42, R42, 0x5410, RZ ;  /* 0x000054102a2a7816 */ /* 0x000fe400000000ff */
[----:B------:R-:W-:Y:S01]  /*4860*/  @!P2 PRMT R49, R54, 0x7632, R49 ;  /* 0x000076323631a816 */ /* 0x000fe20000000031 */
[----:B------:R-:W-:Y:S01]  /*4870*/  UMOV UR17, 0x3f800000 ;  /* 0x3f80000000117882 */ /* 0x000fe20000000000 */
[----:B--2---:R-:W-:-:S13]  /*4880*/  R2UR UR16, R6 ;  /* 0x00000000061072ca */ /* 0x004fda00000e0000 */
[----:B------:R-:W-:-:S05]  /*4890*/  MOV R6, UR16 ;  /* 0x0000001000067c02 */ /* 0x000fca0008000f00 */
[----:B------:R-:W-:-:S05]  /*48a0*/  FFMA.FTZ R6, -R6, UR16, R7 ;  /* 0x0000001006067c23 */ /* 0x000fca0008010107 */
[----:B------:R-:W-:-:S13]  /*48b0*/  FSETP.GTU.FTZ.AND P0, PT, R6, RZ, PT ;  /* 0x000000ff0600720b */ /* 0x000fda0003f1c000 */
[----:B------:R-:W-:-:S05]  /*48c0*/  VOTEU.ANY UP0, P0 ;  /* 0x0000000000ff7886 */ /* 0x000fca0000000100 */
[----:B------:R-:W0:Y:S01]  /*48d0*/  @UP0 LDCU UR5, c[0x0][0x3c0] ;  /* 0x00007800ff0507ac */ /* 0x000e220008000800 */
[----:B------:R-:W-:Y:S02]  /*48e0*/  PLOP3.LUT P0, PT, PT, PT, UP0, 0x80, 0x8 ;  /* 0x000000000008781c */ /* 0x000fe40003f0f008 */
[----:B------:R-:W-:Y:S02]  /*48f0*/  @!P1 PRMT R88, R88, 0x5410, R60 ;  /* 0x0000541058589816 */ /* 0x000fe4000000003c */
[----:B------:R-:W-:Y:S02]  /*4900*/  PRMT R7, R7, 0x5410, RZ ;  /* 0x0000541007077816 */ /* 0x000fe400000000ff */
[----:B------:R-:W-:-:S07]  /*4910*/  PRMT R88, RZ, 0x7610, R88 ;  /* 0x00007610ff587816 */ /* 0x000fce0000000058 */
[----:B0-----:R-:W-:Y:S01]  /*4920*/  @P0 FADD.FTZ R6, R6, UR5 ;  /* 0x0000000506060e21 */ /* 0x001fe20008010000 */
[----:B------:R-:W-:-:S05]  /*4930*/  @!P2 PRMT R88, R48, 0x7632, R88 ;  /* 0x000076323058a816 */ /* 0x000fca0000000058 */
[----:B------:R-:W0:Y:S01]  /*4940*/  @P0 MUFU.RSQ R6, R6 ;  /* 0x0000000600060308 */ /* 0x000e220000001400 */
[----:B------:R-:W-:Y:S02]  /*4950*/  PRMT R48, RZ, 0x5410, RZ ;  /* 0x00005410ff307816 */ /* 0x000fe400000000ff */
[--C-:B---3--:R-:W-:Y:S01]  /*4960*/  @!P3 PRMT R7, R7, 0x5410, R46.reuse ;  /* 0x000054100707b816 */ /* 0x108fe2000000002e */
[----:B------:R-:W-:Y:S01]  /*4970*/  STL [R1+0x78], R59 ;  /* 0x0000783b01007387 */ /* 0x000fe20000100800 */
[----:B------:R-:W-:-:S03]  /*4980*/  @!P3 PRMT R48, R48, 0x7610, R46 ;  /* 0x000076103030b816 */ /* 0x000fc6000000002e */
[----:B------:R-:W-:Y:S01]  /*4990*/  STL [R1+0xf8], R60 ;  /* 0x0000f83c01007387 */ /* 0x000fe20000100800 */
[----:B------:R-:W-:-:S03]  /*49a0*/  PRMT R7, RZ, 0x7610, R7 ;  /* 0x00007610ff077816 */ /* 0x000fc60000000007 */
[----:B------:R-:W-:Y:S04]  /*49b0*/  STL [R1+0x100], R53 ;  /* 0x0001003501007387 */ /* 0x000fe80000100800 */
[----:B------:R-:W-:Y:S04]  /*49c0*/  STL [R1+0x104], R52 ;  /* 0x0001043401007387 */ /* 0x000fe80000100800 */
[----:B------:R-:W-:Y:S04]  /*49d0*/  STL [R1+0x108], R51 ;  /* 0x0001083301007387 */ /* 0x000fe80000100800 */
[----:B------:R-:W-:Y:S04]  /*49e0*/  STL [R1+0x8c], R50 ;  /* 0x00008c3201007387 */ /* 0x000fe80000100800 */
[----:B------:R-:W-:Y:S04]  /*49f0*/  STL [R1+0x10c], R0 ;  /* 0x00010c0001007387 */ /* 0x000fe80000100800 */
[----:B------:R1:W-:Y:S01]  /*4a00*/  STL [R1+0x80], R46 ;  /* 0x0000802e01007387 */ /* 0x0003e20000100800 */
[----:B------:R-:W-:-:S03]  /*4a10*/  @!P4 PRMT R7, R45, 0x7632, R7 ;  /* 0x000076322d07c816 */ /* 0x000fc60000000007 */
[----:B------:R2:W-:Y:S01]  /*4a20*/  STL [R1+0x84], R45 ;  /* 0x0000842d01007387 */ /* 0x0005e20000100800 */
[----:B-1----:R-:W-:-:S04]  /*4a30*/  PRMT R46, RZ, 0x5410, RZ ;  /* 0x00005410ff2e7816 */ /* 0x002fc800000000ff */
[----:B------:R-:W-:Y:S02]  /*4a40*/  @!P4 PRMT R46, R46, 0x5410, R45 ;  /* 0x000054102e2ec816 */ /* 0x000fe4000000002d */
[----:B--2---:R-:W-:Y:S01]  /*4a50*/  PRMT R45, RZ, 0x5410, RZ ;  /* 0x00005410ff2d7816 */ /* 0x004fe200000000ff */
[----:B------:R1:W-:Y:S01]  /*4a60*/  STL [R1+0x88], R43 ;  /* 0x0000882b01007387 */ /* 0x0003e20000100800 */
[----:B0-----:R-:W-:Y:S02]  /*4a70*/  @P0 R2UR UR5, R6 ;  /* 0x00000000060502ca */ /* 0x001fe400000e0000 */
[--C-:B------:R-:W-:Y:S02]  /*4a80*/  @!P5 PRMT R45, R45, 0x5410, R43.reuse ;  /* 0x000054102d2dd816 */ /* 0x100fe4000000002b */
[----:B------:R-:W-:Y:S02]  /*4a90*/  @!P5 PRMT R44, R44, 0x7610, R43 ;  /* 0x000076102c2cd816 */ /* 0x000fe4000000002b */
[----:B------:R-:W-:-:S02]  /*4aa0*/  @!P1 PRMT R47, R47, 0x5410, R59 ;  /* 0x000054102f2f9816 */ /* 0x000fc4000000003b */
[----:B------:R-:W-:Y:S02]  /*4ab0*/  @!P1 PRMT R89, R59, 0x7632, R89 ;  /* 0x000076323b599816 */ /* 0x000fe40000000059 */
[----:B------:R-:W-:Y:S02]  /*4ac0*/  @!P3 PRMT R90, R90, 0x7610, R53 ;  /* 0x000076105a5ab816 */ /* 0x000fe40000000035 */
[----:B-1----:R-:W-:Y:S02]  /*4ad0*/  PRMT R43, RZ, 0x5410, RZ ;  /* 0x00005410ff2b7816 */ /* 0x002fe400000000ff */
[----:B------:R-:W-:Y:S02]  /*4ae0*/  PRMT R47, RZ, 0x7610, R47 ;  /* 0x00007610ff2f7816 */ /* 0x000fe4000000002f */
[----:B------:R-:W-:Y:S02]  /*4af0*/  PRMT R90, RZ, 0x7610, R90 ;  /* 0x00007610ff5a7816 */ /* 0x000fe4000000005a */
[----:B------:R-:W-:-:S02]  /*4b00*/  PRMT R89, R89, 0x5410, RZ ;  /* 0x0000541059597816 */ /* 0x000fc400000000ff */
[----:B------:R-:W-:Y:S02]  /*4b10*/  @!P6 PRMT R43, R50, 0x7632, R43 ;  /* 0x00007632322be816 */ /* 0x000fe4000000002b */
[----:B------:R-:W-:Y:S02]  /*4b20*/  @!P1 PRMT R91, R60, 0x7632, R91 ;  /* 0x000076323c5b9816 */ /* 0x000fe4000000005b */
[----:B------:R-:W-:Y:S02]  /*4b30*/  @!P3 PRMT R48, R53, 0x7610, R48 ;  /* 0x000076103530b816 */ /* 0x000fe40000000030 */
[C---:B------:R-:W-:Y:S02]  /*4b40*/  @!P4 PRMT R47, R52.reuse, 0x7610, R47 ;  /* 0x00007610342fc816 */ /* 0x040fe4000000002f */
[----:B------:R-:W-:Y:S02]  /*4b50*/  @!P4 PRMT R46, R52, 0x7632, R46 ;  /* 0x00007632342ec816 */ /* 0x000fe4000000002e */
[----:B------:R-:W-:-:S02]  /*4b60*/  @!P5 PRMT R45, R51, 0x7610, R45 ;  /* 0x00007610332dd816 */ /* 0x000fc4000000002d */
[----:B------:R-:W-:Y:S02]  /*4b70*/  @!P5 PRMT R90, R51, 0x7632, R90 ;  /* 0x00007632335ad816 */ /* 0x000fe4000000005a */
[----:B------:R-:W-:Y:S02]  /*4b80*/  @!P6 PRMT R42, R42, 0x5410, R50 ;  /* 0x000054102a2ae816 */ /* 0x000fe40000000032 */
[--C-:B------:R-:W-:Y:S02]  /*4b90*/  @!P6 PRMT R43, R43, 0x5410, R0.reuse ;  /* 0x000054102b2be816 */ /* 0x100fe40000000000 */
[----:B------:R-:W-:Y:S01]  /*4ba0*/  @!P6 PRMT R89, R89, 0x7610, R0 ;  /* 0x000076105959e816 */ /* 0x000fe20000000000 */
[----:B------:R-:W-:Y:S01]  /*4bb0*/  @UP0 UMOV UR17, UR5 ;  /* 0x0000000500110c82 */ /* 0x000fe20008000000 */
[----:B------:R-:W-:Y:S05]  /*4bc0*/  BRA.U UP1, `(.L_x_795) ;  /* 0x0000002501047547 */ /* 0x000fea000b800000 */
[--C-:B------:R-:W-:Y:S02]  /*4bd0*/  HADD2.F32 R52, -RZ, R110.reuse.H1_H1 ;  /* 0x3000006eff347230 */ /* 0x100fe40000004100 */
[--C-:B------:R-:W-:Y:S02]  /*4be0*/  HADD2.F32 R56, -RZ, R95.reuse.H0_H0 ;  /* 0x2000005fff387230 */ /* 0x100fe40000004100 */
[----:B------:R-:W-:Y:S02]  /*4bf0*/  HADD2.F32 R54, -RZ, R110.H0_H0 ;  /* 0x2000006eff367230 */ /* 0x000fe40000004100 */
[----:B------:R-:W-:Y:S01]  /*4c00*/  FADD.FTZ R52, R52, -UR16 ;  /* 0x8000001034347e21 */ /* 0x000fe20008010000 */
[----:B------:R-:W-:Y:S02]  /*4c10*/  HADD2.F32 R57, -RZ, R95.H1_H1 ;  /* 0x3000005fff397230 */ /* 0x000fe40000004100 */
[----:B-----5:R-:W-:Y:S01]  /*4c20*/  FMUL.FTZ R58, R4, R56 ;  /* 0x00000038043a7220 */ /* 0x020fe20000410000 */
[----:B------:R-:W-:-:S02]  /*4c30*/  HADD2.F32 R53, -RZ, R94.H1_H1 ;  /* 0x3000005eff357230 */ /* 0x000fc40000004100 */
[----:B------:R-:W-:Y:S01]  /*4c40*/  FMUL.FTZ R52, R52, UR17 ;  /* 0x0000001134347c20 */ /* 0x000fe20008410000 */
[----:B------:R-:W-:Y:S01]  /*4c50*/  FADD.FTZ R54, R54, -UR16 ;  /* 0x8000001036367e21 */ /* 0x000fe20008010000 */
[----:B------:R-:W-:Y:S02]  /*4c60*/  HADD2.F32 R50, -RZ, R84.H1_H1 ;  /* 0x30000054ff327230 */ /* 0x000fe40000004100 */
[----:B------:R-:W-:Y:S01]  /*4c70*/  FADD.FTZ R57, R57, -UR16 ;  /* 0x8000001039397e21 */ /* 0x000fe20008010000 */
[----:B------:R-:W-:Y:S01]  /*4c80*/  FADD.FTZ R0, RZ, R58 ;  /* 0x0000003aff007221 */ /* 0x000fe20000010000 */
[----:B------:R-:W-:Y:S01]  /*4c90*/  FFMA.FTZ R58, R52, R58, RZ ;  /* 0x0000003a343a7223 */ /* 0x000fe200000100ff */
[----:B------:R-:W-:Y:S01]  /*4ca0*/  FMUL.FTZ R6, R5, R53 ;  /* 0x0000003505067220 */ /* 0x000fe20000410000 */
[----:B------:R-:W-:Y:S01]  /*4cb0*/  FMUL.FTZ R54, R54, UR17 ;  /* 0x0000001136367c20 */ /* 0x000fe20008410000 */
[----:B------:R-:W-:Y:S02]  /*4cc0*/  HADD2.F32 R55, -RZ, R94.H0_H0 ;  /* 0x2000005eff377230 */ /* 0x000fe40000004100 */
[----:B------:R-:W-:Y:S01]  /*4cd0*/  FFMA.FTZ R52, R56, R52, RZ ;  /* 0x0000003438347223 */ /* 0x000fe200000100ff */
[----:B------:R-:W-:Y:S01]  /*4ce0*/  FADD.FTZ R56, RZ, R56 ;  /* 0x00000038ff387221 */ /* 0x000fe20000010000 */
[----:B------:R-:W-:Y:S01]  /*4cf0*/  FMUL.FTZ R57, R57, UR17 ;  /* 0x0000001139397c20 */ /* 0x000fe20008410000 */
[----:B------:R-:W-:Y:S01]  /*4d00*/  FADD.FTZ R50, R50, -UR16 ;  /* 0x8000001032327e21 */ /* 0x000fe20008010000 */
[----:B------:R-:W-:Y:S01]  /*4d10*/  FADD.FTZ R0, R6, R0 ;  /* 0x0000000006007221 */ /* 0x000fe20000010000 */
[----:B------:R-:W-:Y:S01]  /*4d20*/  FFMA.FTZ R58, R54, R6, R58 ;  /* 0x00000006363a7223 */ /* 0x000fe2000001003a */
[----:B------:R-:W-:-:S02]  /*4d30*/  HADD2.F32 R6, -RZ, R93.H1_H1 ;  /* 0x3000005dff067230 */ /* 0x000fc40000004100 */
[----:B------:R-:W-:Y:S01]  /*4d40*/  FFMA.FTZ R54, R53, R54, RZ ;  /* 0x0000003635367223 */ /* 0x000fe200000100ff */
[C---:B------:R-:W-:Y:S01]  /*4d50*/  FADD.FTZ R56, R55.reuse, R56 ;  /* 0x0000003837387221 */ /* 0x040fe20000010000 */
[----:B------:R-:W-:Y:S01]  /*4d60*/  FFMA.FTZ R52, R55, R57, R52 ;  /* 0x0000003937347223 */ /* 0x000fe20000010034 */
[----:B------:R-:W-:Y:S02]  /*4d70*/  HADD2.F32 R51, -RZ, R84.H0_H0 ;  /* 0x20000054ff337230 */ /* 0x000fe40000004100 */
[----:B------:R-:W-:Y:S01]  /*4d80*/  FADD.FTZ R53, RZ, R53 ;  /* 0x00000035ff357221 */ /* 0x000fe20000010000 */
[----:B------:R-:W-:Y:S01]  /*4d90*/  FMUL.FTZ R50, R50, UR17 ;  /* 0x0000001132327c20 */ /* 0x000fe20008410000 */
[----:B------:R-:W-:Y:S01]  /*4da0*/  FMUL.FTZ R55, R4, R55 ;  /* 0x0000003704377220 */ /* 0x000fe20000410000 */
[----:B------:R-:W-:Y:S02]  /*4db0*/  HADD2.F32 R60, -RZ, R86.H1_H1 ;  /* 0x30000056ff3c7230 */ /* 0x000fe40000004100 */
[C---:B------:R-:W-:Y:S01]  /*4dc0*/  FADD.FTZ R53, R6.reuse, R53 ;  /* 0x0000003506357221 */ /* 0x040fe20000010000 */
[----:B------:R-:W-:Y:S01]  /*4dd0*/  FFMA.FTZ R54, R6, R50, R54 ;  /* 0x0000003206367223 */ /* 0x000fe20000010036 */
[----:B------:R-:W-:Y:S01]  /*4de0*/  FADD.FTZ R0, R0, R55 ;  /* 0x0000003700007221 */ /* 0x000fe20000010000 */
[----:B------:R-:W-:Y:S01]  /*4df0*/  FMUL.FTZ R6, R5, R6 ;  /* 0x0000000605067220 */ /* 0x000fe20000410000 */
[----:B------:R-:W-:Y:S01]  /*4e00*/  FFMA.FTZ R55, R57, R55, R58 ;  /* 0x0000003739377223 */ /* 0x000fe2000001003a */
[----:B------:R-:W-:Y:S01]  /*4e10*/  FADD.FTZ R51, R51, -UR16 ;  /* 0x8000001033337e21 */ /* 0x000fe20008010000 */
[----:B------:R-:W-:-:S02]  /*4e20*/  HADD2.F32 R57, -RZ, R70.H1_H1 ;  /* 0x30000046ff397230 */ /* 0x000fc40000004100 */
[----:B------:R-:W-:Y:S01]  /*4e30*/  FADD.FTZ R0, R6, R0 ;  /* 0x0000000006007221 */ /* 0x000fe20000010000 */
[----:B------:R-:W-:Y:S01]  /*4e40*/  FFMA.FTZ R55, R50, R6, R55 ;  /* 0x0000000632377223 */ /* 0x000fe20000010037 */
[----:B------:R-:W-:Y:S01]  /*4e50*/  FMUL.FTZ R51, R51, UR17 ;  /* 0x0000001133337c20 */ /* 0x000fe20008410000 */
[----:B------:R-:W-:Y:S02]  /*4e60*/  HADD2.F32 R50, -RZ, R80.H1_H1 ;  /* 0x30000050ff327230 */ /* 0x000fe40000004100 */
[----:B------:R-:W-:Y:S01]  /*4e70*/  FMUL.FTZ R6, R4, R57 ;  /* 0x0000003904067220 */ /* 0x000fe20000410000 */
[----:B------:R-:W-:Y:S01]  /*4e80*/  FADD.FTZ R56, R56, R57 ;  /* 0x0000003938387221 */ /* 0x000fe20000010000 */
[----:B------:R-:W-:Y:S01]  /*4e90*/  FFMA.FTZ R57, R57, R51, R52 ;  /* 0x0000003339397223 */ /* 0x000fe20000010034 */
[----:B------:R-:W-:Y:S02]  /*4ea0*/  HADD2.F32 R52, -RZ, R64.H1_H1 ;  /* 0x30000040ff347230 */ /* 0x000fe40000004100 */
[----:B------:R-:W-:Y:S01]  /*4eb0*/  FADD.FTZ R50, R50, -UR16 ;  /* 0x8000001032327e21 */ /* 0x000fe20008010000 */
[----:B------:R-:W-:Y:S01]  /*4ec0*/  FADD.FTZ R0, R0, R6 ;  /* 0x0000000600007221 */ /* 0x000fe20000010000 */
[----:B------:R-:W-:Y:S01]  /*4ed0*/  FFMA.FTZ R6, R51, R6, R55 ;  /* 0x0000000633067223 */ /* 0x000fe20000010037 */
[----:B------:R-:W-:-:S02]  /*4ee0*/  HADD2.F32 R55, -RZ, R63.H1_H1 ;  /* 0x3000003fff377230 */ /* 0x000fc40000004100 */
[----:B------:R-:W-:Y:S01]  /*4ef0*/  FADD.FTZ R52, R52, -UR16 ;  /* 0x8000001034347e21 */ /* 0x000fe20008010000 */
[----:B------:R-:W-:Y:S01]  /*4f00*/  FMUL.FTZ R50, R50, UR17 ;  /* 0x0000001132327c20 */ /* 0x000fe20008410000 */
[----:B------:R-:W-:Y:S02]  /*4f10*/  HADD2.F32 R58, -RZ, R61.H1_H1 ;  /* 0x3000003dff3a7230 */ /* 0x000fe40000004100 */
[----:B------:R-:W-:Y:S01]  /*4f20*/  FMUL.FTZ R52, R52, UR17 ;  /* 0x0000001134347c20 */ /* 0x000fe20008410000 */
[----:B------:R-:W-:Y:S01]  /*4f30*/  FADD.FTZ R53, R53, R55 ;  /* 0x0000003735357221 */ /* 0x000fe20000010000 */
[----:B------:R-:W-:Y:S01]  /*4f40*/  FFMA.FTZ R54, R55, R50, R54 ;  /* 0x0000003237367223 */ /* 0x000fe20000010036 */
[----:B------:R-:W-:Y:S01]  /*4f50*/  FMUL.FTZ R55, R5, R55 ;  /* 0x0000003705377220 */ /* 0x000fe20000410000 */
[----:B------:R-:W-:Y:S01]  /*4f60*/  FADD.FTZ R56, R56, R58 ;  /* 0x0000003a38387221 */ /* 0x000fe20000010000 */
[----:B------:R-:W-:Y:S01]  /*4f70*/  FFMA.FTZ R57, R58, R52, R57 ;  /* 0x000000343a397223 */ /* 0x000fe20000010039 */
[----:B------:R-:W-:-:S02]  /*4f80*/  HADD2.F32 R63, -RZ, R63.H0_H0 ;  /* 0x2000003fff3f7230 */ /* 0x000fc40000004100 */
[----:B------:R-:W-:Y:S01]  /*4f90*/  FMUL.FTZ R58, R4, R58 ;  /* 0x0000003a043a7220 */ /* 0x000fe20000410000 */
[----:B------:R-:W-:Y:S02]  /*4fa0*/  HADD2.F32 R51, -RZ, R64.H0_H0 ;  /* 0x20000040ff337230 */ /* 0x000fe40000004100 */
[----:B------:R-:W-:Y:S01]  /*4fb0*/  FFMA.FTZ R6, R50, R55, R6 ;  /* 0x0000003732067223 */ /* 0x000fe20000010006 */
[----:B------:R-:W-:Y:S02]  /*4fc0*/  HADD2.F32 R61, -RZ, R61.H0_H0 ;  /* 0x2000003dff3d7230 */ /* 0x000fe40000004100 */
[----:B------:R-:W-:Y:S01]  /*4fd0*/  FADD.FTZ R63, R63, -UR16 ;  /* 0x800000103f3f7e21 */ /* 0x000fe20008010000 */
[----:B------:R-:W-:Y:S01]  /*4fe0*/  FADD.FTZ R0, R55, R0 ;  /* 0x0000000037007221 */ /* 0x000fe20000010000 */
[----:B------:R-:W-:Y:S01]  /*4ff0*/  FFMA.FTZ R6, R52, R58, R6 ;  /* 0x0000003a34067223 */ /* 0x000fe20000010006 */
[----:B------:R-:W-:Y:S01]  /*5000*/  FADD.FTZ R51, R51, -UR16 ;  /* 0x8000001033337e21 */ /* 0x000fe20008010000 */
[----:B------:R-:W-:-:S02]  /*5010*/  HADD2.F32 R52, -RZ, R62.H0_H0 ;  /* 0x2000003eff347230 */ /* 0x000fc40000004100 */
[----:B------:R-:W-:Y:S01]  /*5020*/  FMUL.FTZ R63, R63, UR17 ;  /* 0x000000113f3f7c20 */ /* 0x000fe20008410000 */
[----:B------:R-:W-:Y:S02]  /*5030*/  HADD2.F32 R62, -RZ, R62.H1_H1 ;  /* 0x3000003eff3e7230 */ /* 0x000fe40000004100 */
[----:B------:R-:W-:Y:S01]  /*5040*/  FADD.FTZ R0, R0, R58 ;  /* 0x0000003a00007221 */ /* 0x000fe20000010000 */
[----:B------:R-:W-:Y:S01]  /*5050*/  FMUL.FTZ R51, R51, UR17 ;  /* 0x0000001133337c20 */ /* 0x000fe20008410000 */
[----:B------:R-:W-:Y:S01]  /*5060*/  FMUL.FTZ R50, R5, R61 ;  /* 0x0000003d05327220 */ /* 0x000fe20000410000 */
[----:B------:R-:W-:Y:S01]  /*5070*/  FADD.FTZ R52, R52, -UR16 ;  /* 0x8000001034347e21 */ /* 0x000fe20008010000 */
[----:B------:R-:W-:Y:S01]  /*5080*/  FADD.FTZ R56, R56, R62 ;  /* 0x0000003e38387221 */ /* 0x000fe20000010000 */
[----:B------:R-:W-:Y:S01]  /*5090*/  FFMA.FTZ R57, R62, R63, R57 ;  /* 0x0000003f3e397223 */ /* 0x000fe20000010039 */
[----:B------:R-:W-:Y:S01]  /*50a0*/  FADD.FTZ R0, R50, R0 ;  /* 0x0000000032007221 */ /* 0x000fe20000010000 */
[----:B------:R-:W-:Y:S01]  /*50b0*/  FFMA.FTZ R6, R51, R50, R6 ;  /* 0x0000003233067223 */ /* 0x000fe20000010006 */
[----:B------:R-:W-:-:S02]  /*50c0*/  HADD2.F32 R70, -RZ, R70.H0_H0 ;  /* 0x20000046ff467230 */ /* 0x000fc40000004100 */
[----:B------:R-:W-:Y:S01]  /*50d0*/  FMUL.FTZ R62, R4, R62 ;  /* 0x0000003e043e7220 */ /* 0x000fe20000410000 */
[----:B------:R-:W-:Y:S01]  /*50e0*/  FADD.FTZ R53, R53, R61 ;  /* 0x0000003d35357221 */ /* 0x000fe20000010000 */
[----:B------:R-:W-:Y:S01]  /*50f0*/  FFMA.FTZ R54, R61, R51, R54 ;  /* 0x000000333d367223 */ /* 0x000fe20000010036 */
[--C-:B------:R-:W-:Y:S02]  /*5100*/  HADD2.F32 R50, -RZ, R67.reuse.H1_H1 ;  /* 0x30000043ff327230 */ /* 0x100fe40000004100 */
[----:B------:R-:W-:Y:S01]  /*5110*/  FMUL.FTZ R52, R52, UR17 ;  /* 0x0000001134347c20 */ /* 0x000fe20008410000 */
[----:B------:R-:W-:Y:S01]  /*5120*/  FFMA.FTZ R63, R63, R62, R6 ;  /* 0x0000003e3f3f7223 */ /* 0x000fe20000010006 */
[----:B------:R-:W-:Y:S01]  /*5130*/  FADD.FTZ R53, R53, R70 ;  /* 0x0000004635357221 */ /* 0x000fe20000010000 */
[----:B------:R-:W-:Y:S02]  /*5140*/  HADD2.F32 R6, -RZ, R67.H0_H0 ;  /* 0x20000043ff067230 */ /* 0x000fe40000004100 */
[----:B------:R-:W-:Y:S01]  /*5150*/  FFMA.FTZ R54, R70, R52, R54 ;  /* 0x0000003446367223 */ /* 0x000fe20000010036 */
[----:B------:R-:W-:Y:S01]  /*5160*/  FMUL.FTZ R70, R5, R70 ;  /* 0x0000004605467220 */ /* 0x000fe20000410000 */
[----:B------:R-:W-:Y:S01]  /*5170*/  FADD.FTZ R50, R50, -UR16 ;  /* 0x8000001032327e21 */ /* 0x000fe20008010000 */
[----:B------:R-:W-:-:S02]  /*5180*/  HADD2.F32 R80, -RZ, R80.H0_H0 ;  /* 0x20000050ff507230 */ /* 0x000fc40000004100 */
[----:B------:R-:W-:Y:S01]  /*5190*/  FMUL.FTZ R51, R4, R6 ;  /* 0x0000000604337220 */ /* 0x000fe20000410000 */
[----:B------:R-:W-:Y:S01]  /*51a0*/  FFMA.FTZ R63, R52, R70, R63 ;  /* 0x00000046343f7223 */ /* 0x000fe2000001003f */
[----:B------:R-:W-:Y:S01]  /*51b0*/  FMUL.FTZ R50, R50, UR17 ;  /* 0x0000001132327c20 */ /* 0x000fe20008410000 */
[----:B------:R-:W-:Y:S01]  /*51c0*/  FADD.FTZ R0, R0, R62 ;  /* 0x0000003e00007221 */ /* 0x000fe20000010000 */
[----:B------:R-:W-:Y:S01]  /*51d0*/  FADD.FTZ R56, R56, R6 ;  /* 0x0000000638387221 */ /* 0x000fe20000010000 */
[----:B------:R-:W-:Y:S02]  /*51e0*/  HADD2.F32 R52, -RZ, R72.H1_H1 ;  /* 0x30000048ff347230 */ /* 0x000fe40000004100 */
[----:B------:R-:W-:Y:S01]  /*51f0*/  FFMA.FTZ R57, R6, R50, R57 ;  /* 0x0000003206397223 */ /* 0x000fe20000010039 */
[----:B------:R-:W-:Y:S01]  /*5200*/  FFMA.FTZ R63, R50, R51, R63 ;  /* 0x00000033323f7223 */ /* 0x000fe2000001003f */
[----:B------:R-:W-:Y:S01]  /*5210*/  FADD.FTZ R50, R80, -UR16 ;  /* 0x8000001050327e21 */ /* 0x000fe20008010000 */
[----:B------:R-:W-:Y:S01]  /*5220*/  FADD.FTZ R0, R70, R0 ;  /* 0x0000000046007221 */ /* 0x000fe20000010000 */
[----:B------:R-:W-:-:S02]  /*5230*/  HADD2.F32 R6, -RZ, R71.H0_H0 ;  /* 0x20000047ff067230 */ /* 0x000fc40000004100 */
[----:B------:R-:W-:Y:S01]  /*5240*/  FADD.FTZ R52, R52, -UR16 ;  /* 0x8000001034347e21 */ /* 0x000fe20008010000 */
[----:B------:R-:W-:Y:S02]  /*5250*/  HADD2.F32 R71, -RZ, R71.H1_H1 ;  /* 0x30000047ff477230 */ /* 0x000fe40000004100 */
[----:B------:R-:W-:Y:S01]  /*5260*/  FMUL.FTZ R50, R50, UR17 ;  /* 0x0000001132327c20 */ /* 0x000fe20008410000 */
[----:B------:R-:W-:Y:S01]  /*5270*/  FADD.FTZ R0, R0, R51 ;  /* 0x0000003300007221 */ /* 0x000fe20000010000 */
[----:B------:R-:W-:Y:S01]  /*5280*/  FADD.FTZ R51, R6, -UR16 ;  /* 0x8000001006337e21 */ /* 0x000fe20008010000 */
[----:B------:R-:W-:Y:S02]  /*5290*/  HADD2.F32 R6, -RZ, R77.H1_H1 ;  /* 0x3000004dff067230 */ /* 0x000fe40000004100 */
[----:B------:R-:W-:Y:S01]  /*52a0*/  FADD.FTZ R53, R53, R71 ;  /* 0x0000004735357221 */ /* 0x000fe20000010000 */
[----:B------:R-:W-:Y:S01]  /*52b0*/  FFMA.FTZ R54, R71, R50, R54 ;  /* 0x0000003247367223 */ /* 0x000fe20000010036 */
[----:B------:R-:W-:Y:S01]  /*52c0*/  FMUL.FTZ R71, R5, R71 ;  /* 0x0000004705477220 */ /* 0x000fe20000410000 */
[----:B------:R-:W-:Y:S01]  /*52d0*/  FMUL.FTZ R51, R51, UR17 ;  /* 0x0000001133337c20 */ /* 0x000fe20008410000 */
[----:B------:R-:W-:Y:S01]  /*52e0*/  FMUL.FTZ R59, R4, R6 ;  /* 0x00000006043b7220 */ /* 0x000fe20000410000 */
[----:B------:R-:W-:-:S02]  /*52f0*/  HADD2.F32 R55, -RZ, R72.H0_H0 ;  /* 0x20000048ff377230 */ /* 0x000fc40000004100 */
[----:B------:R-:W-:Y:S01]  /*5300*/  FADD.FTZ R0, R71, R0 ;  /* 0x0000000047007221 */ /* 0x000fe20000010000 */
[----:B------:R-:W-:Y:S01]  /*5310*/  FFMA.FTZ R50, R50, R71, R63 ;  /* 0x0000004732327223 */ /* 0x000fe2000001003f */
[----:B------:R-:W-:Y:S01]  /*5320*/  FFMA.FTZ R57, R6, R51, R57 ;  /* 0x0000003306397223 */ /* 0x000fe20000010039 */
[----:B------:R-:W-:Y:S01]  /*5330*/  FMUL.FTZ R52, R52, UR17 ;  /* 0x0000001134347c20 */ /* 0x000fe20008410000 */
[----:B------:R-:W-:Y:S01]  /*5340*/  FADD.FTZ R0, R0, R59 ;  /* 0x0000003b00007221 */ /* 0x000fe20000010000 */
[----:B------:R-:W-:Y:S01]  /*5350*/  FFMA.FTZ R59, R51, R59, R50 ;  /* 0x0000003b333b7223 */ /* 0x000fe20000010032 */
[----:B------:R-:W-:Y:S01]  /*5360*/  FMUL.FTZ R51, R5, R55 ;  /* 0x0000003705337220 */ /* 0x000fe20000410000 */
[----:B------:R-:W-:Y:S02]  /*5370*/  HADD2.F32 R50, -RZ, R78.H1_H1 ;  /* 0x3000004eff327230 */ /* 0x000fe40000004100 */
[----:B------:R-:W-:Y:S01]  /*5380*/  FADD.FTZ R56, R56, R6 ;  /* 0x0000000638387221 */ /* 0x000fe20000010000 */
[----:B------:R-:W-:-:S02]  /*5390*/  HADD2.F32 R77, -RZ, R77.H0_H0 ;  /* 0x2000004dff4d7230 */ /* 0x000fc40000004100 */
[----:B------:R-:W-:Y:S01]  /*53a0*/  FFMA.FTZ R54, R55, R52, R54 ;  /* 0x0000003437367223 */ /* 0x000fe20000010036 */
[----:B------:R-:W-:Y:S01]  /*53b0*/  FFMA.FTZ R6, R52, R51, R59 ;  /* 0x0000003334067223 */ /* 0x000fe2000001003b */
[--C-:B------:R-:W-:Y:S02]  /*53c0*/  HADD2.F32 R52, -RZ, R79.reuse.H1_H1 ;  /* 0x3000004fff347230 */ /* 0x100fe40000004100 */
[----:B------:R-:W-:Y:S01]  /*53d0*/  FADD.FTZ R50, R50, -UR16 ;  /* 0x8000001032327e21 */ /* 0x000fe20008010000 */
[----:B------:R-:W-:Y:S01]  /*53e0*/  FADD.FTZ R77, R77, -UR16 ;  /* 0x800000104d4d7e21 */ /* 0x000fe20008010000 */
[----:B------:R-:W-:Y:S01]  /*53f0*/  FADD.FTZ R0, R51, R0 ;  /* 0x0000000033007221 */ /* 0x000fe20000010000 */
[----:B------:R-:W-:Y:S01]  /*5400*/  FADD.FTZ R53, R53, R55 ;  /* 0x0000003735357221 */ /* 0x000fe20000010000 */
[----:B------:R-:W-:Y:S02]  /*5410*/  HADD2.F32 R51, -RZ, R78.H0_H0 ;  /* 0x2000004eff337230 */ /* 0x000fe40000004100 */
[----:B------:R-:W-:Y:S01]  /*5420*/  FMUL.FTZ R50, R50, UR17 ;  /* 0x0000001132327c20 */ /* 0x000fe20008410000 */
[----:B------:R-:W-:Y:S01]  /*5430*/  FMUL.FTZ R55, R4, R52 ;  /* 0x0000003404377220 */ /* 0x000fe20000410000 */
[----:B------:R-:W-:Y:S01]  /*5440*/  FMUL.FTZ R77, R77, UR17 ;  /* 0x000000114d4d7c20 */ /* 0x000fe20008410000 */
[----:B------:R-:W-:-:S02]  /*5450*/  HADD2.F32 R79, -RZ, R79.H0_H0 ;  /* 0x2000004fff4f7230 */ /* 0x000fc40000004100 */
[----:B------:R-:W-:Y:S01]  /*5460*/  FADD.FTZ R53, R53, R51 ;  /* 0x0000003335357221 */ /* 0x000fe20000010000 */
[----:B------:R-:W-:Y:S01]  /*5470*/  FFMA.FTZ R54, R51, R50, R54 ;  /* 0x0000003233367223 */ /* 0x000fe20000010036 */
[----:B------:R-:W-:Y:S01]  /*5480*/  FADD.FTZ R0, R0, R55 ;  /* 0x0000003700007221 */ /* 0x000fe20000010000 */
[----:B------:R-:W-:Y:S01]  /*5490*/  FADD.FTZ R56, R56, R52 ;  /* 0x0000003438387221 */ /* 0x000fe20000010000 */
[----:B------:R-:W-:Y:S01]  /*54a0*/  FFMA.FTZ R57, R52, R77, R57 ;  /* 0x0000004d34397223 */ /* 0x000fe20000010039 */
[----:B------:R-:W-:Y:S01]  /*54b0*/  FMUL.FTZ R51, R5, R51 ;  /* 0x0000003305337220 */ /* 0x000fe20000410000 */
[----:B------:R-:W-:Y:S01]  /*54c0*/  FFMA.FTZ R55, R77, R55, R6 ;  /* 0x000000374d377223 */ /* 0x000fe20000010006 */
[----:B------:R-:W-:Y:S01]  /*54d0*/  FADD.FTZ R79, R79, -UR16 ;  /* 0x800000104f4f7e21 */ /* 0x000fe20008010000 */
[----:B------:R-:W-:Y:S02]  /*54e0*/  HADD2.F32 R52, -RZ, R93.H0_H0 ;  /* 0x2000005dff347230 */ /* 0x000fe40000004100 */
[----:B------:R-:W-:Y:S01]  /*54f0*/  FADD.FTZ R0, R51, R0 ;  /* 0x0000000033007221 */ /* 0x000fe20000010000 */
[----:B------:R-:W-:-:S02]  /*5500*/  HADD2.F32 R6, -RZ, R92.H1_H1 ;  /* 0x3000005cff067230 */ /* 0x000fc40000004100 */
[----:B------:R-:W-:Y:S01]  /*5510*/  FFMA.FTZ R55, R50, R51, R55 ;  /* 0x0000003332377223 */ /* 0x000fe20000010037 */
[----:B------:R-:W-:Y:S01]  /*5520*/  FMUL.FTZ R50, R79, UR17 ;  /* 0x000000114f327c20 */ /* 0x000fe20008410000 */
[----:B------:R-:W-:Y:S01]  /*5530*/  FMUL.FTZ R51, R4, R52 ;  /* 0x0000003404337220 */ /* 0x000fe20000410000 */
[----:B------:R-:W-:Y:S02]  /*5540*/  HADD2.F32 R58, -RZ, R91.H1_H1 ;  /* 0x3000005bff3a7230 */ /* 0x000fe40000004100 */
[----:B------:R-:W-:Y:S01]  /*5550*/  FADD.FTZ R6, R6, -UR16 ;  /* 0x8000001006067e21 */ /* 0x000fe20008010000 */
[----:B------:R-:W-:Y:S01]  /*5560*/  FADD.FTZ R56, R56, R52 ;  /* 0x0000003438387221 */ /* 0x000fe20000010000 */
[----:B------:R-:W-:Y:S01]  /*5570*/  FFMA.FTZ R57, R52, R50, R57 ;  /* 0x0000003234397223 */ /* 0x000fe20000010039 */
[----:B------:R-:W-:Y:S01]  /*5580*/  FADD.FTZ R52, R0, R51 ;  /* 0x0000003300347221 */ /* 0x000fe20000010000 */
[----:B------:R-:W-:Y:S01]  /*5590*/  FFMA.FTZ R55, R50, R51, R55 ;  /* 0x0000003332377223 */ /* 0x000fe20000010037 */
[----:B------:R-:W-:-:S02]  /*55a0*/  HADD2.F32 R51, -RZ, R92.H0_H0 ;  /* 0x2000005cff337230 */ /* 0x000fc40000004100 */
[----:B------:R-:W-:Y:S01]  /*55b0*/  FADD.FTZ R0, R58, -UR16 ;  /* 0x800000103a007e21 */ /* 0x000fe20008010000 */
[----:B------:R-:W-:Y:S01]  /*55c0*/  FMUL.FTZ R50, R6, UR17 ;  /* 0x0000001106327c20 */ /* 0x000fe20008410000 */
[--C-:B------:R-:W-:Y:S02]  /*55d0*/  HADD2.F32 R58, -RZ, R85.reuse.H1_H1 ;  /* 0x30000055ff3a7230 */ /* 0x100fe40000004100 */
[----:B------:R-:W-:Y:S01]  /*55e0*/  FMUL.FTZ R62, R0, UR17 ;  /* 0x00000011003e7c20 */ /* 0x000fe20008410000 */
[----:B------:R-:W-:Y:S01]  /*55f0*/  FADD.FTZ R53, R53, R51 ;  /* 0x0000003335357221 */ /* 0x000fe20000010000 */
[----:B------:R-:W-:Y:S01]  /*5600*/  FFMA.FTZ R54, R51, R50, R54 ;  /* 0x0000003233367223 */ /* 0x000fe20000010036 */
[----:B------:R-:W-:Y:S01]  /*5610*/  FMUL.FTZ R51, R5, R51 ;  /* 0x0000003305337220 */ /* 0x000fe20000410000 */
[----:B------:R-:W-:Y:S02]  /*5620*/  HADD2.F32 R86, -RZ, R86.H0_H0 ;  /* 0x20000056ff567230 */ /* 0x000fe40000004100 */
[----:B------:R-:W-:Y:S01]  /*5630*/  FFMA.FTZ R6, R60, R62, R57 ;  /* 0x0000003e3c067223 */ /* 0x000fe20000010039 */
[----:B------:R-:W-:-:S02]  /*5640*/  HADD2.F32 R85, -RZ, R85.H0_H0 ;  /* 0x20000055ff557230 */ /* 0x000fc40000004100 */
[----:B------:R-:W-:Y:S01]  /*5650*/  FMUL.FTZ R57, R4, R60 ;  /* 0x0000003c04397220 */ /* 0x000fe20000410000 */
[----:B------:R-:W-:Y:S01]  /*5660*/  FADD.FTZ R52, R51, R52 ;  /* 0x0000003433347221 */ /* 0x000fe20000010000 */
[----:B------:R-:W-:Y:S01]  /*5670*/  FFMA.FTZ R55, R50, R51, R55 ;  /* 0x0000003332377223 */ /* 0x000fe20000010037 */
[----:B------:R-:W-:Y:S01]  /*5680*/  FADD.FTZ R58, R58, -UR16 ;  /* 0x800000103a3a7e21 */ /* 0x000fe20008010000 */
[--C-:B------:R-:W-:Y:S02]  /*5690*/  HADD2.F32 R50, -RZ, R87.reuse.H0_H0 ;  /* 0x20000057ff327230 */ /* 0x100fe40000004100 */
[----:B------:R-:W-:Y:S01]  /*56a0*/  FADD.FTZ R86, R86, -UR16 ;  /* 0x8000001056567e21 */ /* 0x000fe20008010000 */
[----:B------:R-:W-:Y:S01]  /*56b0*/  FADD.FTZ R52, R52, R57 ;  /* 0x0000003934347221 */ /* 0x000fe20000010000 */
[----:B------:R-:W-:Y:S01]  /*56c0*/  FFMA.FTZ R55, R62, R57, R55 ;  /* 0x000000393e377223 */ /* 0x000fe20000010037 */
[----:B------:R-:W-:Y:S01]  /*56d0*/  FMUL.FTZ R58, R58, UR17 ;  /* 0x000000113a3a7c20 */ /* 0x000fe20008410000 */
[----:B------:R-:W-:Y:S01]  /*56e0*/  FMUL.FTZ R51, R5, R85 ;  /* 0x0000005505337220 */ /* 0x000fe20000410000 */
[----:B------:R-:W-:-:S02]  /*56f0*/  HADD2.F32 R87, -RZ, R87.H1_H1 ;  /* 0x30000057ff577230 */ /* 0x000fc40000004100 */
[----:B------:R-:W-:Y:S01]  /*5700*/  FADD.FTZ R0, R56, R60 ;  /* 0x0000003c38007221 */ /* 0x000fe20000010000 */
[----:B------:R-:W-:Y:S01]  /*5710*/  FADD.FTZ R50, R50, -UR16 ;  /* 0x8000001032327e21 */ /* 0x000fe20008010000 */
[----:B------:R-:W-:Y:S01]  /*5720*/  FMUL.FTZ R86, R86, UR17 ;  /* 0x0000001156567c20 */ /* 0x000fe20008410000 */
[----:B------:R-:W-:Y:S01]  /*5730*/  FADD.FTZ R52, R51, R52 ;  /* 0x0000003433347221 */ /* 0x000fe20000010000 */
[----:B------:R-:W-:Y:S01]  /*5740*/  FFMA.FTZ R55, R58, R51, R55 ;  /* 0x000000333a377223 */ /* 0x000fe20000010037 */
[----:B------:R-:W-:Y:S02]  /*5750*/  HADD2.F32 R51, -RZ, R42.H0_H0 ;  /* 0x2000002aff337230 */ /* 0x000fe40000004100 */
[----:B------:R-:W-:Y:S01]  /*5760*/  FADD.FTZ R53, R53, R85 ;  /* 0x0000005535357221 */ /* 0x000fe20000010000 */
[----:B------:R-:W-:Y:S01]  /*5770*/  FFMA.FTZ R54, R85, R58, R54 ;  /* 0x0000003a55367223 */ /* 0x000fe20000010036 */
[----:B------:R-:W-:Y:S01]  /*5780*/  FMUL.FTZ R50, R50, UR17 ;  /* 0x0000001132327c20 */ /* 0x000fe20008410000 */
[----:B------:R-:W-:Y:S01]  /*5790*/  FADD.FTZ R0, R0, R87 ;  /* 0x0000005700007221 */ /* 0x000fe20000010000 */
[----:B------:R-:W-:Y:S01]  /*57a0*/  FFMA.FTZ R6, R87, R86, R6 ;  /* 0x0000005657067223 */ /* 0x000fe20000010006 */
[----:B------:R-:W-:Y:S01]  /*57b0*/  FMUL.FTZ R87, R4, R87 ;  /* 0x0000005704577220 */ /* 0x000fe20000410000 */
[----:B------:R-:W-:-:S02]  /*57c0*/  HADD2.F32 R56, -RZ, R8.H0_H0 ;  /* 0x20000008ff387230 */ /* 0x000fc40000004100 */
[----:B------:R-:W-:Y:S01]  /*57d0*/  FADD.FTZ R53, R53, R51 ;  /* 0x0000003335357221 */ /* 0x000fe20000010000 */
[----:B------:R-:W-:Y:S01]  /*57e0*/  FFMA.FTZ R54, R51, R50, R54 ;  /* 0x0000003233367223 */ /* 0x000fe20000010036 */
[----:B------:R-:W-:Y:S01]  /*57f0*/  FMUL.FTZ R51, R5, R51 ;  /* 0x0000003305337220 */ /* 0x000fe20000410000 */
[----:B------:R-:W-:Y:S01]  /*5800*/  FFMA.FTZ R55, R86, R87, R55 ;  /* 0x0000005756377223 */ /* 0x000fe20000010037 */
[----:B------:R-:W-:Y:S02]  /*5810*/  HADD2.F32 R8, -RZ, R8.H1_H1 ;  /* 0x30000008ff087230 */ /* 0x000fe40000004100 */
[----:B------:R-:W-:Y:S01]  /*5820*/  FADD.FTZ R52, R52, R87 ;  /* 0x0000005734347221 */ /* 0x000fe20000010000 */
[----:B------:R-:W-:Y:S02]  /*5830*/  HADD2.F32 R57, -RZ, R9.H0_H0 ;  /* 0x20000009ff397230 */ /* 0x000fe40000004100 */
[----:B------:R-:W-:Y:S01]  /*5840*/  FADD.FTZ R56, R56, -UR16 ;  /* 0x8000001038387e21 */ /* 0x000fe20008010000 */
[----:B------:R-:W-:Y:S01]  /*5850*/  FFMA.FTZ R55, R50, R51, R55 ;  /* 0x0000003332377223 */ /* 0x000fe20000010037 */
[----:B------:R-:W-:-:S02]  /*5860*/  HADD2.F32 R50, -RZ, R10.H0_H0 ;  /* 0x2000000aff327230 */ /* 0x000fc40000004100 */
[----:B------:R-:W-:Y:S01]  /*5870*/  FADD.FTZ R8, R8, -UR16 ;  /* 0x8000001008087e21 */ /* 0x000fe20008010000 */
[----:B------:R-:W-:Y:S01]  /*5880*/  FADD.FTZ R52, R51, R52 ;  /* 0x0000003433347221 */ /* 0x000fe20000010000 */
[----:B------:R-:W-:Y:S01]  /*5890*/  FMUL.FTZ R56, R56, UR17 ;  /* 0x0000001138387c20 */ /* 0x000fe20008410000 */
[----:B------:R-:W-:Y:S01]  /*58a0*/  FMUL.FTZ R51, R4, R57 ;  /* 0x0000003904337220 */ /* 0x000fe20000410000 */
[----:B------:R-:W-:Y:S02]  /*58b0*/  HADD2.F32 R9, -RZ, R9.H1_H1 ;  /* 0x30000009ff097230 */ /* 0x000fe40000004100 */
[----:B------:R-:W-:Y:S01]  /*58c0*/  FADD.FTZ R50, R50, -UR16 ;  /* 0x8000001032327e21 */ /* 0x000fe20008010000 */
[----:B------:R-:W-:Y:S01]  /*58d0*/  FMUL.FTZ R8, R8, UR17 ;  /* 0x0000001108087c20 */ /* 0x000fe20008410000 */
[----:B------:R-:W-:Y:S01]  /*58e0*/  FADD.FTZ R52, R52, R51 ;  /* 0x0000003334347221 */ /* 0x000fe20000010000 */
[----:B------:R-:W-:Y:S01]  /*58f0*/  FFMA.FTZ R55, R56, R51, R55 ;  /* 0x0000003338377223 */ /* 0x000fe20000010037 */
[----:B------:R-:W-:-:S02]  /*5900*/  HADD2.F32 R51, -RZ, R11.H0_H0 ;  /* 0x2000000bff337230 */ /* 0x000fc40000004100 */
[----:B------:R-:W-:Y:S01]  /*5910*/  FADD.FTZ R0, R0, R57 ;  /* 0x0000003900007221 */ /* 0x000fe20000010000 */
[----:B------:R-:W-:Y:S01]  /*5920*/  FFMA.FTZ R6, R57, R56, R6 ;  /* 0x0000003839067223 */ /* 0x000fe20000010006 */
[----:B------:R-:W-:Y:S02]  /*5930*/  HADD2.F32 R10, -RZ, R10.H1_H1 ;  /* 0x3000000aff0a7230 */ /* 0x000fe40000004100 */
[----:B------:R-:W-:Y:S01]  /*5940*/  FMUL.FTZ R50, R50, UR17 ;  /* 0x0000001132327c20 */ /* 0x000fe20008410000 */
[----:B------:R-:W-:Y:S01]  /*5950*/  FADD.FTZ R53, R53, R9 ;  /* 0x0000000935357221 */ /* 0x000fe20000010000 */
[----:B------:R-:W-:Y:S01]  /*5960*/  FFMA.FTZ R54, R9, R8, R54 ;  /* 0x0000000809367223 */ /* 0x000fe20000010036 */
[----:B------:R-:W-:Y:S01]  /*5970*/  FMUL.FTZ R9, R5, R9 ;  /* 0x0000000905097220 */ /* 0x000fe20000410000 */
[----:B------:R-:W-:Y:S01]  /*5980*/  FADD.FTZ R0, R0, R51 ;  /* 0x0000003300007221 */ /* 0x000fe20000010000 */
[----:B------:R-:W-:Y:S01]  /*5990*/  FFMA.FTZ R6, R51, R50, R6 ;  /* 0x0000003233067223 */ /* 0x000fe20000010006 */
[----:B------:R-:W-:-:S02]  /*59a0*/  HADD2.F32 R11, -RZ, R11.H1_H1 ;  /* 0x3000000bff0b7230 */ /* 0x000fc40000004100 */
[----:B------:R-:W-:Y:S01]  /*59b0*/  FMUL.FTZ R51, R4, R51 ;  /* 0x0000003304337220 */ /* 0x000fe20000410000 */
[----:B------:R-:W-:Y:S01]  /*59c0*/  FADD.FTZ R52, R9, R52 ;  /* 0x0000003409347221 */ /* 0x000fe20000010000 */
[----:B------:R-:W-:Y:S01]  /*59d0*/  FFMA.FTZ R55, R8, R9, R55 ;  /* 0x0000000908377223 */ /* 0x000fe20000010037 */
[----:B------:R-:W-:Y:S01]  /*59e0*/  FADD.FTZ R10, R10, -UR16 ;  /* 0x800000100a0a7e21 */ /* 0x000fe20008010000 */
[--C-:B------:R-:W-:Y:S02]  /*59f0*/  HADD2.F32 R8, -RZ, R12.reuse.H0_H0 ;  /* 0x2000000cff087230 */ /* 0x100fe40000004100 */
[----:B------:R-:W-:Y:S01]  /*5a00*/  FADD.FTZ R52, R52, R51 ;  /* 0x0000003334347221 */ /* 0x000fe20000010000 */
[----:B------:R-:W-:Y:S01]  /*5a10*/  FFMA.FTZ R55, R50, R51, R55 ;  /* 0x0000003332377223 */ /* 0x000fe20000010037 */
[----:B------:R-:W-:Y:S01]  /*5a20*/  FMUL.FTZ R10, R10, UR17 ;  /* 0x000000110a0a7c20 */ /* 0x000fe20008410000 */
[----:B------:R-:W-:Y:S01]  /*5a30*/  FMUL.FTZ R9, R5, R11 ;  /* 0x0000000b05097220 */ /* 0x000fe20000410000 */
[----:B------:R-:W-:Y:S01]  /*5a40*/  FADD.FTZ R8, R8, -UR16 ;  /* 0x8000001008087e21 */ /* 0x000fe20008010000 */
[----:B------:R-:W-:-:S02]  /*5a50*/  HADD2.F32 R12, -RZ, R12.H1_H1 ;  /* 0x3000000cff0c7230 */ /* 0x000fc40000004100 */
[----:B------:R-:W-:Y:S01]  /*5a60*/  FFMA.FTZ R54, R11, R10, R54 ;  /* 0x0000000a0b367223 */ /* 0x000fe20000010036 */
[----:B------:R-:W-:Y:S01]  /*5a70*/  FADD.FTZ R52, R9, R52 ;  /* 0x0000003409347221 */ /* 0x000fe20000010000 */
[----:B------:R-:W-:Y:S01]  /*5a80*/  FFMA.FTZ R55, R10, R9, R55 ;  /* 0x000000090a377223 */ /* 0x000fe20000010037 */
[--C-:B------:R-:W-:Y:S02]  /*5a90*/  HADD2.F32 R9, -RZ, R13.reuse.H0_H0 ;  /* 0x2000000dff097230 */ /* 0x100fe40000004100 */
[----:B------:R-:W-:Y:S01]  /*5aa0*/  FMUL.FTZ R8, R8, UR17 ;  /* 0x0000001108087c20 */ /* 0x000fe20008410000 */
[----:B------:R-:W-:Y:S01]  /*5ab0*/  FADD.FTZ R12, R12, -UR16 ;  /* 0x800000100c0c7e21 */ /* 0x000fe20008010000 */
[----:B------:R-:W-:Y:S02]  /*5ac0*/  HADD2.F32 R10, -RZ, R14.H0_H0 ;  /* 0x2000000eff0a7230 */ /* 0x000fe40000004100 */
[----:B------:R-:W-:Y:S01]  /*5ad0*/  FADD.FTZ R53, R53, R11 ;  /* 0x0000000b35357221 */ /* 0x000fe20000010000 */
[----:B------:R-:W-:Y:S01]  /*5ae0*/  FADD.FTZ R0, R0, R9 ;  /* 0x0000000900007221 */ /* 0x000fe20000010000 */
[----:B------:R-:W-:Y:S01]  /*5af0*/  FFMA.FTZ R6, R9, R8, R6 ;  /* 0x0000000809067223 */ /* 0x000fe20000010006 */
[----:B------:R-:W-:Y:S01]  /*5b00*/  FMUL.FTZ R9, R4, R9 ;  /* 0x0000000904097220 */ /* 0x000fe20000410000 */
[----:B------:R-:W-:-:S02]  /*5b10*/  HADD2.F32 R13, -RZ, R13.H1_H1 ;  /* 0x3000000dff0d7230 */ /* 0x000fc40000004100 */
[----:B------:R-:W-:Y:S01]  /*5b20*/  FMUL.FTZ R12, R12, UR17 ;  /* 0x000000110c0c7c20 */ /* 0x000fe20008410000 */
[----:B------:R-:W-:Y:S02]  /*5b30*/  HADD2.F32 R14, -RZ, R14.H1_H1 ;  /* 0x3000000eff0e7230 */ /* 0x000fe40000004100 */
[----:B------:R-:W-:Y:S01]  /*5b40*/  FFMA.FTZ R55, R8, R9, R55 ;  /* 0x0000000908377223 */ /* 0x000fe20000010037 */
[----:B------:R-:W-:Y:S01]  /*5b50*/  FADD.FTZ R10, R10, -UR16 ;  /* 0x800000100a0a7e21 */ /* 0x000fe20008010000 */
[----:B------:R-:W-:Y:S01]  /*5b60*/  FADD.FTZ R52, R52, R9 ;  /* 0x0000000934347221 */ /* 0x000fe20000010000 */
[----:B------:R-:W-:Y:S02]  /*5b70*/  HADD2.F32 R8, -RZ, R16.H0_H0 ;  /* 0x20000010ff087230 */ /* 0x000fe40000004100 */
[----:B------:R-:W-:Y:S01]  /*5b80*/  FADD.FTZ R53, R53, R13 ;  /* 0x0000000d35357221 */ /* 0x000fe20000010000 */
[----:B------:R-:W-:Y:S01]  /*5b90*/  FFMA.FTZ R54, R13, R12, R54 ;  /* 0x0000000c0d367223 */ /* 0x000fe20000010036 */
[----:B------:R-:W-:-:S02]  /*5ba0*/  HADD2.F32 R9, -RZ, R15.H0_H0 ;  /* 0x2000000fff097230 */ /* 0x000fc40000004100 */
[----:B------:R-:W-:Y:S01]  /*5bb0*/  FADD.FTZ R14, R14, -UR16 ;  /* 0x800000100e0e7e21 */ /* 0x000fe20008010000 */
[----:B------:R-:W-:Y:S01]  /*5bc0*/  FMUL.FTZ R13, R5, R13 ;  /* 0x0000000d050d7220 */ /* 0x000fe20000410000 */
[----:B------:R-:W-:Y:S01]  /*5bd0*/  FMUL.FTZ R10, R10, UR17 ;  /* 0x000000110a0a7c20 */ /* 0x000fe20008410000 */
[----:B------:R-:W-:Y:S02]  /*5be0*/  HADD2.F32 R15, -RZ, R15.H1_H1 ;  /* 0x3000000fff0f7230 */ /* 0x000fe40000004100 */
[----:B------:R-:W-:Y:S01]  /*5bf0*/  FADD.FTZ R8, R8, -UR16 ;  /* 0x8000001008087e21 */ /* 0x000fe20008010000 */
[----:B------:R-:W-:Y:S01]  /*5c00*/  FMUL.FTZ R14, R14, UR17 ;  /* 0x000000110e0e7c20 */ /* 0x000fe20008410000 */
[----:B------:R-:W-:Y:S01]  /*5c10*/  FFMA.FTZ R55, R12, R13, R55 ;  /* 0x0000000d0c377223 */ /* 0x000fe20000010037 */
[----:B------:R-:W-:Y:S01]  /*5c20*/  FMUL.FTZ R11, R4, R9 ;  /* 0x00000009040b7220 */ /* 0x000fe20000410000 */
[----:B------:R-:W-:Y:S01]  /*5c30*/  FADD.FTZ R0, R0, R9 ;  /* 0x0000000900007221 */ /* 0x000fe20000010000 */
[----:B------:R-:W-:Y:S01]  /*5c40*/  FFMA.FTZ R6, R9, R10, R6 ;  /* 0x0000000a09067223 */ /* 0x000fe20000010006 */
[----:B------:R-:W-:-:S02]  /*5c50*/  HADD2.F32 R9, -RZ, R17.H0_H0 ;  /* 0x20000011ff097230 */ /* 0x000fc40000004100 */
[----:B------:R-:W-:Y:S01]  /*5c60*/  FADD.FTZ R52, R13, R52 ;  /* 0x000000340d347221 */ /* 0x000fe20000010000 */
[----:B------:R-:W-:Y:S01]  /*5c70*/  FMUL.FTZ R8, R8, UR17 ;  /* 0x0000001108087c20 */ /* 0x000fe20008410000 */
[----:B------:R-:W-:Y:S01]  /*5c80*/  FADD.FTZ R53, R53, R15 ;  /* 0x0000000f35357221 */ /* 0x000fe20000010000 */
[----:B------:R-:W-:Y:S01]  /*5c90*/  FFMA.FTZ R54, R15, R14, R54 ;  /* 0x0000000e0f367223 */ /* 0x000fe20000010036 */
[----:B------:R-:W-:Y:S01]  /*5ca0*/  FFMA.FTZ R55, R10, R11, R55 ;  /* 0x0000000b0a377223 */ /* 0x000fe20000010037 */
[----:B------:R-:W-:Y:S01]  /*5cb0*/  FMUL.FTZ R15, R5, R15 ;  /* 0x0000000f050f7220 */ /* 0x000fe20000410000 */
[----:B------:R-:W-:Y:S01]  /*5cc0*/  FADD.FTZ R52, R52, R11 ;  /* 0x0000000b34347221 */ /* 0x000fe20000010000 */
[----:B------:R-:W-:Y:S02]  /*5cd0*/  HADD2.F32 R16, -RZ, R16.H1_H1 ;  /* 0x30000010ff107230 */ /* 0x000fe40000004100 */
[----:B------:R-:W-:Y:S01]  /*5ce0*/  FADD.FTZ R0, R0, R9 ;  /* 0x0000000900007221 */ /* 0x000fe20000010000 */
[----:B------:R-:W-:Y:S01]  /*5cf0*/  FFMA.FTZ R6, R9, R8, R6 ;  /* 0x0000000809067223 */ /* 0x000fe20000010006 */
[----:B------:R-:W-:Y:S01]  /*5d00*/  FMUL.FTZ R9, R4, R9 ;  /* 0x0000000904097220 */ /* 0x000fe20000410000 */
[----:B------:R-:W-:Y:S01]  /*5d10*/  FFMA.FTZ R55, R14, R15, R55 ;  /* 0x0000000f0e377223 */ /* 0x000fe20000010037 */
[----:B------:R-:W-:Y:S01]  /*5d20*/  FADD.FTZ R52, R15, R52 ;  /* 0x000000340f347221 */ /* 0x000fe20000010000 */
[----:B------:R-:W-:-:S02]  /*5d30*/  HADD2.F32 R17, -RZ, R17.H1_H1 ;  /* 0x30000011ff117230 */ /* 0x000fc40000004100 */
[----:B------:R-:W-:Y:S01]  /*5d40*/  FADD.FTZ R16, R16, -UR16 ;  /* 0x8000001010107e21 */ /* 0x000fe20008010000 */
[----:B------:R-:W-:Y:S01]  /*5d50*/  FFMA.FTZ R55, R8, R9, R55 ;  /* 0x0000000908377223 */ /* 0x000fe20000010037 */
[--C-:B------:R-:W-:Y:S02]  /*5d60*/  HADD2.F32 R8, -RZ, R18.reuse.H0_H0 ;  /* 0x20000012ff087230 */ /* 0x100fe40000004100 */
[----:B------:R-:W-:Y:S01]  /*5d70*/  FADD.FTZ R52, R52, R9 ;  /* 0x0000000934347221 */ /* 0x000fe20000010000 */
[----:B------:R-:W-:Y:S01]  /*5d80*/  FMUL.FTZ R16, R16, UR17 ;  /* 0x0000001110107c20 */ /* 0x000fe20008410000 */
[----:B------:R-:W-:Y:S01]  /*5d90*/  FMUL.FTZ R9, R5, R17 ;  /* 0x0000001105097220 */ /* 0x000fe20000410000 */
[----:B------:R-:W-:Y:S02]  /*5da0*/  HADD2.F32 R18, -RZ, R18.H1_H1 ;  /* 0x30000012ff127230 */ /* 0x000fe40000004100 */
[----:B------:R-:W-:Y:S01]  /*5db0*/  FADD.FTZ R8, R8, -UR16 ;  /* 0x8000001008087e21 */ /* 0x000fe20008010000 */
[----:B------:R-:W-:-:S02]  /*5dc0*/  HADD2.F32 R10, -RZ, R20.H0_H0 ;  /* 0x20000014ff0a7230 */ /* 0x000fc40000004100 */
[----:B------:R-:W-:Y:S01]  /*5dd0*/  FADD.FTZ R52, R9, R52 ;  /* 0x0000003409347221 */ /* 0x000fe20000010000 */
[----:B------:R-:W-:Y:S01]  /*5de0*/  FFMA.FTZ R55, R16, R9, R55 ;  /* 0x0000000910377223 */ /* 0x000fe20000010037 */
[--C-:B------:R-:W-:Y:S02]  /*5df0*/  HADD2.F32 R9, -RZ, R19.reuse.H0_H0 ;  /* 0x20000013ff097230 */ /* 0x100fe40000004100 */
[----:B------:R-:W-:Y:S01]  /*5e00*/  FMUL.FTZ R8, R8, UR17 ;  /* 0x0000001108087c20 */ /* 0x000fe20008410000 */
[----:B------:R-:W-:Y:S01]  /*5e10*/  FADD.FTZ R18, R18, -UR16 ;  /* 0x8000001012127e21 */ /* 0x000fe20008010000 */
[----:B------:R-:W-:Y:S02]  /*5e20*/  HADD2.F32 R19, -RZ, R19.H1_H1 ;  /* 0x30000013ff137230 */ /* 0x000fe40000004100 */
[----:B------:R-:W-:Y:S01]  /*5e30*/  FADD.FTZ R53, R53, R17 ;  /* 0x0000001135357221 */ /* 0x000fe20000010000 */
[----:B------:R-:W-:Y:S01]  /*5e40*/  FADD.FTZ R0, R0, R9 ;  /* 0x0000000900007221 */ /* 0x000fe20000010000 */
[----:B------:R-:W-:Y:S01]  /*5e50*/  FFMA.FTZ R6, R9, R8, R6 ;  /* 0x0000000809067223 */ /* 0x000fe20000010006 */
[----:B------:R-:W-:Y:S01]  /*5e60*/  FMUL.FTZ R9, R4, R9 ;  /* 0x0000000904097220 */ /* 0x000fe20000410000 */
[----:B------:R-:W-:-:S02]  /*5e70*/  HADD2.F32 R20, -RZ, R20.H1_H1 ;  /* 0x30000014ff147230 */ /* 0x000fc40000004100 */
[----:B------:R-:W-:Y:S01]  /*5e80*/  FFMA.FTZ R54, R17, R16, R54 ;  /* 0x0000001011367223 */ /* 0x000fe20000010036 */
[----:B------:R-:W-:Y:S01]  /*5e90*/  FMUL.FTZ R18, R18, UR17 ;  /* 0x0000001112127c20 */ /* 0x000fe20008410000 */
[----:B------:R-:W-:Y:S01]  /*5ea0*/  FFMA.FTZ R55, R8, R9, R55 ;  /* 0x0000000908377223 */ /* 0x000fe20000010037 */
[----:B------:R-:W-:Y:S01]  /*5eb0*/  FADD.FTZ R10, R10, -UR16 ;  /* 0x800000100a0a7e21 */ /* 0x000fe20008010000 */
[----:B------:R-:W-:Y:S01]  /*5ec0*/  FADD.FTZ R52, R52, R9 ;  /* 0x0000000934347221 */ /* 0x000fe20000010000 */
[----:B------:R-:W-:Y:S02]  /*5ed0*/  HADD2.F32 R8, -RZ, R22.H0_H0 ;  /* 0x20000016ff087230 */ /* 0x000fe40000004100 */
[----:B------:R-:W-:Y:S01]  /*5ee0*/  FADD.FTZ R53, R53, R19 ;  /* 0x0000001335357221 */ /* 0x000fe20000010000 */
[----:B------:R-:W-:Y:S01]  /*5ef0*/  FFMA.FTZ R54, R19, R18, R54 ;  /* 0x0000001213367223 */ /* 0x000fe20000010036 */
[--C-:B------:R-:W-:Y:S02]  /*5f00*/  HADD2.F32 R9, -RZ, R21.reuse.H0_H0 ;  /* 0x20000015ff097230 */ /* 0x100fe40000004100 */
[----:B------:R-:W-:Y:S01]  /*5f10*/  FADD.FTZ R20, R20, -UR16 ;  /* 0x8000001014147e21 */ /* 0x000fe20008010000 */
[----:B------:R-:W-:Y:S01]  /*5f20*/  FMUL.FTZ R19, R5, R19 ;  /* 0x0000001305137220 */ /* 0x000fe20000410000 */
[----:B------:R-:W-:Y:S01]  /*5f30*/  FMUL.FTZ R10, R10, UR17 ;  /* 0x000000110a0a7c20 */ /* 0x000fe20008410000 */
[----:B------:R-:W-:-:S02]  /*5f40*/  HADD2.F32 R21, -RZ, R21.H1_H1 ;  /* 0x30000015ff157230 */ /* 0x000fc40000004100 */
[----:B------:R-:W-:Y:S01]  /*5f50*/  FADD.FTZ R8, R8, -UR16 ;  /* 0x8000001008087e21 */ /* 0x000fe20008010000 */
[----:B------:R-:W-:Y:S01]  /*5f60*/  FMUL.FTZ R20, R20, UR17 ;  /* 0x0000001114147c20 */ /* 0x000fe20008410000 */
[----:B------:R-:W-:Y:S01]  /*5f70*/  FFMA.FTZ R55, R18, R19, R55 ;  /* 0x0000001312377223 */ /* 0x000fe20000010037 */
[----:B------:R-:W-:Y:S01]  /*5f80*/  FMUL.FTZ R11, R4, R9 ;  /* 0x00000009040b7220 */ /* 0x000fe20000410000 */
[----:B------:R-:W-:Y:S01]  /*5f90*/  FADD.FTZ R0, R0, R9 ;  /* 0x0000000900007221 */ /* 0x000fe20000010000 */
[----:B------:R-:W-:Y:S01]  /*5fa0*/  FFMA.FTZ R6, R9, R10, R6 ;  /* 0x0000000a09067223 */ /* 0x000fe20000010006 */
[----:B------:R-:W-:Y:S02]  /*5fb0*/  HADD2.F32 R9, -RZ, R23.H0_H0 ;  /* 0x20000017ff097230 */ /* 0x000fe40000004100 */
[----:B------:R-:W-:Y:S01]  /*5fc0*/  FADD.FTZ R52, R19, R52 ;  /* 0x0000003413347221 */ /* 0x000fe20000010000 */
[----:B------:R-:W-:Y:S01]  /*5fd0*/  FMUL.FTZ R8, R8, UR17 ;  /* 0x0000001108087c20 */ /* 0x000fe20008410000 */
[----:B------:R-:W-:Y:S01]  /*5fe0*/  FADD.FTZ R53, R53, R21 ;  /* 0x0000001535357221 */ /* 0x000fe20000010000 */
[----:B------:R-:W-:Y:S01]  /*5ff0*/  FFMA.FTZ R54, R21, R20, R54 ;  /* 0x0000001415367223 */ /* 0x000fe20000010036 */
[----:B------:R-:W-:Y:S01]  /*6000*/  FFMA.FTZ R55, R10, R11, R55 ;  /* 0x0000000b0a377223 */ /* 0x000fe20000010037 */
[----:B------:R-:W-:Y:S01]  /*6010*/  FMUL.FTZ R21, R5, R21 ;  /* 0x0000001505157220 */ /* 0x000fe20000410000 */
[----:B------:R-:W-:Y:S01]  /*6020*/  FADD.FTZ R52, R52, R11 ;  /* 0x0000000b34347221 */ /* 0x000fe20000010000 */
[----:B------:R-:W-:-:S02]  /*6030*/  HADD2.F32 R22, -RZ, R22.H1_H1 ;  /* 0x30000016ff167230 */ /* 0x000fc40000004100 */
[----:B------:R-:W-:Y:S01]  /*6040*/  FADD.FTZ R0, R0, R9 ;  /* 0x0000000900007221 */ /* 0x000fe20000010000 */
[----:B------:R-:W-:Y:S01]  /*6050*/  FFMA.FTZ R6, R9, R8, R6 ;  /* 0x0000000809067223 */ /* 0x000fe20000010006 */
[----:B------:R-:W-:Y:S01]  /*6060*/  FMUL.FTZ R9, R4, R9 ;  /* 0x0000000904097220 */ /* 0x000fe20000410000 */
[----:B------:R-:W-:Y:S01]  /*6070*/  FFMA.FTZ R55, R20, R21, R55 ;  /* 0x0000001514377223 */ /* 0x000fe20000010037 */
[----:B------:R-:W-:Y:S01]  /*6080*/  FADD.FTZ R52, R21, R52 ;  /* 0x0000003415347221 */ /* 0x000fe20000010000 */
[----:B------:R-:W-:Y:S02]  /*6090*/  HADD2.F32 R23, -RZ, R23.H1_H1 ;  /* 0x30000017ff177230 */ /* 0x000fe40000004100 */
[----:B------:R-:W-:Y:S01]  /*60a0*/  FADD.FTZ R22, R22, -UR16 ;  /* 0x8000001016167e21 */ /* 0x000fe20008010000 */
[----:B------:R-:W-:Y:S01]  /*60b0*/  FFMA.FTZ R55, R8, R9, R55 ;  /* 0x0000000908377223 */ /* 0x000fe20000010037 */
[--C-:B------:R-:W-:Y:S02]  /*60c0*/  HADD2.F32 R8, -RZ, R24.reuse.H0_H0 ;  /* 0x20000018ff087230 */ /* 0x100fe40000004100 */
[----:B------:R-:W-:Y:S01]  /*60d0*/  FADD.FTZ R52, R52, R9 ;  /* 0x0000000934347221 */ /* 0x000fe20000010000 */
[----:B------:R-:W-:Y:S01]  /*60e0*/  FMUL.FTZ R22, R22, UR17 ;  /* 0x0000001116167c20 */ /* 0x000fe20008410000 */
[----:B------:R-:W-:Y:S01]  /*60f0*/  FMUL.FTZ R9, R5, R23 ;  /* 0x0000001705097220 */ /* 0x000fe20000410000 */
[----:B------:R-:W-:-:S02]  /*6100*/  HADD2.F32 R24, -RZ, R24.H1_H1 ;  /* 0x30000018ff187230 */ /* 0x000fc40000004100 */
[----:B------:R-:W-:Y:S01]  /*6110*/  FADD.FTZ R8, R8, -UR16 ;  /* 0x8000001008087e21 */ /* 0x000fe20008010000 */
[--C-:B------:R-:W-:Y:S02]  /*6120*/  HADD2.F32 R10, -RZ, R26.reuse.H0_H0 ;  /* 0x2000001aff0a7230 */ /* 0x100fe40000004100 */
        /* <DEDUP_REMOVED lines=107> */
[----:B------:R-:W-:Y:S02]  /*67e0*/  HADD2.F32 R10, -RZ, R47.H1_H1 ;  /* 0x3000002fff0a7230 */ /* 0x000fe40000004100 */
        /* <DEDUP_REMOVED lines=10> */
[----:B------:R-:W-:Y:S01]  /*6890*/  FFMA.FTZ R54, R35, R34, R54 ;  /* 0x0000002223367223 */ /* 0x000fe20000010036 */
[----:B------:R-:W-:Y:S01]  /*68a0*/  FMUL.FTZ R40, R40, UR17 ;  /* 0x0000001128287c20 */ /* 0x000fe20008410000 */
[----:B------:R-:W-:Y:S01]  /*68b0*/  FADD.FTZ R10, R10, -UR16 ;  /* 0x800000100a0a7e21 */ /* 0x000fe20008010000 */
[----:B------:R-:W-:Y:S01]  /*68c0*/  FADD.FTZ R52, R52, R9 ;  /* 0x0000000934347221 */ /* 0x000fe20000010000 */
[----:B------:R-:W-:Y:S01]  /*68d0*/  FFMA.FTZ R55, R8, R9, R55 ;  /* 0x0000000908377223 */ /* 0x000fe20000010037 */
[----:B------:R-:W-:-:S02]  /*68e0*/  HADD2.F32 R9, -RZ, R88.H1_H1 ;  /* 0x30000058ff097230 */ /* 0x000fc40000004100 */
[----:B------:R-:W-:Y:S01]  /*68f0*/  FADD.FTZ R53, R53, R41 ;  /* 0x0000002935357221 */ /* 0x000fe20000010000 */
[----:B------:R-:W-:Y:S01]  /*6900*/  FFMA.FTZ R54, R41, R40, R54 ;  /* 0x0000002829367223 */ /* 0x000fe20000010036 */
[----:B------:R-:W-:Y:S01]  /*6910*/  FMUL.FTZ R10, R10, UR17 ;  /* 0x000000110a0a7c20 */ /* 0x000fe20008410000 */
[----:B------:R-:W-:Y:S01]  /*6920*/  FMUL.FTZ R41, R5, R41 ;  /* 0x0000002905297220 */ /* 0x000fe20000410000 */
[----:B------:R-:W-:Y:S02]  /*6930*/  HADD2.F32 R8, -RZ, R89.H0_H0 ;  /* 0x20000059ff087230 */ /* 0x000fe40000004100 */
[----:B------:R-:W-:Y:S01]  /*6940*/  FMUL.FTZ R11, R4, R9 ;  /* 0x00000009040b7220 */ /* 0x000fe20000410000 */
[----:B------:R-:W-:Y:S01]  /*6950*/  FADD.FTZ R0, R0, R9 ;  /* 0x0000000900007221 */ /* 0x000fe20000010000 */
[----:B------:R-:W-:Y:S01]  /*6960*/  FFMA.FTZ R6, R9, R10, R6 ;  /* 0x0000000a09067223 */ /* 0x000fe20000010006 */
[----:B------:R-:W-:Y:S01]  /*6970*/  FFMA.FTZ R55, R40, R41, R55 ;  /* 0x0000002928377223 */ /* 0x000fe20000010037 */
[----:B------:R-:W-:-:S02]  /*6980*/  HADD2.F32 R9, -RZ, R44.H0_H0 ;  /* 0x2000002cff097230 */ /* 0x000fc40000004100 */
[----:B------:R-:W-:Y:S01]  /*6990*/  FADD.FTZ R8, R8, -UR16 ;  /* 0x8000001008087e21 */ /* 0x000fe20008010000 */
[----:B------:R-:W-:Y:S02]  /*69a0*/  HADD2.F32 R91, -RZ, R91.H0_H0 ;  /* 0x2000005bff5b7230 */ /* 0x000fe40000004100 */
[----:B------:R-:W-:Y:S01]  /*69b0*/  FFMA.FTZ R55, R10, R11, R55 ;  /* 0x0000000b0a377223 */ /* 0x000fe20000010037 */
[----:B------:R-:W-:Y:S01]  /*69c0*/  FADD.FTZ R52, R41, R52 ;  /* 0x0000003429347221 */ /* 0x000fe20000010000 */
[----:B------:R-:W-:Y:S01]  /*69d0*/  FADD.FTZ R10, R9, -UR16 ;  /* 0x80000010090a7e21 */ /* 0x000fe20008010000 */
[----:B------:R-:W-:Y:S01]  /*69e0*/  FMUL.FTZ R8, R8, UR17 ;  /* 0x0000001108087c20 */ /* 0x000fe20008410000 */
[----:B------:R-:W-:Y:S02]  /*69f0*/  HADD2.F32 R9, -RZ, R49.H1_H1 ;  /* 0x30000031ff097230 */ /* 0x000fe40000004100 */
[----:B------:R-:W-:Y:S01]  /*6a00*/  FADD.FTZ R53, R53, R91 ;  /* 0x0000005b35357221 */ /* 0x000fe20000010000 */
[----:B------:R-:W-:Y:S01]  /*6a10*/  FMUL.FTZ R10, R10, UR17 ;  /* 0x000000110a0a7c20 */ /* 0x000fe20008410000 */
[----:B------:R-:W-:Y:S01]  /*6a20*/  FFMA.FTZ R54, R91, R8, R54 ;  /* 0x000000085b367223 */ /* 0x000fe20000010036 */
[----:B------:R-:W-:Y:S01]  /*6a30*/  FADD.FTZ R52, R52, R11 ;  /* 0x0000000b34347221 */ /* 0x000fe20000010000 */
[----:B------:R-:W-:-:S02]  /*6a40*/  HADD2.F32 R88, -RZ, R88.H0_H0 ;  /* 0x20000058ff587230 */ /* 0x000fc40000004100 */
[----:B------:R-:W-:Y:S01]  /*6a50*/  FMUL.FTZ R91, R5, R91 ;  /* 0x0000005b055b7220 */ /* 0x000fe20000410000 */
[----:B------:R-:W-:Y:S01]  /*6a60*/  FADD.FTZ R0, R0, R9 ;  /* 0x0000000900007221 */ /* 0x000fe20000010000 */
[----:B------:R-:W-:Y:S01]  /*6a70*/  FFMA.FTZ R6, R9, R10, R6 ;  /* 0x0000000a09067223 */ /* 0x000fe20000010006 */
[----:B------:R-:W-:Y:S01]  /*6a80*/  FMUL.FTZ R9, R4, R9 ;  /* 0x0000000904097220 */ /* 0x000fe20000410000 */
[----:B------:R-:W-:Y:S01]  /*6a90*/  FADD.FTZ R52, R91, R52 ;  /* 0x000000345b347221 */ /* 0x000fe20000010000 */
[----:B------:R-:W-:Y:S01]  /*6aa0*/  FFMA.FTZ R55, R8, R91, R55 ;  /* 0x0000005b08377223 */ /* 0x000fe20000010037 */
[----:B------:R-:W-:Y:S02]  /*6ab0*/  HADD2.F32 R49, -RZ, R49.H0_H0 ;  /* 0x20000031ff317230 */ /* 0x000fe40000004100 */
[----:B------:R-:W-:Y:S01]  /*6ac0*/  FADD.FTZ R88, R88, -UR16 ;  /* 0x8000001058587e21 */ /* 0x000fe20008010000 */
[----:B------:R-:W-:Y:S02]  /*6ad0*/  HADD2.F32 R8, -RZ, R7.H1_H1 ;  /* 0x30000007ff087230 */ /* 0x000fe40000004100 */
[----:B------:R-:W-:Y:S01]  /*6ae0*/  FADD.FTZ R52, R52, R9 ;  /* 0x0000000934347221 */ /* 0x000fe20000010000 */
[----:B------:R-:W-:Y:S01]  /*6af0*/  FFMA.FTZ R55, R10, R9, R55 ;  /* 0x000000090a377223 */ /* 0x000fe20000010037 */
[----:B------:R-:W-:Y:S01]  /*6b00*/  FMUL.FTZ R88, R88, UR17 ;  /* 0x0000001158587c20 */ /* 0x000fe20008410000 */
[----:B------:R-:W-:Y:S01]  /*6b10*/  FMUL.FTZ R9, R5, R49 ;  /* 0x0000003105097220 */ /* 0x000fe20000410000 */
[----:B------:R-:W-:-:S02]  /*6b20*/  HADD2.F32 R10, -RZ, R48.H1_H1 ;  /* 0x30000030ff0a7230 */ /* 0x000fc40000004100 */
[----:B------:R-:W-:Y:S01]  /*6b30*/  FADD.FTZ R8, R8, -UR16 ;  /* 0x8000001008087e21 */ /* 0x000fe20008010000 */
[----:B------:R-:W-:Y:S02]  /*6b40*/  HADD2.F32 R11, -RZ, R90.H1_H1 ;  /* 0x3000005aff0b7230 */ /* 0x000fe40000004100 */
[----:B------:R-:W-:Y:S01]  /*6b50*/  FADD.FTZ R52, R9, R52 ;  /* 0x0000003409347221 */ /* 0x000fe20000010000 */
[----:B------:R-:W-:Y:S01]  /*6b60*/  FFMA.FTZ R55, R88, R9, R55 ;  /* 0x0000000958377223 */ /* 0x000fe20000010037 */
[----:B------:R-:W-:Y:S02]  /*6b70*/  HADD2.F32 R9, -RZ, R48.H0_H0 ;  /* 0x20000030ff097230 */ /* 0x000fe40000004100 */
[----:B------:R-:W-:Y:S01]  /*6b80*/  FADD.FTZ R10, R10, -UR16 ;  /* 0x800000100a0a7e21 */ /* 0x000fe20008010000 */
[----:B------:R-:W-:Y:S01]  /*6b90*/  FMUL.FTZ R8, R8, UR17 ;  /* 0x0000001108087c20 */ /* 0x000fe20008410000 */
[----:B------:R-:W-:Y:S01]  /*6ba0*/  FADD.FTZ R53, R53, R49 ;  /* 0x0000003135357221 */ /* 0x000fe20000010000 */
[----:B------:R-:W-:Y:S01]  /*6bb0*/  FFMA.FTZ R54, R49, R88, R54 ;  /* 0x0000005831367223 */ /* 0x000fe20000010036 */
[----:B------:R-:W-:-:S02]  /*6bc0*/  HADD2.F32 R12, -RZ, R46.H1_H1 ;  /* 0x3000002eff0c7230 */ /* 0x000fc40000004100 */
        /* <DEDUP_REMOVED lines=8> */
[----:B------:R-:W-:Y:S01]  /*6c50*/  FFMA.FTZ R55, R8, R9, R55 ;  /* 0x0000000908377223 */ /* 0x000fe20000010037 */
[----:B------:R-:W-:Y:S01]  /*6c60*/  FADD.FTZ R12, R12, -UR16 ;  /* 0x800000100c0c7e21 */ /* 0x000fe20008010000 */
[----:B------:R-:W-:-:S02]  /*6c70*/  HADD2.F32 R47, -RZ, R47.H0_H0 ;  /* 0x2000002fff2f7230 */ /* 0x000fc40000004100 */
[----:B------:R-:W-:Y:S01]  /*6c80*/  FADD.FTZ R52, R11, R52 ;  /* 0x000000340b347221 */ /* 0x000fe20000010000 */
[----:B------:R-:W-:Y:S02]  /*6c90*/  HADD2.F32 R7, -RZ, R7.H0_H0 ;  /* 0x20000007ff077230 */ /* 0x000fe40000004100 */
[----:B------:R-:W-:Y:S01]  /*6ca0*/  FFMA.FTZ R55, R10, R11, R55 ;  /* 0x0000000b0a377223 */ /* 0x000fe20000010037 */
[----:B------:R-:W-:Y:S01]  /*6cb0*/  FMUL.FTZ R12, R12, UR17 ;  /* 0x000000110c0c7c20 */ /* 0x000fe20008410000 */
[----:B------:R-:W-:Y:S02]  /*6cc0*/  HADD2.F32 R9, -RZ, R46.H0_H0 ;  /* 0x2000002eff097230 */ /* 0x000fe40000004100 */
[----:B------:R-:W-:Y:S01]  /*6cd0*/  FMUL.FTZ R11, R4, R47 ;  /* 0x0000002f040b7220 */ /* 0x000fe20000410000 */
[----:B------:R-:W-:Y:S01]  /*6ce0*/  FADD.FTZ R7, R7, -UR16 ;  /* 0x8000001007077e21 */ /* 0x000fe20008010000 */
[--C-:B------:R-:W-:Y:S02]  /*6cf0*/  HADD2.F32 R10, -RZ, R45.reuse.H1_H1 ;  /* 0x3000002dff0a7230 */ /* 0x100fe40000004100 */
[----:B------:R-:W-:Y:S01]  /*6d00*/  FFMA.FTZ R6, R47, R12, R6 ;  /* 0x0000000c2f067223 */ /* 0x000fe20000010006 */
[----:B------:R-:W-:Y:S01]  /*6d10*/  FADD.FTZ R13, R52, R11 ;  /* 0x0000000b340d7221 */ /* 0x000fe20000010000 */
[----:B------:R-:W-:Y:S01]  /*6d20*/  FFMA.FTZ R12, R12, R11, R55 ;  /* 0x0000000b0c0c7223 */ /* 0x000fe20000010037 */
[----:B------:R-:W-:-:S02]  /*6d30*/  HADD2.F32 R45, -RZ, R45.H0_H0 ;  /* 0x2000002dff2d7230 */ /* 0x000fc40000004100 */
[----:B------:R-:W-:Y:S01]  /*6d40*/  FMUL.FTZ R8, R5, R9 ;  /* 0x0000000905087220 */ /* 0x000fe20000410000 */
[----:B------:R-:W-:Y:S01]  /*6d50*/  FMUL.FTZ R7, R7, UR17 ;  /* 0x0000001107077c20 */ /* 0x000fe20008410000 */
[----:B------:R-:W-:Y:S02]  /*6d60*/  HADD2.F32 R44, -RZ, R44.H1_H1 ;  /* 0x3000002cff2c7230 */ /* 0x000fe40000004100 */
[----:B------:R-:W-:Y:S01]  /*6d70*/  FADD.FTZ R10, R10, -UR16 ;  /* 0x800000100a0a7e21 */ /* 0x000fe20008010000 */
[----:B------:R-:W-:Y:S01]  /*6d80*/  FADD.FTZ R13, R8, R13 ;  /* 0x0000000d080d7221 */ /* 0x000fe20000010000 */
[----:B------:R-:W-:Y:S01]  /*6d90*/  FFMA.FTZ R12, R7, R8, R12 ;  /* 0x00000008070c7223 */ /* 0x000fe2000001000c */
[----:B------:R-:W-:Y:S01]  /*6da0*/  FMUL.FTZ R8, R4, R45 ;  /* 0x0000002d04087220 */ /* 0x000fe20000410000 */
[----:B------:R-:W-:Y:S02]  /*6db0*/  HADD2.F32 R11, -RZ, R90.H0_H0 ;  /* 0x2000005aff0b7230 */ /* 0x000fe40000004100 */
[----:B------:R-:W-:Y:S01]  /*6dc0*/  FMUL.FTZ R15, R10, UR17 ;  /* 0x000000110a0f7c20 */ /* 0x000fe20008410000 */
[----:B------:R-:W-:Y:S01]  /*6dd0*/  FADD.FTZ R44, R44, -UR16 ;  /* 0x800000102c2c7e21 */ /* 0x000fe20008010000 */
[----:B------:R-:W-:Y:S01]  /*6de0*/  FADD.FTZ R10, R13, R8 ;  /* 0x000000080d0a7221 */ /* 0x000fe20000010000 */
[----:B------:R-:W-:-:S02]  /*6df0*/  HADD2.F32 R42, -RZ, R42.H1_H1 ;  /* 0x3000002aff2a7230 */ /* 0x000fc40000004100 */
[----:B------:R-:W-:Y:S01]  /*6e00*/  FFMA.FTZ R17, R15, R8, R12 ;  /* 0x000000080f117223 */ /* 0x000fe2000001000c */
[----:B------:R-:W-:Y:S01]  /*6e10*/  FMUL.FTZ R13, R5, R11 ;  /* 0x0000000b050d7220 */ /* 0x000fe20000410000 */
[----:B------:R-:W-:Y:S01]  /*6e20*/  FMUL.FTZ R44, R44, UR17 ;  /* 0x000000112c2c7c20 */ /* 0x000fe20008410000 */
[----:B------:R-:W-:Y:S01]  /*6e30*/  FFMA.FTZ R54, R9, R7, R54 ;  /* 0x0000000709367223 */ /* 0x000fe20000010036 */
[--C-:B------:R-:W-:Y:S02]  /*6e40*/  HADD2.F32 R7, -RZ, R43.reuse.H1_H1 ;  /* 0x3000002bff077230 */ /* 0x100fe40000004100 */
[----:B------:R-:W-:Y:S01]  /*6e50*/  FADD.FTZ R10, R13, R10 ;  /* 0x0000000a0d0a7221 */ /* 0x000fe20000010000 */
[----:B------:R-:W-:Y:S02]  /*6e60*/  HADD2.F32 R43, -RZ, R43.H0_H0 ;  /* 0x2000002bff2b7230 */ /* 0x000fe40000004100 */
[----:B------:R-:W-:Y:S01]  /*6e70*/  FFMA.FTZ R17, R44, R13, R17 ;  /* 0x0000000d2c117223 */ /* 0x000fe20000010011 */
[----:B------:R-:W-:Y:S01]  /*6e80*/  FADD.FTZ R42, R42, -UR16 ;  /* 0x800000102a2a7e21 */ /* 0x000fe20008010000 */
[----:B------:R-:W-:Y:S01]  /*6e90*/  FADD.FTZ R53, R53, R9 ;  /* 0x0000000935357221 */ /* 0x000fe20000010000 */
[----:B------:R-:W-:-:S02]  /*6ea0*/  HADD2.F32 R13, -RZ, R89.H1_H1 ;  /* 0x30000059ff0d7230 */ /* 0x000fc40000004100 */
[----:B------:R-:W-:Y:S01]  /*6eb0*/  FMUL.FTZ R9, R4, R7 ;  /* 0x0000000704097220 */ /* 0x000fe20000410000 */
[----:B------:R-:W-:Y:S01]  /*6ec0*/  FADD.FTZ R0, R0, R47 ;  /* 0x0000002f00007221 */ /* 0x000fe20000010000 */
[----:B------:R-:W-:Y:S01]  /*6ed0*/  FMUL.FTZ R42, R42, UR17 ;  /* 0x000000112a2a7c20 */ /* 0x000fe20008410000 */
[----:B------:R-:W-:Y:S01]  /*6ee0*/  FADD.FTZ R43, R43, -UR16 ;  /* 0x800000102b2b7e21 */ /* 0x000fe20008010000 */
[----:B------:R-:W-:Y:S01]  /*6ef0*/  FFMA.FTZ R6, R45, R15, R6 ;  /* 0x0000000f2d067223 */ /* 0x000fe20000010006 */
[----:B------:R-:W-:Y:S01]  /*6f00*/  FADD.FTZ R15, R10, R9 ;  /* 0x000000090a0f7221 */ /* 0x000fe20000010000 */
[----:B------:R-:W-:Y:S01]  /*6f10*/  FMUL.FTZ R8, R5, R13 ;  /* 0x0000000d05087220 */ /* 0x000fe20000410000 */
[----:B------:R-:W-:Y:S01]  /*6f20*/  FADD.FTZ R53, R53, R11 ;  /* 0x0000000b35357221 */ /* 0x000fe20000010000 */
[----:B------:R-:W-:Y:S01]  /*6f30*/  FADD.FTZ R0, R0, R45 ;  /* 0x0000002d00007221 */ /* 0x000fe20000010000 */
[----:B------:R-:W-:Y:S01]  /*6f40*/  FFMA.FTZ R10, R42, R9, R17 ;  /* 0x000000092a0a7223 */ /* 0x000fe20000010011 */
[----:B------:R-:W-:Y:S01]  /*6f50*/  FMUL.FTZ R43, R43, UR17 ;  /* 0x000000112b2b7c20 */ /* 0x000fe20008410000 */
[----:B------:R-:W-:Y:S01]  /*6f60*/  FFMA.FTZ R54, R11, R44, R54 ;  /* 0x0000002c0b367223 */ /* 0x000fe20000010036 */
[----:B------:R-:W-:Y:S01]  /*6f70*/  FADD.FTZ R9, R8, R15 ;  /* 0x0000000f08097221 */ /* 0x000fe20000010000 */
[----:B------:R-:W-:Y:S01]  /*6f80*/  FADD.FTZ R15, R53, R13 ;  /* 0x0000000d350f7221 */ /* 0x000fe20000010000 */
[----:B------:R-:W-:Y:S01]  /*6f90*/  FFMA.FTZ R8, R43, R8, R10 ;  /* 0x000000082b087223 */ /* 0x000fe2000001000a */
[----:B------:R-:W-:Y:S01]  /*6fa0*/  FADD.FTZ R14, R0, R7 ;  /* 0x00000007000e7221 */ /* 0x000fe20000010000 */
[----:B------:R-:W-:Y:S01]  /*6fb0*/  FFMA.FTZ R12, R7, R42, R6 ;  /* 0x0000002a070c7223 */ /* 0x000fe20000010006 */
[----:B------:R-:W-:Y:S01]  /*6fc0*/  FFMA.FTZ R13, R13, R43, R54 ;  /* 0x0000002b0d0d7223 */ /* 0x000fe20000010036 */
[----:B------:R-:W-:Y:S06]  /*6fd0*/  BRA `(.L_x_796) ;  /* 0x0000004800007947 */ /* 0x000fec0003800000 */
.L_x_795:
[----:B------:R-:W-:Y:S02]  /*6fe0*/  HADD2.F32 R6, -RZ, R110.H1_H1 ;  /* 0x3000006eff067230 */ /* 0x000fe40000004100 */
[----:B------:R-:W-:Y:S02]  /*6ff0*/  HADD2.F32 R69, -RZ, R84.H1_H1 ;  /* 0x30000054ff457230 */ /* 0x000fe40000004100 */
[----:B------:R-:W-:Y:S02]  /*7000*/  HADD2.F32 R0, -RZ, R110.H0_H0 ;  /* 0x2000006eff007230 */ /* 0x000fe40000004100 */
[----:B------:R-:W-:Y:S01]  /*7010*/  FADD.FTZ R6, R6, -UR16 ;  /* 0x8000001006067e21 */ /* 0x000fe20008010000 */
[----:B------:R-:W-:Y:S02]  /*7020*/  HADD2.F32 R75, -RZ, R95.H1_H1 ;  /* 0x3000005fff4b7230 */ /* 0x000fe40000004100 */
[----:B------:R-:W-:Y:S01]  /*7030*/  FADD.FTZ R69, R69, -UR16 ;  /* 0x8000001045457e21 */ /* 0x000fe20008010000 */
[----:B------:R-:W-:-:S02]  /*7040*/  HADD2.F32 R84, -RZ, R84.H0_H0 ;  /* 0x20000054ff547230 */ /* 0x000fc40000004100 */
[----:B------:R-:W-:Y:S01]  /*7050*/  FMUL.FTZ R6, R6, UR17 ;  /* 0x0000001106067c20 */ /* 0x000fe20008410000 */
[----:B------:R-:W-:Y:S01]  /*7060*/  FADD.FTZ R0, R0, -UR16 ;  /* 0x8000001000007e21 */ /* 0x000fe20008010000 */
[----:B------:R-:W-:Y:S01]  /*7070*/  FADD.FTZ R75, R75, -UR16 ;  /* 0x800000104b4b7e21 */ /* 0x000fe20008010000 */
[----:B------:R-:W-:Y:S01]  /*7080*/  FMUL.FTZ R69, R69, UR17 ;  /* 0x0000001145457c20 */ /* 0x000fe20008410000 */
[--C-:B-----5:R-:W-:Y:S01]  /*7090*/  FFMA.FTZ R55, R4, R6, R2.reuse ;  /* 0x0000000604377223 */ /* 0x120fe20000010002 */
[----:B------:R-:W-:Y:S01]  /*70a0*/  FMUL.FTZ R0, R0, UR17 ;  /* 0x0000001100007c20 */ /* 0x000fe20008410000 */
[----:B------:R-:W-:Y:S01]  /*70b0*/  FMUL.FTZ R75, R75, UR17 ;  /* 0x000000114b4b7c20 */ /* 0x000fe20008410000 */
[--C-:B------:R-:W-:Y:S01]  /*70c0*/  FFMA.FTZ R51, R5, R69, R3.reuse ;  /* 0x0000004505337223 */ /* 0x100fe20000010003 */
[----:B------:R-:W-:Y:S01]  /*70d0*/  FMUL.FTZ R57, R55, -1.4426950216293334961 ;  /* 0xbfb8aa3b37397820 */ /* 0x000fe20000410000 */
[----:B------:R-:W-:Y:S01]  /*70e0*/  FFMA.FTZ R54, R5, R0, R3 ;  /* 0x0000000005367223 */ /* 0x000fe20000010003 */
[----:B------:R-:W-:Y:S01]  /*70f0*/  FFMA.FTZ R53, R4, R75, R2 ;  /* 0x0000004b04357223 */ /* 0x000fe20000010002 */
[----:B------:R-:W-:Y:S01]  /*7100*/  FADD.FTZ R84, R84, -UR16 ;  /* 0x8000001054547e21 */ /* 0x000fe20008010000 */
[----:B------:R-:W-:Y:S01]  /*7110*/  FMUL.FTZ R74, R51, -1.4426950216293334961 ;  /* 0xbfb8aa3b334a7820 */ /* 0x000fe20000410000 */
[----:B------:R-:W-:Y:S01]  /*7120*/  FMUL.FTZ R56, R54, -1.4426950216293334961 ;  /* 0xbfb8aa3b36387820 */ /* 0x000fe20000410000 */
[----:B------:R-:W0:Y:S01]  /*7130*/  MUFU.EX2 R57, R57 ;  /* 0x0000003900397308 */ /* 0x000e220000000800 */
[----:B------:R-:W-:Y:S01]  /*7140*/  FMUL.FTZ R50, R53, -1.4426950216293334961 ;  /* 0xbfb8aa3b35327820 */ /* 0x000fe20000410000 */
[----:B------:R-:W-:Y:S01]  /*7150*/  FMUL.FTZ R84, R84, UR17 ;  /* 0x0000001154547c20 */ /* 0x000fe20008410000 */
[----:B------:R-:W-:-:S02]  /*7160*/  HADD2.F32 R73, -RZ, R80.H1_H1 ;  /* 0x30000050ff497230 */ /* 0x000fc40000004100 */
[----:B------:R-:W-:Y:S02]  /*7170*/  HADD2.F32 R65, -RZ, R64.H1_H1 ;  /* 0x30000040ff417230 */ /* 0x000fe40000004100 */
[----:B------:R-:W-:Y:S01]  /*7180*/  FFMA.FTZ R52, R4, R84, R2 ;  /* 0x0000005404347223 */ /* 0x000fe20000010002 */
[----:B------:R-:W-:Y:S01]  /*7190*/  HADD2.F32 R60, -RZ, R94.H1_H1 ;  /* 0x3000005eff3c7230 */ /* 0x000fe20000004100 */
[----:B------:R-:W1:Y:S01]  /*71a0*/  MUFU.EX2 R74, R74 ;  /* 0x0000004a004a7308 */ /* 0x000e620000000800 */
[----:B------:R-:W-:Y:S01]  /*71b0*/  FADD.FTZ R73, R73, -UR16 ;  /* 0x8000001049497e21 */ /* 0x000fe20008010000 */
[----:B------:R-:W-:Y:S01]  /*71c0*/  FMUL.FTZ R83, R52, -1.4426950216293334961 ;  /* 0xbfb8aa3b34537820 */ /* 0x000fe20000410000 */
[----:B------:R-:W-:Y:S02]  /*71d0*/  HADD2.F32 R58, -RZ, R93.H1_H1 ;  /* 0x3000005dff3a7230 */ /* 0x000fe40000004100 */
[----:B------:R-:W-:Y:S01]  /*71e0*/  FADD.FTZ R65, R65, -UR16 ;  /* 0x8000001041417e21 */ /* 0x000fe20008010000 */
[----:B------:R-:W-:Y:S01]  /*71f0*/  FMUL.FTZ R73, R73, UR17 ;  /* 0x0000001149497c20 */ /* 0x000fe20008410000 */
[----:B------:R-:W-:Y:S01]  /*7200*/  HADD2.F32 R64, -RZ, R64.H0_H0 ;  /* 0x20000040ff407230 */ /* 0x000fe20000004100 */
[----:B------:R-:W2:Y:S01]  /*7210*/  MUFU.EX2 R56, R56 ;  /* 0x0000003800387308 */ /* 0x000ea20000000800 */
[----:B0-----:R-:W-:Y:S01]  /*7220*/  FADD.FTZ R57, R57, 1 ;  /* 0x3f80000039397421 */ /* 0x001fe20000010000 */
[----:B------:R-:W-:-:S02]  /*7230*/  FMUL.FTZ R65, R65, UR17 ;  /* 0x0000001141417c20 */ /* 0x000fc40008410000 */
[----:B------:R-:W-:Y:S01]  /*7240*/  FADD.FTZ R64, R64, -UR16 ;  /* 0x8000001040407e21 */ /* 0x000fe20008010000 */
[--C-:B------:R-:W-:Y:S02]  /*7250*/  HADD2.F32 R99, -RZ, R17.reuse.H0_H0 ;  /* 0x20000011ff637230 */ /* 0x100fe40000004100 */
[----:B------:R-:W-:Y:S02]  /*7260*/  HADD2.F32 R17, -RZ, R17.H1_H1 ;  /* 0x30000011ff117230 */ /* 0x000fe40000004100 */
[----:B------:R-:W-:Y:S01]  /*7270*/  FMUL.FTZ R64, R64, UR17 ;  /* 0x0000001140407c20 */ /* 0x000fe20008410000 */
[----:B------:R-:W0:Y:S01]  /*7280*/  MUFU.EX2 R50, R50 ;  /* 0x0000003200327308 */ /* 0x000e220000000800 */
[----:B-1----:R-:W-:Y:S01]  /*7290*/  FADD.FTZ R74, R74, 1 ;  /* 0x3f8000004a4a7421 */ /* 0x002fe20000010000 */
[--C-:B------:R-:W-:Y:S02]  /*72a0*/  HADD2.F32 R103, -RZ, R23.reuse.H0_H0 ;  /* 0x20000017ff677230 */ /* 0x100fe40000004100 */
[----:B------:R-:W-:-:S04]  /*72b0*/  HADD2.F32 R23, -RZ, R23.H1_H1 ;  /* 0x30000017ff177230 */ /* 0x000fc80000004100 */
[----:B------:R-:W1:Y:S01]  /*72c0*/  MUFU.EX2 R83, R83 ;  /* 0x0000005300537308 */ /* 0x000e620000000800 */
[----:B--2---:R-:W-:-:S07]  /*72d0*/  FADD.FTZ R56, R56, 1 ;  /* 0x3f80000038387421 */ /* 0x004fce0000010000 */
[----:B------:R2:W-:Y:S01]  /*72e0*/  MUFU.RCP R68, R57 ;  /* 0x0000003900447308 */ /* 0x0005e20000001000 */
[----:B0-----:R-:W-:-:S07]  /*72f0*/  FADD.FTZ R50, R50, 1 ;  /* 0x3f80000032327421 */ /* 0x001fce0000010000 */
[----:B------:R0:W3:Y:S01]  /*7300*/  MUFU.RCP R76, R56 ;  /* 0x00000038004c7308 */ /* 0x0000e20000001000 */
[----:B-1----:R-:W-:Y:S01]  /*7310*/  FADD.FTZ R83, R83, 1 ;  /* 0x3f80000053537421 */ /* 0x002fe20000010000 */
[--C-:B--2---:R-:W-:Y:S02]  /*7320*/  HADD2.F32 R57, -RZ, R63.reuse.H1_H1 ;  /* 0x3000003fff397230 */ /* 0x104fe40000004100 */
[----:B------:R-:W-:-:S04]  /*7330*/  HADD2.F32 R63, -RZ, R63.H0_H0 ;  /* 0x2000003fff3f7230 */ /* 0x000fc80000004100 */
[----:B------:R1:W2:Y:S01]  /*7340*/  MUFU.RCP R66, R50 ;  /* 0x0000003200427308 */ /* 0x0002a20000001000 */
[----:B0-----:R-:W-:Y:S02]  /*7350*/  HADD2.F32 R56, -RZ, R94.H0_H0 ;  /* 0x2000005eff387230 */ /* 0x001fe40000004100 */
[----:B------:R-:W-:-:S04]  /*7360*/  FADD.FTZ R63, R63, -UR16 ;  /* 0x800000103f3f7e21 */ /* 0x000fc80008010000 */
[----:B------:R-:W-:Y:S01]  /*7370*/  FMUL.FTZ R63, R63, UR17 ;  /* 0x000000113f3f7c20 */ /* 0x000fe20008410000 */
[----:B------:R-:W0:Y:S01]  /*7380*/  MUFU.RCP R74, R74 ;  /* 0x0000004a004a7308 */ /* 0x000e220000001000 */
[----:B-1----:R-:W-:Y:S02]  /*7390*/  HADD2.F32 R50, -RZ, R95.H0_H0 ;  /* 0x2000005fff327230 */ /* 0x002fe40000004100 */
[----:B---3--:R-:W-:Y:S01]  /*73a0*/  FMUL.FTZ R60, R60, R76 ;  /* 0x0000004c3c3c7220 */ /* 0x008fe20000410000 */
[----:B------:R-:W-:Y:S01]  /*73b0*/  FADD.FTZ R76, -R76, 1 ;  /* 0x3f8000004c4c7421 */ /* 0x000fe20000010100 */
[----:B------:R-:W-:Y:S02]  /*73c0*/  HADD2.F32 R95, -RZ, R15.H0_H0 ;  /* 0x2000000fff5f7230 */ /* 0x000fe40000004100 */
[----:B------:R-:W-:Y:S01]  /*73d0*/  FMUL.FTZ R50, R50, R68 ;  /* 0x0000004432327220 */ /* 0x000fe20000410000 */
[----:B------:R-:W-:Y:S01]  /*73e0*/  FADD.FTZ R68, -R68, 1 ;  /* 0x3f80000044447421 */ /* 0x000fe20000010100 */
[----:B------:R-:W1:Y:S01]  /*73f0*/  MUFU.RCP R83, R83 ;  /* 0x0000005300537308 */ /* 0x000e620000001000 */
[----:B--2---:R-:W-:Y:S01]  /*7400*/  FMUL.FTZ R56, R56, R66 ;  /* 0x0000004238387220 */ /* 0x004fe20000410000 */
[----:B------:R-:W-:Y:S01]  /*7410*/  FFMA.FTZ R76, R54, R76, 1 ;  /* 0x3f800000364c7423 */ /* 0x000fe2000001004c */
[----:B------:R-:W-:Y:S01]  /*7420*/  FFMA.FTZ R68, R55, R68, 1 ;  /* 0x3f80000037447423 */ /* 0x000fe20000010044 */
[----:B------:R-:W-:Y:S01]  /*7430*/  FFMA.FTZ R55, R5, R73, R3 ;  /* 0x0000004905377223 */ /* 0x000fe20000010003 */
[----:B------:R-:W-:Y:S01]  /*7440*/  FADD.FTZ R66, -R66, 1 ;  /* 0x3f80000042427421 */ /* 0x000fe20000010100 */
[----:B------:R-:W-:Y:S01]  /*7450*/  FFMA.FTZ R54, R4, R65, R2 ;  /* 0x0000004104367223 */ /* 0x000fe20000010002 */
[----:B------:R-:W-:Y:S01]  /*7460*/  FMUL.FTZ R68, R50, R68 ;  /* 0x0000004432447220 */ /* 0x000fe20000410000 */
[----:B------:R-:W-:Y:S01]  /*7470*/  FMUL.FTZ R82, R55, -1.4426950216293334961 ;  /* 0xbfb8aa3b37527820 */ /* 0x000fe20000410000 */
[----:B0-----:R-:W-:Y:S01]  /*7480*/  FMUL.FTZ R58, R58, R74 ;  /* 0x0000004a3a3a7220 */ /* 0x001fe20000410000 */
[----:B------:R-:W-:Y:S01]  /*7490*/  FADD.FTZ R74, -R74, 1 ;  /* 0x3f8000004a4a7421 */ /* 0x000fe20000010100 */
[----:B------:R-:W-:Y:S01]  /*74a0*/  FFMA.FTZ R66, R53, R66, 1 ;  /* 0x3f80000035427423 */ /* 0x000fe20000010042 */
[----:B------:R-:W-:Y:S01]  /*74b0*/  FMUL.FTZ R53, R54, -1.4426950216293334961 ;  /* 0xbfb8aa3b36357820 */ /* 0x000fe20000410000 */
[----:B------:R-:W-:-:S02]  /*74c0*/  HADD2.F32 R50, -RZ, R62.H1_H1 ;  /* 0x3000003eff327230 */ /* 0x000fc40000004100 */
[----:B------:R-:W-:Y:S01]  /*74d0*/  FFMA.FTZ R74, R51, R74, 1 ;  /* 0x3f800000334a7423 */ /* 0x000fe2000001004a */
[----:B------:R-:W0:Y:S01]  /*74e0*/  MUFU.EX2 R82, R82 ;  /* 0x0000005200527308 */ /* 0x000e220000000800 */
[----:B------:R-:W-:Y:S02]  /*74f0*/  HADD2.F32 R51, -RZ, R70.H1_H1 ;  /* 0x30000046ff337230 */ /* 0x000fe40000004100 */
[----:B------:R-:W-:Y:S01]  /*7500*/  FMUL.FTZ R76, R60, R76 ;  /* 0x0000004c3c4c7220 */ /* 0x000fe20000410000 */
[----:B------:R-:W-:Y:S02]  /*7510*/  HADD2.F32 R62, -RZ, R62.H0_H0 ;  /* 0x2000003eff3e7230 */ /* 0x000fe40000004100 */
[----:B------:R-:W-:Y:S01]  /*7520*/  FMUL.FTZ R66, R56, R66 ;  /* 0x0000004238427220 */ /* 0x000fe20000410000 */
[----:B------:R-:W-:Y:S01]  /*7530*/  FMUL.FTZ R74, R58, R74 ;  /* 0x0000004a3a4a7220 */ /* 0x000fe20000410000 */
[----:B-1----:R-:W-:Y:S01]  /*7540*/  FMUL.FTZ R51, R51, R83 ;  /* 0x0000005333337220 */ /* 0x002fe20000410000 */
[----:B------:R-:W-:Y:S01]  /*7550*/  FADD.FTZ R83, -R83, 1 ;  /* 0x3f80000053537421 */ /* 0x000fe20000010100 */
[----:B------:R-:W1:Y:S01]  /*7560*/  MUFU.EX2 R53, R53 ;  /* 0x0000003500357308 */ /* 0x000e620000000800 */
[----:B------:R-:W-:Y:S01]  /*7570*/  FADD.FTZ R62, R62, -UR16 ;  /* 0x800000103e3e7e21 */ /* 0x000fe20008010000 */
[----:B------:R-:W-:-:S02]  /*7580*/  HADD2.F32 R70, -RZ, R70.H0_H0 ;  /* 0x20000046ff467230 */ /* 0x000fc40000004100 */
[----:B------:R-:W-:Y:S01]  /*7590*/  FFMA.FTZ R83, R52, R83, 1 ;  /* 0x3f80000034537423 */ /* 0x000fe20000010053 */
[--C-:B------:R-:W-:Y:S01]  /*75a0*/  FFMA.FTZ R52, R5, R64, R3.reuse ;  /* 0x0000004005347223 */ /* 0x100fe20000010003 */
[----:B------:R-:W-:Y:S01]  /*75b0*/  FMUL.FTZ R62, R62, UR17 ;  /* 0x000000113e3e7c20 */ /* 0x000fe20008410000 */
[----:B------:R-:W-:Y:S01]  /*75c0*/  FADD.FTZ R81, RZ, R76 ;  /* 0x0000004cff517221 */ /* 0x000fe20000010000 */
[----:B------:R-:W-:Y:S01]  /*75d0*/  FMUL.FTZ R83, R51, R83 ;  /* 0x0000005333537220 */ /* 0x000fe20000410000 */
[----:B------:R-:W-:Y:S01]  /*75e0*/  FMUL.FTZ R59, R52, -1.4426950216293334961 ;  /* 0xbfb8aa3b343b7820 */ /* 0x000fe20000410000 */
[----:B0-----:R-:W-:Y:S01]  /*75f0*/  FADD.FTZ R82, R82, 1 ;  /* 0x3f80000052527421 */ /* 0x001fe20000010000 */
[----:B------:R-:W-:Y:S01]  /*7600*/  FFMA.FTZ R60, R5, R62, R3 ;  /* 0x0000003e053c7223 */ /* 0x000fe20000010003 */
[----:B------:R-:W-:Y:S01]  /*7610*/  FADD.FTZ R81, R81, R74 ;  /* 0x0000004a51517221 */ /* 0x000fe20000010000 */
[----:B------:R-:W-:Y:S02]  /*7620*/  HADD2.F32 R15, -RZ, R15.H1_H1 ;  /* 0x3000000fff0f7230 */ /* 0x000fe40000004100 */
[----:B------:R-:W0:Y:S01]  /*7630*/  MUFU.EX2 R59, R59 ;  /* 0x0000003b003b7308 */ /* 0x000e220000000800 */
[----:B------:R-:W-:Y:S01]  /*7640*/  FMUL.FTZ R56, R60, -1.4426950216293334961 ;  /* 0xbfb8aa3b3c387820 */ /* 0x000fe20000410000 */
[----:B-1----:R-:W-:-:S06]  /*7650*/  FADD.FTZ R53, R53, 1 ;  /* 0x3f80000035357421 */ /* 0x002fcc0000010000 */
[----:B------:R-:W1:Y:S08]  /*7660*/  MUFU.RCP R82, R82 ;  /* 0x0000005200527308 */ /* 0x000e700000001000 */
[----:B------:R-:W2:Y:S01]  /*7670*/  MUFU.RCP R53, R53 ;  /* 0x0000003500357308 */ /* 0x000ea20000001000 */
[----:B0-----:R-:W-:-:S07]  /*7680*/  FADD.FTZ R59, R59, 1 ;  /* 0x3f8000003b3b7421 */ /* 0x001fce0000010000 */
[----:B------:R-:W0:Y:S01]  /*7690*/  MUFU.RCP R59, R59 ;  /* 0x0000003b003b7308 */ /* 0x000e220000001000 */
[----:B-1----:R-:W-:Y:S01]  /*76a0*/  FMUL.FTZ R57, R57, R82 ;  /* 0x0000005239397220 */ /* 0x002fe20000410000 */
[----:B------:R-:W-:-:S04]  /*76b0*/  FADD.FTZ R82, -R82, 1 ;  /* 0x3f80000052527421 */ /* 0x000fc80000010100 */
[----:B------:R-:W-:Y:S01]  /*76c0*/  FFMA.FTZ R82, R55, R82, 1 ;  /* 0x3f80000037527423 */ /* 0x000fe20000010052 */
[----:B------:R-:W-:Y:S01]  /*76d0*/  HADD2.F32 R55, -RZ, R61.H1_H1 ;  /* 0x3000003dff377230 */ /* 0x000fe20000004100 */
[----:B------:R-:W1:Y:S02]  /*76e0*/  MUFU.EX2 R56, R56 ;  /* 0x0000003800387308 */ /* 0x000e640000000800 */
[----:B------:R-:W-:Y:S02]  /*76f0*/  FMUL.FTZ R82, R57, R82 ;  /* 0x0000005239527220 */ /* 0x000fe40000410000 */
[----:B--2---:R-:W-:Y:S01]  /*7700*/  FMUL.FTZ R55, R55, R53 ;  /* 0x0000003537377220 */ /* 0x004fe20000410000 */
[----:B------:R-:W-:Y:S01]  /*7710*/  FADD.FTZ R53, -R53, 1 ;  /* 0x3f80000035357421 */ /* 0x000fe20000010100 */
[----:B------:R-:W-:-:S03]  /*7720*/  FADD.FTZ R81, R81, R82 ;  /* 0x0000005251517221 */ /* 0x000fc60000010000 */
[----:B------:R-:W-:Y:S01]  /*7730*/  FFMA.FTZ R53, R54, R53, 1 ;  /* 0x3f80000036357423 */ /* 0x000fe20000010035 */
[----:B------:R-:W-:Y:S02]  /*7740*/  HADD2.F32 R54, -RZ, R61.H0_H0 ;  /* 0x2000003dff367230 */ /* 0x000fe40000004100 */
[----:B------:R-:W-:Y:S01]  /*7750*/  FFMA.FTZ R61, R4, R63, R2 ;  /* 0x0000003f043d7223 */ /* 0x000fe20000010002 */
[----:B------:R-:W-:Y:S01]  /*7760*/  FMUL.FTZ R53, R55, R53 ;  /* 0x0000003537357220 */ /* 0x000fe20000410000 */
[----:B------:R-:W-:Y:S02]  /*7770*/  HADD2.F32 R55, -RZ, R71.H1_H1 ;  /* 0x30000047ff377230 */ /* 0x000fe40000004100 */
[----:B0-----:R-:W-:Y:S01]  /*7780*/  FMUL.FTZ R54, R54, R59 ;  /* 0x0000003b36367220 */ /* 0x001fe20000410000 */
[----:B------:R-:W-:Y:S01]  /*7790*/  FADD.FTZ R59, -R59, 1 ;  /* 0x3f8000003b3b7421 */ /* 0x000fe20000010100 */
[----:B-1----:R-:W-:-:S03]  /*77a0*/  FADD.FTZ R56, R56, 1 ;  /* 0x3f80000038387421 */ /* 0x002fc60000010000 */
[----:B------:R-:W-:Y:S01]  /*77b0*/  FFMA.FTZ R59, R52, R59, 1 ;  /* 0x3f800000343b7423 */ /* 0x000fe2000001003b */
[----:B------:R-:W-:Y:S02]  /*77c0*/  FMUL.FTZ R52, R61, -1.4426950216293334961 ;  /* 0xbfb8aa3b3d347820 */ /* 0x000fe40000410000 */
[----:B------:R-:W0:Y:S01]  /*77d0*/  MUFU.RCP R56, R56 ;  /* 0x0000003800387308 */ /* 0x000e220000001000 */
[----:B------:R-:W-:-:S04]  /*77e0*/  FMUL.FTZ R59, R54, R59 ;  /* 0x0000003b363b7220 */ /* 0x000fc80000410000 */
[----:B------:R-:W-:-:S03]  /*77f0*/  FADD.FTZ R81, R81, R59 ;  /* 0x0000003b51517221 */ /* 0x000fc60000010000 */
[----:B------:R-:W1:Y:S01]  /*7800*/  MUFU.EX2 R52, R52 ;  /* 0x0000003400347308 */ /* 0x000e620000000800 */
[----:B0-----:R-:W-:Y:S01]  /*7810*/  FMUL.FTZ R70, R70, R56 ;  /* 0x0000003846467220 */ /* 0x001fe20000410000 */
[----:B------:R-:W-:-:S04]  /*7820*/  FADD.FTZ R56, -R56, 1 ;  /* 0x3f80000038387421 */ /* 0x000fc80000010100 */
[----:B------:R-:W-:Y:S01]  /*7830*/  FFMA.FTZ R56, R60, R56, 1 ;  /* 0x3f8000003c387423 */ /* 0x000fe20000010038 */
[----:B------:R-:W-:Y:S02]  /*7840*/  HADD2.F32 R60, -RZ, R80.H0_H0 ;  /* 0x20000050ff3c7230 */ /* 0x000fe40000004100 */
[----:B------:R-:W-:Y:S01]  /*7850*/  FFMA.FTZ R80, R0, R76, RZ ;  /* 0x0000004c00507223 */ /* 0x000fe200000100ff */
[----:B-1----:R-:W-:Y:S01]  /*7860*/  FADD.FTZ R52, R52, 1 ;  /* 0x3f80000034347421 */ /* 0x002fe20000010000 */
[----:B------:R-:W-:Y:S01]  /*7870*/  FMUL.FTZ R56, R70, R56 ;  /* 0x0000003846387220 */ /* 0x000fe20000410000 */
[----:B------:R-:W-:Y:S01]  /*7880*/  FADD.FTZ R60, R60, -UR16 ;  /* 0x800000103c3c7e21 */ /* 0x000fe20008010000 */
[-C--:B------:R-:W-:Y:S01]  /*7890*/  FFMA.FTZ R80, R69, R74.reuse, R80 ;  /* 0x0000004a45507223 */ /* 0x080fe20000010050 */
[----:B------:R-:W-:Y:S02]  /*78a0*/  FMUL.FTZ R74, R5, R74 ;  /* 0x0000004a054a7220 */ /* 0x000fe40000410000 */
[----:B------:R-:W0:Y:S01]  /*78b0*/  MUFU.RCP R52, R52 ;  /* 0x0000003400347308 */ /* 0x000e220000001000 */
[----:B------:R-:W-:Y:S01]  /*78c0*/  FMUL.FTZ R60, R60, UR17 ;  /* 0x000000113c3c7c20 */ /* 0x000fe20008410000 */
[-C--:B------:R-:W-:Y:S01]  /*78d0*/  FFMA.FTZ R80, R73, R82.reuse, R80 ;  /* 0x0000005249507223 */ /* 0x080fe20000010050 */
[----:B------:R-:W-:-:S03]  /*78e0*/  FMUL.FTZ R82, R5, R82 ;  /* 0x0000005205527220 */ /* 0x000fc60000410000 */
[-C--:B------:R-:W-:Y:S01]  /*78f0*/  FFMA.FTZ R80, R64, R59.reuse, R80 ;  /* 0x0000003b40507223 */ /* 0x080fe20000010050 */
[----:B------:R-:W-:Y:S01]  /*7900*/  FMUL.FTZ R59, R5, R59 ;  /* 0x0000003b053b7220 */ /* 0x000fe20000410000 */
[----:B0-----:R-:W-:Y:S01]  /*7910*/  FMUL.FTZ R50, R50, R52 ;  /* 0x0000003432327220 */ /* 0x001fe20000410000 */
[----:B------:R-:W-:-:S04]  /*7920*/  FADD.FTZ R52, -R52, 1 ;  /* 0x3f80000034347421 */ /* 0x000fc80000010100 */
[----:B------:R-:W-:Y:S01]  /*7930*/  FFMA.FTZ R52, R61, R52, 1 ;  /* 0x3f8000003d347423 */ /* 0x000fe20000010034 */
[--C-:B------:R-:W-:Y:S02]  /*7940*/  HADD2.F32 R61, -RZ, R67.reuse.H1_H1 ;  /* 0x30000043ff3d7230 */ /* 0x100fe40000004100 */
[----:B------:R-:W-:Y:S02]  /*7950*/  HADD2.F32 R67, -RZ, R67.H0_H0 ;  /* 0x20000043ff437230 */ /* 0x000fe40000004100 */
[----:B------:R-:W-:Y:S01]  /*7960*/  FMUL.FTZ R52, R50, R52 ;  /* 0x0000003432347220 */ /* 0x000fe20000410000 */
[----:B------:R-:W-:Y:S02]  /*7970*/  HADD2.F32 R50, -RZ, R77.H1_H1 ;  /* 0x3000004dff327230 */ /* 0x000fe40000004100 */
        /* <DEDUP_REMOVED lines=12> */
[----:B------:R-:W-:-:S03]  /*7a40*/  FMUL.FTZ R57, R58, -1.4426950216293334961 ;  /* 0xbfb8aa3b3a397820 */ /* 0x000fc60000410000 */
[----:B------:R-:W-:-:S03]  /*7a50*/  FMUL.FTZ R97, R4, R51 ;  /* 0x0000003304617220 */ /* 0x000fc60000410000 */
[----:B------:R-:W0:Y:S02]  /*7a60*/  MUFU.EX2 R57, R57 ;  /* 0x0000003900397308 */ /* 0x000e240000000800 */
[----:B0-----:R-:W-:-:S06]  /*7a70*/  FADD.FTZ R57, R57, 1 ;  /* 0x3f80000039397421 */ /* 0x001fcc0000010000 */
[----:B------:R-:W0:Y:S02]  /*7a80*/  MUFU.RCP R57, R57 ;  /* 0x0000003900397308 */ /* 0x000e240000001000 */
[----:B0-----:R-:W-:Y:S01]  /*7a90*/  FMUL.FTZ R55, R55, R57 ;  /* 0x0000003937377220 */ /* 0x001fe20000410000 */
[----:B------:R-:W-:-:S04]  /*7aa0*/  FADD.FTZ R57, -R57, 1 ;  /* 0x3f80000039397421 */ /* 0x000fc80000010100 */
[----:B------:R-:W-:Y:S01]  /*7ab0*/  FFMA.FTZ R57, R58, R57, 1 ;  /* 0x3f8000003a397423 */ /* 0x000fe20000010039 */
[----:B------:R-:W-:-:S03]  /*7ac0*/  HADD2.F32 R58, -RZ, R71.H0_H0 ;  /* 0x20000047ff3a7230 */ /* 0x000fc60000004100 */
[----:B------:R-:W-:Y:S01]  /*7ad0*/  FMUL.FTZ R55, R55, R57 ;  /* 0x0000003937377220 */ /* 0x000fe20000410000 */
[--C-:B------:R-:W-:Y:S02]  /*7ae0*/  HADD2.F32 R57, -RZ, R72.reuse.H1_H1 ;  /* 0x30000048ff397230 */ /* 0x100fe40000004100 */
[----:B------:R-:W-:Y:S01]  /*7af0*/  FADD.FTZ R58, R58, -UR16 ;  /* 0x800000103a3a7e21 */ /* 0x000fe20008010000 */
[----:B------:R-:W-:-:S03]  /*7b00*/  HADD2.F32 R72, -RZ, R72.H0_H0 ;  /* 0x20000048ff487230 */ /* 0x000fc60000004100 */
[----:B------:R-:W-:Y:S01]  /*7b10*/  FMUL.FTZ R58, R58, UR17 ;  /* 0x000000113a3a7c20 */ /* 0x000fe20008410000 */
[----:B------:R-:W-:-:S03]  /*7b20*/  FADD.FTZ R57, R57, -UR16 ;  /* 0x8000001039397e21 */ /* 0x000fc60008010000 */
[----:B------:R-:W-:Y:S01]  /*7b30*/  FFMA.FTZ R54, R4, R58, R2 ;  /* 0x0000003a04367223 */ /* 0x000fe20000010002 */
[----:B------:R-:W-:-:S03]  /*7b40*/  FMUL.FTZ R57, R57, UR17 ;  /* 0x0000001139397c20 */ /* 0x000fc60008410000 */
[----:B------:R-:W-:Y:S01]  /*7b50*/  FMUL.FTZ R71, R54, -1.4426950216293334961 ;  /* 0xbfb8aa3b36477820 */ /* 0x000fe20000410000 */
[----:B------:R-:W-:-:S05]  /*7b60*/  FFMA.FTZ R70, R5, R57, R3 ;  /* 0x0000003905467223 */ /* 0x000fca0000010003 */
[----:B------:R-:W0:Y:S02]  /*7b70*/  MUFU.EX2 R71, R71 ;  /* 0x0000004700477308 */ /* 0x000e240000000800 */
[----:B0-----:R-:W-:-:S06]  /*7b80*/  FADD.FTZ R71, R71, 1 ;  /* 0x3f80000047477421 */ /* 0x001fcc0000010000 */
[----:B------:R-:W0:Y:S02]  /*7b90*/  MUFU.RCP R71, R71 ;  /* 0x0000004700477308 */ /* 0x000e240000001000 */
[----:B0-----:R-:W-:Y:S01]  /*7ba0*/  FMUL.FTZ R50, R50, R71 ;  /* 0x0000004732327220 */ /* 0x001fe20000410000 */
[----:B------:R-:W-:-:S04]  /*7bb0*/  FADD.FTZ R71, -R71, 1 ;  /* 0x3f80000047477421 */ /* 0x000fc80000010100 */
[----:B------:R-:W-:Y:S01]  /*7bc0*/  FFMA.FTZ R54, R54, R71, 1 ;  /* 0x3f80000036367423 */ /* 0x000fe20000010047 */
[----:B------:R-:W-:-:S03]  /*7bd0*/  FMUL.FTZ R71, R4, R68 ;  /* 0x0000004404477220 */ /* 0x000fc60000410000 */
[----:B------:R-:W-:Y:S01]  /*7be0*/  FMUL.FTZ R50, R50, R54 ;  /* 0x0000003632327220 */ /* 0x000fe20000410000 */
[----:B------:R-:W-:Y:S01]  /*7bf0*/  FFMA.FTZ R67, R6, R71, RZ ;  /* 0x0000004706437223 */ /* 0x000fe200000100ff */
[----:B------:R-:W-:Y:S01]  /*7c00*/  FADD.FTZ R71, RZ, R71 ;  /* 0x00000047ff477221 */ /* 0x000fe20000010000 */
[----:B------:R-:W-:-:S04]  /*7c10*/  FMUL.FTZ R54, R5, R76 ;  /* 0x0000004c05367220 */ /* 0x000fc80000410000 */
[----:B------:R-:W-:Y:S01]  /*7c20*/  FFMA.FTZ R67, R0, R54, R67 ;  /* 0x0000003600437223 */ /* 0x000fe20000010043 */
[----:B------:R-:W-:Y:S01]  /*7c30*/  FADD.FTZ R71, R54, R71 ;  /* 0x0000004736477221 */ /* 0x000fe20000010000 */
[----:B------:R-:W-:-:S06]  /*7c40*/  FMUL.FTZ R54, R70, -1.4426950216293334961 ;  /* 0xbfb8aa3b46367820 */ /* 0x000fcc0000410000 */
[----:B------:R-:W0:Y:S02]  /*7c50*/  MUFU.EX2 R54, R54 ;  /* 0x0000003600367308 */ /* 0x000e240000000800 */
[----:B0-----:R-:W-:-:S06]  /*7c60*/  FADD.FTZ R54, R54, 1 ;  /* 0x3f80000036367421 */ /* 0x001fcc0000010000 */
[----:B------:R-:W0:Y:S02]  /*7c70*/  MUFU.RCP R54, R54 ;  /* 0x0000003600367308 */ /* 0x000e240000001000 */
[----:B0-----:R-:W-:Y:S01]  /*7c80*/  FMUL.FTZ R72, R72, R54 ;  /* 0x0000003648487220 */ /* 0x001fe20000410000 */
[----:B------:R-:W-:-:S04]  /*7c90*/  FADD.FTZ R54, -R54, 1 ;  /* 0x3f80000036367421 */ /* 0x000fc80000010100 */
[----:B------:R-:W-:Y:S01]  /*7ca0*/  FFMA.FTZ R54, R70, R54, 1 ;  /* 0x3f80000046367423 */ /* 0x000fe20000010036 */
[----:B------:R-:W-:Y:S01]  /*7cb0*/  FFMA.FTZ R70, R6, R68, RZ ;  /* 0x0000004406467223 */ /* 0x000fe200000100ff */
[----:B------:R-:W-:Y:S02]  /*7cc0*/  HADD2.F32 R6, -RZ, R77.H0_H0 ;  /* 0x2000004dff067230 */ /* 0x000fe40000004100 */
[----:B------:R-:W-:Y:S01]  /*7cd0*/  FMUL.FTZ R54, R72, R54 ;  /* 0x0000003648367220 */ /* 0x000fe20000410000 */
[----:B------:R-:W-:Y:S01]  /*7ce0*/  FADD.FTZ R72, RZ, R68 ;  /* 0x00000044ff487221 */ /* 0x000fe20000010000 */
[----:B------:R-:W-:Y:S01]  /*7cf0*/  FFMA.FTZ R70, R75, R66, R70 ;  /* 0x000000424b467223 */ /* 0x000fe20000010046 */
[----:B------:R-:W-:Y:S01]  /*7d00*/  FADD.FTZ R68, R6, -UR16 ;  /* 0x8000001006447e21 */ /* 0x000fe20008010000 */
[----:B------:R-:W-:Y:S01]  /*7d10*/  FMUL.FTZ R101, R5, R54 ;  /* 0x0000003605657220 */ /* 0x000fe20000410000 */
[----:B------:R-:W-:Y:S01]  /*7d20*/  FADD.FTZ R72, R72, R66 ;  /* 0x0000004248487221 */ /* 0x000fe20000010000 */
[----:B------:R-:W-:Y:S01]  /*7d30*/  FMUL.FTZ R66, R4, R66 ;  /* 0x0000004204427220 */ /* 0x000fe20000410000 */
[----:B------:R-:W-:Y:S01]  /*7d40*/  FMUL.FTZ R68, R68, UR17 ;  /* 0x0000001144447c20 */ /* 0x000fe20008410000 */
[-C--:B------:R-:W-:Y:S01]  /*7d50*/  FFMA.FTZ R70, R84, R83.reuse, R70 ;  /* 0x0000005354467223 */ /* 0x080fe20000010046 */
[----:B------:R-:W-:Y:S01]  /*7d60*/  FADD.FTZ R72, R72, R83 ;  /* 0x0000005348487221 */ /* 0x000fe20000010000 */
[----:B------:R-:W-:Y:S01]  /*7d70*/  FFMA.FTZ R75, R75, R66, R67 ;  /* 0x000000424b4b7223 */ /* 0x000fe20000010043 */
[C---:B------:R-:W-:Y:S01]  /*7d80*/  FFMA.FTZ R77, R4.reuse, R68, R2 ;  /* 0x00000044044d7223 */ /* 0x040fe20000010002 */
[----:B------:R-:W-:Y:S01]  /*7d90*/  FADD.FTZ R71, R71, R66 ;  /* 0x0000004247477221 */ /* 0x000fe20000010000 */
[----:B------:R-:W-:Y:S01]  /*7da0*/  FMUL.FTZ R83, R4, R83 ;  /* 0x0000005304537220 */ /* 0x000fe20000410000 */
[----:B------:R-:W-:Y:S01]  /*7db0*/  FFMA.FTZ R0, R69, R74, R75 ;  /* 0x0000004a45007223 */ /* 0x000fe2000001004b */
[----:B------:R-:W-:Y:S01]  /*7dc0*/  FMUL.FTZ R6, R77, -1.4426950216293334961 ;  /* 0xbfb8aa3b4d067820 */ /* 0x000fe20000410000 */
[----:B------:R-:W-:Y:S01]  /*7dd0*/  FADD.FTZ R71, R74, R71 ;  /* 0x000000474a477221 */ /* 0x000fe20000010000 */
[----:B------:R-:W-:Y:S01]  /*7de0*/  FADD.FTZ R72, R72, R53 ;  /* 0x0000003548487221 */ /* 0x000fe20000010000 */
[----:B------:R-:W-:Y:S01]  /*7df0*/  FFMA.FTZ R84, R84, R83, R0 ;  /* 0x0000005354547223 */ /* 0x000fe20000010000 */
[-C--:B------:R-:W-:Y:S01]  /*7e00*/  FFMA.FTZ R70, R65, R53.reuse, R70 ;  /* 0x0000003541467223 */ /* 0x080fe20000010046 */
[----:B------:R-:W-:Y:S01]  /*7e10*/  FADD.FTZ R83, R71, R83 ;  /* 0x0000005347537221 */ /* 0x000fe20000010000 */
[----:B------:R-:W0:Y:S01]  /*7e20*/  MUFU.EX2 R6, R6 ;  /* 0x0000000600067308 */ /* 0x000e220000000800 */
[----:B------:R-:W-:Y:S01]  /*7e30*/  FFMA.FTZ R73, R73, R82, R84 ;  /* 0x0000005249497223 */ /* 0x000fe20000010054 */
[----:B------:R-:W-:Y:S01]  /*7e40*/  FMUL.FTZ R53, R4, R53 ;  /* 0x0000003504357220 */ /* 0x000fe20000410000 */
[----:B------:R-:W-:Y:S01]  /*7e50*/  FADD.FTZ R83, R82, R83 ;  /* 0x0000005352537221 */ /* 0x000fe20000010000 */
[----:B------:R-:W-:Y:S01]  /*7e60*/  FADD.FTZ R72, R72, R52 ;  /* 0x0000003448487221 */ /* 0x000fe20000010000 */
[-C--:B------:R-:W-:Y:S01]  /*7e70*/  FFMA.FTZ R70, R63, R52.reuse, R70 ;  /* 0x000000343f467223 */ /* 0x080fe20000010046 */
[----:B------:R-:W-:Y:S01]  /*7e80*/  FMUL.FTZ R52, R4, R52 ;  /* 0x0000003404347220 */ /* 0x000fe20000410000 */
[----:B------:R-:W-:-:S04]  /*7e90*/  FADD.FTZ R83, R83, R53 ;  /* 0x0000003553537221 */ /* 0x000fc80000010000 */
[----:B------:R-:W-:-:S04]  /*7ea0*/  FADD.FTZ R83, R59, R83 ;  /* 0x000000533b537221 */ /* 0x000fc80000010000 */
[----:B------:R-:W-:Y:S01]  /*7eb0*/  FADD.FTZ R83, R83, R52 ;  /* 0x0000003453537221 */ /* 0x000fe20000010000 */
[----:B0-----:R-:W-:-:S04]  /*7ec0*/  FADD.FTZ R6, R6, 1 ;  /* 0x3f80000006067421 */ /* 0x001fc80000010000 */
[----:B------:R0:W1:Y:S02]  /*7ed0*/  MUFU.RCP R67, R6 ;  /* 0x0000000600437308 */ /* 0x0000640000001000 */
[--C-:B0-----:R-:W-:Y:S02]  /*7ee0*/  HADD2.F32 R6, -RZ, R79.reuse.H1_H1 ;  /* 0x3000004fff067230 */ /* 0x101fe40000004100 */
[----:B------:R-:W-:-:S05]  /*7ef0*/  HADD2.F32 R79, -RZ, R79.H0_H0 ;  /* 0x2000004fff4f7230 */ /* 0x000fca0000004100 */
[----:B------:R-:W-:Y:S01]  /*7f00*/  FADD.FTZ R79, R79, -UR16 ;  /* 0x800000104f4f7e21 */ /* 0x000fe20008010000 */
[----:B-1----:R-:W-:Y:S01]  /*7f10*/  FMUL.FTZ R6, R6, R67 ;  /* 0x0000004306067220 */ /* 0x002fe20000410000 */
[----:B------:R-:W-:Y:S02]  /*7f20*/  FADD.FTZ R67, -R67, 1 ;  /* 0x3f80000043437421 */ /* 0x000fe40000010100 */
[----:B------:R-:W-:Y:S02]  /*7f30*/  FMUL.FTZ R79, R79, UR17 ;  /* 0x000000114f4f7c20 */ /* 0x000fe40008410000 */
[----:B------:R-:W-:Y:S01]  /*7f40*/  FFMA.FTZ R77, R77, R67, 1 ;  /* 0x3f8000004d4d7423 */ /* 0x000fe20000010043 */
[--C-:B------:R-:W-:Y:S02]  /*7f50*/  HADD2.F32 R67, -RZ, R78.reuse.H1_H1 ;  /* 0x3000004eff437230 */ /* 0x100fe40000004100 */
[----:B------:R-:W-:Y:S01]  /*7f60*/  FFMA.FTZ R76, R4, R79, R2 ;  /* 0x0000004f044c7223 */ /* 0x000fe20000010002 */
[----:B------:R-:W-:-:S02]  /*7f70*/  HADD2.F32 R78, -RZ, R78.H0_H0 ;  /* 0x2000004eff4e7230 */ /* 0x000fc40000004100 */
[----:B------:R-:W-:Y:S01]  /*7f80*/  FMUL.FTZ R6, R6, R77 ;  /* 0x0000004d06067220 */ /* 0x000fe20000410000 */
[----:B------:R-:W-:Y:S01]  /*7f90*/  FADD.FTZ R67, R67, -UR16 ;  /* 0x8000001043437e21 */ /* 0x000fe20008010000 */
[----:B------:R-:W-:-:S03]  /*7fa0*/  FMUL.FTZ R69, R76, -1.4426950216293334961 ;  /* 0xbfb8aa3b4c457820 */ /* 0x000fc60000410000 */
[----:B------:R-:W-:-:S03]  /*7fb0*/  FMUL.FTZ R67, R67, UR17 ;  /* 0x0000001143437c20 */ /* 0x000fc60008410000 */
[----:B------:R-:W0:Y:S01]  /*7fc0*/  MUFU.EX2 R69, R69 ;  /* 0x0000004500457308 */ /* 0x000e220000000800 */
[----:B------:R-:W-:-:S04]  /*7fd0*/  FFMA.FTZ R77, R5, R67, R3 ;  /* 0x00000043054d7223 */ /* 0x000fc80000010003 */
[----:B------:R-:W-:-:S06]  /*7fe0*/  FMUL.FTZ R66, R77, -1.4426950216293334961 ;  /* 0xbfb8aa3b4d427820 */ /* 0x000fcc0000410000 */
[----:B------:R-:W1:Y:S01]  /*7ff0*/  MUFU.EX2 R66, R66 ;  /* 0x0000004200427308 */ /* 0x000e620000000800 */
[----:B0-----:R-:W-:-:S07]  /*8000*/  FADD.FTZ R69, R69, 1 ;  /* 0x3f80000045457421 */ /* 0x001fce0000010000 */
[----:B------:R0:W2:Y:S01]  /*8010*/  MUFU.RCP R75, R69 ;  /* 0x00000045004b7308 */ /* 0x0000a20000001000 */
[----:B-1----:R-:W-:Y:S01]  /*8020*/  FADD.FTZ R66, R66, 1 ;  /* 0x3f80000042427421 */ /* 0x002fe20000010000 */
[----:B0-----:R-:W-:Y:S02]  /*8030*/  HADD2.F32 R69, -RZ, R93.H0_H0 ;  /* 0x2000005dff457230 */ /* 0x001fe40000004100 */
[----:B------:R-:W-:-:S04]  /*8040*/  FMUL.FTZ R93, R5, R56 ;  /* 0x00000038055d7220 */ /* 0x000fc80000410000 */
[----:B------:R-:W0:Y:S01]  /*8050*/  MUFU.RCP R66, R66 ;  /* 0x0000004200427308 */ /* 0x000e220000001000 */
[----:B------:R-:W-:Y:S01]  /*8060*/  FADD.FTZ R83, R93, R83 ;  /* 0x000000535d537221 */ /* 0x000fe20000010000 */
[----:B--2---:R-:W-:Y:S01]  /*8070*/  FMUL.FTZ R69, R69, R75 ;  /* 0x0000004b45457220 */ /* 0x004fe20000410000 */
[----:B------:R-:W-:Y:S02]  /*8080*/  FADD.FTZ R75, -R75, 1 ;  /* 0x3f8000004b4b7421 */ /* 0x000fe40000010100 */
[----:B------:R-:W-:Y:S02]  /*8090*/  FADD.FTZ R83, R83, R97 ;  /* 0x0000006153537221 */ /* 0x000fe40000010000 */
[----:B------:R-:W-:-:S04]  /*80a0*/  FFMA.FTZ R76, R76, R75, 1 ;  /* 0x3f8000004c4c7423 */ /* 0x000fc8000001004b */
[----:B------:R-:W-:Y:S01]  /*80b0*/  FMUL.FTZ R69, R69, R76 ;  /* 0x0000004c45457220 */ /* 0x000fe20000410000 */
[----:B------:R-:W-:Y:S02]  /*80c0*/  HADD2.F32 R76, -RZ, R92.H0_H0 ;  /* 0x2000005cff4c7230 */ /* 0x000fe40000004100 */
[----:B0-----:R-:W-:Y:S01]  /*80d0*/  FMUL.FTZ R78, R78, R66 ;  /* 0x000000424e4e7220 */ /* 0x001fe20000410000 */
[----:B------:R-:W-:-:S04]  /*80e0*/  FADD.FTZ R66, -R66, 1 ;  /* 0x3f80000042427421 */ /* 0x000fc80000010100 */
[----:B------:R-:W-:Y:S01]  /*80f0*/  FFMA.FTZ R66, R77, R66, 1 ;  /* 0x3f8000004d427423 */ /* 0x000fe20000010042 */
[----:B------:R-:W-:-:S03]  /*8100*/  HADD2.F32 R77, -RZ, R91.H1_H1 ;  /* 0x3000005bff4d7230 */ /* 0x000fc60000004100 */
[----:B------:R-:W-:Y:S01]  /*8110*/  FMUL.FTZ R66, R78, R66 ;  /* 0x000000424e427220 */ /* 0x000fe20000410000 */
[----:B------:R-:W-:Y:S02]  /*8120*/  HADD2.F32 R78, -RZ, R92.H1_H1 ;  /* 0x3000005cff4e7230 */ /* 0x000fe40000004100 */
[----:B------:R-:W-:Y:S01]  /*8130*/  FADD.FTZ R77, R77, -UR16 ;  /* 0x800000104d4d7e21 */ /* 0x000fe20008010000 */
[--C-:B------:R-:W-:Y:S02]  /*8140*/  HADD2.F32 R92, -RZ, R9.reuse.H0_H0 ;  /* 0x20000009ff5c7230 */ /* 0x100fe40000004100 */
[----:B------:R-:W-:Y:S02]  /*8150*/  HADD2.F32 R9, -RZ, R9.H1_H1 ;  /* 0x30000009ff097230 */ /* 0x000fe40000004100 */
[----:B------:R-:W-:Y:S01]  /*8160*/  FADD.FTZ R78, R78, -UR16 ;  /* 0x800000104e4e7e21 */ /* 0x000fe20008010000 */
[----:B------:R-:W-:-:S03]  /*8170*/  FMUL.FTZ R77, R77, UR17 ;  /* 0x000000114d4d7c20 */ /* 0x000fc60008410000 */
        /* <DEDUP_REMOVED lines=10> */
[----:B------:R-:W-:-:S04]  /*8220*/  FFMA.FTZ R76, R4, R77, R2 ;  /* 0x0000004d044c7223 */ /* 0x000fc80000010002 */
[----:B------:R-:W-:-:S06]  /*8230*/  FMUL.FTZ R0, R76, -1.4426950216293334961 ;  /* 0xbfb8aa3b4c007820 */ /* 0x000fcc0000410000 */
[----:B------:R-:W0:Y:S02]  /*8240*/  MUFU.EX2 R0, R0 ;  /* 0x0000000000007308 */ /* 0x000e240000000800 */
[----:B0-----:R-:W-:-:S06]  /*8250*/  FADD.FTZ R0, R0, 1 ;  /* 0x3f80000000007421 */ /* 0x001fcc0000010000 */
[----:B------:R0:W1:Y:S02]  /*8260*/  MUFU.RCP R75, R0 ;  /* 0x00000000004b7308 */ /* 0x0000640000001000 */
[----:B0-----:R-:W-:-:S05]  /*8270*/  HADD2.F32 R0, -RZ, R86.H1_H1 ;  /* 0x30000056ff007230 */ /* 0x001fca0000004100 */
[----:B-1----:R-:W-:Y:S01]  /*8280*/  FMUL.FTZ R0, R0, R75 ;  /* 0x0000004b00007220 */ /* 0x002fe20000410000 */
[----:B------:R-:W-:-:S04]  /*8290*/  FADD.FTZ R75, -R75, 1 ;  /* 0x3f8000004b4b7421 */ /* 0x000fc80000010100 */
[----:B------:R-:W-:Y:S01]  /*82a0*/  FFMA.FTZ R75, R76, R75, 1 ;  /* 0x3f8000004c4b7423 */ /* 0x000fe2000001004b */
[--C-:B------:R-:W-:Y:S02]  /*82b0*/  HADD2.F32 R76, -RZ, R85.reuse.H1_H1 ;  /* 0x30000055ff4c7230 */ /* 0x100fe40000004100 */
[----:B------:R-:W-:Y:S02]  /*82c0*/  HADD2.F32 R85, -RZ, R85.H0_H0 ;  /* 0x20000055ff557230 */ /* 0x000fe40000004100 */
[----:B------:R-:W-:Y:S01]  /*82d0*/  FMUL.FTZ R0, R0, R75 ;  /* 0x0000004b00007220 */ /* 0x000fe20000410000 */
        /* <DEDUP_REMOVED lines=10> */
[----:B------:R-:W-:-:S03]  /*8380*/  HADD2.F32 R75, -RZ, R86.H0_H0 ;  /* 0x20000056ff4b7230 */ /* 0x000fc60000004100 */
[----:B------:R-:W-:Y:S02]  /*8390*/  FMUL.FTZ R71, R85, R71 ;  /* 0x0000004755477220 */ /* 0x000fe40000410000 */
[----:B------:R-:W-:-:S04]  /*83a0*/  FADD.FTZ R75, R75, -UR16 ;  /* 0x800000104b4b7e21 */ /* 0x000fc80008010000 */
[----:B------:R-:W-:-:S04]  /*83b0*/  FMUL.FTZ R75, R75, UR17 ;  /* 0x000000114b4b7c20 */ /* 0x000fc80008410000 */
        /* <DEDUP_REMOVED lines=9> */
[----:B------:R-:W-:Y:S02]  /*8450*/  HADD2.F32 R85, -RZ, R87.H0_H0 ;  /* 0x20000057ff557230 */ /* 0x000fe40000004100 */
[--C-:B------:R-:W-:Y:S02]  /*8460*/  HADD2.F32 R87, -RZ, R42.reuse.H0_H0 ;  /* 0x2000002aff577230 */ /* 0x100fe40000004100 */
[----:B------:R-:W-:Y:S01]  /*8470*/  FMUL.FTZ R84, R84, R86 ;  /* 0x0000005654547220 */ /* 0x000fe20000410000 */
[----:B------:R-:W-:Y:S02]  /*8480*/  HADD2.F32 R42, -RZ, R42.H1_H1 ;  /* 0x3000002aff2a7230 */ /* 0x000fe40000004100 */
[----:B------:R-:W-:-:S04]  /*8490*/  FADD.FTZ R85, R85, -UR16 ;  /* 0x8000001055557e21 */ /* 0x000fc80008010000 */
[----:B------:R-:W-:Y:S01]  /*84a0*/  FMUL.FTZ R85, R85, UR17 ;  /* 0x0000001155557c20 */ /* 0x000fe20008410000 */
[----:B------:R-:W-:-:S03]  /*84b0*/  FADD.FTZ R42, R42, -UR16 ;  /* 0x800000102a2a7e21 */ /* 0x000fc60008010000 */
        /* <DEDUP_REMOVED lines=10> */
[--C-:B------:R-:W-:Y:S02]  /*8560*/  HADD2.F32 R82, -RZ, R8.reuse.H0_H0 ;  /* 0x20000008ff527230 */ /* 0x100fe40000004100 */
[----:B------:R-:W-:Y:S01]  /*8570*/  FFMA.FTZ R86, R64, R59, R86 ;  /* 0x0000003b40567223 */ /* 0x000fe20000010056 */
[----:B------:R-:W-:Y:S02]  /*8580*/  HADD2.F32 R8, -RZ, R8.H1_H1 ;  /* 0x30000008ff087230 */ /* 0x000fe40000004100 */
[----:B------:R-:W-:Y:S01]  /*8590*/  FADD.FTZ R82, R82, -UR16 ;  /* 0x8000001052527e21 */ /* 0x000fe20008010000 */
[----:B------:R-:W-:Y:S02]  /*85a0*/  FFMA.FTZ R86, R63, R52, R86 ;  /* 0x000000343f567223 */ /* 0x000fe40000010056 */
[----:B------:R-:W-:Y:S01]  /*85b0*/  FADD.FTZ R8, R8, -UR16 ;  /* 0x8000001008087e21 */ /* 0x000fe20008010000 */
[----:B------:R-:W-:Y:S01]  /*85c0*/  FMUL.FTZ R82, R82, UR17 ;  /* 0x0000001152527c20 */ /* 0x000fe20008410000 */
[----:B------:R-:W-:-:S02]  /*85d0*/  FFMA.FTZ R86, R62, R93, R86 ;  /* 0x0000005d3e567223 */ /* 0x000fc40000010056 */
[----:B------:R-:W-:Y:S01]  /*85e0*/  FMUL.FTZ R8, R8, UR17 ;  /* 0x0000001108087c20 */ /* 0x000fe20008410000 */
        /* <DEDUP_REMOVED lines=10> */
[----:B------:R-:W-:Y:S01]  /*8690*/  FMUL.FTZ R53, R73, -1.4426950216293334961 ;  /* 0xbfb8aa3b49357820 */ /* 0x000fe20000410000 */
[--C-:B------:R-:W-:Y:S02]  /*86a0*/  HADD2.F32 R92, -RZ, R11.reuse.H0_H0 ;  /* 0x2000000bff5c7230 */ /* 0x100fe40000004100 */
[----:B------:R-:W-:-:S03]  /*86b0*/  HADD2.F32 R11, -RZ, R11.H1_H1 ;  /* 0x3000000bff0b7230 */ /* 0x000fc60000004100 */
[----:B------:R-:W0:Y:S02]  /*86c0*/  MUFU.EX2 R53, R53 ;  /* 0x0000003500357308 */ /* 0x000e240000000800 */
[----:B0-----:R-:W-:-:S06]  /*86d0*/  FADD.FTZ R53, R53, 1 ;  /* 0x3f80000035357421 */ /* 0x001fcc0000010000 */
[----:B------:R-:W0:Y:S02]  /*86e0*/  MUFU.RCP R53, R53 ;  /* 0x0000003500357308 */ /* 0x000e240000001000 */
[----:B0-----:R-:W-:Y:S01]  /*86f0*/  FMUL.FTZ R9, R9, R53 ;  /* 0x0000003509097220 */ /* 0x001fe20000410000 */
[----:B------:R-:W-:-:S04]  /*8700*/  FADD.FTZ R53, -R53, 1 ;  /* 0x3f80000035357421 */ /* 0x000fc80000010100 */
[----:B------:R-:W-:-:S04]  /*8710*/  FFMA.FTZ R53, R73, R53, 1 ;  /* 0x3f80000049357423 */ /* 0x000fc80000010035 */
[----:B------:R-:W-:Y:S01]  /*8720*/  FMUL.FTZ R9, R9, R53 ;  /* 0x0000003509097220 */ /* 0x000fe20000410000 */
[--C-:B------:R-:W-:Y:S02]  /*8730*/  HADD2.F32 R53, -RZ, R10.reuse.H0_H0 ;  /* 0x2000000aff357230 */ /* 0x100fe40000004100 */
[----:B------:R-:W-:-:S03]  /*8740*/  HADD2.F32 R10, -RZ, R10.H1_H1 ;  /* 0x3000000aff0a7230 */ /* 0x000fc60000004100 */
[----:B------:R-:W-:Y:S02]  /*8750*/  FADD.FTZ R53, R53, -UR16 ;  /* 0x8000001035357e21 */ /* 0x000fe40008010000 */
[----:B------:R-:W-:Y:S02]  /*8760*/  FADD.FTZ R10, R10, -UR16 ;  /* 0x800000100a0a7e21 */ /* 0x000fe40008010000 */
[----:B------:R-:W-:Y:S02]  /*8770*/  FMUL.FTZ R53, R53, UR17 ;  /* 0x0000001135357c20 */ /* 0x000fe40008410000 */
[----:B------:R-:W-:Y:S02]  /*8780*/  FMUL.FTZ R10, R10, UR17 ;  /* 0x000000110a0a7c20 */ /* 0x000fe40008410000 */
        /* <DEDUP_REMOVED lines=26> */
[----:B------:R-:W-:Y:S02]  /*8930*/  FFMA.FTZ R73, R4, R59, R2 ;  /* 0x0000003b04497223 */ /* 0x000fe40000010002 */
[----:B------:R-:W-:-:S02]  /*8940*/  FFMA.FTZ R52, R5, R12, R3 ;  /* 0x0000000c05347223 */ /* 0x000fc40000010003 */
[----:B------:R-:W-:-:S06]  /*8950*/  FMUL.FTZ R63, R73, -1.4426950216293334961 ;  /* 0xbfb8aa3b493f7820 */ /* 0x000fcc0000410000 */
[----:B------:R-:W0:Y:S02]  /*8960*/  MUFU.EX2 R63, R63 ;  /* 0x0000003f003f7308 */ /* 0x000e240000000800 */
[----:B0-----:R-:W-:-:S06]  /*8970*/  FADD.FTZ R63, R63, 1 ;  /* 0x3f8000003f3f7421 */ /* 0x001fcc0000010000 */
[----:B------:R-:W0:Y:S02]  /*8980*/  MUFU.RCP R63, R63 ;  /* 0x0000003f003f7308 */ /* 0x000e240000001000 */
[----:B0-----:R-:W-:Y:S01]  /*8990*/  FMUL.FTZ R92, R92, R63 ;  /* 0x0000003f5c5c7220 */ /* 0x001fe20000410000 */
[----:B------:R-:W-:-:S04]  /*89a0*/  FADD.FTZ R63, -R63, 1 ;  /* 0x3f8000003f3f7421 */ /* 0x000fc80000010100 */
[----:B------:R-:W-:Y:S01]  /*89b0*/  FFMA.FTZ R63, R73, R63, 1 ;  /* 0x3f800000493f7423 */ /* 0x000fe2000001003f */
[----:B------:R-:W-:-:S03]  /*89c0*/  FMUL.FTZ R73, R52, -1.4426950216293334961 ;  /* 0xbfb8aa3b34497820 */ /* 0x000fc60000410000 */
[----:B------:R-:W-:Y:S01]  /*89d0*/  FMUL.FTZ R63, R92, R63 ;  /* 0x0000003f5c3f7220 */ /* 0x000fe20000410000 */
[----:B------:R-:W-:Y:S01]  /*89e0*/  FADD.FTZ R92, R81, R56 ;  /* 0x00000038515c7221 */ /* 0x000fe20000010000 */
[----:B------:R-:W-:Y:S01]  /*89f0*/  FFMA.FTZ R81, R62, R56, R80 ;  /* 0x000000383e517223 */ /* 0x000fe20000010050 */
        /* <DEDUP_REMOVED lines=9> */
[----:B------:R-:W-:-:S04]  /*8a90*/  FADD.FTZ R52, R52, -UR16 ;  /* 0x8000001034347e21 */ /* 0x000fc80008010000 */
[----:B------:R-:W-:-:S04]  /*8aa0*/  FMUL.FTZ R73, R52, UR17 ;  /* 0x0000001134497c20 */ /* 0x000fc80008410000 */
[----:B------:R-:W-:-:S04]  /*8ab0*/  FFMA.FTZ R52, R4, R73, R2 ;  /* 0x0000004904347223 */ /* 0x000fc80000010002 */
[----:B------:R-:W-:-:S06]  /*8ac0*/  FMUL.FTZ R80, R52, -1.4426950216293334961 ;  /* 0xbfb8aa3b34507820 */ /* 0x000fcc0000410000 */
[----:B------:R-:W0:Y:S02]  /*8ad0*/  MUFU.EX2 R80, R80 ;  /* 0x0000005000507308 */ /* 0x000e240000000800 */
[----:B0-----:R-:W-:-:S06]  /*8ae0*/  FADD.FTZ R94, R80, 1 ;  /* 0x3f800000505e7421 */ /* 0x001fcc0000010000 */
[----:B------:R0:W1:Y:S02]  /*8af0*/  MUFU.RCP R56, R94 ;  /* 0x0000005e00387308 */ /* 0x0000640000001000 */
[----:B0-----:R-:W-:Y:S01]  /*8b00*/  FMUL.FTZ R94, R4, R65 ;  /* 0x00000041045e7220 */ /* 0x001fe20000410000 */
[----:B-1----:R-:W-:Y:S01]  /*8b10*/  FMUL.FTZ R62, R95, R56 ;  /* 0x000000385f3e7220 */ /* 0x002fe20000410000 */
[----:B------:R-:W-:-:S04]  /*8b20*/  FADD.FTZ R95, -R56, 1 ;  /* 0x3f800000385f7421 */ /* 0x000fc80000010100 */
[----:B------:R-:W-:Y:S01]  /*8b30*/  FFMA.FTZ R95, R52, R95, 1 ;  /* 0x3f800000345f7423 */ /* 0x000fe2000001005f */
[----:B------:R-:W-:-:S03]  /*8b40*/  FADD.FTZ R52, R14, -UR16 ;  /* 0x800000100e347e21 */ /* 0x000fc60008010000 */
[----:B------:R-:W-:Y:S01]  /*8b50*/  FMUL.FTZ R14, R62, R95 ;  /* 0x0000005f3e0e7220 */ /* 0x000fe20000410000 */
[----:B------:R-:W-:Y:S01]  /*8b60*/  FMUL.FTZ R52, R52, UR17 ;  /* 0x0000001134347c20 */ /* 0x000fe20008410000 */
[C---:B------:R-:W-:Y:S01]  /*8b70*/  FFMA.FTZ R95, R61.reuse, R51, R70 ;  /* 0x000000333d5f7223 */ /* 0x040fe20000010046 */
[----:B------:R-:W-:Y:S02]  /*8b80*/  FFMA.FTZ R61, R61, R97, R86 ;  /* 0x000000613d3d7223 */ /* 0x000fe40000010056 */
[----:B------:R-:W-:Y:S01]  /*8b90*/  FFMA.FTZ R56, R5, R52, R3 ;  /* 0x0000003405387223 */ /* 0x000fe20000010003 */
[----:B------:R-:W-:-:S03]  /*8ba0*/  FFMA.FTZ R95, R58, R50, R95 ;  /* 0x000000323a5f7223 */ /* 0x000fc6000001005f */
[----:B------:R-:W-:-:S06]  /*8bb0*/  FMUL.FTZ R80, R56, -1.4426950216293334961 ;  /* 0xbfb8aa3b38507820 */ /* 0x000fcc0000410000 */
[----:B------:R-:W0:Y:S02]  /*8bc0*/  MUFU.EX2 R80, R80 ;  /* 0x0000005000507308 */ /* 0x000e240000000800 */
[----:B0-----:R-:W-:-:S06]  /*8bd0*/  FADD.FTZ R62, R80, 1 ;  /* 0x3f800000503e7421 */ /* 0x001fcc0000010000 */
[----:B------:R-:W0:Y:S02]  /*8be0*/  MUFU.RCP R62, R62 ;  /* 0x0000003e003e7308 */ /* 0x000e240000001000 */
[----:B0-----:R-:W-:Y:S01]  /*8bf0*/  FADD.FTZ R93, -R62, 1 ;  /* 0x3f8000003e5d7421 */ /* 0x001fe20000010100 */
[----:B------:R-:W-:-:S03]  /*8c00*/  FMUL.FTZ R15, R15, R62 ;  /* 0x0000003e0f0f7220 */ /* 0x000fc60000410000 */
[----:B------:R-:W-:Y:S01]  /*8c10*/  FFMA.FTZ R56, R56, R93, 1 ;  /* 0x3f80000038387423 */ /* 0x000fe2000001005d */
[----:B------:R-:W-:-:S03]  /*8c20*/  FADD.FTZ R93, R72, R51 ;  /* 0x00000033485d7221 */ /* 0x000fc60000010000 */
[----:B------:R-:W-:Y:S01]  /*8c30*/  FMUL.FTZ R15, R15, R56 ;  /* 0x000000380f0f7220 */ /* 0x000fe20000410000 */
[--C-:B------:R-:W-:Y:S02]  /*8c40*/  HADD2.F32 R56, -RZ, R16.reuse.H0_H0 ;  /* 0x20000010ff387230 */ /* 0x100fe40000004100 */
[----:B------:R-:W-:Y:S01]  /*8c50*/  FADD.FTZ R93, R93, R50 ;  /* 0x000000325d5d7221 */ /* 0x000fe20000010000 */
        /* <DEDUP_REMOVED lines=11> */
[----:B------:R-:W-:-:S03]  /*8d10*/  FADD.FTZ R56, R16, -UR16 ;  /* 0x8000001010387e21 */ /* 0x000fc60008010000 */
[----:B------:R-:W-:Y:S01]  /*8d20*/  FMUL.FTZ R16, R62, R99 ;  /* 0x000000633e107220 */ /* 0x000fe20000410000 */
[----:B------:R-:W-:Y:S01]  /*8d30*/  FMUL.FTZ R56, R56, UR17 ;  /* 0x0000001138387c20 */ /* 0x000fe20008410000 */
[--C-:B------:R-:W-:Y:S02]  /*8d40*/  HADD2.F32 R99, -RZ, R19.reuse.H0_H0 ;  /* 0x20000013ff637230 */ /* 0x100fe40000004100 */
[----:B------:R-:W-:Y:S02]  /*8d50*/  HADD2.F32 R19, -RZ, R19.H1_H1 ;  /* 0x30000013ff137230 */ /* 0x000fe40000004100 */
        /* <DEDUP_REMOVED lines=15> */
[----:B------:R-:W-:Y:S01]  /*8e50*/  FADD.FTZ R80, R62, -UR16 ;  /* 0x800000103e507e21 */ /* 0x000fe20008010000 */
[C---:B------:R-:W-:Y:S01]  /*8e60*/  FFMA.FTZ R62, R60.reuse, R55, R81 ;  /* 0x000000373c3e7223 */ /* 0x040fe20000010051 */
[----:B------:R-:W-:Y:S01]  /*8e70*/  FFMA.FTZ R81, R60, R70, R61 ;  /* 0x000000463c517223 */ /* 0x000fe2000001003d */
[----:B------:R-:W-:Y:S01]  /*8e80*/  FADD.FTZ R97, R97, R66 ;  /* 0x0000004261617221 */ /* 0x000fe20000010000 */
[----:B------:R-:W-:Y:S01]  /*8e90*/  FMUL.FTZ R55, R80, UR17 ;  /* 0x0000001150377c20 */ /* 0x000fe20008410000 */
[----:B------:R-:W-:-:S03]  /*8ea0*/  FFMA.FTZ R62, R57, R54, R62 ;  /* 0x00000036393e7223 */ /* 0x000fc6000001003e */
        /* <DEDUP_REMOVED lines=18> */
[--C-:B------:R-:W-:Y:S02]  /*8fd0*/  HADD2.F32 R81, -RZ, R21.reuse.H0_H0 ;  /* 0x20000015ff517230 */ /* 0x100fe40000004100 */
[----:B------:R-:W-:Y:S01]  /*8fe0*/  FADD.FTZ R83, R83, R70 ;  /* 0x0000004653537221 */ /* 0x000fe20000010000 */
[----:B------:R-:W-:-:S03]  /*8ff0*/  HADD2.F32 R21, -RZ, R21.H1_H1 ;  /* 0x30000015ff157230 */ /* 0x000fc60000004100 */
[----:B------:R-:W-:Y:S01]  /*9000*/  FADD.FTZ R83, R101, R83 ;  /* 0x0000005365537221 */ /* 0x000fe20000010000 */
[----:B0-----:R-:W-:Y:S01]  /*9010*/  FADD.FTZ R80, -R72, 1 ;  /* 0x3f80000048507421 */ /* 0x001fe20000010100 */
[----:B------:R-:W-:-:S03]  /*9020*/  FMUL.FTZ R19, R19, R72 ;  /* 0x0000004813137220 */ /* 0x000fc60000410000 */
[----:B------:R-:W-:Y:S01]  /*9030*/  FFMA.FTZ R80, R61, R80, 1 ;  /* 0x3f8000003d507423 */ /* 0x000fe20000010050 */
[--C-:B------:R-:W-:Y:S02]  /*9040*/  HADD2.F32 R61, -RZ, R20.reuse.H0_H0 ;  /* 0x20000014ff3d7230 */ /* 0x100fe40000004100 */
[----:B------:R-:W-:Y:S02]  /*9050*/  HADD2.F32 R20, -RZ, R20.H1_H1 ;  /* 0x30000014ff147230 */ /* 0x000fe40000004100 */
[----:B------:R-:W-:Y:S01]  /*9060*/  FMUL.FTZ R19, R19, R80 ;  /* 0x0000005013137220 */ /* 0x000fe20000410000 */
[----:B------:R-:W-:Y:S02]  /*9070*/  FADD.FTZ R61, R61, -UR16 ;  /* 0x800000103d3d7e21 */ /* 0x000fe40008010000 */
[----:B------:R-:W-:Y:S02]  /*9080*/  FADD.FTZ R86, R20, -UR16 ;  /* 0x8000001014567e21 */ /* 0x000fe40008010000 */
        /* <DEDUP_REMOVED lines=9> */
[----:B------:R-:W-:-:S03]  /*9120*/  FFMA.FTZ R99, R57, R101, R58 ;  /* 0x0000006539637223 */ /* 0x000fc6000001003a */
[----:B------:R-:W-:Y:S01]  /*9130*/  FMUL.FTZ R20, R81, R50 ;  /* 0x0000003251147220 */ /* 0x000fe20000410000 */
[----:B------:R-:W-:-:S04]  /*9140*/  FMUL.FTZ R50, R86, UR17 ;  /* 0x0000001156327c20 */ /* 0x000fc80008410000 */
[----:B------:R-:W-:-:S04]  /*9150*/  FFMA.FTZ R70, R5, R50, R3 ;  /* 0x0000003205467223 */ /* 0x000fc80000010003 */
[----:B------:R-:W-:-:S06]  /*9160*/  FMUL.FTZ R72, R70, -1.4426950216293334961 ;  /* 0xbfb8aa3b46487820 */ /* 0x000fcc0000410000 */
[----:B------:R-:W0:Y:S02]  /*9170*/  MUFU.EX2 R72, R72 ;  /* 0x0000004800487308 */ /* 0x000e240000000800 */
[----:B0-----:R-:W-:Y:S01]  /*9180*/  FADD.FTZ R80, R72, 1 ;  /* 0x3f80000048507421 */ /* 0x001fe20000010000 */
[----:B------:R-:W-:Y:S01]  /*9190*/  FADD.FTZ R72, R93, R6 ;  /* 0x000000065d487221 */ /* 0x000fe20000010000 */
[--C-:B------:R-:W-:Y:S02]  /*91a0*/  HADD2.F32 R93, -RZ, R25.reuse.H0_H0 ;  /* 0x20000019ff5d7230 */ /* 0x100fe40000004100 */
[----:B------:R-:W-:Y:S02]  /*91b0*/  HADD2.F32 R25, -RZ, R25.H1_H1 ;  /* 0x30000019ff197230 */ /* 0x000fe40000004100 */
[----:B------:R-:W0:Y:S02]  /*91c0*/  MUFU.RCP R80, R80 ;  /* 0x0000005000507308 */ /* 0x000e240000001000 */
[----:B0-----:R-:W-:Y:S01]  /*91d0*/  FADD.FTZ R81, -R80, 1 ;  /* 0x3f80000050517421 */ /* 0x001fe20000010100 */
[----:B------:R-:W-:Y:S01]  /*91e0*/  FMUL.FTZ R21, R21, R80 ;  /* 0x0000005015157220 */ /* 0x000fe20000410000 */
[----:B------:R-:W-:-:S02]  /*91f0*/  FMUL.FTZ R80, R4, R6 ;  /* 0x0000000604507220 */ /* 0x000fc40000410000 */
        /* <DEDUP_REMOVED lines=25> */
[--C-:B------:R-:W-:Y:S02]  /*9390*/  HADD2.F32 R57, -RZ, R24.reuse.H0_H0 ;  /* 0x20000018ff397230 */ /* 0x100fe40000004100 */
[----:B------:R-:W-:Y:S02]  /*93a0*/  HADD2.F32 R24, -RZ, R24.H1_H1 ;  /* 0x30000018ff187230 */ /* 0x000fe40000004100 */
[----:B------:R-:W-:Y:S01]  /*93b0*/  FMUL.FTZ R23, R23, R70 ;  /* 0x0000004617177220 */ /* 0x000fe20000410000 */
[C---:B------:R-:W-:Y:S01]  /*93c0*/  FFMA.FTZ R70, R68.reuse, R6, R95 ;  /* 0x0000000644467223 */ /* 0x040fe2000001005f */
[----:B------:R-:W-:Y:S01]  /*93d0*/  FADD.FTZ R57, R57, -UR16 ;  /* 0x8000001039397e21 */ /* 0x000fe20008010000 */
[----:B------:R-:W-:Y:S01]  /*93e0*/  FFMA.FTZ R68, R68, R80, R99 ;  /* 0x0000005044447223 */ /* 0x000fe20000010063 */
[----:B------:R-:W-:Y:S01]  /*93f0*/  FADD.FTZ R24, R24, -UR16 ;  /* 0x8000001018187e21 */ /* 0x000fe20008010000 */
[----:B------:R-:W-:Y:S01]  /*9400*/  FADD.FTZ R80, R83, R80 ;  /* 0x0000005053507221 */ /* 0x000fe20000010000 */
[----:B------:R-:W-:Y:S01]  /*9410*/  FMUL.FTZ R57, R57, UR17 ;  /* 0x0000001139397c20 */ /* 0x000fe20008410000 */
[----:B------:R-:W-:Y:S01]  /*9420*/  FMUL.FTZ R95, R5, R66 ;  /* 0x00000042055f7220 */ /* 0x000fe20000410000 */
[----:B------:R-:W-:Y:S01]  /*9430*/  FMUL.FTZ R24, R24, UR17 ;  /* 0x0000001118187c20 */ /* 0x000fe20008410000 */
[----:B------:R-:W-:Y:S01]  /*9440*/  FFMA.FTZ R70, R79, R69, R70 ;  /* 0x000000454f467223 */ /* 0x000fe20000010046 */
[----:B------:R-:W-:Y:S01]  /*9450*/  FFMA.FTZ R6, R4, R57, R2 ;  /* 0x0000003904067223 */ /* 0x000fe20000010002 */
[----:B------:R-:W-:Y:S01]  /*9460*/  FFMA.FTZ R68, R67, R95, R68 ;  /* 0x0000005f43447223 */ /* 0x000fe20000010044 */
[----:B------:R-:W-:Y:S01]  /*9470*/  FADD.FTZ R80, R95, R80 ;  /* 0x000000505f507221 */ /* 0x000fe20000010000 */
[----:B------:R-:W-:Y:S01]  /*9480*/  FFMA.FTZ R70, R77, R0, R70 ;  /* 0x000000004d467223 */ /* 0x000fe20000010046 */
[----:B------:R-:W-:-:S06]  /*9490*/  FMUL.FTZ R58, R6, -1.4426950216293334961 ;  /* 0xbfb8aa3b063a7820 */ /* 0x000fcc0000410000 */
[----:B------:R-:W0:Y:S02]  /*94a0*/  MUFU.EX2 R58, R58 ;  /* 0x0000003a003a7308 */ /* 0x000e240000000800 */
[----:B0-----:R-:W-:Y:S01]  /*94b0*/  FADD.FTZ R86, R58, 1 ;  /* 0x3f8000003a567421 */ /* 0x001fe20000010000 */
[----:B------:R-:W-:-:S04]  /*94c0*/  FFMA.FTZ R58, R5, R24, R3 ;  /* 0x00000018053a7223 */ /* 0x000fc80000010003 */
[----:B------:R-:W-:Y:S01]  /*94d0*/  FMUL.FTZ R83, R58, -1.4426950216293334961 ;  /* 0xbfb8aa3b3a537820 */ /* 0x000fe20000410000 */
[----:B------:R-:W0:Y:S08]  /*94e0*/  MUFU.RCP R86, R86 ;  /* 0x0000005600567308 */ /* 0x000e300000001000 */
[----:B------:R-:W1:Y:S01]  /*94f0*/  MUFU.EX2 R83, R83 ;  /* 0x0000005300537308 */ /* 0x000e620000000800 */
[----:B0-----:R-:W-:Y:S01]  /*9500*/  FMUL.FTZ R92, R93, R86 ;  /* 0x000000565d5c7220 */ /* 0x001fe20000410000 */
[----:B------:R-:W-:-:S04]  /*9510*/  FADD.FTZ R93, -R86, 1 ;  /* 0x3f800000565d7421 */ /* 0x000fc80000010100 */
[----:B------:R-:W-:Y:S01]  /*9520*/  FFMA.FTZ R93, R6, R93, 1 ;  /* 0x3f800000065d7423 */ /* 0x000fe2000001005d */
[----:B-1----:R-:W-:-:S03]  /*9530*/  FADD.FTZ R86, R83, 1 ;  /* 0x3f80000053567421 */ /* 0x002fc60000010000 */
[----:B------:R-:W-:-:S03]  /*9540*/  FMUL.FTZ R6, R92, R93 ;  /* 0x0000005d5c067220 */ /* 0x000fc60000410000 */
[----:B------:R-:W0:Y:S02]  /*9550*/  MUFU.RCP R86, R86 ;  /* 0x0000005600567308 */ /* 0x000e240000001000 */
[----:B0-----:R-:W-:Y:S01]  /*9560*/  FADD.FTZ R93, -R86, 1 ;  /* 0x3f800000565d7421 */ /* 0x001fe20000010100 */
[----:B------:R-:W-:-:S03]  /*9570*/  FMUL.FTZ R25, R25, R86 ;  /* 0x0000005619197220 */ /* 0x000fc60000410000 */
[----:B------:R-:W-:Y:S01]  /*9580*/  FFMA.FTZ R58, R58, R93, 1 ;  /* 0x3f8000003a3a7423 */ /* 0x000fe2000001005d */
[----:B------:R-:W-:Y:S01]  /*9590*/  FFMA.FTZ R93, R67, R66, R62 ;  /* 0x00000042435d7223 */ /* 0x000fe2000001003e */
[----:B------:R-:W-:Y:S02]  /*95a0*/  HADD2.F32 R67, -RZ, R27.H0_H0 ;  /* 0x2000001bff437230 */ /* 0x000fe40000004100 */
[----:B------:R-:W-:Y:S01]  /*95b0*/  FMUL.FTZ R25, R25, R58 ;  /* 0x0000003a19197220 */ /* 0x000fe20000410000 */
[--C-:B------:R-:W-:Y:S02]  /*95c0*/  HADD2.F32 R58, -RZ, R26.reuse.H0_H0 ;  /* 0x2000001aff3a7230 */ /* 0x100fe40000004100 */
[----:B------:R-:W-:Y:S01]  /*95d0*/  FFMA.FTZ R93, R78, R74, R93 ;  /* 0x0000004a4e5d7223 */ /* 0x000fe2000001005d */
[----:B------:R-:W-:Y:S02]  /*95e0*/  HADD2.F32 R26, -RZ, R26.H1_H1 ;  /* 0x3000001aff1a7230 */ /* 0x000fe40000004100 */
[----:B------:R-:W-:-:S03]  /*95f0*/  FADD.FTZ R58, R58, -UR16 ;  /* 0x800000103a3a7e21 */ /* 0x000fc60008010000 */
[----:B------:R-:W-:Y:S01]  /*9600*/  FADD.FTZ R86, R26, -UR16 ;  /* 0x800000101a567e21 */ /* 0x000fe20008010000 */
        /* <DEDUP_REMOVED lines=12> */
[----:B------:R-:W-:Y:S01]  /*96d0*/  FMUL.FTZ R58, R86, UR17 ;  /* 0x00000011563a7c20 */ /* 0x000fe20008410000 */
[----:B------:R-:W-:-:S03]  /*96e0*/  HADD2.F32 R86, -RZ, R27.H1_H1 ;  /* 0x3000001bff567230 */ /* 0x000fc60000004100 */
[----:B------:R-:W-:-:S04]  /*96f0*/  FFMA.FTZ R62, R5, R58, R3 ;  /* 0x0000003a053e7223 */ /* 0x000fc80000010003 */
[----:B------:R-:W-:-:S06]  /*9700*/  FMUL.FTZ R66, R62, -1.4426950216293334961 ;  /* 0xbfb8aa3b3e427820 */ /* 0x000fcc0000410000 */
[----:B------:R-:W0:Y:S02]  /*9710*/  MUFU.EX2 R66, R66 ;  /* 0x0000004200427308 */ /* 0x000e240000000800 */
[----:B0-----:R-:W-:-:S06]  /*9720*/  FADD.FTZ R67, R66, 1 ;  /* 0x3f80000042437421 */ /* 0x001fcc0000010000 */
[----:B------:R-:W0:Y:S02]  /*9730*/  MUFU.RCP R67, R67 ;  /* 0x0000004300437308 */ /* 0x000e240000001000 */
[----:B0-----:R-:W-:Y:S01]  /*9740*/  FADD.FTZ R95, -R67, 1 ;  /* 0x3f800000435f7421 */ /* 0x001fe20000010100 */
[----:B------:R-:W-:Y:S01]  /*9750*/  FMUL.FTZ R27, R86, R67 ;  /* 0x00000043561b7220 */ /* 0x000fe20000410000 */
[----:B------:R-:W-:Y:S02]  /*9760*/  HADD2.F32 R86, -RZ, R31.H0_H0 ;  /* 0x2000001fff567230 */ /* 0x000fe40000004100 */
[----:B------:R-:W-:Y:S01]  /*9770*/  FFMA.FTZ R62, R62, R95, 1 ;  /* 0x3f8000003e3e7423 */ /* 0x000fe2000001005f */
[----:B------:R-:W-:Y:S01]  /*9780*/  FADD.FTZ R95, R72, R69 ;  /* 0x00000045485f7221 */ /* 0x000fe20000010000 */
[----:B------:R-:W-:Y:S02]  /*9790*/  FMUL.FTZ R69, R4, R69 ;  /* 0x0000004504457220 */ /* 0x000fe40000410000 */
[----:B------:R-:W-:Y:S01]  /*97a0*/  FMUL.FTZ R27, R27, R62 ;  /* 0x0000003e1b1b7220 */ /* 0x000fe20000410000 */
[----:B------:R-:W-:-:S02]  /*97b0*/  HADD2.F32 R62, -RZ, R28.H0_H0 ;  /* 0x2000001cff3e7230 */ /* 0x000fc40000004100 */
[----:B------:R-:W-:Y:S01]  /*97c0*/  FFMA.FTZ R79, R79, R69, R68 ;  /* 0x000000454f4f7223 */ /* 0x000fe20000010044 */
[----:B------:R-:W-:Y:S02]  /*97d0*/  HADD2.F32 R28, -RZ, R28.H1_H1 ;  /* 0x3000001cff1c7230 */ /* 0x000fe40000004100 */
[----:B------:R-:W-:Y:S01]  /*97e0*/  FADD.FTZ R80, R80, R69 ;  /* 0x0000004550507221 */ /* 0x000fe20000010000 */
[----:B------:R-:W-:Y:S01]  /*97f0*/  FADD.FTZ R95, R95, R0 ;  /* 0x000000005f5f7221 */ /* 0x000fe20000010000 */
        /* <DEDUP_REMOVED lines=9> */
[----:B------:R-:W-:Y:S01]  /*9890*/  FADD.FTZ R68, R97, R74 ;  /* 0x0000004a61447221 */ /* 0x000fe20000010000 */
[----:B------:R-:W-:Y:S02]  /*98a0*/  FMUL.FTZ R74, R5, R74 ;  /* 0x0000004a054a7220 */ /* 0x000fe40000410000 */
[----:B------:R-:W-:Y:S01]  /*98b0*/  FFMA.FTZ R99, R62, R99, 1 ;  /* 0x3f8000003e637423 */ /* 0x000fe20000010063 */
[----:B------:R-:W-:Y:S01]  /*98c0*/  FADD.FTZ R62, R28, -UR16 ;  /* 0x800000101c3e7e21 */ /* 0x000fe20008010000 */
[----:B------:R-:W-:Y:S01]  /*98d0*/  FFMA.FTZ R78, R78, R74, R79 ;  /* 0x0000004a4e4e7223 */ /* 0x000fe2000001004f */
[----:B------:R-:W-:Y:S01]  /*98e0*/  FADD.FTZ R80, R74, R80 ;  /* 0x000000504a507221 */ /* 0x000fe20000010000 */
        /* <DEDUP_REMOVED lines=25> */
[----:B------:R-:W-:-:S03]  /*9a80*/  FADD.FTZ R66, R30, -UR16 ;  /* 0x800000101e427e21 */ /* 0x000fc60008010000 */
        /* <DEDUP_REMOVED lines=11> */
[----:B------:R-:W-:-:S03]  /*9b40*/  FMUL.FTZ R97, R4, R0 ;  /* 0x0000000004617220 */ /* 0x000fc60000410000 */
[----:B------:R-:W-:Y:S01]  /*9b50*/  FMUL.FTZ R31, R31, R72 ;  /* 0x000000481f1f7220 */ /* 0x000fe20000410000 */
[--C-:B------:R-:W-:Y:S02]  /*9b60*/  HADD2.F32 R72, -RZ, R32.reuse.H0_H0 ;  /* 0x20000020ff487230 */ /* 0x100fe40000004100 */
[----:B------:R-:W-:Y:S01]  /*9b70*/  FFMA.FTZ R77, R77, R97, R78 ;  /* 0x000000614d4d7223 */ /* 0x000fe2000001004e */
[----:B------:R-:W-:Y:S02]  /*9b80*/  HADD2.F32 R32, -RZ, R32.H1_H1 ;  /* 0x30000020ff207230 */ /* 0x000fe40000004100 */
[----:B------:R-:W-:Y:S01]  /*9b90*/  FADD.FTZ R80, R80, R97 ;  /* 0x0000006150507221 */ /* 0x000fe20000010000 */
[----:B------:R-:W-:Y:S02]  /*9ba0*/  FADD.FTZ R72, R72, -UR16 ;  /* 0x8000001048487e21 */ /* 0x000fe40008010000 */
[----:B------:R-:W-:Y:S02]  /*9bb0*/  FADD.FTZ R32, R32, -UR16 ;  /* 0x8000001020207e21 */ /* 0x000fe40008010000 */
[----:B------:R-:W-:-:S02]  /*9bc0*/  FMUL.FTZ R79, R72, UR17 ;  /* 0x00000011484f7c20 */ /* 0x000fc40008410000 */
[----:B------:R-:W-:Y:S02]  /*9bd0*/  FMUL.FTZ R32, R32, UR17 ;  /* 0x0000001120207c20 */ /* 0x000fe40008410000 */
[----:B------:R-:W-:-:S04]  /*9be0*/  FFMA.FTZ R0, R4, R79, R2 ;  /* 0x0000004f04007223 */ /* 0x000fc80000010002 */
[----:B------:R-:W-:-:S06]  /*9bf0*/  FMUL.FTZ R72, R0, -1.4426950216293334961 ;  /* 0xbfb8aa3b00487820 */ /* 0x000fcc0000410000 */
[----:B------:R-:W0:Y:S02]  /*9c00*/  MUFU.EX2 R72, R72 ;  /* 0x0000004800487308 */ /* 0x000e240000000800 */
[----:B0-----:R-:W-:Y:S01]  /*9c10*/  FADD.FTZ R74, R72, 1 ;  /* 0x3f800000484a7421 */ /* 0x001fe20000010000 */
[----:B------:R-:W-:-:S05]  /*9c20*/  FFMA.FTZ R72, R5, R32, R3 ;  /* 0x0000002005487223 */ /* 0x000fca0000010003 */
[----:B------:R-:W0:Y:S02]  /*9c30*/  MUFU.RCP R74, R74 ;  /* 0x0000004a004a7308 */ /* 0x000e240000001000 */
[----:B0-----:R-:W-:Y:S01]  /*9c40*/  FMUL.FTZ R78, R99, R74 ;  /* 0x0000004a634e7220 */ /* 0x001fe20000410000 */
[----:B------:R-:W-:Y:S01]  /*9c50*/  FADD.FTZ R99, -R74, 1 ;  /* 0x3f8000004a637421 */ /* 0x000fe20000010100 */
[----:B------:R-:W-:-:S03]  /*9c60*/  FADD.FTZ R74, R68, R71 ;  /* 0x00000047444a7221 */ /* 0x000fc60000010000 */
[----:B------:R-:W-:-:S04]  /*9c70*/  FFMA.FTZ R99, R0, R99, 1 ;  /* 0x3f80000000637423 */ /* 0x000fc80000010063 */
[----:B------:R-:W-:Y:S01]  /*9c80*/  FMUL.FTZ R0, R78, R99 ;  /* 0x000000634e007220 */ /* 0x000fe20000410000 */
        /* <DEDUP_REMOVED lines=14> */
[----:B------:R-:W-:Y:S01]  /*9d70*/  FADD.FTZ R92, R72, -UR16 ;  /* 0x80000010485c7e21 */ /* 0x000fe20008010000 */
[C---:B------:R-:W-:Y:S01]  /*9d80*/  FFMA.FTZ R72, R76.reuse, R71, R93 ;  /* 0x000000474c487223 */ /* 0x040fe2000001005d */
[----:B------:R-:W-:Y:S01]  /*9d90*/  FFMA.FTZ R76, R76, R78, R77 ;  /* 0x0000004e4c4c7223 */ /* 0x000fe2000001004d */
[--C-:B------:R-:W-:Y:S02]  /*9da0*/  HADD2.F32 R93, -RZ, R35.reuse.H0_H0 ;  /* 0x20000023ff5d7230 */ /* 0x100fe40000004100 */
[----:B------:R-:W-:Y:S01]  /*9db0*/  FMUL.FTZ R71, R92, UR17 ;  /* 0x000000115c477c20 */ /* 0x000fe20008410000 */
[----:B------:R-:W-:-:S03]  /*9dc0*/  HADD2.F32 R35, -RZ, R35.H1_H1 ;  /* 0x30000023ff237230 */ /* 0x000fc60000004100 */
        /* <DEDUP_REMOVED lines=11> */
[----:B------:R-:W-:-:S03]  /*9e80*/  FFMA.FTZ R93, R75, R84, R70 ;  /* 0x000000544b5d7223 */ /* 0x000fc60000010046 */
        /* <DEDUP_REMOVED lines=11> */
[----:B------:R-:W-:Y:S01]  /*9f40*/  FADD.FTZ R78, R95, R84 ;  /* 0x000000545f4e7221 */ /* 0x000fe20000010000 */
[----:B------:R-:W-:Y:S01]  /*9f50*/  FADD.FTZ R77, R77, -UR16 ;  /* 0x800000104d4d7e21 */ /* 0x000fe20008010000 */
[----:B------:R-:W-:-:S03]  /*9f60*/  FMUL.FTZ R95, R4, R84 ;  /* 0x00000054045f7220 */ /* 0x000fc60000410000 */
[----:B------:R-:W-:Y:S01]  /*9f70*/  FMUL.FTZ R77, R77, UR17 ;  /* 0x000000114d4d7c20 */ /* 0x000fe20008410000 */
[----:B------:R-:W-:Y:S01]  /*9f80*/  FFMA.FTZ R76, R75, R95, R76 ;  /* 0x0000005f4b4c7223 */ /* 0x000fe2000001004c */
[----:B------:R-:W-:Y:S01]  /*9f90*/  FADD.FTZ R80, R80, R95 ;  /* 0x0000005f50507221 */ /* 0x000fe20000010000 */
[----:B------:R-:W-:Y:S01]  /*9fa0*/  FFMA.FTZ R95, R85, R87, R72 ;  /* 0x00000057555f7223 */ /* 0x000fe20000010048 */
[----:B------:R-:W-:-:S03]  /*9fb0*/  FFMA.FTZ R70, R4, R77, R2 ;  /* 0x0000004d04467223 */ /* 0x000fc60000010002 */
[----:B------:R-:W-:Y:S01]  /*9fc0*/  FFMA.FTZ R95, R8, R9, R95 ;  /* 0x00000009085f7223 */ /* 0x000fe2000001005f */
[----:B------:R-:W-:-:S03]  /*9fd0*/  FMUL.FTZ R75, R70, -1.4426950216293334961 ;  /* 0xbfb8aa3b464b7820 */ /* 0x000fc60000410000 */
[----:B------:R-:W-:-:S03]  /*9fe0*/  FFMA.FTZ R95, R10, R11, R95 ;  /* 0x0000000b0a5f7223 */ /* 0x000fc6000001005f */
[----:B------:R-:W0:Y:S01]  /*9ff0*/  MUFU.EX2 R75, R75 ;  /* 0x0000004b004b7308 */ /* 0x000e220000000800 */
[----:B------:R-:W-:-:S04]  /*a000*/  FFMA.FTZ R95, R12, R13, R95 ;  /* 0x0000000d0c5f7223 */ /* 0x000fc8000001005f */
[----:B------:R-:W-:-:S04]  /*a010*/  FFMA.FTZ R95, R52, R15, R95 ;  /* 0x0000000f345f7223 */ /* 0x000fc8000001005f */
[----:B------:R-:W-:-:S04]  /*a020*/  FFMA.FTZ R95, R56, R17, R95 ;  /* 0x00000011385f7223 */ /* 0x000fc8000001005f */
[----:B------:R-:W-:Y:S01]  /*a030*/  FFMA.FTZ R95, R60, R19, R95 ;  /* 0x000000133c5f7223 */ /* 0x000fe2000001005f */
[----:B0-----:R-:W-:-:S03]  /*a040*/  FADD.FTZ R84, R75, 1 ;  /* 0x3f8000004b547421 */ /* 0x001fc60000010000 */
[----:B------:R-:W-:-:S04]  /*a050*/  FFMA.FTZ R95, R50, R21, R95 ;  /* 0x00000015325f7223 */ /* 0x000fc8000001005f */
[----:B------:R-:W-:Y:S01]  /*a060*/  FFMA.FTZ R95, R54, R23, R95 ;  /* 0x00000017365f7223 */ /* 0x000fe2000001005f */
[----:B------:R-:W0:Y:S03]  /*a070*/  MUFU.RCP R84, R84 ;  /* 0x0000005400547308 */ /* 0x000e260000001000 */
[----:B------:R-:W-:-:S04]  /*a080*/  FFMA.FTZ R95, R24, R25, R95 ;  /* 0x00000019185f7223 */ /* 0x000fc8000001005f */
[----:B------:R-:W-:-:S04]  /*a090*/  FFMA.FTZ R95, R58, R27, R95 ;  /* 0x0000001b3a5f7223 */ /* 0x000fc8000001005f */
[----:B------:R-:W-:-:S04]  /*a0a0*/  FFMA.FTZ R95, R62, R29, R95 ;  /* 0x0000001d3e5f7223 */ /* 0x000fc8000001005f */
[----:B------:R-:W-:Y:S01]  /*a0b0*/  FFMA.FTZ R95, R66, R31, R95 ;  /* 0x0000001f425f7223 */ /* 0x000fe2000001005f */
[----:B0-----:R-:W-:Y:S01]  /*a0c0*/  FMUL.FTZ R86, R97, R84 ;  /* 0x0000005461567220 */ /* 0x001fe20000410000 */
[----:B------:R-:W-:Y:S02]  /*a0d0*/  FADD.FTZ R97, -R84, 1 ;  /* 0x3f80000054617421 */ /* 0x000fe40000010100 */
[----:B------:R-:W-:Y:S02]  /*a0e0*/  FFMA.FTZ R95, R32, R33, R95 ;  /* 0x00000021205f7223 */ /* 0x000fe4000001005f */
[----:B------:R-:W-:Y:S01]  /*a0f0*/  FFMA.FTZ R97, R70, R97, 1 ;  /* 0x3f80000046617423 */ /* 0x000fe20000010061 */
[----:B------:R-:W-:Y:S01]  /*a100*/  FADD.FTZ R70, R40, -UR16 ;  /* 0x8000001028467e21 */ /* 0x000fe20008010000 */
[----:B------:R-:W-:Y:S02]  /*a110*/  FFMA.FTZ R95, R68, R35, R95 ;  /* 0x00000023445f7223 */ /* 0x000fe4000001005f */
[----:B------:R-:W-:Y:S01]  /*a120*/  FMUL.FTZ R40, R86, R97 ;  /* 0x0000006156287220 */ /* 0x000fe20000410000 */
[----:B------:R-:W-:Y:S01]  /*a130*/  FMUL.FTZ R70, R70, UR17 ;  /* 0x0000001146467c20 */ /* 0x000fe20008410000 */
[----:B------:R-:W-:-:S03]  /*a140*/  FMUL.FTZ R97, R5, R87 ;  /* 0x0000005705617220 */ /* 0x000fc60000410000 */
[----:B------:R-:W-:-:S04]  /*a150*/  FFMA.FTZ R75, R5, R70, R3 ;  /* 0x00000046054b7223 */ /* 0x000fc80000010003 */
[----:B------:R-:W-:-:S06]  /*a160*/  FMUL.FTZ R86, R75, -1.4426950216293334961 ;  /* 0xbfb8aa3b4b567820 */ /* 0x000fcc0000410000 */
[----:B------:R-:W0:Y:S02]  /*a170*/  MUFU.EX2 R86, R86 ;  /* 0x0000005600567308 */ /* 0x000e240000000800 */
[----:B0-----:R-:W-:-:S06]  /*a180*/  FADD.FTZ R92, R86, 1 ;  /* 0x3f800000565c7421 */ /* 0x001fcc0000010000 */
[----:B------:R-:W0:Y:S02]  /*a190*/  MUFU.RCP R92, R92 ;  /* 0x0000005c005c7308 */ /* 0x000e240000001000 */
[----:B0-----:R-:W-:Y:S01]  /*a1a0*/  FADD.FTZ R84, -R92, 1 ;  /* 0x3f8000005c547421 */ /* 0x001fe20000010100 */
[----:B------:R-:W-:Y:S01]  /*a1b0*/  FMUL.FTZ R41, R41, R92 ;  /* 0x0000005c29297220 */ /* 0x000fe20000410000 */
[----:B------:R-:W-:Y:S02]  /*a1c0*/  FADD.FTZ R92, R97, R80 ;  /* 0x00000050615c7221 */ /* 0x000fe40000010000 */
[----:B------:R-:W-:Y:S01]  /*a1d0*/  FFMA.FTZ R84, R75, R84, 1 ;  /* 0x3f8000004b547423 */ /* 0x000fe20000010054 */
[----:B------:R-:W-:Y:S02]  /*a1e0*/  HADD2.F32 R75, -RZ, R47.H1_H1 ;  /* 0x3000002fff4b7230 */ /* 0x000fe40000004100 */
[----:B------:R-:W-:Y:S01]  /*a1f0*/  FADD.FTZ R92, R92, R94 ;  /* 0x0000005e5c5c7221 */ /* 0x000fe20000010000 */
[----:B------:R-:W-:Y:S01]  /*a200*/  FMUL.FTZ R41, R41, R84 ;  /* 0x0000005429297220 */ /* 0x000fe20000410000 */
[----:B------:R-:W-:Y:S01]  /*a210*/  FADD.FTZ R84, R74, R87 ;  /* 0x000000574a547221 */ /* 0x000fe20000010000 */
[----:B------:R-:W-:Y:S01]  /*a220*/  FADD.FTZ R75, R75, -UR16 ;  /* 0x800000104b4b7e21 */ /* 0x000fe20008010000 */
[----:B------:R-:W-:Y:S01]  /*a230*/  FFMA.FTZ R87, R85, R97, R76 ;  /* 0x0000006155577223 */ /* 0x000fe2000001004c */
[----:B------:R-:W-:-:S02]  /*a240*/  HADD2.F32 R74, -RZ, R88.H1_H1 ;  /* 0x30000058ff4a7230 */ /* 0x000fc40000004100 */
[----:B------:R-:W-:Y:S01]  /*a250*/  FADD.FTZ R84, R84, R9 ;  /* 0x0000000954547221 */ /* 0x000fe20000010000 */
[----:B------:R-:W-:Y:S01]  /*a260*/  FMUL.FTZ R75, R75, UR17 ;  /* 0x000000114b4b7c20 */ /* 0x000fe20008410000 */
[----:B------:R-:W-:Y:S01]  /*a270*/  FFMA.FTZ R87, R82, R94, R87 ;  /* 0x0000005e52577223 */ /* 0x000fe20000010057 */
[----:B------:R-:W-:Y:S02]  /*a280*/  HADD2.F32 R88, -RZ, R88.H0_H0 ;  /* 0x20000058ff587230 */ /* 0x000fe40000004100 */
[----:B------:R-:W-:Y:S01]  /*a290*/  FADD.FTZ R84, R84, R11 ;  /* 0x0000000b54547221 */ /* 0x000fe20000010000 */
[----:B------:R-:W-:Y:S01]  /*a2a0*/  FFMA.FTZ R72, R4, R75, R2 ;  /* 0x0000004b04487223 */ /* 0x000fe20000010002 */
[----:B------:R-:W-:Y:S02]  /*a2b0*/  HADD2.F32 R94, -RZ, R49.H0_H0 ;  /* 0x20000031ff5e7230 */ /* 0x000fe40000004100 */
[----:B------:R-:W-:Y:S01]  /*a2c0*/  FFMA.FTZ R95, R70, R41, R95 ;  /* 0x00000029465f7223 */ /* 0x000fe2000001005f */
[----:B------:R-:W-:Y:S01]  /*a2d0*/  FADD.FTZ R88, R88, -UR16 ;  /* 0x8000001058587e21 */ /* 0x000fe20008010000 */
[----:B------:R-:W-:Y:S01]  /*a2e0*/  FMUL.FTZ R76, R72, -1.4426950216293334961 ;  /* 0xbfb8aa3b484c7820 */ /* 0x000fe20000410000 */
[----:B------:R-:W-:Y:S01]  /*a2f0*/  FADD.FTZ R84, R84, R13 ;  /* 0x0000000d54547221 */ /* 0x000fe20000010000 */
[----:B------:R-:W-:-:S03]  /*a300*/  FMUL.FTZ R13, R5, R13 ;  /* 0x0000000d050d7220 */ /* 0x000fc60000410000 */
[----:B------:R-:W-:Y:S01]  /*a310*/  FADD.FTZ R84, R84, R15 ;  /* 0x0000000f54547221 */ /* 0x000fe20000010000 */
[----:B------:R-:W0:Y:S01]  /*a320*/  MUFU.EX2 R76, R76 ;  /* 0x0000004c004c7308 */ /* 0x000e220000000800 */
[----:B------:R-:W-:Y:S02]  /*a330*/  FMUL.FTZ R15, R5, R15 ;  /* 0x0000000f050f7220 */ /* 0x000fe40000410000 */
[----:B------:R-:W-:-:S04]  /*a340*/  FADD.FTZ R84, R84, R17 ;  /* 0x0000001154547221 */ /* 0x000fc80000010000 */
[----:B------:R-:W-:-:S04]  /*a350*/  FADD.FTZ R84, R84, R19 ;  /* 0x0000001354547221 */ /* 0x000fc80000010000 */
[----:B------:R-:W-:-:S04]  /*a360*/  FADD.FTZ R84, R84, R21 ;  /* 0x0000001554547221 */ /* 0x000fc80000010000 */
[----:B------:R-:W-:Y:S01]  /*a370*/  FADD.FTZ R84, R84, R23 ;  /* 0x0000001754547221 */ /* 0x000fe20000010000 */
[----:B0-----:R-:W-:-:S03]  /*a380*/  FADD.FTZ R85, R76, 1 ;  /* 0x3f8000004c557421 */ /* 0x001fc60000010000 */
[----:B------:R-:W-:-:S03]  /*a390*/  FADD.FTZ R84, R84, R25 ;  /* 0x0000001954547221 */ /* 0x000fc60000010000 */
[----:B------:R-:W0:Y:S01]  /*a3a0*/  MUFU.RCP R85, R85 ;  /* 0x0000005500557308 */ /* 0x000e220000001000 */
[----:B------:R-:W-:-:S04]  /*a3b0*/  FADD.FTZ R84, R84, R27 ;  /* 0x0000001b54547221 */ /* 0x000fc80000010000 */
[----:B------:R-:W-:-:S04]  /*a3c0*/  FADD.FTZ R84, R84, R29 ;  /* 0x0000001d54547221 */ /* 0x000fc80000010000 */
[----:B------:R-:W-:-:S04]  /*a3d0*/  FADD.FTZ R84, R84, R31 ;  /* 0x0000001f54547221 */ /* 0x000fc80000010000 */
[----:B------:R-:W-:Y:S01]  /*a3e0*/  FADD.FTZ R84, R84, R33 ;  /* 0x0000002154547221 */ /* 0x000fe20000010000 */
[----:B0-----:R-:W-:Y:S01]  /*a3f0*/  FADD.FTZ R99, -R85, 1 ;  /* 0x3f80000055637421 */ /* 0x001fe20000010100 */
[----:B------:R-:W-:Y:S01]  /*a400*/  FMUL.FTZ R74, R74, R85 ;  /* 0x000000554a4a7220 */ /* 0x000fe20000410000 */
[----:B------:R-:W-:Y:S02]  /*a410*/  HADD2.F32 R85, -RZ, R91.H0_H0 ;  /* 0x2000005bff557230 */ /* 0x000fe40000004100 */
[----:B------:R-:W-:Y:S01]  /*a420*/  FADD.FTZ R84, R84, R35 ;  /* 0x0000002354547221 */ /* 0x000fe20000010000 */
[----:B------:R-:W-:Y:S01]  /*a430*/  FFMA.FTZ R99, R72, R99, 1 ;  /* 0x3f80000048637423 */ /* 0x000fe20000010063 */
[----:B------:R-:W-:-:S05]  /*a440*/  HADD2.F32 R72, -RZ, R89.H0_H0 ;  /* 0x20000059ff487230 */ /* 0x000fca0000004100 */
[----:B------:R-:W-:Y:S01]  /*a450*/  FADD.FTZ R86, R72, -UR16 ;  /* 0x8000001048567e21 */ /* 0x000fe20008010000 */
[----:B------:R-:W-:-:S03]  /*a460*/  FMUL.FTZ R72, R74, R99 ;  /* 0x000000634a487220 */ /* 0x000fc60000410000 */
[----:B------:R-:W-:Y:S01]  /*a470*/  FMUL.FTZ R74, R86, UR17 ;  /* 0x00000011564a7c20 */ /* 0x000fe20008410000 */
[----:B------:R-:W-:-:S03]  /*a480*/  FFMA.FTZ R86, R82, R65, R93 ;  /* 0x0000004152567223 */ /* 0x000fc6000001005d */
[----:B------:R-:W-:Y:S01]  /*a490*/  FFMA.FTZ R76, R5, R74, R3 ;  /* 0x0000004a054c7223 */ /* 0x000fe20000010003 */
[----:B------:R-:W-:-:S03]  /*a4a0*/  FFMA.FTZ R86, R53, R64, R86 ;  /* 0x0000004035567223 */ /* 0x000fc60000010056 */
[----:B------:R-:W-:Y:S01]  /*a4b0*/  FMUL.FTZ R80, R76, -1.4426950216293334961 ;  /* 0xbfb8aa3b4c507820 */ /* 0x000fe20000410000 */
[----:B------:R-:W-:-:S04]  /*a4c0*/  FFMA.FTZ R86, R59, R63, R86 ;  /* 0x0000003f3b567223 */ /* 0x000fc80000010056 */
[----:B------:R-:W-:Y:S01]  /*a4d0*/  FFMA.FTZ R86, R73, R14, R86 ;  /* 0x0000000e49567223 */ /* 0x000fe20000010056 */
[----:B------:R-:W0:Y:S03]  /*a4e0*/  MUFU.EX2 R80, R80 ;  /* 0x0000005000507308 */ /* 0x000e260000000800 */
[----:B------:R-:W-:-:S04]  /*a4f0*/  FFMA.FTZ R86, R51, R16, R86 ;  /* 0x0000001033567223 */ /* 0x000fc80000010056 */
[----:B------:R-:W-:-:S04]  /*a500*/  FFMA.FTZ R86, R55, R18, R86 ;  /* 0x0000001237567223 */ /* 0x000fc80000010056 */
[----:B------:R-:W-:-:S04]  /*a510*/  FFMA.FTZ R86, R61, R20, R86 ;  /* 0x000000143d567223 */ /* 0x000fc80000010056 */
[----:B------:R-:W-:Y:S01]  /*a520*/  FFMA.FTZ R86, R81, R22, R86 ;  /* 0x0000001651567223 */ /* 0x000fe20000010056 */
[----:B0-----:R-:W-:Y:S01]  /*a530*/  FADD.FTZ R96, R80, 1 ;  /* 0x3f80000050607421 */ /* 0x001fe20000010000 */
[----:B------:R-:W-:Y:S02]  /*a540*/  HADD2.F32 R80, -RZ, R49.H1_H1 ;  /* 0x30000031ff507230 */ /* 0x000fe40000004100 */
[----:B------:R-:W-:-:S03]  /*a550*/  FFMA.FTZ R86, R57, R6, R86 ;  /* 0x0000000639567223 */ /* 0x000fc60000010056 */
[----:B------:R-:W0:Y:S01]  /*a560*/  MUFU.RCP R96, R96 ;  /* 0x0000006000607308 */ /* 0x000e220000001000 */
[----:B------:R-:W-:-:S04]  /*a570*/  FFMA.FTZ R86, R83, R26, R86 ;  /* 0x0000001a53567223 */ /* 0x000fc80000010056 */
[----:B------:R-:W-:-:S04]  /*a580*/  FFMA.FTZ R86, R67, R28, R86 ;  /* 0x0000001c43567223 */ /* 0x000fc80000010056 */
[----:B------:R-:W-:-:S04]  /*a590*/  FFMA.FTZ R86, R69, R30, R86 ;  /* 0x0000001e45567223 */ /* 0x000fc80000010056 */
[----:B------:R-:W-:Y:S01]  /*a5a0*/  FFMA.FTZ R86, R79, R0, R86 ;  /* 0x000000004f567223 */ /* 0x000fe20000010056 */
[----:B0-----:R-:W-:Y:S01]  /*a5b0*/  FADD.FTZ R91, -R96, 1 ;  /* 0x3f800000605b7421 */ /* 0x001fe20000010100 */
[----:B------:R-:W-:Y:S02]  /*a5c0*/  FMUL.FTZ R85, R85, R96 ;  /* 0x0000006055557220 */ /* 0x000fe40000410000 */
[----:B------:R-:W-:Y:S01]  /*a5d0*/  FFMA.FTZ R86, R71, R34, R86 ;  /* 0x0000002247567223 */ /* 0x000fe20000010056 */
[----:B------:R-:W-:-:S03]  /*a5e0*/  FFMA.FTZ R76, R76, R91, 1 ;  /* 0x3f8000004c4c7423 */ /* 0x000fc6000001005b */
[----:B------:R-:W-:Y:S01]  /*a5f0*/  FFMA.FTZ R86, R77, R40, R86 ;  /* 0x000000284d567223 */ /* 0x000fe20000010056 */
[----:B------:R-:W-:Y:S01]  /*a600*/  FMUL.FTZ R76, R85, R76 ;  /* 0x0000004c554c7220 */ /* 0x000fe20000410000 */
[--C-:B------:R-:W-:Y:S02]  /*a610*/  HADD2.F32 R85, -RZ, R44.reuse.H0_H0 ;  /* 0x2000002cff557230 */ /* 0x100fe40000004100 */
[----:B------:R-:W-:Y:S01]  /*a620*/  FFMA.FTZ R86, R75, R72, R86 ;  /* 0x000000484b567223 */ /* 0x000fe20000010056 */
[----:B------:R-:W-:Y:S02]  /*a630*/  HADD2.F32 R44, -RZ, R44.H1_H1 ;  /* 0x3000002cff2c7230 */ /* 0x000fe40000004100 */
[----:B------:R-:W-:Y:S01]  /*a640*/  FFMA.FTZ R95, R74, R76, R95 ;  /* 0x0000004c4a5f7223 */ /* 0x000fe2000001005f */
[----:B------:R-:W-:Y:S01]  /*a650*/  FADD.FTZ R91, R85, -UR16 ;  /* 0x80000010555b7e21 */ /* 0x000fe20008010000 */
[----:B------:R-:W-:Y:S01]  /*a660*/  FADD.FTZ R85, R78, R65 ;  /* 0x000000414e557221 */ /* 0x000fe20000010000 */
[----:B------:R-:W-:-:S02]  /*a670*/  FADD.FTZ R44, R44, -UR16 ;  /* 0x800000102c2c7e21 */ /* 0x000fc40008010000 */
[----:B------:R-:W-:Y:S02]  /*a680*/  FMUL.FTZ R65, R91, UR17 ;  /* 0x000000115b417c20 */ /* 0x000fe40008410000 */
[----:B------:R-:W-:Y:S02]  /*a690*/  FMUL.FTZ R44, R44, UR17 ;  /* 0x000000112c2c7c20 */ /* 0x000fe40008410000 */
        /* <DEDUP_REMOVED lines=9> */
[----:B------:R-:W-:-:S03]  /*a730*/  FMUL.FTZ R80, R88, UR17 ;  /* 0x0000001158507c20 */ /* 0x000fc60008410000 */
[----:B------:R-:W-:Y:S01]  /*a740*/  FFMA.FTZ R86, R65, R78, R86 ;  /* 0x0000004e41567223 */ /* 0x000fe20000010056 */
[----:B------:R-:W-:-:S04]  /*a750*/  FFMA.FTZ R82, R5, R80, R3 ;  /* 0x0000005005527223 */ /* 0x000fc80000010003 */
[----:B------:R-:W-:-:S06]  /*a760*/  FMUL.FTZ R88, R82, -1.4426950216293334961 ;  /* 0xbfb8aa3b52587820 */ /* 0x000fcc0000410000 */
[----:B------:R-:W0:Y:S02]  /*a770*/  MUFU.EX2 R88, R88 ;  /* 0x0000005800587308 */ /* 0x000e240000000800 */
[----:B0-----:R-:W-:-:S06]  /*a780*/  FADD.FTZ R91, R88, 1 ;  /* 0x3f800000585b7421 */ /* 0x001fcc0000010000 */
[----:B------:R-:W0:Y:S02]  /*a790*/  MUFU.RCP R91, R91 ;  /* 0x0000005b005b7308 */ /* 0x000e240000001000 */
[----:B0-----:R-:W-:Y:S01]  /*a7a0*/  FADD.FTZ R93, -R91, 1 ;  /* 0x3f8000005b5d7421 */ /* 0x001fe20000010100 */
[----:B------:R-:W-:Y:S01]  /*a7b0*/  FMUL.FTZ R49, R94, R91 ;  /* 0x0000005b5e317220 */ /* 0x000fe20000410000 */
[--C-:B------:R-:W-:Y:S02]  /*a7c0*/  HADD2.F32 R91, -RZ, R48.reuse.H0_H0 ;  /* 0x20000030ff5b7230 */ /* 0x100fe40000004100 */
[----:B------:R-:W-:Y:S01]  /*a7d0*/  FFMA.FTZ R82, R82, R93, 1 ;  /* 0x3f80000052527423 */ /* 0x000fe2000001005d */
[----:B------:R-:W-:-:S03]  /*a7e0*/  HADD2.F32 R48, -RZ, R48.H1_H1 ;  /* 0x30000030ff307230 */ /* 0x000fc60000004100 */
[----:B------:R-:W-:Y:S01]  /*a7f0*/  FMUL.FTZ R49, R49, R82 ;  /* 0x0000005231317220 */ /* 0x000fe20000410000 */
[--C-:B------:R-:W-:Y:S02]  /*a800*/  HADD2.F32 R82, -RZ, R7.reuse.H1_H1 ;  /* 0x30000007ff527230 */ /* 0x100fe40000004100 */
[----:B------:R-:W-:Y:S01]  /*a810*/  FADD.FTZ R48, R48, -UR16 ;  /* 0x8000001030307e21 */ /* 0x000fe20008010000 */
[----:B------:R-:W-:Y:S02]  /*a820*/  HADD2.F32 R7, -RZ, R7.H0_H0 ;  /* 0x20000007ff077230 */ /* 0x000fe40000004100 */
[----:B------:R-:W-:Y:S01]  /*a830*/  FFMA.FTZ R95, R80, R49, R95 ;  /* 0x00000031505f7223 */ /* 0x000fe2000001005f */
[----:B------:R-:W-:Y:S01]  /*a840*/  FADD.FTZ R93, R82, -UR16 ;  /* 0x80000010525d7e21 */ /* 0x000fe20008010000 */
[----:B------:R-:W-:Y:S01]  /*a850*/  FMUL.FTZ R82, R5, R9 ;  /* 0x0000000905527220 */ /* 0x000fe20000410000 */
[----:B------:R-:W-:Y:S02]  /*a860*/  FMUL.FTZ R48, R48, UR17 ;  /* 0x0000001130307c20 */ /* 0x000fe40008410000 */
[----:B------:R-:W-:Y:S01]  /*a870*/  FMUL.FTZ R9, R93, UR17 ;  /* 0x000000115d097c20 */ /* 0x000fe20008410000 */
[----:B------:R-:W-:Y:S01]  /*a880*/  FFMA.FTZ R94, R8, R82, R87 ;  /* 0x00000052085e7223 */ /* 0x000fe20000010057 */
[----:B------:R-:W-:Y:S01]  /*a890*/  FADD.FTZ R92, R82, R92 ;  /* 0x0000005c525c7221 */ /* 0x000fe20000010000 */
[----:B------:R-:W-:Y:S01]  /*a8a0*/  FFMA.FTZ R82, R5, R48, R3 ;  /* 0x0000003005527223 */ /* 0x000fe20000010003 */
[----:B------:R-:W-:-:S04]  /*a8b0*/  FFMA.FTZ R8, R4, R9, R2 ;  /* 0x0000000904087223 */ /* 0x000fc80000010002 */
[----:B------:R-:W-:-:S06]  /*a8c0*/  FMUL.FTZ R87, R8, -1.4426950216293334961 ;  /* 0xbfb8aa3b08577820 */ /* 0x000fcc0000410000 */
[----:B------:R-:W0:Y:S02]  /*a8d0*/  MUFU.EX2 R87, R87 ;  /* 0x0000005700577308 */ /* 0x000e240000000800 */
[----:B0-----:R-:W-:Y:S01]  /*a8e0*/  FADD.FTZ R88, R87, 1 ;  /* 0x3f80000057587421 */ /* 0x001fe20000010000 */
[----:B------:R-:W-:-:S05]  /*a8f0*/  FMUL.FTZ R87, R82, -1.4426950216293334961 ;  /* 0xbfb8aa3b52577820 */ /* 0x000fca0000410000 */
[----:B------:R-:W0:Y:S08]  /*a900*/  MUFU.RCP R88, R88 ;  /* 0x0000005800587308 */ /* 0x000e300000001000 */
[----:B------:R-:W1:Y:S01]  /*a910*/  MUFU.EX2 R87, R87 ;  /* 0x0000005700577308 */ /* 0x000e620000000800 */
[----:B0-----:R-:W-:Y:S01]  /*a920*/  FADD.FTZ R93, -R88, 1 ;  /* 0x3f800000585d7421 */ /* 0x001fe20000010100 */
[----:B------:R-:W-:Y:S01]  /*a930*/  FMUL.FTZ R91, R91, R88 ;  /* 0x000000585b5b7220 */ /* 0x000fe20000410000 */
[----:B------:R-:W-:-:S02]  /*a940*/  HADD2.F32 R88, -RZ, R90.H1_H1 ;  /* 0x3000005aff587230 */ /* 0x000fc40000004100 */
[----:B------:R-:W-:Y:S01]  /*a950*/  FFMA.FTZ R8, R8, R93, 1 ;  /* 0x3f80000008087423 */ /* 0x000fe2000001005d */
[----:B------:R-:W-:-:S03]  /*a960*/  HADD2.F32 R90, -RZ, R90.H0_H0 ;  /* 0x2000005aff5a7230 */ /* 0x000fc60000004100 */
[----:B------:R-:W-:Y:S01]  /*a970*/  FMUL.FTZ R8, R91, R8 ;  /* 0x000000085b087220 */ /* 0x000fe20000410000 */
[----:B-1----:R-:W-:Y:S01]  /*a980*/  FADD.FTZ R91, R87, 1 ;  /* 0x3f800000575b7421 */ /* 0x002fe20000010000 */
[----:B------:R-:W-:Y:S02]  /*a990*/  FMUL.FTZ R87, R4, R64 ;  /* 0x0000004004577220 */ /* 0x000fe40000410000 */
[----:B------:R-:W-:Y:S02]  /*a9a0*/  FFMA.FTZ R86, R9, R8, R86 ;  /* 0x0000000809567223 */ /* 0x000fe40000010056 */
[----:B------:R-:W-:Y:S01]  /*a9b0*/  FFMA.FTZ R94, R53, R87, R94 ;  /* 0x00000057355e7223 */ /* 0x000fe2000001005e */
[----:B------:R-:W0:Y:S01]  /*a9c0*/  MUFU.RCP R91, R91 ;  /* 0x0000005b005b7308 */ /* 0x000e220000001000 */
[----:B------:R-:W-:Y:S01]  /*a9d0*/  FADD.FTZ R92, R92, R87 ;  /* 0x000000575c5c7221 */ /* 0x000fe20000010000 */
[----:B0-----:R-:W-:Y:S01]  /*a9e0*/  FADD.FTZ R93, -R91, 1 ;  /* 0x3f8000005b5d7421 */ /* 0x001fe20000010100 */
[----:B------:R-:W-:-:S03]  /*a9f0*/  FMUL.FTZ R88, R88, R91 ;  /* 0x0000005b58587220 */ /* 0x000fc60000410000 */
[----:B------:R-:W-:-:S04]  /*aa00*/  FFMA.FTZ R93, R82, R93, 1 ;  /* 0x3f800000525d7423 */ /* 0x000fc8000001005d */
[----:B------:R-:W-:Y:S01]  /*aa10*/  FMUL.FTZ R82, R88, R93 ;  /* 0x0000005d58527220 */ /* 0x000fe20000410000 */
[--C-:B------:R-:W-:Y:S02]  /*aa20*/  HADD2.F32 R88, -RZ, R46.reuse.H1_H1 ;  /* 0x3000002eff587230 */ /* 0x100fe40000004100 */
[----:B------:R-:W-:Y:S02]  /*aa30*/  HADD2.F32 R46, -RZ, R46.H0_H0 ;  /* 0x2000002eff2e7230 */ /* 0x000fe40000004100 */
[----:B------:R-:W-:Y:S01]  /*aa40*/  FFMA.FTZ R95, R48, R82, R95 ;  /* 0x00000052305f7223 */ /* 0x000fe2000001005f */
[----:B------:R-:W-:Y:S01]  /*aa50*/  FADD.FTZ R93, R88, -UR16 ;  /* 0x80000010585d7e21 */ /* 0x000fe20008010000 */
[----:B------:R-:W-:Y:S01]  /*aa60*/  FADD.FTZ R88, R85, R64 ;  /* 0x0000004055587221 */ /* 0x000fe20000010000 */
[----:B------:R-:W-:Y:S02]  /*aa70*/  HADD2.F32 R64, -RZ, R47.H0_H0 ;  /* 0x2000002fff407230 */ /* 0x000fe40000004100 */
        /* <DEDUP_REMOVED lines=20> */
[----:B------:R-:W-:-:S03]  /*abc0*/  HADD2.F32 R96, -RZ, R45.H0_H0 ;  /* 0x2000002dff607230 */ /* 0x000fc60000004100 */
[----:B------:R-:W-:Y:S01]  /*abd0*/  FMUL.FTZ R46, R46, R47 ;  /* 0x0000002f2e2e7220 */ /* 0x000fe20000410000 */
[----:B------:R-:W-:-:S03]  /*abe0*/  HADD2.F32 R47, -RZ, R45.H1_H1 ;  /* 0x3000002dff2f7230 */ /* 0x000fc60000004100 */
[----:B------:R-:W-:Y:S02]  /*abf0*/  FFMA.FTZ R95, R64, R46, R95 ;  /* 0x0000002e405f7223 */ /* 0x000fe4000001005f */
[----:B------:R-:W-:Y:S01]  /*ac00*/  FADD.FTZ R91, R47, -UR16 ;  /* 0x800000102f5b7e21 */ /* 0x000fe20008010000 */
[----:B------:R-:W-:-:S03]  /*ac10*/  FMUL.FTZ R47, R5, R11 ;  /* 0x0000000b052f7220 */ /* 0x000fc60000410000 */
[----:B------:R-:W-:Y:S01]  /*ac20*/  FMUL.FTZ R11, R91, UR17 ;  /* 0x000000115b0b7c20 */ /* 0x000fe20008410000 */
[----:B------:R-:W-:Y:S01]  /*ac30*/  FFMA.FTZ R94, R10, R47, R94 ;  /* 0x0000002f0a5e7223 */ /* 0x000fe2000001005e */
[----:B------:R-:W-:Y:S02]  /*ac40*/  FADD.FTZ R92, R47, R92 ;  /* 0x0000005c2f5c7221 */ /* 0x000fe40000010000 */
        /* <DEDUP_REMOVED lines=9> */
[----:B------:R-:W-:-:S04]  /*ace0*/  FFMA.FTZ R45, R5, R44, R3 ;  /* 0x0000002c052d7223 */ /* 0x000fc80000010003 */
[----:B------:R-:W-:-:S06]  /*acf0*/  FMUL.FTZ R47, R45, -1.4426950216293334961 ;  /* 0xbfb8aa3b2d2f7820 */ /* 0x000fcc0000410000 */
[----:B------:R-:W0:Y:S02]  /*ad00*/  MUFU.EX2 R47, R47 ;  /* 0x0000002f002f7308 */ /* 0x000e240000000800 */
[----:B0-----:R-:W-:Y:S01]  /*ad10*/  FADD.FTZ R53, R47, 1 ;  /* 0x3f8000002f357421 */ /* 0x001fe20000010000 */
[----:B------:R-:W-:-:S04]  /*ad20*/  FMUL.FTZ R47, R42, UR17 ;  /* 0x000000112a2f7c20 */ /* 0x000fc80008410000 */
[----:B------:R-:W-:Y:S01]  /*ad30*/  FFMA.FTZ R42, R4, R47, R2 ;  /* 0x0000002f042a7223 */ /* 0x000fe20000010002 */
[----:B------:R-:W0:Y:S02]  /*ad40*/  MUFU.RCP R53, R53 ;  /* 0x0000003500357308 */ /* 0x000e240000001000 */
[----:B0-----:R-:W-:Y:S01]  /*ad50*/  FMUL.FTZ R87, R90, R53 ;  /* 0x000000355a577220 */ /* 0x001fe20000410000 */
[----:B------:R-:W-:Y:S01]  /*ad60*/  FADD.FTZ R90, -R53, 1 ;  /* 0x3f800000355a7421 */ /* 0x000fe20000010100 */
[----:B------:R-:W-:-:S03]  /*ad70*/  FMUL.FTZ R53, R42, -1.4426950216293334961 ;  /* 0xbfb8aa3b2a357820 */ /* 0x000fc60000410000 */
[----:B------:R-:W-:-:S03]  /*ad80*/  FFMA.FTZ R90, R45, R90, 1 ;  /* 0x3f8000002d5a7423 */ /* 0x000fc6000001005a */
[----:B------:R-:W0:Y:S01]  /*ad90*/  MUFU.EX2 R53, R53 ;  /* 0x0000003500357308 */ /* 0x000e220000000800 */
[----:B------:R-:W-:Y:S01]  /*ada0*/  FMUL.FTZ R45, R87, R90 ;  /* 0x0000005a572d7220 */ /* 0x000fe20000410000 */
[----:B------:R-:W-:Y:S01]  /*adb0*/  FADD.FTZ R87, R88, R63 ;  /* 0x0000003f58577221 */ /* 0x000fe20000010000 */
[----:B------:R-:W-:Y:S01]  /*adc0*/  FMUL.FTZ R63, R4, R63 ;  /* 0x0000003f043f7220 */ /* 0x000fe20000410000 */
[--C-:B------:R-:W-:Y:S02]  /*add0*/  HADD2.F32 R88, -RZ, R43.reuse.H1_H1 ;  /* 0x3000002bff587230 */ /* 0x100fe40000004100 */
[----:B------:R-:W-:Y:S01]  /*ade0*/  FFMA.FTZ R95, R44, R45, R95 ;  /* 0x0000002d2c5f7223 */ /* 0x000fe2000001005f */
[----:B------:R-:W-:Y:S02]  /*adf0*/  HADD2.F32 R43, -RZ, R43.H0_H0 ;  /* 0x2000002bff2b7230 */ /* 0x000fe40000004100 */
[----:B------:R-:W-:Y:S01]  /*ae00*/  FFMA.FTZ R94, R59, R63, R94 ;  /* 0x0000003f3b5e7223 */ /* 0x000fe2000001005e */
[----:B------:R-:W-:Y:S01]  /*ae10*/  FADD.FTZ R92, R92, R63 ;  /* 0x0000003f5c5c7221 */ /* 0x000fe20000010000 */
[----:B------:R-:W-:-:S02]  /*ae20*/  FADD.FTZ R87, R87, R14 ;  /* 0x0000000e57577221 */ /* 0x000fc40000010000 */
[----:B------:R-:W-:Y:S01]  /*ae30*/  FFMA.FTZ R94, R12, R13, R94 ;  /* 0x0000000d0c5e7223 */ /* 0x000fe2000001005e */
[----:B------:R-:W-:Y:S01]  /*ae40*/  FADD.FTZ R92, R13, R92 ;  /* 0x0000005c0d5c7221 */ /* 0x000fe20000010000 */
[----:B------:R-:W-:Y:S01]  /*ae50*/  FMUL.FTZ R13, R4, R16 ;  /* 0x00000010040d7220 */ /* 0x000fe20000410000 */
[----:B------:R-:W-:Y:S01]  /*ae60*/  FADD.FTZ R87, R87, R16 ;  /* 0x0000001057577221 */ /* 0x000fe20000010000 */
[----:B0-----:R-:W-:-:S03]  /*ae70*/  FADD.FTZ R59, R53, 1 ;  /* 0x3f800000353b7421 */ /* 0x001fc60000010000 */
[----:B------:R-:W-:-:S04]  /*ae80*/  FADD.FTZ R87, R87, R18 ;  /* 0x0000001257577221 */ /* 0x000fc80000010000 */
[----:B------:R-:W-:Y:S01]  /*ae90*/  FADD.FTZ R87, R87, R20 ;  /* 0x0000001457577221 */ /* 0x000fe20000010000 */
[----:B------:R-:W0:Y:S03]  /*aea0*/  MUFU.RCP R59, R59 ;  /* 0x0000003b003b7308 */ /* 0x000e260000001000 */
[----:B------:R-:W-:-:S04]  /*aeb0*/  FADD.FTZ R87, R87, R22 ;  /* 0x0000001657577221 */ /* 0x000fc80000010000 */
[----:B------:R-:W-:-:S04]  /*aec0*/  FADD.FTZ R87, R87, R6 ;  /* 0x0000000657577221 */ /* 0x000fc80000010000 */
[----:B------:R-:W-:-:S04]  /*aed0*/  FADD.FTZ R87, R87, R26 ;  /* 0x0000001a57577221 */ /* 0x000fc80000010000 */
[----:B------:R-:W-:Y:S01]  /*aee0*/  FADD.FTZ R87, R87, R28 ;  /* 0x0000001c57577221 */ /* 0x000fe20000010000 */
[----:B0-----:R-:W-:Y:S01]  /*aef0*/  FADD.FTZ R91, -R59, 1 ;  /* 0x3f8000003b5b7421 */ /* 0x001fe20000010100 */
[----:B------:R-:W-:Y:S02]  /*af00*/  FMUL.FTZ R88, R88, R59 ;  /* 0x0000003b58587220 */ /* 0x000fe40000410000 */
[----:B------:R-:W-:Y:S01]  /*af10*/  FADD.FTZ R87, R87, R30 ;  /* 0x0000001e57577221 */ /* 0x000fe20000010000 */
[----:B------:R-:W-:Y:S01]  /*af20*/  FFMA.FTZ R91, R42, R91, 1 ;  /* 0x3f8000002a5b7423 */ /* 0x000fe2000001005b */
[----:B------:R-:W-:Y:S02]  /*af30*/  FADD.FTZ R42, R43, -UR16 ;  /* 0x800000102b2a7e21 */ /* 0x000fe40008010000 */
[----:B------:R-:W-:Y:S01]  /*af40*/  FADD.FTZ R87, R87, R0 ;  /* 0x0000000057577221 */ /* 0x000fe20000010000 */
[----:B------:R-:W-:Y:S01]  /*af50*/  FMUL.FTZ R43, R88, R91 ;  /* 0x0000005b582b7220 */ /* 0x000fe20000410000 */
[----:B------:R-:W-:-:S02]  /*af60*/  FMUL.FTZ R42, R42, UR17 ;  /* 0x000000112a2a7c20 */ /* 0x000fc40008410000 */
[----:B------:R-:W-:Y:S01]  /*af70*/  FADD.FTZ R87, R87, R34 ;  /* 0x0000002257577221 */ /* 0x000fe20000010000 */
[----:B------:R-:W-:Y:S02]  /*af80*/  HADD2.F32 R88, -RZ, R89.H1_H1 ;  /* 0x30000059ff587230 */ /* 0x000fe40000004100 */
[----:B------:R-:W-:Y:S01]  /*af90*/  FFMA.FTZ R53, R5, R42, R3 ;  /* 0x0000002a05357223 */ /* 0x000fe20000010003 */
[----:B------:R-:W-:-:S03]  /*afa0*/  FADD.FTZ R87, R87, R40 ;  /* 0x0000002857577221 */ /* 0x000fc60000010000 */
[----:B------:R-:W-:Y:S01]  /*afb0*/  FMUL.FTZ R59, R53, -1.4426950216293334961 ;  /* 0xbfb8aa3b353b7820 */ /* 0x000fe20000410000 */
[----:B------:R-:W-:-:S04]  /*afc0*/  FADD.FTZ R87, R87, R72 ;  /* 0x0000004857577221 */ /* 0x000fc80000010000 */
[----:B------:R-:W-:Y:S01]  /*afd0*/  FADD.FTZ R87, R87, R78 ;  /* 0x0000004e57577221 */ /* 0x000fe20000010000 */
[----:B------:R-:W0:Y:S02]  /*afe0*/  MUFU.EX2 R59, R59 ;  /* 0x0000003b003b7308 */ /* 0x000e240000000800 */
[----:B0-----:R-:W-:Y:S01]  /*aff0*/  FADD.FTZ R63, R59, 1 ;  /* 0x3f8000003b3f7421 */ /* 0x001fe20000010000 */
[----:B------:R-:W-:-:S04]  /*b000*/  FMUL.FTZ R59, R4, R14 ;  /* 0x0000000e043b7220 */ /* 0x000fc80000410000 */
[----:B------:R-:W-:Y:S01]  /*b010*/  FFMA.FTZ R94, R73, R59, R94 ;  /* 0x0000003b495e7223 */ /* 0x000fe2000001005e */
[----:B------:R-:W-:Y:S01]  /*b020*/  FADD.FTZ R92, R92, R59 ;  /* 0x0000003b5c5c7221 */ /* 0x000fe20000010000 */
[----:B------:R-:W0:Y:S02]  /*b030*/  MUFU.RCP R63, R63 ;  /* 0x0000003f003f7308 */ /* 0x000e240000001000 */
        /* <DEDUP_REMOVED lines=11> */
[----:B------:R-:W-:Y:S01]  /*b0f0*/  FMUL.FTZ R13, R4, R20 ;  /* 0x00000014040d7220 */ /* 0x000fe20000410000 */
[----:B0-----:R-:W-:Y:S01]  /*b100*/  FADD.FTZ R90, -R63, 1 ;  /* 0x3f8000003f5a7421 */ /* 0x001fe20000010100 */
[----:B------:R-:W-:Y:S01]  /*b110*/  FFMA.FTZ R94, R60, R15, R94 ;  /* 0x0000000f3c5e7223 */ /* 0x000fe2000001005e */
[----:B------:R-:W-:Y:S01]  /*b120*/  FADD.FTZ R92, R15, R92 ;  /* 0x0000005c0f5c7221 */ /* 0x000fe20000010000 */
[----:B------:R-:W-:Y:S01]  /*b130*/  FMUL.FTZ R15, R5, R21 ;  /* 0x00000015050f7220 */ /* 0x000fe20000410000 */
[----:B------:R-:W-:Y:S01]  /*b140*/  FMUL.FTZ R88, R88, R63 ;  /* 0x0000003f58587220 */ /* 0x000fe20000410000 */
[----:B------:R-:W-:Y:S01]  /*b150*/  FFMA.FTZ R94, R61, R13, R94 ;  /* 0x0000000d3d5e7223 */ /* 0x000fe2000001005e */
[----:B------:R-:W-:Y:S01]  /*b160*/  FADD.FTZ R92, R92, R13 ;  /* 0x0000000d5c5c7221 */ /* 0x000fe20000010000 */
[----:B------:R-:W-:Y:S01]  /*b170*/  FMUL.FTZ R13, R4, R22 ;  /* 0x00000016040d7220 */ /* 0x000fe20000410000 */
[----:B------:R-:W-:Y:S01]  /*b180*/  FFMA.FTZ R53, R53, R90, 1 ;  /* 0x3f80000035357423 */ /* 0x000fe2000001005a */
[----:B------:R-:W-:Y:S01]  /*b190*/  FFMA.FTZ R94, R50, R15, R94 ;  /* 0x0000000f325e7223 */ /* 0x000fe2000001005e */
[----:B------:R-:W-:Y:S01]  /*b1a0*/  FADD.FTZ R92, R15, R92 ;  /* 0x0000005c0f5c7221 */ /* 0x000fe20000010000 */
[----:B------:R-:W-:Y:S01]  /*b1b0*/  FMUL.FTZ R15, R5, R23 ;  /* 0x00000017050f7220 */ /* 0x000fe20000410000 */
        /* <DEDUP_REMOVED lines=42> */
[----:B------:R-:W-:Y:S01]  /*b460*/  FMUL.FTZ R15, R5, R41 ;  /* 0x00000029050f7220 */ /* 0x000fe20000410000 */
[----:B------:R-:W-:Y:S01]  /*b470*/  FADD.FTZ R41, R84, R41 ;  /* 0x0000002954297221 */ /* 0x000fe20000010000 */
[----:B------:R-:W-:Y:S01]  /*b480*/  FFMA.FTZ R94, R77, R13, R94 ;  /* 0x0000000d4d5e7223 */ /* 0x000fe2000001005e */
[----:B------:R-:W-:Y:S01]  /*b490*/  FADD.FTZ R92, R92, R13 ;  /* 0x0000000d5c5c7221 */ /* 0x000fe20000010000 */
[----:B------:R-:W-:Y:S02]  /*b4a0*/  FMUL.FTZ R13, R4, R72 ;  /* 0x00000048040d7220 */ /* 0x000fe40000410000 */
[----:B------:R-:W-:Y:S01]  /*b4b0*/  FFMA.FTZ R94, R70, R15, R94 ;  /* 0x0000000f465e7223 */ /* 0x000fe2000001005e */
[----:B------:R-:W-:Y:S01]  /*b4c0*/  FADD.FTZ R92, R15, R92 ;  /* 0x0000005c0f5c7221 */ /* 0x000fe20000010000 */
[----:B------:R-:W-:Y:S01]  /*b4d0*/  FMUL.FTZ R15, R5, R76 ;  /* 0x0000004c050f7220 */ /* 0x000fe20000410000 */
[----:B------:R-:W-:Y:S01]  /*b4e0*/  FADD.FTZ R76, R41, R76 ;  /* 0x0000004c294c7221 */ /* 0x000fe20000010000 */
        /* <DEDUP_REMOVED lines=16> */
[----:B------:R-:W-:Y:S01]  /*b5f0*/  FMUL.FTZ R9, R5, R82 ;  /* 0x0000005205097220 */ /* 0x000fe20000410000 */
[----:B------:R-:W-:Y:S01]  /*b600*/  FADD.FTZ R92, R92, R13 ;  /* 0x0000000d5c5c7221 */ /* 0x000fe20000010000 */
[----:B------:R-:W-:Y:S01]  /*b610*/  FMUL.FTZ R13, R4, R7 ;  /* 0x00000007040d7220 */ /* 0x000fe20000410000 */
[----:B------:R-:W-:Y:S01]  /*b620*/  FADD.FTZ R46, R49, R46 ;  /* 0x0000002e312e7221 */ /* 0x000fe20000010000 */
[----:B------:R-:W-:Y:S01]  /*b630*/  FFMA.FTZ R94, R48, R9, R94 ;  /* 0x00000009305e7223 */ /* 0x000fe2000001005e */
[----:B------:R-:W-:Y:S01]  /*b640*/  FADD.FTZ R92, R9, R92 ;  /* 0x0000005c095c7221 */ /* 0x000fe20000010000 */
[C---:B------:R-:W-:Y:S01]  /*b650*/  FFMA.FTZ R9, R85.reuse, R7, R86 ;  /* 0x0000000755097223 */ /* 0x040fe20000010056 */
[----:B------:R-:W-:Y:S01]  /*b660*/  FADD.FTZ R7, R8, R7 ;  /* 0x0000000708077221 */ /* 0x000fe20000010000 */
[----:B------:R-:W-:Y:S01]  /*b670*/  FFMA.FTZ R94, R85, R13, R94 ;  /* 0x0000000d555e7223 */ /* 0x000fe2000001005e */
[----:B------:R-:W-:Y:S01]  /*b680*/  FADD.FTZ R92, R92, R13 ;  /* 0x0000000d5c5c7221 */ /* 0x000fe20000010000 */
[-C--:B------:R-:W-:Y:S01]  /*b690*/  FMUL.FTZ R13, R4, R10.reuse ;  /* 0x0000000a040d7220 */ /* 0x080fe20000410000 */
[----:B------:R-:W-:Y:S01]  /*b6a0*/  FFMA.FTZ R12, R11, R10, R9 ;  /* 0x0000000a0b0c7223 */ /* 0x000fe20000010009 */
[----:B------:R-:W-:Y:S01]  /*b6b0*/  FFMA.FTZ R94, R64, R15, R94 ;  /* 0x0000000f405e7223 */ /* 0x000fe2000001005e */
[----:B------:R-:W-:Y:S01]  /*b6c0*/  FADD.FTZ R92, R15, R92 ;  /* 0x0000005c0f5c7221 */ /* 0x000fe20000010000 */
[----:B------:R-:W-:Y:S01]  /*b6d0*/  FMUL.FTZ R15, R5, R45 ;  /* 0x0000002d050f7220 */ /* 0x000fe20000410000 */
[----:B------:R-:W-:Y:S01]  /*b6e0*/  FMUL.FTZ R9, R4, R43 ;  /* 0x0000002b04097220 */ /* 0x000fe20000410000 */
[----:B------:R-:W-:Y:S01]  /*b6f0*/  FFMA.FTZ R17, R11, R13, R94 ;  /* 0x0000000d0b117223 */ /* 0x000fe2000001005e */
[----:B------:R-:W-:Y:S01]  /*b700*/  FADD.FTZ R92, R92, R13 ;  /* 0x0000000d5c5c7221 */ /* 0x000fe20000010000 */
[----:B------:R-:W-:Y:S01]  /*b710*/  FADD.FTZ R10, R7, R10 ;  /* 0x0000000a070a7221 */ /* 0x000fe20000010000 */
[----:B------:R-:W-:Y:S01]  /*b720*/  FMUL.FTZ R7, R5, R53 ;  /* 0x0000003505077220 */ /* 0x000fe20000410000 */
[----:B------:R-:W-:Y:S01]  /*b730*/  FFMA.FTZ R0, R44, R15, R17 ;  /* 0x0000000f2c007223 */ /* 0x000fe20000010011 */
[----:B------:R-:W-:Y:S01]  /*b740*/  FADD.FTZ R92, R15, R92 ;  /* 0x0000005c0f5c7221 */ /* 0x000fe20000010000 */
[----:B------:R-:W-:Y:S01]  /*b750*/  FADD.FTZ R46, R46, R45 ;  /* 0x0000002d2e2e7221 */ /* 0x000fe20000010000 */
[C---:B------:R-:W-:Y:S01]  /*b760*/  FFMA.FTZ R12, R47.reuse, R43, R12 ;  /* 0x0000002b2f0c7223 */ /* 0x040fe2000001000c */
[----:B------:R-:W-:Y:S01]  /*b770*/  FFMA.FTZ R11, R47, R9, R0 ;  /* 0x000000092f0b7223 */ /* 0x000fe20000010000 */
[----:B------:R-:W-:Y:S01]  /*b780*/  FADD.FTZ R92, R92, R9 ;  /* 0x000000095c5c7221 */ /* 0x000fe20000010000 */
[----:B------:R-:W-:Y:S01]  /*b790*/  FADD.FTZ R14, R10, R43 ;  /* 0x0000002b0a0e7221 */ /* 0x000fe20000010000 */
[C---:B------:R-:W-:Y:S01]  /*b7a0*/  FFMA.FTZ R13, R42.reuse, R53, R95 ;  /* 0x000000352a0d7223 */ /* 0x040fe2000001005f */
[----:B------:R-:W-:Y:S01]  /*b7b0*/  FFMA.FTZ R8, R42, R7, R11 ;  /* 0x000000072a087223 */ /* 0x000fe2000001000b */
[----:B------:R-:W-:Y:S01]  /*b7c0*/  FADD.FTZ R9, R7, R92 ;  /* 0x0000005c07097221 */ /* 0x000fe20000010000 */
[----:B------:R-:W-:-:S07]  /*b7d0*/  FADD.FTZ R15, R46, R53 ;  /* 0x000000352e0f7221 */ /* 0x000fce0000010000 */
.L_x_796:
[----:B------:R-:W0:Y:S01]  /*b7e0*/  S2R R18, SR_LANEID ;  /* 0x0000000000127919 */ /* 0x000e220000000000 */
[----:B------:R-:W1:Y:S01]  /*b7f0*/  S2UR UR7, SR_CgaCtaId ;  /* 0x00000000000779c3 */ /* 0x000e620000008800 */
        /* <DEDUP_REMOVED lines=46> */
.L_x_798:
[----:B------:R-:W-:Y:S05]  /*bae0*/  BSYNC.RECONVERGENT B0 ;  /* 0x0000000000007941 */ /* 0x000fea0003800200 */
.L_x_797:
[----:B------:R-:W-:Y:S01]  /*baf0*/  BAR.SYNC.DEFER_BLOCKING 0x0 ;  /* 0x0000000000007b1d */ /* 0x000fe20000010000 */
[----:B--2---:R-:W-:-:S05]  /*bb00*/  LEA R0, R19, R6, 0x5 ;  /* 0x0000000613007211 */ /* 0x004fca00078e28ff */
[----:B------:R-:W-:Y:S04]  /*bb10*/  BSSY.RECONVERGENT B0, `(.L_x_799) ;  /* 0x0000029000007945 */ /* 0x000fe80003800200 */
[----:B------:R-:W-:Y:S05]  /*bb20*/  @P0 BRA `(.L_x_800) ;  /* 0x00000000009c0947 */ /* 0x000fea0003800000 */
[----:B------:R-:W-:-:S09]  /*bb30*/  ULEA UR5, UR7, UR6, 0x18 ;  /* 0x0000000607057291 */ /* 0x000fd2000f8ec0ff */
[----:B------:R-:W2:Y:S04]  /*bb40*/  LDS.64 R10, [UR5+0x18] ;  /* 0x00001805ff0a7984 */ /* 0x000ea80008000a00 */
[----:B------:R-:W4:Y:S04]  /*bb50*/  LDS.128 R28, [UR5+0x20] ;  /* 0x00002005ff1c7984 */ /* 0x000f280008000c00 */
[----:B------:R-:W5:Y:S04]  /*bb60*/  LDS.128 R32, [UR5+0x30] ;  /* 0x00003005ff207984 */ /* 0x000f680008000c00 */
[----:B------:R-:W5:Y:S04]  /*bb70*/  LDS.128 R40, [UR5+0x40] ;  /* 0x00004005ff287984 */ /* 0x000f680008000c00 */
[----:B------:R-:W5:Y:S04]  /*bb80*/  LDS.128 R20, [UR5+0x50] ;  /* 0x00005005ff147984 */ /* 0x000f680008000c00 */
[----:B-1-3--:R-:W1:Y:S01]  /*bb90*/  LDS.128 R16, [UR5+0x60] ;  /* 0x00006005ff107984 */ /* 0x00ae620008000c00 */
[----:B--2---:R-:W-:Y:S01]  /*bba0*/  FADD.FTZ R25, R8, R10 ;  /* 0x0000000a08197221 */ /* 0x004fe20000010000 */
[----:B------:R-:W-:-:S02]  /*bbb0*/  FADD.FTZ R24, R9, R11 ;  /* 0x0000000b09187221 */ /* 0x000fc40000010000 */
[----:B0-----:R-:W0:Y:S01]  /*bbc0*/  LDS.128 R8, [UR5+0x70] ;  /* 0x00007005ff087984 */ /* 0x001e220008000c00 */
[----:B----4-:R-:W-:Y:S01]  /*bbd0*/  FADD.FTZ R25, R25, R28 ;  /* 0x0000001c19197221 */ /* 0x010fe20000010000 */
[----:B------:R-:W-:-:S03]  /*bbe0*/  FADD.FTZ R24, R24, R29 ;  /* 0x0000001d18187221 */ /* 0x000fc60000010000 */
[----:B------:R-:W-:Y:S01]  /*bbf0*/  FADD.FTZ R25, R25, R30 ;  /* 0x0000001e19197221 */ /* 0x000fe20000010000 */
[----:B------:R-:W-:-:S03]  /*bc00*/  FADD.FTZ R28, R24, R31 ;  /* 0x0000001f181c7221 */ /* 0x000fc60000010000 */
[----:B-----5:R-:W-:Y:S01]  /*bc10*/  FADD.FTZ R29, R25, R32 ;  /* 0x00000020191d7221 */ /* 0x020fe20000010000 */
[----:B------:R-:W-:Y:S01]  /*bc20*/  FADD.FTZ R28, R28, R33 ;  /* 0x000000211c1c7221 */ /* 0x000fe20000010000 */
[----:B------:R-:W2:Y:S02]  /*bc30*/  LDS.128 R24, [UR5+0x80] ;  /* 0x00008005ff187984 */ /* 0x000ea40008000c00 */
        /* <DEDUP_REMOVED lines=22> */
.L_x_800:
[----:B------:R-:W-:Y:S05]  /*bda0*/  BSYNC.RECONVERGENT B0 ;  /* 0x0000000000007941 */ /* 0x000fea0003800200 */
.L_x_799:
[----:B------:R-:W-:Y:S06]  /*bdb0*/  BAR.SYNC.DEFER_BLOCKING 0x0 ;  /* 0x0000000000007b1d */ /* 0x000fec0000010000 */
[----:B------:R-:W-:Y:S04]  /*bdc0*/  BSSY.RECONVERGENT B0, `(.L_x_801) ;  /* 0x000004d000007945 */ /* 0x000fe80003800200 */
[----:B------:R-:W-:Y:S05]  /*bdd0*/  @P3 BRA `(.L_x_802) ;  /* 0x00000004002c3947 */ /* 0x000fea0003800000 */
[----:B------:R-:W2:Y:S04]  /*bde0*/  LDS.128 R52, [R7+0x200] ;  /* 0x0002000007347984 */ /* 0x000ea80000000c00 */
[----:B------:R-:W4:Y:S04]  /*bdf0*/  LDS.128 R56, [R7+0x400] ;  /* 0x0004000007387984 */ /* 0x000f280000000c00 */
[----:B------:R-:W5:Y:S04]  /*be00*/  LDS.128 R48, [R7+0x600] ;  /* 0x0006000007307984 */ /* 0x000f680000000c00 */
[----:B------:R-:W5:Y:S04]  /*be10*/  LDS.128 R44, [R7+0x800] ;  /* 0x00080000072c7984 */ /* 0x000f680000000c00 */
[----:B-1-3--:R-:W1:Y:S04]  /*be20*/  LDS.128 R16, [R7+0xa00] ;  /* 0x000a000007107984 */ /* 0x00ae680000000c00 */
[----:B------:R-:W3:Y:S04]  /*be30*/  LDS.128 R40, [R7+0xc00] ;  /* 0x000c000007287984 */ /* 0x000ee80000000c00 */
[----:B------:R-:W3:Y:S04]  /*be40*/  LDS.128 R32, [R7+0xe00] ;  /* 0x000e000007207984 */ /* 0x000ee80000000c00 */
[----:B------:R-:W3:Y:S04]  /*be50*/  LDS.128 R28, [R7+0x1000] ;  /* 0x00100000071c7984 */ /* 0x000ee80000000c00 */
[----:B------:R-:W3:Y:S04]  /*be60*/  LDS.128 R24, [R7+0x1200] ;  /* 0x0012000007187984 */ /* 0x000ee80000000c00 */
[----:B------:R-:W3:Y:S01]  /*be70*/  LDS.128 R20, [R7+0x1400] ;  /* 0x0014000007147984 */ /* 0x000ee20000000c00 */
[----:B--2---:R-:W-:Y:S01]  /*be80*/  FADD.FTZ R11, R12, R52 ;  /* 0x000000340c0b7221 */ /* 0x004fe20000010000 */
[----:B------:R-:W-:Y:S01]  /*be90*/  FADD.FTZ R10, R13, R53 ;  /* 0x000000350d0a7221 */ /* 0x000fe20000010000 */
[----:B------:R-:W-:Y:S01]  /*bea0*/  FADD.FTZ R53, R14, R54 ;  /* 0x000000360e357221 */ /* 0x000fe20000010000 */
[----:B------:R-:W-:Y:S01]  /*beb0*/  FADD.FTZ R52, R15, R55 ;  /* 0x000000370f347221 */ /* 0x000fe20000010000 */
[----:B----4-:R-:W-:Y:S01]  /*bec0*/  FADD.FTZ R11, R11, R56 ;  /* 0x000000380b0b7221 */ /* 0x010fe20000010000 */
[----:B0-----:R-:W0:Y:S01]  /*bed0*/  LDS.128 R12, [R7+0x1600] ;  /* 0x00160000070c7984 */ /* 0x001e220000000c00 */
[----:B------:R-:W-:Y:S01]  /*bee0*/  FADD.FTZ R10, R10, R57 ;  /* 0x000000390a0a7221 */ /* 0x000fe20000010000 */
[----:B------:R-:W-:Y:S01]  /*bef0*/  FADD.FTZ R57, R53, R58 ;  /* 0x0000003a35397221 */ /* 0x000fe20000010000 */
[----:B------:R-:W-:Y:S01]  /*bf00*/  FADD.FTZ R60, R52, R59 ;  /* 0x0000003b343c7221 */ /* 0x000fe20000010000 */
[----:B-----5:R-:W-:Y:S01]  /*bf10*/  FADD.FTZ R11, R11, R48 ;  /* 0x000000300b0b7221 */ /* 0x020fe20000010000 */
[----:B------:R-:W2:Y:S01]  /*bf20*/  LDS.128 R52, [R7+0x1800] ;  /* 0x0018000007347984 */ /* 0x000ea20000000c00 */
[----:B------:R-:W-:Y:S01]  /*bf30*/  FADD.FTZ R61, R57, R50 ;  /* 0x00000032393d7221 */ /* 0x000fe20000010000 */
[----:B------:R-:W-:Y:S01]  /*bf40*/  FADD.FTZ R10, R10, R49 ;  /* 0x000000310a0a7221 */ /* 0x000fe20000010000 */
[----:B------:R-:W-:Y:S01]  /*bf50*/  FADD.FTZ R60, R60, R51 ;  /* 0x000000333c3c7221 */ /* 0x000fe20000010000 */
[----:B------:R-:W4:Y:S01]  /*bf60*/  LDS.128 R56, [R7+0x1a00] ;  /* 0x001a000007387984 */ /* 0x000f220000000c00 */
[----:B------:R-:W-:Y:S01]  /*bf70*/  FADD.FTZ R11, R11, R44 ;  /* 0x0000002c0b0b7221 */ /* 0x000fe20000010000 */
[----:B------:R-:W-:Y:S01]  /*bf80*/  FADD.FTZ R10, R10, R45 ;  /* 0x0000002d0a0a7221 */ /* 0x000fe20000010000 */
[----:B------:R-:W-:Y:S01]  /*bf90*/  FADD.FTZ R61, R61, R46 ;  /* 0x0000002e3d3d7221 */ /* 0x000fe20000010000 */
[----:B------:R-:W5:Y:S01]  /*bfa0*/  LDS.128 R48, [R7+0x1c00] ;  /* 0x001c000007307984 */ /* 0x000f620000000c00 */
[----:B------:R-:W-:Y:S01]  /*bfb0*/  FADD.FTZ R60, R60, R47 ;  /* 0x0000002f3c3c7221 */ /* 0x000fe20000010000 */
[----:B-1----:R-:W-:Y:S01]  /*bfc0*/  FADD.FTZ R11, R11, R16 ;  /* 0x000000100b0b7221 */ /* 0x002fe20000010000 */
[----:B------:R-:W-:Y:S01]  /*bfd0*/  FADD.FTZ R10, R10, R17 ;  /* 0x000000110a0a7221 */ /* 0x000fe20000010000 */
[----:B------:R-:W1:Y:S01]  /*bfe0*/  LDS.128 R44, [R7+0x1e00] ;  /* 0x001e0000072c7984 */ /* 0x000e620000000c00 */
[----:B------:R-:W-:Y:S01]  /*bff0*/  FADD.FTZ R61, R61, R18 ;  /* 0x000000123d3d7221 */ /* 0x000fe20000010000 */
[----:B------:R-:W-:Y:S01]  /*c000*/  FADD.FTZ R60, R60, R19 ;  /* 0x000000133c3c7221 */ /* 0x000fe20000010000 */
[----:B---3--:R-:W-:Y:S01]  /*c010*/  FADD.FTZ R11, R11, R40 ;  /* 0x000000280b0b7221 */ /* 0x008fe20000010000 */
        /* <DEDUP_REMOVED lines=36> */
[----:B------:R-:W-:Y:S01]  /*c260*/  FADD.FTZ R13, R10, R45 ;  /* 0x0000002d0a0d7221 */ /* 0x000fe20000010000 */
[----:B------:R-:W-:Y:S01]  /*c270*/  FADD.FTZ R14, R61, R46 ;  /* 0x0000002e3d0e7221 */ /* 0x000fe20000010000 */
[----:B------:R-:W-:-:S07]  /*c280*/  FADD.FTZ R15, R60, R47 ;  /* 0x0000002f3c0f7221 */ /* 0x000fce0000010000 */
.L_x_802:
[----:B------:R-:W-:Y:S05]  /*c290*/  BSYNC.RECONVERGENT B0 ;  /* 0x0000000000007941 */ /* 0x000fea0003800200 */
.L_x_801:
[----:B------:R-:W-:Y:S04]  /*c2a0*/  BSSY.RECONVERGENT B0, `(.L_x_803) ;  /* 0x000001c000007945 */ /* 0x000fe80003800200 */
[----:B------:R-:W-:Y:S05]  /*c2b0*/  @P3 BRA `(.L_x_804) ;  /* 0x0000000000683947 */ /* 0x000fea0003800000 */
[----:B------:R-:W1:Y:S08]  /*c2c0*/  LDC.64 R24, c[0x0][0x3f8] ;  /* 0x0000fe00ff187b82 */ /* 0x000e700000000a00 */
[----:B------:R-:W2:Y:S01]  /*c2d0*/  LDC.64 R10, c[0x0][0x3d8] ;  /* 0x0000f600ff0a7b82 */ /* 0x000ea20000000a00 */
[----:B-1-3--:R-:W-:Y:S01]  /*c2e0*/  IMAD.WIDE.U32 R16, R24, 0x3, RZ ;  /* 0x0000000318107825 */ /* 0x00afe200078e00ff */
        /* <DEDUP_REMOVED lines=23> */
.L_x_804:
[----:B------:R-:W-:Y:S05]  /*c460*/  BSYNC.RECONVERGENT B0 ;  /* 0x0000000000007941 */ /* 0x000fea0003800200 */
.L_x_803:
[----:B------:R-:W-:-:S09]  /*c470*/  UISETP.GE.U32.AND UP0, UPT, UR12, 0x2, UPT ;  /* 0x000000020c00788c */ /* 0x000fd2000bf06070 */
[----:B------:R-:W-:Y:S05]  /*c480*/  BRA.U !UP0, `(.L_x_805) ;  /* 0x0000000d08847547 */ /* 0x000fea000b800000 */
[----:B--2---:R-:W2:Y:S01]  /*c490*/  LDC.64 R10, c[0x0][0x3d0] ;  /* 0x0000f400ff0a7b82 */ /* 0x004ea20000000a00 */
[----:B------:R-:W-:Y:S01]  /*c4a0*/  ULOP3.LUT UR5, UR4, 0x1, URZ, 0xc0, !UPT ;  /* 0x0000000104057892 */ /* 0x000fe2000f8ec0ff */
[----:B------:R-:W-:Y:S03]  /*c4b0*/  BSSY.RECONVERGENT B0, `(.L_x_806) ;  /* 0x0000022000007945 */ /* 0x000fe60003800200 */
[----:B------:R-:W-:-:S03]  /*c4c0*/  UIMAD UR6, UR5, UR9, URZ ;  /* 0x00000009050672a4 */ /* 0x000fc6000f8e02ff */
[----:B------:R-:W4:Y:S01]  /*c4d0*/  S2UR UR14, SR_CTAID.Y ;  /* 0x00000000000e79c3 */ /* 0x000f220000002600 */
[----:B------:R-:W-:-:S04]  /*c4e0*/  UIMAD UR5, UR6, UR12, URZ ;  /* 0x0000000c060572a4 */ /* 0x000fc8000f8e02ff */
[----:B------:R-:W-:-:S06]  /*c4f0*/  USHF.L.U32 UR5, UR5, 0x1, URZ ;  /* 0x0000000105057899 */ /* 0x000fcc00080006ff */
[----:B0-----:R-:W-:-:S05]  /*c500*/  MOV R7, UR5 ;  /* 0x0000000500077c02 */ /* 0x001fca0008000f00 */
[----:B--2---:R-:W-:Y:S01]  /*c510*/  IMAD.WIDE R10, R7, 0x4, R10 ;  /* 0x00000004070a7825 */ /* 0x004fe200078e020a */
[----:B----4-:R-:W-:Y:S06]  /*c520*/  @P0 BRA `(.L_x_807) ;  /* 0x0000000000680947 */ /* 0x010fec0003800000 */
        /* <DEDUP_REMOVED lines=21> */
.L_x_808:
[----:B------:R-:W2:Y:S04]  /*c680*/  LDG.E.STRONG.GPU R0, desc[UR10][R14.64] ;  /* 0x0000000a0e007981 */ /* 0x000ea8000c1ef900 */
[----:B--2---:R-:W-:Y:S04]  /*c690*/  CCTL.IVALL ;  /* 0x00000000ff00798f */ /* 0x004fe80002000000 */
[----:B------:R0:W-:Y:S01]  /*c6a0*/  STL [R1], R0 ;  /* 0x0000000001007387 */ /* 0x0001e20000100800 */
[----:B------:R-:W-:-:S13]  /*c6b0*/  ISETP.NE.AND P0, PT, R0, UR5, PT ;  /* 0x0000000500007c0c */ /* 0x000fda000bf05270 */
[----:B0-----:R-:W-:Y:S05]  /*c6c0*/  @P0 BRA `(.L_x_808) ;  /* 0xfffffffc00ec0947 */ /* 0x001fea000383ffff */
.L_x_807:
[----:B------:R-:W-:Y:S05]  /*c6d0*/  BSYNC.RECONVERGENT B0 ;  /* 0x0000000000007941 */ /* 0x000fea0003800200 */
.L_x_806:
        /* <DEDUP_REMOVED lines=15> */
.L_x_810:
        /* <DEDUP_REMOVED lines=34> */
[----:B------:R-:W4:Y:S01]  /*c9f0*/  @!P4 LDG.E.64 R24, desc[UR10][R14.64] ;  /* 0x0000000a0e18c981 */ /* 0x000f22000c1e1b00 */
[----:B------:R-:W-:Y:S01]  /*ca00*/  MOV R19, UR13 ;  /* 0x0000000d00137c02 */ /* 0x000fe20008000f00 */
[----:B---3--:R-:W-:Y:S01]  /*ca10*/  @!P3 IMAD.WIDE.U32 R16, R17, 0x8, R10 ;  /* 0x000000081110b825 */ /* 0x008fe200078e000a */
[----:B------:R-:W-:-:S02]  /*ca20*/  ISETP.NE.OR P5, PT, R6, RZ, !P5 ;  /* 0x000000ff0600720c */ /* 0x000fc40006fa5670 */
[----:B------:R-:W-:-:S03]  /*ca30*/  MOV R21, UR23 ;  /* 0x0000001700157c02 */ /* 0x000fc60008000f00 */
[--C-:B------:R-:W-:Y:S01]  /*ca40*/  @!P2 IMAD.WIDE.U32 R18, R19, 0x8, R10.reuse ;  /* 0x000000081312a825 */ /* 0x100fe200078e000a */
[----:B------:R-:W3:Y:S03]  /*ca50*/  @!P3 LDG.E.64 R16, desc[UR10][R16.64] ;  /* 0x0000000a1010b981 */ /* 0x000ee6000c1e1b00 */
[----:B------:R-:W-:Y:S01]  /*ca60*/  @!P6 IMAD.WIDE.U32 R20, R21, 0x8, R10 ;  /* 0x000000081514e825 */ /* 0x000fe200078e000a */
[----:B------:R-:W-:Y:S01]  /*ca70*/  MOV R27, UR22 ;  /* 0x00000016001b7c02 */ /* 0x000fe20008000f00 */
[----:B------:R-:W5:Y:S04]  /*ca80*/  @!P2 LDG.E.64 R18, desc[UR10][R18.64] ;  /* 0x0000000a1212a981 */ /* 0x000f68000c1e1b00 */
[----:B------:R-:W5:Y:S01]  /*ca90*/  @!P6 LDG.E.64 R20, desc[UR10][R20.64] ;  /* 0x0000000a1414e981 */ /* 0x000f62000c1e1b00 */
        /* <DEDUP_REMOVED lines=9> */
[----:B------:R-:W5:Y:S05]  /*cb30*/  @!P5 LDG.E.64 R12, desc[UR10][R12.64] ;  /* 0x0000000a0c0cd981 */ /* 0x000f6a000c1e1b00 */
[----:B------:R-:W5:Y:S01]  /*cb40*/  @!P1 LDG.E.64 R14, desc[UR10][R14.64] ;  /* 0x0000000a0e0e9981 */ /* 0x000f62000c1e1b00 */
        /* <DEDUP_REMOVED lines=13> */
[----:B----4-:R-:W-:Y:S01]  /*cc20*/  @!P4 FADD.FTZ R8, R8, R24 ;  /* 0x000000180808c221 */ /* 0x010fe20000010000 */
[----:B------:R-:W-:-:S03]  /*cc30*/  @!P4 FADD.FTZ R9, R9, R25 ;  /* 0x000000190909c221 */ /* 0x000fc60000010000 */
[----:B---3--:R-:W-:Y:S01]  /*cc40*/  @!P3 FADD.FTZ R8, R8, R16 ;  /* 0x000000100808b221 */ /* 0x008fe20000010000 */
[----:B------:R-:W-:-:S03]  /*cc50*/  @!P3 FADD.FTZ R9, R9, R17 ;  /* 0x000000110909b221 */ /* 0x000fc60000010000 */
[----:B-----5:R-:W-:Y:S01]  /*cc60*/  @!P2 FADD.FTZ R8, R8, R18 ;  /* 0x000000120808a221 */ /* 0x020fe20000010000 */
        /* <DEDUP_REMOVED lines=9> */
.L_x_809:
        /* <DEDUP_REMOVED lines=36> */
[--C-:B---3--:R-:W-:Y:S02]  /*cf40*/  @!P2 IMAD.WIDE.U32 R16, R17, 0x8, R10.reuse ;  /* 0x000000081110a825 */ /* 0x108fe400078e000a */
[----:B------:R-:W3:Y:S02]  /*cf50*/  @!P1 LDG.E.64 R14, desc[UR10][R14.64] ;  /* 0x0000000a0e0e9981 */ /* 0x000ee4000c1e1b00 */
[----:B------:R-:W-:Y:S02]  /*cf60*/  @!P3 IMAD.WIDE.U32 R18, R19, 0x8, R10 ;  /* 0x000000081312b825 */ /* 0x000fe400078e000a */
[----:B------:R-:W4:Y:S04]  /*cf70*/  @!P2 LDG.E.64 R16, desc[UR10][R16.64] ;  /* 0x0000000a1010a981 */ /* 0x000f28000c1e1b00 */
[----:B------:R-:W5:Y:S01]  /*cf80*/  @!P3 LDG.E.64 R18, desc[UR10][R18.64] ;  /* 0x0000000a1212b981 */ /* 0x000f62000c1e1b00 */
        /* <DEDUP_REMOVED lines=10> */
.L_x_811:
        /* <DEDUP_REMOVED lines=17> */
[----:B------:R-:W4:Y:S01]  /*d140*/  @!P0 LDG.E.64 R12, desc[UR10][R12.64] ;  /* 0x0000000a0c0c8981 */ /* 0x000f22000c1e1b00 */
[----:B------:R-:W-:-:S04]  /*d150*/  IADD3 R0, PT, PT, R0, 0x2, RZ ;  /* 0x0000000200007810 */ /* 0x000fc80007ffe0ff */
[----:B------:R-:W-:Y:S01]  /*d160*/  R2UR UR5, R0 ;  /* 0x00000000000572ca */ /* 0x000fe200000e0000 */
[----:B--2---:R-:W-:Y:S01]  /*d170*/  @!P1 FADD.FTZ R8, R8, R14 ;  /* 0x0000000e08089221 */ /* 0x004fe20000010000 */
[----:B------:R-:W-:-:S03]  /*d180*/  @!P1 FADD.FTZ R9, R9, R15 ;  /* 0x0000000f09099221 */ /* 0x000fc60000010000 */
[----:B----4-:R-:W-:Y:S01]  /*d190*/  @!P0 FADD.FTZ R8, R8, R12 ;  /* 0x0000000c08088221 */ /* 0x010fe20000010000 */
[----:B------:R-:W-:-:S09]  /*d1a0*/  @!P0 FADD.FTZ R9, R9, R13 ;  /* 0x0000000d09098221 */ /* 0x000fd20000010000 */
.L_x_812:
        /* <DEDUP_REMOVED lines=14> */
.L_x_813:
[----:B------:R-:W-:Y:S05]  /*d290*/  BSYNC.RECONVERGENT B0 ;  /* 0x0000000000007941 */ /* 0x000fea0003800200 */
.L_x_805:
[----:B------:R-:W4:Y:S01]  /*d2a0*/  S2UR UR6, SR_CgaCtaId ;  /* 0x00000000000679c3 */ /* 0x000f220000008800 */
[----:B------:R-:W-:Y:S01]  /*d2b0*/  ISETP.NE.AND P0, PT, R6, RZ, PT ;  /* 0x000000ff0600720c */ /* 0x000fe20003f05270 */
[----:B------:R-:W-:Y:S01]  /*d2c0*/  UMOV UR5, 0x400 ;  /* 0x0000040000057882 */ /* 0x000fe20000000000 */
[----:B------:R-:W5:Y:S01]  /*d2d0*/  LDCU.U8 UR12, c[0x0][0x414] ;  /* 0x00008280ff0c77ac */ /* 0x000f620008000000 */
[----:B0-2---:R-:W-:Y:S01]  /*d2e0*/  HFMA2 R14, -RZ, RZ, 0, 0 ;  /* 0x00000000ff0e7431 */ /* 0x005fe200000001ff */
[----:B------:R-:W0:Y:S01]  /*d2f0*/  LDCU UR13, c[0x0][0x41c] ;  /* 0x00008380ff0d77ac */ /* 0x000e220008000800 */
[----:B------:R-:W2:Y:S01]  /*d300*/  LDCU.64 UR22, c[0x0][0x3f8] ;  /* 0x00007f00ff1677ac */ /* 0x000ea20008000a00 */
[----:B------:R-:W0:Y:S01]  /*d310*/  LDCU.64 UR18, c[0x0][0x400] ;  /* 0x00008000ff1277ac */ /* 0x000e220008000a00 */
[----:B-----5:R-:W-:Y:S02]  /*d320*/  UISETP.NE.AND UP0, UPT, UR12, URZ, UPT ;  /* 0x000000ff0c00728c */ /* 0x020fe4000bf05270 */
[----:B----4-:R-:W-:Y:S01]  /*d330*/  ULEA UR5, UR6, UR5, 0x18 ;  /* 0x0000000506057291 */ /* 0x010fe2000f8ec0ff */
[----:B------:R-:W4:Y:S03]  /*d340*/  LDCU.64 UR6, c[0x0][0x380] ;  /* 0x00007000ff0677ac */ /* 0x000f260008000a00 */
[----:B------:R-:W-:-:S05]  /*d350*/  PLOP3.LUT P2, PT, PT, PT, UP0, 0x80, 0x8 ;  /* 0x000000000008781c */ /* 0x000fca0003f4f008 */
[----:B------:R-:W-:Y:S01]  /*d360*/  @!P0 STS.64 [UR5+0x98], R8 ;  /* 0x00009808ff008988 */ /* 0x000fe20008000a05 */
[----:B------:R-:W-:Y:S06]  /*d370*/  BAR.SYNC.DEFER_BLOCKING 0x0 ;  /* 0x0000000000007b1d */ /* 0x000fec0000010000 */
[----:B------:R-:W5:Y:S01]  /*d380*/  LDS.64 R10, [UR5+0x98] ;  /* 0x00009805ff0a7984 */ /* 0x000f620008000a00 */
[----:B------:R-:W5:Y:S02]  /*d390*/  LDCU UR5, c[0x0][0x42c] ;  /* 0x00008580ff0577ac */ /* 0x000f640008000800 */
[----:B-----5:R-:W-:Y:S01]  /*d3a0*/  FMUL.FTZ R0, R10, UR5 ;  /* 0x000000050a007c20 */ /* 0x020fe20008410000 */
[----:B0-2-4-:R-:W-:-:S07]  /*d3b0*/  FMUL.FTZ R7, R11, UR5 ;  /* 0x000000050b077c20 */ /* 0x015fce0008410000 */
.L_x_819:
[----:B------:R-:W-:-:S05]  /*d3c0*/  LEA R13, R14, UR15, 0x2 ;  /* 0x0000000f0e0d7c11 */ /* 0x000fca000f8e10ff */
[----:B0-----:R-:W2:Y:S04]  /*d3d0*/  LDL.64 R10, [R13+0x10] ;  /* 0x000010000d0a7983 */ /* 0x001ea80000100a00 */
[----:B------:R-:W4:Y:S01]  /*d3e0*/  LDL.64 R8, [R13+0x90] ;  /* 0x000090000d087983 */ /* 0x000f220000100a00 */
[----:B------:R-:W-:Y:S01]  /*d3f0*/  SHF.R.U32.HI R22, RZ, 0x5, R6 ;  /* 0x00000005ff167819 */ /* 0x000fe20000011606 */
[----:B------:R-:W-:Y:S01]  /*d400*/  BSSY.RECONVERGENT B0, `(.L_x_814) ;  /* 0x000003d000007945 */ /* 0x000fe20003800200 */
[----:B------:R-:W-:-:S05]  /*d410*/  MOV R25, UR13 ;  /* 0x0000000d00197c02 */ /* 0x000fca0008000f00 */
[----:B------:R-:W-:Y:S02]  /*d420*/  IMAD R25, R25, UR20, R22 ;  /* 0x0000001419197c24 */ /* 0x000fe4000f8e0216 */
[--C-:B--2---:R-:W-:Y:S02]  /*d430*/  HADD2.F32 R12, -RZ, R10.reuse.H0_H0 ;  /* 0x2000000aff0c7230 */ /* 0x104fe40000004100 */
[----:B------:R-:W-:Y:S02]  /*d440*/  HADD2.F32 R10, -RZ, R10.H1_H1 ;  /* 0x3000000aff0a7230 */ /* 0x000fe40000004100 */
[--C-:B----4-:R-:W-:Y:S02]  /*d450*/  HADD2.F32 R13, -RZ, R8.reuse.H0_H0 ;  /* 0x20000008ff0d7230 */ /* 0x110fe40000004100 */
[----:B------:R-:W-:Y:S01]  /*d460*/  FADD.FTZ R12, R12, -UR16 ;  /* 0x800000100c0c7e21 */ /* 0x000fe20008010000 */
[----:B------:R-:W-:Y:S02]  /*d470*/  HADD2.F32 R8, -RZ, R8.H1_H1 ;  /* 0x30000008ff087230 */ /* 0x000fe40000004100 */
[----:B------:R-:W-:Y:S01]  /*d480*/  FADD.FTZ R10, R10, -UR16 ;  /* 0x800000100a0a7e21 */ /* 0x000fe20008010000 */
[----:B------:R-:W-:-:S03]  /*d490*/  FMUL.FTZ R23, R12, UR17 ;  /* 0x000000110c177c20 */ /* 0x000fc60008410000 */
[----:B------:R-:W-:Y:S01]  /*d4a0*/  FMUL.FTZ R20, R10, UR17 ;  /* 0x000000110a147c20 */ /* 0x000fe20008410000 */
[----:B------:R-:W-:-:S03]  /*d4b0*/  @P2 FFMA.FTZ R12, R4, R23, R2 ;  /* 0x00000017040c2223 */ /* 0x000fc60000010002 */
[----:B------:R-:W-:Y:S01]  /*d4c0*/  @P2 FFMA.FTZ R10, R5, R20, R3 ;  /* 0x00000014050a2223 */ /* 0x000fe20000010003 */
[----:B------:R-:W-:-:S03]  /*d4d0*/  @P2 FMUL.FTZ R15, R12, -1.4426950216293334961 ;  /* 0xbfb8aa3b0c0f2820 */ /* 0x000fc60000410000 */
[----:B-1----:R-:W-:-:S03]  /*d4e0*/  @P2 FMUL.FTZ R17, R10, -1.4426950216293334961 ;  /* 0xbfb8aa3b0a112820 */ /* 0x002fc60000410000 */
[----:B------:R-:W3:Y:S08]  /*d4f0*/  @P2 MUFU.EX2 R15, R15 ;  /* 0x0000000f000f2308 */ /* 0x000ef00000000800 */
[----:B------:R-:W0:Y:S01]  /*d500*/  @P2 MUFU.EX2 R17, R17 ;  /* 0x0000001100112308 */ /* 0x000e220000000800 */
[----:B---3--:R-:W-:-:S07]  /*d510*/  @P2 FADD.FTZ R16, R15, 1 ;  /* 0x3f8000000f102421 */ /* 0x008fce0000010000 */
[----:B------:R-:W1:Y:S01]  /*d520*/  @P2 MUFU.RCP R16, R16 ;  /* 0x0000001000102308 */ /* 0x000e620000001000 */
[----:B0-----:R-:W-:Y:S01]  /*d530*/  @P2 FADD.FTZ R18, R17, 1 ;  /* 0x3f80000011122421 */ /* 0x001fe20000010000 */
[----:B------:R-:W-:-:S04]  /*d540*/  LEA R17, R14, R25, 0x4 ;  /* 0x000000190e117211 */ /* 0x000fc800078e20ff */
[C---:B------:R-:W-:Y:S02]  /*d550*/  ISETP.GE.U32.AND P0, PT, R17.reuse, UR18, PT ;  /* 0x0000001211007c0c */ /* 0x040fe4000bf06070 */
[----:B------:R-:W0:Y:S01]  /*d560*/  @P2 MUFU.RCP R19, R18 ;  /* 0x0000001200132308 */ /* 0x000e220000001000 */
[----:B------:R-:W-:-:S04]  /*d570*/  IADD3 R25, PT, PT, R17, 0x10, RZ ;  /* 0x0000001011197810 */ /* 0x000fc80007ffe0ff */
[----:B------:R-:W-:Y:S02]  /*d580*/  ISETP.GE.U32.AND P1, PT, R25, UR18, PT ;  /* 0x0000001219007c0c */ /* 0x000fe4000bf26070 */
[----:B------:R-:W-:Y:S01]  /*d590*/  SHF.R.S32.HI R22, RZ, 0x1f, R25 ;  /* 0x0000001fff167819 */ /* 0x000fe20000011419 */
[----:B-1----:R-:W-:Y:S01]  /*d5a0*/  @P2 FADD.FTZ R21, -R16, 1 ;  /* 0x3f80000010152421 */ /* 0x002fe20000010100 */
[----:B------:R-:W-:Y:S02]  /*d5b0*/  @P2 FMUL.FTZ R16, R13, R16 ;  /* 0x000000100d102220 */ /* 0x000fe40000410000 */
[----:B------:R-:W-:Y:S01]  /*d5c0*/  ISETP.GE.AND.EX P1, PT, R22, UR19, PT, P1 ;  /* 0x0000001316007c0c */ /* 0x000fe2000bf26310 */
[----:B------:R-:W-:Y:S01]  /*d5d0*/  @P2 FFMA.FTZ R21, R12, R21, 1 ;  /* 0x3f8000000c152423 */ /* 0x000fe20000010015 */
[----:B------:R-:W-:-:S03]  /*d5e0*/  HADD2.F32 R12, -RZ, R11.H1_H1 ;  /* 0x3000000bff0c7230 */ /* 0x000fc60000004100 */
[----:B------:R-:W-:Y:S01]  /*d5f0*/  @P2 FMUL.FTZ R13, R16, R21 ;  /* 0x00000015100d2220 */ /* 0x000fe20000410000 */
[----:B0-----:R-:W-:Y:S01]  /*d600*/  @P2 FADD.FTZ R15, -R19, 1 ;  /* 0x3f800000130f2421 */ /* 0x001fe20000010100 */
[----:B------:R-:W-:Y:S01]  /*d610*/  SHF.R.S32.HI R16, RZ, 0x1f, R17 ;  /* 0x0000001fff107819 */ /* 0x000fe20000011411 */
[----:B------:R-:W-:Y:S01]  /*d620*/  @P2 FMUL.FTZ R19, R8, R19 ;  /* 0x0000001308132220 */ /* 0x000fe20000410000 */
[----:B------:R-:W-:Y:S01]  /*d630*/  FADD.FTZ R12, R12, -UR16 ;  /* 0x800000100c0c7e21 */ /* 0x000fe20008010000 */
[----:B------:R-:W-:Y:S01]  /*d640*/  @P2 FFMA.FTZ R10, R10, R15, 1 ;  /* 0x3f8000000a0a2423 */ /* 0x000fe2000001000f */
[----:B------:R-:W-:Y:S02]  /*d650*/  ISETP.GE.AND.EX P0, PT, R16, UR19, PT, P0 ;  /* 0x0000001310007c0c */ /* 0x000fe4000bf06300 */
[----:B------:R-:W-:Y:S01]  /*d660*/  FMUL.FTZ R18, R12, UR17 ;  /* 0x000000110c127c20 */ /* 0x000fe20008410000 */
[----:B------:R-:W-:Y:S01]  /*d670*/  @P2 FMUL.FTZ R8, R19, R10 ;  /* 0x0000000a13082220 */ /* 0x000fe20000410000 */
[----:B------:R-:W-:-:S02]  /*d680*/  HADD2.F32 R10, -RZ, R11.H0_H0 ;  /* 0x2000000bff0a7230 */ /* 0x000fc40000004100 */
[--C-:B------:R-:W-:Y:S01]  /*d690*/  FFMA.FTZ R11, R0, R23, R7.reuse ;  /* 0x00000017000b7223 */ /* 0x100fe20000010007 */
[----:B------:R-:W-:Y:S02]  /*d6a0*/  ISETP.NE.AND P2, PT, RZ, UR12, PT ;  /* 0x0000000cff007c0c */ /* 0x000fe4000bf45270 */
[----:B------:R-:W-:Y:S01]  /*d6b0*/  FADD.FTZ R15, R10, -UR16 ;  /* 0x800000100a0f7e21 */ /* 0x000fe20008010000 */
[----:B------:R-:W-:Y:S01]  /*d6c0*/  FFMA.FTZ R10, R0, R20, R7 ;  /* 0x00000014000a7223 */ /* 0x000fe20000010007 */
[----:B------:R-:W-:Y:S02]  /*d6d0*/  FFMA.FTZ R13, R4, R13, -R11 ;  /* 0x0000000d040d7223 */ /* 0x000fe4000001080b */
[----:B------:R-:W-:Y:S01]  /*d6e0*/  FMUL.FTZ R19, R15, UR17 ;  /* 0x000000110f137c20 */ /* 0x000fe20008410000 */
[----:B------:R-:W-:Y:S01]  /*d6f0*/  FFMA.FTZ R12, R5, R8, -R10 ;  /* 0x00000008050c7223 */ /* 0x000fe2000001080a */
[----:B------:R-:W-:Y:S06]  /*d700*/  @P0 BRA `(.L_x_815) ;  /* 0x0000000000300947 */ /* 0x000fec0003800000 */
[----:B------:R-:W-:Y:S01]  /*d710*/  MOV R10, R38 ;  /* 0x00000026000a7202 */ /* 0x000fe20000000f00 */
[----:B------:R-:W-:Y:S01]  /*d720*/  IMAD R8, R16, UR22, RZ ;  /* 0x0000001610087c24 */ /* 0x000fe2000f8e02ff */
[----:B------:R-:W-:-:S03]  /*d730*/  MOV R11, R37 ;  /* 0x00000025000b7202 */ /* 0x000fc60000000f00 */
[C---:B------:R-:W-:Y:S02]  /*d740*/  IMAD R15, R17.reuse, UR23, R8 ;  /* 0x00000017110f7c24 */ /* 0x040fe4000f8e0208 */
[----:B------:R-:W-:Y:S01]  /*d750*/  FMUL.FTZ R8, R12, UR17 ;  /* 0x000000110c087c20 */ /* 0x000fe20008410000 */
[----:B------:R-:W-:-:S04]  /*d760*/  IMAD.WIDE.U32 R10, R17, UR22, R10 ;  /* 0x00000016110a7c25 */ /* 0x000fc8000f8e000a */
[----:B------:R-:W-:Y:S01]  /*d770*/  FMUL.FTZ R17, R13, UR17 ;  /* 0x000000110d117c20 */ /* 0x000fe20008410000 */
[----:B------:R-:W-:Y:S02]  /*d780*/  IADD3 R11, PT, PT, R11, R15, RZ ;  /* 0x0000000f0b0b7210 */ /* 0x000fe40007ffe0ff */
[----:B------:R-:W-:-:S04]  /*d790*/  LEA R12, P0, R10, UR6, 0x1 ;  /* 0x000000060a0c7c11 */ /* 0x000fc8000f8008ff */
[----:B------:R-:W-:Y:S02]  /*d7a0*/  LEA.HI.X R13, R10, UR7, R11, 0x1, P0 ;  /* 0x000000070a0d7c11 */ /* 0x000fe400080f0c0b */
[----:B------:R-:W-:-:S05]  /*d7b0*/  F2FP.F16.F32.PACK_AB R11, R8, R17 ;  /* 0x00000011080b723e */ /* 0x000fca00000000ff */
[----:B------:R0:W-:Y:S02]  /*d7c0*/  STG.E desc[UR10][R12.64], R11 ;  /* 0x0000000b0c007986 */ /* 0x0001e4000c10190a */
.L_x_815:
[----:B------:R-:W-:Y:S05]  /*d7d0*/  BSYNC.RECONVERGENT B0 ;  /* 0x0000000000007941 */ /* 0x000fea0003800200 */
.L_x_814:
        /* <DEDUP_REMOVED lines=23> */
.L_x_816:
[----:B------:R-:W-:Y:S01]  /*d950*/  BSSY.RECONVERGENT B0, `(.L_x_817) ;  /* 0x0000010000007945 */ /* 0x000fe20003800200 */
[----:B------:R-:W-:Y:S01]  /*d960*/  FFMA.FTZ R21, R4, R11, -R21 ;  /* 0x0000000b04157223 */ /* 0x000fe20000010815 */
[----:B------:R-:W-:Y:S02]  /*d970*/  FFMA.FTZ R12, R5, R8, -R20 ;  /* 0x00000008050c7223 */ /* 0x000fe40000010814 */
[----:B------:R-:W-:Y:S05]  /*d980*/  @P1 BRA `(.L_x_818) ;  /* 0x0000000000301947 */ /* 0x000fea0003800000 */
[----:B------:R-:W-:Y:S01]  /*d990*/  MOV R8, R38 ;  /* 0x0000002600087202 */ /* 0x000fe20000000f00 */
        /* <DEDUP_REMOVED lines=9> */
[----:B------:R-:W-:-:S05]  /*da30*/  F2FP.F16.F32.PACK_AB R9, R12, R21 ;  /* 0x000000150c09723e */ /* 0x000fca00000000ff */
[----:B------:R0:W-:Y:S02]  /*da40*/  STG.E desc[UR10][R10.64], R9 ;  /* 0x000000090a007986 */ /* 0x0001e4000c10190a */
.L_x_818:
[----:B------:R-:W-:Y:S05]  /*da50*/  BSYNC.RECONVERGENT B0 ;  /* 0x0000000000007941 */ /* 0x000fea0003800200 */
.L_x_817:
        /* <DEDUP_REMOVED lines=10> */
.L_x_794:
[----:B0-----:R-:W0:Y:S01]  /*db00*/  S2R R9, SR_TID.X ;  /* 0x0000000000097919 */ /* 0x001e220000002100 */
[----:B------:R-:W1:Y:S01]  /*db10*/  LDC R4, c[0x0][0x370] ;  /* 0x0000dc00ff047b82 */ /* 0x000e620000000800 */
[----:B------:R-:W-:Y:S07]  /*db20*/  BSSY.RECONVERGENT B0, `(.L_x_821) ;  /* 0x000000e000007945 */ /* 0x000fee0003800200 */
[----:B------:R-:W2:Y:S08]  /*db30*/  LDC R7, c[0x0][0x374] ;  /* 0x0000dd00ff077b82 */ /* 0x000eb00000000800 */
[----:B------:R-:W3:Y:S01]  /*db40*/  LDC.64 R2, c[0x0][0x3c8] ;  /* 0x0000f200ff027b82 */ /* 0x000ee20000000a00 */
[----:B-1----:R-:W-:-:S02]  /*db50*/  ISETP.NE.AND P0, PT, R4, 0x1, PT ;  /* 0x000000010400780c */ /* 0x002fc40003f05270 */
[----:B0-----:R-:W-:Y:S02]  /*db60*/  ISETP.NE.AND P1, PT, R9, RZ, PT ;  /* 0x000000ff0900720c */ /* 0x001fe40003f25270 */
[----:B--2---:R-:W-:-:S04]  /*db70*/  SHF.L.U32 R0, R7, 0x1, RZ ;  /* 0x0000000107007819 */ /* 0x004fc800000006ff */
[----:B------:R-:W-:-:S05]  /*db80*/  SEL R5, R0, RZ, P0 ;  /* 0x000000ff00057207 */ /* 0x000fca0000000000 */
[----:B---3--:R-:W-:Y:S02]  /*db90*/  IMAD.WIDE.U32 R2, R5, 0x4, R2 ;  /* 0x0000000405027825 */ /* 0x008fe400078e0002 */
[----:B------:R-:W-:Y:S05]  /*dba0*/  @P1 BRA `(.L_x_822) ;  /* 0x0000000000141947 */ /* 0x000fea0003800000 */
[----:B------:R-:W-:Y:S01]  /*dbb0*/  HFMA2 R5, -RZ, RZ, 0, 5.9604644775390625e-08 ;  /* 0x00000001ff057431 */ /* 0x000fe200000001ff */
[----:B------:R-:W-:Y:S06]  /*dbc0*/  MEMBAR.ALL.GPU ;  /* 0x0000000000007992 */ /* 0x000fec000000a000 */
[----:B------:R-:W-:-:S00]  /*dbd0*/  ERRBAR ;  /* 0x00000000000079ab */ /* 0x000fc00000000000 */
[----:B------:R-:W-:Y:S06]  /*dbe0*/  CGAERRBAR ;  /* 0x00000000000075ab */ /* 0x000fec0000000000 */
[----:B------:R0:W-:Y:S02]  /*dbf0*/  REDG.E.ADD.S32.STRONG.GPU desc[UR10][R2.64], R5 ;  /* 0x000000050200798e */ /* 0x0001e4000c12e30a */
.L_x_822:
[----:B------:R-:W-:Y:S05]  /*dc00*/  BSYNC.RECONVERGENT B0 ;  /* 0x0000000000007941 */ /* 0x000fea0003800200 */
.L_x_821:
        /* <DEDUP_REMOVED lines=11> */
.L_x_824:
[----:B------:R-:W2:Y:S04]  /*dcc0*/  LDG.E.STRONG.GPU R5, desc[UR10][R2.64] ;  /* 0x0000000a02057981 */ /* 0x000ea8000c1ef900 */
[----:B--2---:R-:W-:Y:S01]  /*dcd0*/  CCTL.IVALL ;  /* 0x00000000ff00798f */ /* 0x004fe20002000000 */
[----:B------:R-:W-:Y:S05]  /*dce0*/  YIELD ;  /* 0x0000000000007946 */ /* 0x000fea0003800000 */
[----:B------:R-:W-:-:S13]  /*dcf0*/  ISETP.NE.AND P0, PT, R5, R0, PT ;  /* 0x000000000500720c */ /* 0x000fda0003f05270 */
[----:B------:R-:W-:Y:S05]  /*dd00*/  @P0 BRA `(.L_x_824) ;  /* 0xfffffffc00ec0947 */ /* 0x000fea000383ffff */
.L_x_823:
        /* <DEDUP_REMOVED lines=61> */
.L_x_827:
        /* <DEDUP_REMOVED lines=29> */
.L_x_826:
[----:B------:R-:W-:Y:S05]  /*e2b0*/  BSYNC.RECONVERGENT B0 ;  /* 0x0000000000007941 */ /* 0x000fea0003800200 */
.L_x_825:
[----:B------:R-:W-:Y:S05]  /*e2c0*/  @!P0 EXIT ;  /* 0x000000000000894d */ /* 0x000fea0003800000 */
[----:B------:R-:W-:Y:S01]  /*e2d0*/  SHF.L.U64.HI R39, R26, 0x2, R35 ;  /* 0x000000021a277819 */ /* 0x000fe20000010223 */
        /* <DEDUP_REMOVED lines=8> */
.L_x_828:
        /* <DEDUP_REMOVED lines=82> */
.L_x_829:
        /* <DEDUP_REMOVED lines=16> */
.L_x_4511:


//--------------------- .text._Z35group_norm_nhwc_bwd_one_pass_kernelI11Fp16IOBf16WLi64ELi64ELi512EEv26Group_norm_nhwc_bwd_params --------------------------
	.section	.text._Z35group_norm_nhwc_bwd_one_pass_kernelI11Fp16IOBf16WLi64ELi64ELi512EEv26Group_norm_nhwc_bwd_params,"ax",@progbits
	.align	128
        .global         _Z35group_norm_nhwc_bwd_one_pass_kernelI11Fp16IOBf16WLi64ELi64ELi512EEv26Group_norm_nhwc_bwd_params
        .type           _Z35group_norm_nhwc_bwd_one_pass_kernelI11Fp16IOBf16WLi64ELi64ELi512EEv26Group_norm_nhwc_bwd_params,@function
        .size           _Z35group_norm_nhwc_bwd_one_pass_kernelI11Fp16IOBf16WLi64ELi64ELi512EEv26Group_norm_nhwc_bwd_params,(.L_x_4512 - _Z35group_norm_nhwc_bwd_one_pass_kernelI11Fp16IOBf16WLi64ELi64ELi512EEv26Group_norm_nhwc_bwd_params)
        .other          _Z35group_norm_nhwc_bwd_one_pass_kernelI11Fp16IOBf16WLi64ELi64ELi512EEv26Group_norm_nhwc_bwd_params,@"STO_CUDA_ENTRY STV_DEFAULT"
_Z35group_norm_nhwc_bwd_one_pass_kernelI11Fp16IOBf16WLi64ELi64ELi512EEv26Group_norm_nhwc_bwd_params:
.text._Z35group_norm_nhwc_bwd_one_pass_kernelI11Fp16IOBf16WLi64ELi64ELi512EEv26Group_norm_nhwc_bwd_params:
        /* <DEDUP_REMOVED lines=10> */
.L_x_861:
[----:B-1----:R-:W1:Y:S01]  /*00a0*/  LDC R10, c[0x0][0x410] ;  /* 0x00010400ff0a7b82 */ /* 0x002e620000000800 */
[----:B------:R-:W-:Y:S01]  /*00b0*/  HFMA2 R2, -RZ, RZ, 0, 0 ;  /* 0x00000000ff027431 */ /* 0x000fe200000001ff */
[----:B0-----:R-:W-:Y:S01]  /*00c0*/  IABS R8, UR8 ;  /* 0x0000000800087c13 */ /* 0x001fe20008000000 */
[----:B------:R-:W2:Y:S01]  /*00d0*/  LDCU UR5, c[0x0][0x41c] ;  /* 0x00008380ff0577ac */ /* 0x000ea20008000800 */
[----:B------:R-:W-:Y:S01]  /*00e0*/  ISETP.LE.AND P2, PT, RZ, UR8, PT ;  /* 0x00000008ff007c0c */ /* 0x000fe2000bf43270 */
[----:B------:R-:W3:Y:S01]  /*00f0*/  LDCU.128 UR16, c[0x0][0x400] ;  /* 0x00008000ff1077ac */ /* 0x000ee20008000c00 */
[----:B------:R-:W4:Y:S01]  /*0100*/  LDCU.64 UR6, c[0x0][0x3b8] ;  /* 0x00007700ff0677ac */ /* 0x000f220008000a00 */
[----:B-1----:R-:W-:-:S04]  /*0110*/  IABS R7, R10 ;  /* 0x0000000a00077213 */ /* 0x002fc80000000000 */
[----:B------:R-:W1:Y:S01]  /*0120*/  I2F.RP R4, R7 ;  /* 0x0000000700047306 */ /* 0x000e620000209400 */
[----:B----4-:R-:W-:-:S07]  /*0130*/  UIMAD.WIDE UR6, UR8, 0x8, UR6 ;  /* 0x00000008080678a5 */ /* 0x010fce000f8e0206 */
[----:B-1----:R-:W1:Y:S02]  /*0140*/  MUFU.RCP R4, R4 ;  /* 0x0000000400047308 */ /* 0x002e640000001000 */
[----:B-1----:R-:W-:-:S06]  /*0150*/  IADD3 R3, PT, PT, R4, 0xffffffe, RZ ;  /* 0x0ffffffe04037810 */ /* 0x002fcc0007ffe0ff */
[----:B------:R-:W1:Y:S02]  /*0160*/  F2I.FTZ.U32.TRUNC.NTZ R3, R3 ;  /* 0x0000000300037305 */ /* 0x000e64000021f000 */
[----:B-1----:R-:W-:-:S05]  /*0170*/  IADD3 R0, PT, PT, RZ, -R3, RZ ;  /* 0x80000003ff007210 */ /* 0x002fca0007ffe0ff */
[----:B------:R-:W-:Y:S02]  /*0180*/  IMAD R9, R0, R7, RZ ;  /* 0x0000000700097224 */ /* 0x000fe400078e02ff */
[----:B------:R-:W1:Y:S02]  /*0190*/  S2R R0, SR_TID.X ;  /* 0x0000000000007919 */ /* 0x000e640000002100 */
[----:B------:R-:W-:Y:S01]  /*01a0*/  IMAD.HI.U32 R6, R3, R9, R2 ;  /* 0x0000000903067227 */ /* 0x000fe200078e0002 */
[----:B------:R-:W-:Y:S01]  /*01b0*/  LOP3.LUT R9, RZ, R10, RZ, 0x33, !PT ;  /* 0x0000000aff097212 */ /* 0x000fe200078e33ff */
[----:B------:R-:W2:Y:S04]  /*01c0*/  S2R R2, SR_CTAID.X ;  /* 0x0000000000027919 */ /* 0x000ea80000002500 */
[----:B------:R-:W-:-:S05]  /*01d0*/  IMAD.HI.U32 R6, R6, R8, RZ ;  /* 0x0000000806067227 */ /* 0x000fca00078e00ff */
[----:B------:R-:W-:-:S05]  /*01e0*/  IADD3 R4, PT, PT, -R6, RZ, RZ ;  /* 0x000000ff06047210 */ /* 0x000fca0007ffe1ff */
[----:B------:R-:W-:Y:S01]  /*01f0*/  IMAD R4, R7, R4, R8 ;  /* 0x0000000407047224 */ /* 0x000fe200078e0208 */
[----:B------:R-:W-:-:S04]  /*0200*/  LOP3.LUT R8, R10, UR8, RZ, 0x3c, !PT ;  /* 0x000000080a087c12 */ /* 0x000fc8000f8e3cff */
[----:B------:R-:W-:Y:S02]  /*0210*/  ISETP.GT.U32.AND P4, PT, R7, R4, PT ;  /* 0x000000040700720c */ /* 0x000fe40003f84070 */
[----:B------:R-:W-:Y:S02]  /*0220*/  ISETP.GE.AND P1, PT, R8, RZ, PT ;  /* 0x000000ff0800720c */ /* 0x000fe40003f26270 */
[----:B-1----:R-:W-:Y:S02]  /*0230*/  SHF.R.U32.HI R3, RZ, 0x5, R0 ;  /* 0x00000005ff037819 */ /* 0x002fe40000011600 */
[----:B------:R-:W-:-:S07]  /*0240*/  SHF.L.U32 R22, R0, 0x1, RZ ;  /* 0x0000000100167819 */ /* 0x000fce00000006ff */
[-C--:B------:R-:W-:Y:S01]  /*0250*/  @!P4 IADD3 R4, PT, PT, R4, -R7.reuse, RZ ;  /* 0x800000070404c210 */ /* 0x080fe20007ffe0ff */
[----:B--2---:R-:W-:Y:S01]  /*0260*/  IMAD R3, R2, UR5, R3 ;  /* 0x0000000502037c24 */ /* 0x004fe2000f8e0203 */
[----:B------:R-:W-:Y:S02]  /*0270*/  @!P4 IADD3 R6, PT, PT, R6, 0x1, RZ ;  /* 0x000000010606c810 */ /* 0x000fe40007ffe0ff */
[----:B------:R-:W-:Y:S02]  /*0280*/  ISETP.GE.U32.AND P3, PT, R4, R7, PT ;  /* 0x000000070400720c */ /* 0x000fe40003f66070 */
[----:B---3--:R-:W-:Y:S02]  /*0290*/  ISETP.GE.U32.AND P0, PT, R3, UR16, PT ;  /* 0x0000001003007c0c */ /* 0x008fe4000bf06070 */
[----:B------:R-:W-:Y:S02]  /*02a0*/  SHF.R.S32.HI R11, RZ, 0x1f, R3 ;  /* 0x0000001fff0b7819 */ /* 0x000fe40000011403 */
[----:B------:R-:W-:-:S02]  /*02b0*/  ISETP.GT.U32.AND P4, PT, R7, R4, PT ;  /* 0x000000040700720c */ /* 0x000fc40003f84070 */
[----:B------:R-:W-:Y:S02]  /*02c0*/  IADD3 R7, PT, PT, R4, -R7, RZ ;  /* 0x8000000704077210 */ /* 0x000fe40007ffe0ff */
[----:B------:R-:W-:Y:S02]  /*02d0*/  ISETP.GE.AND.EX P0, PT, R11, UR17, PT, P0 ;  /* 0x000000110b007c0c */ /* 0x000fe4000bf06300 */
[----:B------:R-:W-:Y:S02]  /*02e0*/  SEL R4, R7, R4, !P4 ;  /* 0x0000000407047207 */ /* 0x000fe40006000000 */
[----:B------:R-:W-:Y:S02]  /*02f0*/  @P3 IADD3 R6, PT, PT, R6, 0x1, RZ ;  /* 0x0000000106063810 */ /* 0x000fe40007ffe0ff */
[----:B------:R-:W-:Y:S02]  /*0300*/  ISETP.NE.AND P3, PT, R10, RZ, PT ;  /* 0x000000ff0a00720c */ /* 0x000fe40003f65270 */
[----:B------:R-:W-:-:S02]  /*0310*/  MOV R8, R6 ;  /* 0x0000000600087202 */ /* 0x000fc40000000f00 */
[----:B------:R-:W-:Y:S02]  /*0320*/  @!P2 IADD3 R4, PT, PT, -R4, RZ, RZ ;  /* 0x000000ff0404a210 */ /* 0x000fe40007ffe1ff */
[----:B------:R-:W-:Y:S01]  /*0330*/  @!P1 IADD3 R8, PT, PT, -R8, RZ, RZ ;  /* 0x000000ff08089210 */ /* 0x000fe20007ffe1ff */
[----:B------:R-:W1:Y:S01]  /*0340*/  @!P0 LDC.64 R6, c[0x0][0x3f8] ;  /* 0x0000fe00ff068b82 */ /* 0x000e620000000a00 */
[----:B------:R-:W-:Y:S02]  /*0350*/  SEL R31, R9, R4, !P3 ;  /* 0x00000004091f7207 */ /* 0x000fe40005800000 */
[----:B------:R-:W-:Y:S02]  /*0360*/  IADD3 R37, PT, PT, R3, 0x10, RZ ;  /* 0x0000001003257810 */ /* 0x000fe40007ffe0ff */
[----:B------:R-:W-:Y:S02]  /*0370*/  SEL R9, R9, R8, !P3 ;  /* 0x0000000809097207 */ /* 0x000fe40005800000 */
[----:B------:R-:W-:Y:S01]  /*0380*/  ISETP.GE.U32.AND P1, PT, R37, UR16, PT ;  /* 0x0000001025007c0c */ /* 0x000fe2000bf26070 */
[----:B------:R-:W2:Y:S01]  /*0390*/  @!P0 LDC.64 R20, c[0x0][0x398] ;  /* 0x0000e600ff148b82 */ /* 0x000ea20000000a00 */
[----:B------:R-:W-:-:S02]  /*03a0*/  SHF.R.S32.HI R27, RZ, 0x1f, R37 ;  /* 0x0000001fff1b7819 */ /* 0x000fc40000011425 */
[----:B------:R-:W-:Y:S02]  /*03b0*/  SHF.L.U32 R13, R31, 0x6, RZ ;  /* 0x000000061f0d7819 */ /* 0x000fe400000006ff */
[----:B------:R-:W-:Y:S02]  /*03c0*/  SHF.R.S32.HI R4, RZ, 0x1f, R9 ;  /* 0x0000001fff047819 */ /* 0x000fe40000011409 */
[----:B------:R-:W-:Y:S02]  /*03d0*/  ISETP.GE.AND.EX P1, PT, R27, UR17, PT, P1 ;  /* 0x000000111b007c0c */ /* 0x000fe4000bf26310 */
[----:B------:R-:W-:Y:S01]  /*03e0*/  LOP3.LUT R22, R13, 0x3e, R22, 0xf8, !PT ;  /* 0x0000003e0d167812 */ /* 0x000fe200078ef816 */
[----:B------:R-:W-:Y:S01]  /*03f0*/  IMAD R4, R4, UR18, RZ ;  /* 0x0000001204047c24 */ /* 0x000fe2000f8e02ff */
[----:B------:R-:W-:Y:S02]  /*0400*/  SHF.R.S32.HI R23, RZ, 0x1f, R13 ;  /* 0x0000001fff177819 */ /* 0x000fe4000001140d */
[----:B------:R-:W-:Y:S01]  /*0410*/  MOV R8, UR6 ;  /* 0x0000000600087c02 */ /* 0x000fe20008000f00 */
[C---:B------:R-:W-:Y:S01]  /*0420*/  IMAD R35, R9.reuse, UR19, R4 ;  /* 0x0000001309237c24 */ /* 0x040fe2000f8e0204 */
[----:B------:R-:W3:Y:S01]  /*0430*/  @!P0 LDC.64 R12, c[0x0][0x3a0] ;  /* 0x0000e800ff0c8b82 */ /* 0x000ee20000000a00 */
[----:B------:R-:W-:Y:S01]  /*0440*/  IMAD.WIDE.U32 R32, R9, UR18, R22 ;  /* 0x0000001209207c25 */ /* 0x000fe2000f8e0016 */
[----:B------:R-:W-:Y:S01]  /*0450*/  MOV R9, UR7 ;  /* 0x0000000700097c02 */ /* 0x000fe20008000f00 */
[----:B------:R-:W4:Y:S01]  /*0460*/  LDCU.U8 UR6, c[0x0][0x414] ;  /* 0x00008280ff0677ac */ /* 0x000f220008000000 */
[----:B------:R-:W-:Y:S01]  /*0470*/  IADD3 R25, PT, PT, R3, 0x20, RZ ;  /* 0x0000002003197810 */ /* 0x000fe20007ffe0ff */
[----:B-1----:R-:W-:Y:S01]  /*0480*/  @!P0 IMAD R4, R11, R6, RZ ;  /* 0x000000060b048224 */ /* 0x002fe200078e02ff */
[----:B------:R-:W-:-:S02]  /*0490*/  IADD3 R35, PT, PT, R33, R35, RZ ;  /* 0x0000002321237210 */ /* 0x000fc40007ffe0ff */
[----:B------:R-:W1:Y:S01]  /*04a0*/  @!P1 LDC.64 R18, c[0x0][0x3f8] ;  /* 0x0000fe00ff129b82 */ /* 0x000e620000000a00 */
[----:B------:R-:W4:Y:S01]  /*04b0*/  LDG.E.64 R8, desc[UR12][R8.64] ;  /* 0x0000000c08087981 */ /* 0x000f22000c1e1b00 */
[----:B------:R-:W-:Y:S01]  /*04c0*/  @!P0 MOV R34, R32 ;  /* 0x0000002000228202 */ /* 0x000fe20000000f00 */
[----:B------:R-:W-:Y:S01]  /*04d0*/  @!P0 IMAD R11, R3, R7, R4 ;  /* 0x00000007030b8224 */ /* 0x000fe200078e0204 */
[----:B------:R-:W-:Y:S02]  /*04e0*/  ISETP.GE.U32.AND P2, PT, R25, UR16, PT ;  /* 0x0000001019007c0c */ /* 0x000fe4000bf46070 */
[----:B------:R-:W-:Y:S01]  /*04f0*/  SHF.R.S32.HI R23, RZ, 0x1f, R25 ;  /* 0x0000001fff177819 */ /* 0x000fe20000011419 */
[C---:B------:R-:W-:Y:S01]  /*0500*/  @!P0 IMAD.WIDE.U32 R6, R3.reuse, R6, R34 ;  /* 0x0000000603068225 */ /* 0x040fe200078e0022 */
[----:B------:R-:W-:Y:S02]  /*0510*/  IADD3 R3, PT, PT, R3, 0x30, RZ ;  /* 0x0000003003037810 */ /* 0x000fe40007ffe0ff */
[----:B------:R-:W-:-:S02]  /*0520*/  ISETP.GE.AND.EX P2, PT, R23, UR17, PT, P2 ;  /* 0x0000001117007c0c */ /* 0x000fc4000bf46320 */
[----:B------:R-:W-:Y:S02]  /*0530*/  @!P0 IADD3 R7, PT, PT, R7, R11, RZ ;  /* 0x0000000b07078210 */ /* 0x000fe40007ffe0ff */
[C---:B------:R-:W-:Y:S01]  /*0540*/  @!P0 SHF.L.U32 R29, R6.reuse, 0x1, RZ ;  /* 0x00000001061d8819 */ /* 0x040fe200000006ff */
[----:B------:R-:W0:Y:S01]  /*0550*/  @!P1 LDC.64 R10, c[0x0][0x3a0] ;  /* 0x0000e800ff0a9b82 */ /* 0x000e220000000a00 */
[----:B------:R-:W-:Y:S02]  /*0560*/  @!P0 SHF.L.U64.HI R4, R6, 0x1, R7 ;  /* 0x0000000106048819 */ /* 0x000fe40000010207 */
[----:B------:R-:W-:Y:S02]  /*0570*/  ISETP.GE.U32.AND P3, PT, R3, UR16, PT ;  /* 0x0000001003007c0c */ /* 0x000fe4000bf66070 */
[----:B------:R-:W-:Y:S02]  /*0580*/  SHF.R.S32.HI R15, RZ, 0x1f, R3 ;  /* 0x0000001fff0f7819 */ /* 0x000fe40000011403 */
[C---:B---3--:R-:W-:Y:S01]  /*0590*/  @!P0 IADD3 R26, P4, PT, R29.reuse, R12, RZ ;  /* 0x0000000c1d1a8210 */ /* 0x048fe20007f9e0ff */
[----:B------:R-:W3:Y:S01]  /*05a0*/  @!P2 LDC.64 R16, c[0x0][0x3f8] ;  /* 0x0000fe00ff10ab82 */ /* 0x000ee20000000a00 */
[----:B--2---:R-:W-:Y:S01]  /*05b0*/  @!P0 IADD3 R12, P5, PT, R29, R20, RZ ;  /* 0x000000141d0c8210 */ /* 0x004fe20007fbe0ff */
[----:B-1----:R-:W-:Y:S01]  /*05c0*/  @!P1 IMAD R14, R27, R18, RZ ;  /* 0x000000121b0e9224 */ /* 0x002fe200078e02ff */
[----:B------:R-:W-:-:S02]  /*05d0*/  ISETP.GE.AND.EX P3, PT, R15, UR17, PT, P3 ;  /* 0x000000110f007c0c */ /* 0x000fc4000bf66330 */
[C---:B------:R-:W-:Y:S02]  /*05e0*/  @!P0 IADD3.X R27, PT, PT, R4.reuse, R13, RZ, P4, !PT ;  /* 0x0000000d041b8210 */ /* 0x040fe400027fe4ff */
[----:B------:R-:W-:Y:S01]  /*05f0*/  @!P0 IADD3.X R13, PT, PT, R4, R21, RZ, P5, !PT ;  /* 0x00000015040d8210 */ /* 0x000fe20002ffe4ff */
[----:B------:R-:W1:Y:S01]  /*0600*/  @!P1 LDC.64 R6, c[0x0][0x398] ;  /* 0x0000e600ff069b82 */ /* 0x000e620000000a00 */
[----:B------:R-:W-:Y:S02]  /*0610*/  @!P1 MOV R20, R32 ;  /* 0x0000002000149202 */ /* 0x000fe40000000f00 */
[----:B------:R-:W-:Y:S01]  /*0620*/  @!P1 MOV R21, R35 ;  /* 0x0000002300159202 */ /* 0x000fe20000000f00 */
[C---:B------:R-:W-:Y:S02]  /*0630*/  @!P1 IMAD R19, R37.reuse, R19, R14 ;  /* 0x0000001325139224 */ /* 0x040fe400078e020e */
[----:B------:R-:W-:-:S05]  /*0640*/  @!P1 IMAD.WIDE.U32 R20, R37, R18, R20 ;  /* 0x0000001225149225 */ /* 0x000fca00078e0014 */
[----:B------:R-:W-:Y:S02]  /*0650*/  @!P1 IADD3 R37, PT, PT, R21, R19, RZ ;  /* 0x0000001315259210 */ /* 0x000fe40007ffe0ff */
[----:B------:R-:W2:Y:S01]  /*0660*/  @!P3 LDC.64 R18, c[0x0][0x3f8] ;  /* 0x0000fe00ff12bb82 */ /* 0x000ea20000000a00 */
[----:B------:R-:W-:Y:S02]  /*0670*/  CS2R R28, SRZ ;  /* 0x00000000001c7805 */ /* 0x000fe4000001ff00 */
[----:B------:R-:W-:-:S04]  /*0680*/  @!P1 SHF.L.U32 R21, R20, 0x1, RZ ;  /* 0x0000000114159819 */ /* 0x000fc800000006ff */
[----:B------:R3:W5:Y:S04]  /*0690*/  @!P0 LDG.E R29, desc[UR12][R26.64] ;  /* 0x0000000c1a1d8981 */ /* 0x000768000c1e1900 */
[----:B------:R1:W5:Y:S01]  /*06a0*/  @!P0 LDG.E R28, desc[UR12][R12.64] ;  /* 0x0000000c0c1c8981 */ /* 0x000362000c1e1900 */
[----:B----4-:R-:W-:Y:S02]  /*06b0*/  ISETP.NE.AND P0, PT, RZ, UR6, PT ;  /* 0x00000006ff007c0c */ /* 0x010fe4000bf05270 */
[----:B------:R-:W-:Y:S02]  /*06c0*/  @!P1 SHF.L.U64.HI R4, R20, 0x1, R37 ;  /* 0x0000000114049819 */ /* 0x000fe40000010225 */
[----:B0-----:R-:W-:Y:S01]  /*06d0*/  @!P1 IADD3 R10, P4, PT, R21, R10, RZ ;  /* 0x0000000a150a9210 */ /* 0x001fe20007f9e0ff */
[----:B---3--:R-:W-:Y:S01]  /*06e0*/  @!P2 IMAD R14, R23, R16, RZ ;  /* 0x00000010170ea224 */ /* 0x008fe200078e02ff */
[----:B------:R-:W-:-:S02]  /*06f0*/  CS2R R26, SRZ ;  /* 0x00000000001a7805 */ /* 0x000fc4000001ff00 */
[----:B-1----:R-:W-:Y:S02]  /*0700*/  @!P1 IADD3 R24, P5, PT, R21, R6, RZ ;  /* 0x0000000615189210 */ /* 0x002fe40007fbe0ff */
[----:B------:R-:W-:Y:S01]  /*0710*/  @!P2 MOV R12, R32 ;  /* 0x00000020000ca202 */ /* 0x000fe20000000f00 */
[----:B------:R-:W0:Y:S01]  /*0720*/  @!P2 LDC.64 R20, c[0x0][0x3a0] ;  /* 0x0000e800ff14ab82 */ /* 0x000e220000000a00 */
[----:B------:R-:W-:Y:S02]  /*0730*/  @!P2 MOV R13, R35 ;  /* 0x00000023000da202 */ /* 0x000fe40000000f00 */
[C---:B------:R-:W-:Y:S01]  /*0740*/  @!P1 IADD3.X R11, PT, PT, R4.reuse, R11, RZ, P4, !PT ;  /* 0x0000000b040b9210 */ /* 0x040fe200027fe4ff */
[C---:B------:R-:W-:Y:S02]  /*0750*/  @!P2 IMAD R23, R25.reuse, R17, R14 ;  /* 0x000000111917a224 */ /* 0x040fe400078e020e */
[----:B------:R-:W-:Y:S01]  /*0760*/  @!P2 IMAD.WIDE.U32 R16, R25, R16, R12 ;  /* 0x000000101910a225 */ /* 0x000fe200078e000c */
[----:B------:R-:W-:Y:S01]  /*0770*/  @!P1 IADD3.X R25, PT, PT, R4, R7, RZ, P5, !PT ;  /* 0x0000000704199210 */ /* 0x000fe20002ffe4ff */
[----:B------:R-:W1:Y:S01]  /*0780*/  @P0 LDC.64 R36, c[0x0][0x3b0] ;  /* 0x0000ec00ff240b82 */ /* 0x000e620000000a00 */
[----:B------:R3:W5:Y:S01]  /*0790*/  @!P1 LDG.E R27, desc[UR12][R10.64] ;  /* 0x0000000c0a1b9981 */ /* 0x000762000c1e1900 */
[----:B--2---:R-:W-:-:S06]  /*07a0*/  @!P3 IMAD R4, R15, R18, RZ ;  /* 0x000000120f04b224 */ /* 0x004fcc00078e02ff */
[----:B------:R-:W2:Y:S01]  /*07b0*/  @!P3 LDC.64 R12, c[0x0][0x3a0] ;  /* 0x0000e800ff0cbb82 */ /* 0x000ea20000000a00 */
[----:B------:R-:W-:Y:S01]  /*07c0*/  @!P2 IADD3 R23, PT, PT, R17, R23, RZ ;  /* 0x000000171117a210 */ /* 0x000fe20007ffe0ff */
[----:B------:R4:W5:Y:S06]  /*07d0*/  @!P1 LDG.E R26, desc[UR12][R24.64] ;  /* 0x0000000c181a9981 */ /* 0x00096c000c1e1900 */
[----:B---3--:R-:W3:Y:S08]  /*07e0*/  @!P2 LDC.64 R10, c[0x0][0x398] ;  /* 0x0000e600ff0aab82 */ /* 0x008ef00000000a00 */
[----:B------:R-:W2:Y:S08]  /*07f0*/  @!P3 LDC.64 R6, c[0x0][0x398] ;  /* 0x0000e600ff06bb82 */ /* 0x000eb00000000a00 */
[----:B------:R-:W2:Y:S01]  /*0800*/  LDC.64 R14, c[0x0][0x3a8] ;  /* 0x0000ea00ff0e7b82 */ /* 0x000ea20000000a00 */
[----:B----4-:R-:W-:-:S02]  /*0810*/  @!P3 MOV R24, R32 ;  /* 0x000000200018b202 */ /* 0x010fc40000000f00 */
[----:B------:R-:W-:Y:S02]  /*0820*/  @!P3 MOV R25, R35 ;  /* 0x000000230019b202 */ /* 0x000fe40000000f00 */
[C---:B------:R-:W-:Y:S02]  /*0830*/  @!P2 SHF.L.U32 R17, R16.reuse, 0x1, RZ ;  /* 0x000000011011a819 */ /* 0x040fe400000006ff */
[----:B------:R-:W-:Y:S01]  /*0840*/  @!P2 SHF.L.U64.HI R16, R16, 0x1, R23 ;  /* 0x000000011010a819 */ /* 0x000fe20000010217 */
[C---:B------:R-:W-:Y:S02]  /*0850*/  @!P3 IMAD R23, R3.reuse, R19, R4 ;  /* 0x000000130317b224 */ /* 0x040fe400078e0204 */
[----:B------:R-:W-:Y:S01]  /*0860*/  @!P3 IMAD.WIDE.U32 R18, R3, R18, R24 ;  /* 0x000000120312b225 */ /* 0x000fe200078e0018 */
[----:B0-----:R-:W-:-:S04]  /*0870*/  @!P2 IADD3 R20, P1, PT, R17, R20, RZ ;  /* 0x000000141114a210 */ /* 0x001fc80007f3e0ff */
[----:B------:R-:W-:Y:S02]  /*0880*/  @!P3 IADD3 R23, PT, PT, R19, R23, RZ ;  /* 0x000000171317b210 */ /* 0x000fe40007ffe0ff */
[----:B------:R-:W-:Y:S01]  /*0890*/  @!P3 SHF.L.U32 R19, R18, 0x1, RZ ;  /* 0x000000011213b819 */ /* 0x000fe200000006ff */
[----:B-1----:R-:W-:Y:S01]  /*08a0*/  @P0 IMAD.WIDE R36, R22, 0x2, R36 ;  /* 0x0000000216240825 */ /* 0x002fe200078e0224 */
[----:B------:R-:W-:Y:S02]  /*08b0*/  @!P2 IADD3.X R21, PT, PT, R16, R21, RZ, P1, !PT ;  /* 0x000000151015a210 */ /* 0x000fe40000ffe4ff */
[----:B---3--:R-:W-:Y:S02]  /*08c0*/  @!P2 IADD3 R10, P1, PT, R17, R10, RZ ;  /* 0x0000000a110aa210 */ /* 0x008fe40007f3e0ff */
[----:B------:R-:W-:Y:S01]  /*08d0*/  @!P3 SHF.L.U64.HI R18, R18, 0x1, R23 ;  /* 0x000000011212b819 */ /* 0x000fe20000010217 */
[----:B--2---:R-:W-:Y:S01]  /*08e0*/  IMAD.WIDE R14, R22, 0x2, R14 ;  /* 0x00000002160e7825 */ /* 0x004fe200078e020e */
[----:B------:R-:W-:-:S02]  /*08f0*/  @!P3 IADD3 R12, P4, PT, R19, R12, RZ ;  /* 0x0000000c130cb210 */ /* 0x000fc40007f9e0ff */
[----:B------:R-:W-:Y:S02]  /*0900*/  @!P3 IADD3 R6, P5, PT, R19, R6, RZ ;  /* 0x000000061306b210 */ /* 0x000fe40007fbe0ff */
[----:B------:R-:W-:Y:S02]  /*0910*/  CS2R R24, SRZ ;  /* 0x0000000000187805 */ /* 0x000fe4000001ff00 */
[----:B------:R-:W-:Y:S01]  /*0920*/  CS2R R22, SRZ ;  /* 0x0000000000167805 */ /* 0x000fe2000001ff00 */
[----:B------:R-:W2:Y:S01]  /*0930*/  @P0 LDG.E.U16 R3, desc[UR12][R36.64] ;  /* 0x0000000c24030981 */ /* 0x000ea2000c1e1500 */
[----:B------:R-:W-:Y:S02]  /*0940*/  @!P2 IADD3.X R11, PT, PT, R16, R11, RZ, P1, !PT ;  /* 0x0000000b100ba210 */ /* 0x000fe40000ffe4ff */
[C---:B------:R-:W-:Y:S01]  /*0950*/  @!P3 IADD3.X R13, PT, PT, R18.reuse, R13, RZ, P4, !PT ;  /* 0x0000000d120db210 */ /* 0x040fe200027fe4ff */
[----:B------:R-:W3:Y:S01]  /*0960*/  @P0 LDG.E.U16 R4, desc[UR12][R36.64+0x2] ;  /* 0x0000020c24040981 */ /* 0x000ee2000c1e1500 */
[----:B------:R-:W-:-:S03]  /*0970*/  @!P3 IADD3.X R7, PT, PT, R18, R7, RZ, P5, !PT ;  /* 0x000000071207b210 */ /* 0x000fc60002ffe4ff */
[----:B------:R-:W4:Y:S04]  /*0980*/  LDG.E.U16 R16, desc[UR12][R14.64] ;  /* 0x0000000c0e107981 */ /* 0x000f28000c1e1500 */
[----:B------:R-:W4:Y:S04]  /*0990*/  LDG.E.U16 R17, desc[UR12][R14.64+0x2] ;  /* 0x0000020c0e117981 */ /* 0x000f28000c1e1500 */
[----:B------:R-:W5:Y:S04]  /*09a0*/  @!P2 LDG.E R24, desc[UR12][R10.64] ;  /* 0x0000000c0a18a981 */ /* 0x000f68000c1e1900 */
[----:B------:R-:W5:Y:S04]  /*09b0*/  @!P3 LDG.E R23, desc[UR12][R12.64] ;  /* 0x0000000c0c17b981 */ /* 0x000f68000c1e1900 */
[----:B------:R-:W5:Y:S01]  /*09c0*/  @!P3 LDG.E R22, desc[UR12][R6.64] ;  /* 0x0000000c0616b981 */ /* 0x000f62000c1e1900 */
[----:B------:R-:W-:-:S03]  /*09d0*/  UISETP.NE.AND UP1, UPT, UR6, URZ, UPT ;  /* 0x000000ff0600728c */ /* 0x000fc6000bf25270 */
[----:B------:R0:W5:Y:S01]  /*09e0*/  @!P2 LDG.E R25, desc[UR12][R20.64] ;  /* 0x0000000c1419a981 */ /* 0x000162000c1e1900 */
[----:B------:R-:W-:Y:S01]  /*09f0*/  UMOV UR9, 0x3f800000 ;  /* 0x3f80000000097882 */ /* 0x000fe20000000000 */
[----:B0-----:R-:W-:Y:S02]  /*0a00*/  CS2R R20, SRZ ;  /* 0x0000000000147805 */ /* 0x001fe4000001ff00 */
[----:B------:R-:W-:-:S13]  /*0a10*/  R2UR UR14, R8 ;  /* 0x00000000080e72ca */ /* 0x000fda00000e0000 */
[----:B------:R-:W-:-:S05]  /*0a20*/  MOV R8, UR14 ;  /* 0x0000000e00087c02 */ /* 0x000fca0008000f00 */
[----:B------:R-:W-:-:S05]  /*0a30*/  FFMA.FTZ R9, -R8, UR14, R9 ;  /* 0x0000000e08097c23 */ /* 0x000fca0008010109 */
[----:B------:R-:W-:-:S13]  /*0a40*/  FSETP.GTU.FTZ.AND P1, PT, R9, RZ, PT ;  /* 0x000000ff0900720b */ /* 0x000fda0003f3c000 */
[----:B------:R-:W-:-:S05]  /*0a50*/  VOTEU.ANY UP0, P1 ;  /* 0x0000000000ff7886 */ /* 0x000fca0000800100 */
[----:B------:R-:W0:Y:S01]  /*0a60*/  @UP0 LDCU UR5, c[0x0][0x3c0] ;  /* 0x00007800ff0507ac */ /* 0x000e220008000800 */
[----:B------:R-:W-:-:S13]  /*0a70*/  PLOP3.LUT P1, PT, PT, PT, UP0, 0x80, 0x8 ;  /* 0x000000000008781c */ /* 0x000fda0003f2f008 */
[----:B0-----:R-:W-:-:S06]  /*0a80*/  @P1 FADD.FTZ R8, R9, UR5 ;  /* 0x0000000509081e21 */ /* 0x001fcc0008010000 */
[----:B------:R-:W0:Y:S02]  /*0a90*/  @P1 MUFU.RSQ R8, R8 ;  /* 0x0000000800081308 */ /* 0x000e240000001400 */
[----:B0-----:R-:W-:-:S13]  /*0aa0*/  @P1 R2UR UR5, R8 ;  /* 0x00000000080512ca */ /* 0x001fda00000e0000 */
[----:B------:R-:W-:Y:S01]  /*0ab0*/  @UP0 UMOV UR9, UR5 ;  /* 0x0000000500090c82 */ /* 0x000fe20008000000 */
[----:B--2---:R-:W-:Y:S02]  /*0ac0*/  @P0 SHF.L.U32 R20, R3, 0x10, RZ ;  /* 0x0000001003140819 */ /* 0x004fe400000006ff */
[----:B---3--:R-:W-:Y:S02]  /*0ad0*/  @P0 SHF.L.U32 R21, R4, 0x10, RZ ;  /* 0x0000001004150819 */ /* 0x008fe400000006ff */
[----:B----4-:R-:W-:Y:S02]  /*0ae0*/  SHF.L.U32 R3, R16, 0x10, RZ ;  /* 0x0000001010037819 */ /* 0x010fe400000006ff */
[----:B------:R-:W-:Y:S01]  /*0af0*/  SHF.L.U32 R4, R17, 0x10, RZ ;  /* 0x0000001011047819 */ /* 0x000fe200000006ff */
[----:B------:R-:W-:Y:S06]  /*0b00*/  BRA.U UP1, `(.L_x_831) ;  /* 0x0000000501247547 */ /* 0x000fec000b800000 */
[--C-:B-----5:R-:W-:Y:S02]  /*0b10*/  HADD2.F32 R8, -RZ, R29.reuse.H0_H0 ;  /* 0x2000001dff087230 */ /* 0x120fe40000004100 */
[----:B------:R-:W-:Y:S02]  /*0b20*/  HADD2.F32 R9, -RZ, R29.H1_H1 ;  /* 0x3000001dff097230 */ /* 0x000fe40000004100 */
[--C-:B------:R-:W-:Y:S02]  /*0b30*/  HADD2.F32 R6, -RZ, R28.reuse.H0_H0 ;  /* 0x2000001cff067230 */ /* 0x100fe40000004100 */
[----:B------:R-:W-:Y:S01]  /*0b40*/  FADD.FTZ R8, R8, -UR14 ;  /* 0x8000000e08087e21 */ /* 0x000fe20008010000 */
[----:B------:R-:W-:Y:S02]  /*0b50*/  HADD2.F32 R7, -RZ, R28.H1_H1 ;  /* 0x3000001cff077230 */ /* 0x000fe40000004100 */
[----:B------:R-:W-:Y:S01]  /*0b60*/  FADD.FTZ R10, R9, -UR14 ;  /* 0x8000000e090a7e21 */ /* 0x000fe20008010000 */
[----:B------:R-:W-:-:S02]  /*0b70*/  HADD2.F32 R14, -RZ, R27.H0_H0 ;  /* 0x2000001bff0e7230 */ /* 0x000fc40000004100 */
[----:B------:R-:W-:Y:S01]  /*0b80*/  FMUL.FTZ R12, R3, R6 ;  /* 0x00000006030c7220 */ /* 0x000fe20000410000 */
[----:B------:R-:W-:Y:S01]  /*0b90*/  FMUL.FTZ R9, R8, UR9 ;  /* 0x0000000908097c20 */ /* 0x000fe20008410000 */
[----:B------:R-:W-:Y:S01]  /*0ba0*/  FMUL.FTZ R8, R10, UR9 ;  /* 0x000000090a087c20 */ /* 0x000fe20008410000 */
[----:B------:R-:W-:Y:S01]  /*0bb0*/  FMUL.FTZ R11, R4, R7 ;  /* 0x00000007040b7220 */ /* 0x000fe20000410000 */
[----:B------:R-:W-:Y:S01]  /*0bc0*/  FADD.FTZ R10, RZ, R12 ;  /* 0x0000000cff0a7221 */ /* 0x000fe20000010000 */
[----:B------:R-:W-:Y:S01]  /*0bd0*/  FFMA.FTZ R13, R9, R12, RZ ;  /* 0x0000000c090d7223 */ /* 0x000fe200000100ff */
[----:B------:R-:W-:Y:S02]  /*0be0*/  HADD2.F32 R16, -RZ, R26.H0_H0 ;  /* 0x2000001aff107230 */ /* 0x000fe40000004100 */
[----:B------:R-:W-:Y:S01]  /*0bf0*/  FADD.FTZ R14, R14, -UR14 ;  /* 0x8000000e0e0e7e21 */ /* 0x000fe20008010000 */
[----:B------:R-:W-:Y:S01]  /*0c00*/  FADD.FTZ R10, R11, R10 ;  /* 0x0000000a0b0a7221 */ /* 0x000fe20000010000 */
[----:B------:R-:W-:Y:S01]  /*0c10*/  FFMA.FTZ R12, R8, R11, R13 ;  /* 0x0000000b080c7223 */ /* 0x000fe2000001000d */
[----:B------:R-:W-:-:S02]  /*0c20*/  HADD2.F32 R11, -RZ, R27.H1_H1 ;  /* 0x3000001bff0b7230 */ /* 0x000fc40000004100 */
[----:B------:R-:W-:Y:S01]  /*0c30*/  FADD.FTZ R17, RZ, R6 ;  /* 0x00000006ff117221 */ /* 0x000fe20000010000 */
[----:B------:R-:W-:Y:S01]  /*0c40*/  FFMA.FTZ R9, R6, R9, RZ ;  /* 0x0000000906097223 */ /* 0x000fe200000100ff */
[----:B------:R-:W-:Y:S01]  /*0c50*/  FMUL.FTZ R15, R14, UR9 ;  /* 0x000000090e0f7c20 */ /* 0x000fe20008410000 */
[----:B------:R-:W-:Y:S02]  /*0c60*/  HADD2.F32 R13, -RZ, R26.H1_H1 ;  /* 0x3000001aff0d7230 */ /* 0x000fe40000004100 */
[----:B------:R-:W-:Y:S01]  /*0c70*/  FADD.FTZ R6, R11, -UR14 ;  /* 0x8000000e0b067e21 */ /* 0x000fe20008010000 */
[C---:B------:R-:W-:Y:S01]  /*0c80*/  FADD.FTZ R11, R16.reuse, R17 ;  /* 0x00000011100b7221 */ /* 0x040fe20000010000 */
[----:B------:R-:W-:Y:S01]  /*0c90*/  FMUL.FTZ R17, R3, R16 ;  /* 0x0000001003117220 */ /* 0x000fe20000410000 */
[----:B------:R-:W-:Y:S01]  /*0ca0*/  FFMA.FTZ R9, R16, R15, R9 ;  /* 0x0000000f10097223 */ /* 0x000fe20000010009 */
[----:B------:R-:W-:Y:S01]  /*0cb0*/  FFMA.FTZ R14, R7, R8, RZ ;  /* 0x00000008070e7223 */ /* 0x000fe200000100ff */
[----:B------:R-:W-:Y:S01]  /*0cc0*/  FADD.FTZ R16, RZ, R7 ;  /* 0x00000007ff107221 */ /* 0x000fe20000010000 */
[----:B------:R-:W-:Y:S01]  /*0cd0*/  FMUL.FTZ R8, R6, UR9 ;  /* 0x0000000906087c20 */ /* 0x000fe20008410000 */
[----:B------:R-:W-:Y:S01]  /*0ce0*/  FADD.FTZ R10, R10, R17 ;  /* 0x000000110a0a7221 */ /* 0x000fe20000010000 */
[----:B------:R-:W-:Y:S01]  /*0cf0*/  FFMA.FTZ R15, R15, R17, R12 ;  /* 0x000000110f0f7223 */ /* 0x000fe2000001000c */
[----:B------:R-:W-:-:S02]  /*0d00*/  HADD2.F32 R17, -RZ, R25.H0_H0 ;  /* 0x20000019ff117230 */ /* 0x000fc40000004100 */
[C---:B------:R-:W-:Y:S01]  /*0d10*/  FADD.FTZ R6, R13.reuse, R16 ;  /* 0x000000100d067221 */ /* 0x040fe20000010000 */
[----:B------:R-:W-:Y:S01]  /*0d20*/  FFMA.FTZ R7, R13, R8, R14 ;  /* 0x000000080d077223 */ /* 0x000fe2000001000e */
[----:B------:R-:W-:Y:S01]  /*0d30*/  FMUL.FTZ R13, R4, R13 ;  /* 0x0000000d040d7220 */ /* 0x000fe20000410000 */
[--C-:B------:R-:W-:Y:S02]  /*0d40*/  HADD2.F32 R12, -RZ, R24.reuse.H0_H0 ;  /* 0x20000018ff0c7230 */ /* 0x100fe40000004100 */
[----:B------:R-:W-:Y:S01]  /*0d50*/  FADD.FTZ R17, R17, -UR14 ;  /* 0x8000000e11117e21 */ /* 0x000fe20008010000 */
[----:B------:R-:W-:Y:S02]  /*0d60*/  HADD2.F32 R14, -RZ, R25.H1_H1 ;  /* 0x30000019ff0e7230 */ /* 0x000fe40000004100 */
[----:B------:R-:W-:Y:S01]  /*0d70*/  FADD.FTZ R10, R13, R10 ;  /* 0x0000000a0d0a7221 */ /* 0x000fe20000010000 */
[----:B------:R-:W-:Y:S01]  /*0d80*/  FFMA.FTZ R15, R8, R13, R15 ;  /* 0x0000000d080f7223 */ /* 0x000fe2000001000f */
[----:B------:R-:W-:-:S02]  /*0d90*/  HADD2.F32 R8, -RZ, R24.H1_H1 ;  /* 0x30000018ff087230 */ /* 0x000fc40000004100 */
        /* <DEDUP_REMOVED lines=9> */
[----:B------:R-:W-:Y:S02]  /*0e30*/  HADD2.F32 R16, -RZ, R23.H0_H0 ;  /* 0x20000017ff107230 */ /* 0x000fe40000004100 */
[----:B------:R-:W-:Y:S01]  /*0e40*/  FFMA.FTZ R13, R8, R14, R7 ;  /* 0x0000000e080d7223 */ /* 0x000fe20000010007 */
[----:B------:R-:W-:-:S02]  /*0e50*/  HADD2.F32 R12, -RZ, R22.H0_H0 ;  /* 0x20000016ff0c7230 */ /* 0x000fc40000004100 */
        /* <DEDUP_REMOVED lines=19> */
[----:B------:R-:W-:Y:S06]  /*0f90*/  BRA `(.L_x_832) ;  /* 0x0000000800407947 */ /* 0x000fec0003800000 */
.L_x_831:
[----:B-----5:R-:W-:Y:S02]  /*0fa0*/  HADD2.F32 R6, -RZ, R29.H0_H0 ;  /* 0x2000001dff067230 */ /* 0x020fe40000004100 */
[----:B------:R-:W-:Y:S02]  /*0fb0*/  HADD2.F32 R10, -RZ, R27.H0_H0 ;  /* 0x2000001bff0a7230 */ /* 0x000fe40000004100 */
[----:B------:R-:W-:Y:S02]  /*0fc0*/  HADD2.F32 R17, -RZ, R28.H0_H0 ;  /* 0x2000001cff117230 */ /* 0x000fe40000004100 */
[----:B------:R-:W-:Y:S01]  /*0fd0*/  FADD.FTZ R7, R6, -UR14 ;  /* 0x8000000e06077e21 */ /* 0x000fe20008010000 */
[----:B------:R-:W-:Y:S02]  /*0fe0*/  HADD2.F32 R6, -RZ, R29.H1_H1 ;  /* 0x3000001dff067230 */ /* 0x000fe40000004100 */
[----:B------:R-:W-:Y:S01]  /*0ff0*/  FADD.FTZ R10, R10, -UR14 ;  /* 0x8000000e0a0a7e21 */ /* 0x000fe20008010000 */
[----:B------:R-:W-:-:S02]  /*1000*/  HADD2.F32 R19, -RZ, R27.H1_H1 ;  /* 0x3000001bff137230 */ /* 0x000fc40000004100 */
[----:B------:R-:W-:Y:S01]  /*1010*/  FMUL.FTZ R7, R7, UR9 ;  /* 0x0000000907077c20 */ /* 0x000fe20008410000 */
[----:B------:R-:W-:Y:S02]  /*1020*/  HADD2.F32 R30, -RZ, R26.H0_H0 ;  /* 0x2000001aff1e7230 */ /* 0x000fe40000004100 */
[----:B------:R-:W-:Y:S01]  /*1030*/  FADD.FTZ R6, R6, -UR14 ;  /* 0x8000000e06067e21 */ /* 0x000fe20008010000 */
[----:B------:R-:W-:Y:S01]  /*1040*/  FMUL.FTZ R18, R10, UR9 ;  /* 0x000000090a127c20 */ /* 0x000fe20008410000 */
[C-C-:B------:R-:W-:Y:S02]  /*1050*/  FFMA.FTZ R9, R3.reuse, R7, R20.reuse ;  /* 0x0000000703097223 */ /* 0x140fe40000010014 */
[----:B------:R-:W-:Y:S01]  /*1060*/  FMUL.FTZ R6, R6, UR9 ;  /* 0x0000000906067c20 */ /* 0x000fe20008410000 */
[----:B------:R-:W-:Y:S01]  /*1070*/  FFMA.FTZ R37, R3, R18, R20 ;  /* 0x0000001203257223 */ /* 0x000fe20000010014 */
[----:B------:R-:W-:Y:S02]  /*1080*/  FMUL.FTZ R8, R9, -1.4426950216293334961 ;  /* 0xbfb8aa3b09087820 */ /* 0x000fe40000410000 */
        /* <DEDUP_REMOVED lines=14> */
[----:B------:R-:W-:Y:S02]  /*1170*/  HADD2.F32 R17, -RZ, R25.H0_H0 ;  /* 0x20000019ff117230 */ /* 0x000fe40000004100 */
[----:B------:R-:W-:Y:S01]  /*1180*/  FADD.FTZ R10, R19, -UR14 ;  /* 0x8000000e130a7e21 */ /* 0x000fe20008010000 */
[----:B------:R-:W-:Y:S01]  /*1190*/  FFMA.FTZ R9, R9, R8, 1 ;  /* 0x3f80000009097423 */ /* 0x000fe20000010008 */
[----:B------:R-:W-:Y:S02]  /*11a0*/  HADD2.F32 R8, -RZ, R28.H1_H1 ;  /* 0x3000001cff087230 */ /* 0x000fe40000004100 */
[----:B------:R-:W-:Y:S01]  /*11b0*/  FMUL.FTZ R10, R10, UR9 ;  /* 0x000000090a0a7c20 */ /* 0x000fe20008410000 */
[----:B-1----:R-:W-:Y:S01]  /*11c0*/  FADD.FTZ R11, -R15, 1 ;  /* 0x3f8000000f0b7421 */ /* 0x002fe20000010100 */
[----:B------:R-:W-:Y:S01]  /*11d0*/  FMUL.FTZ R12, R12, R9 ;  /* 0x000000090c0c7220 */ /* 0x000fe20000410000 */
[----:B------:R-:W-:Y:S01]  /*11e0*/  FMUL.FTZ R15, R8, R15 ;  /* 0x0000000f080f7220 */ /* 0x000fe20000410000 */
[----:B------:R-:W-:Y:S01]  /*11f0*/  FFMA.FTZ R8, R4, R10, R21 ;  /* 0x0000000a04087223 */ /* 0x000fe20000010015 */
[----:B------:R-:W-:Y:S01]  /*1200*/  FFMA.FTZ R14, R14, R11, 1 ;  /* 0x3f8000000e0e7423 */ /* 0x000fe2000001000b */
[----:B------:R-:W-:-:S02]  /*1210*/  FADD.FTZ R11, R17, -UR14 ;  /* 0x8000000e110b7e21 */ /* 0x000fc40008010000 */
[----:B------:R-:W-:Y:S01]  /*1220*/  FMUL.FTZ R19, R8, -1.4426950216293334961 ;  /* 0xbfb8aa3b08137820 */ /* 0x000fe20000410000 */
[----:B--2---:R-:W-:Y:S01]  /*1230*/  FADD.FTZ R16, -R13, 1 ;  /* 0x3f8000000d107421 */ /* 0x004fe20000010100 */
[----:B------:R-:W-:Y:S01]  /*1240*/  FMUL.FTZ R11, R11, UR9 ;  /* 0x000000090b0b7c20 */ /* 0x000fe20008410000 */
[----:B------:R-:W-:Y:S01]  /*1250*/  FMUL.FTZ R30, R30, R13 ;  /* 0x0000000d1e1e7220 */ /* 0x000fe20000410000 */
[----:B------:R-:W-:Y:S01]  /*1260*/  FMUL.FTZ R15, R15, R14 ;  /* 0x0000000e0f0f7220 */ /* 0x000fe20000410000 */
[----:B------:R-:W-:Y:S01]  /*1270*/  FFMA.FTZ R37, R37, R16, 1 ;  /* 0x3f80000025257423 */ /* 0x000fe20000010010 */
[----:B------:R-:W-:Y:S01]  /*1280*/  FFMA.FTZ R13, R3, R11, R20 ;  /* 0x0000000b030d7223 */ /* 0x000fe20000010014 */
[----:B------:R-:W0:Y:S02]  /*1290*/  MUFU.EX2 R19, R19 ;  /* 0x0000001300137308 */ /* 0x000e240000000800 */
[----:B------:R-:W-:Y:S01]  /*12a0*/  FMUL.FTZ R37, R30, R37 ;  /* 0x000000251e257220 */ /* 0x000fe20000410000 */
[----:B------:R-:W-:Y:S01]  /*12b0*/  FMUL.FTZ R36, R13, -1.4426950216293334961 ;  /* 0xbfb8aa3b0d247820 */ /* 0x000fe20000410000 */
[----:B------:R-:W-:-:S05]  /*12c0*/  HADD2.F32 R30, -RZ, R24.H0_H0 ;  /* 0x20000018ff1e7230 */ /* 0x000fca0000004100 */
[----:B------:R-:W1:Y:S01]  /*12d0*/  MUFU.EX2 R36, R36 ;  /* 0x0000002400247308 */ /* 0x000e620000000800 */
[----:B0-----:R-:W-:Y:S01]  /*12e0*/  FADD.FTZ R16, R19, 1 ;  /* 0x3f80000013107421 */ /* 0x001fe20000010000 */
[----:B------:R-:W-:-:S06]  /*12f0*/  HADD2.F32 R19, -RZ, R26.H1_H1 ;  /* 0x3000001aff137230 */ /* 0x000fcc0000004100 */
[----:B------:R-:W0:Y:S01]  /*1300*/  MUFU.RCP R16, R16 ;  /* 0x0000001000107308 */ /* 0x000e220000001000 */
[----:B-1----:R-:W-:-:S07]  /*1310*/  FADD.FTZ R17, R36, 1 ;  /* 0x3f80000024117421 */ /* 0x002fce0000010000 */
[----:B------:R-:W1:Y:S01]  /*1320*/  MUFU.RCP R17, R17 ;  /* 0x0000001100117308 */ /* 0x000e620000001000 */
[----:B0-----:R-:W-:-:S04]  /*1330*/  FADD.FTZ R9, -R16, 1 ;  /* 0x3f80000010097421 */ /* 0x001fc80000010100 */
[----:B------:R-:W-:Y:S01]  /*1340*/  FFMA.FTZ R8, R8, R9, 1 ;  /* 0x3f80000008087423 */ /* 0x000fe20000010009 */
[----:B------:R-:W-:Y:S01]  /*1350*/  FMUL.FTZ R9, R19, R16 ;  /* 0x0000001013097220 */ /* 0x000fe20000410000 */
[----:B-1----:R-:W-:Y:S01]  /*1360*/  FADD.FTZ R14, -R17, 1 ;  /* 0x3f800000110e7421 */ /* 0x002fe20000010100 */
[----:B------:R-:W-:-:S03]  /*1370*/  FMUL.FTZ R17, R30, R17 ;  /* 0x000000111e117220 */ /* 0x000fc60000410000 */
[----:B------:R-:W-:Y:S01]  /*1380*/  FFMA.FTZ R16, R13, R14, 1 ;  /* 0x3f8000000d107423 */ /* 0x000fe2000001000e */
[----:B------:R-:W-:Y:S01]  /*1390*/  FMUL.FTZ R13, R9, R8 ;  /* 0x00000008090d7220 */ /* 0x000fe20000410000 */
[----:B------:R-:W-:Y:S02]  /*13a0*/  HADD2.F32 R9, -RZ, R25.H1_H1 ;  /* 0x30000019ff097230 */ /* 0x000fe40000004100 */
[----:B------:R-:W-:Y:S01]  /*13b0*/  FMUL.FTZ R14, R3, R12 ;  /* 0x0000000c030e7220 */ /* 0x000fe20000410000 */
[----:B------:R-:W-:Y:S01]  /*13c0*/  FMUL.FTZ R8, R17, R16 ;  /* 0x0000001011087220 */ /* 0x000fe20000410000 */
[----:B------:R-:W-:Y:S01]  /*13d0*/  FMUL.FTZ R17, R4, R15 ;  /* 0x0000000f04117220 */ /* 0x000fe20000410000 */
[----:B------:R-:W-:Y:S01]  /*13e0*/  FADD.FTZ R9, R9, -UR14 ;  /* 0x8000000e09097e21 */ /* 0x000fe20008010000 */
[C---:B------:R-:W-:Y:S01]  /*13f0*/  FFMA.FTZ R19, R7.reuse, R14, RZ ;  /* 0x0000000e07137223 */ /* 0x040fe200000100ff */
[----:B------:R-:W-:Y:S01]  /*1400*/  FADD.FTZ R30, RZ, R14 ;  /* 0x0000000eff1e7221 */ /* 0x000fe20000010000 */
[----:B------:R-:W-:Y:S01]  /*1410*/  FFMA.FTZ R7, R7, R12, RZ ;  /* 0x0000000c07077223 */ /* 0x000fe200000100ff */
[----:B------:R-:W-:Y:S01]  /*1420*/  FMUL.FTZ R9, R9, UR9 ;  /* 0x0000000909097c20 */ /* 0x000fe20008410000 */
[----:B------:R-:W-:Y:S01]  /*1430*/  FADD.FTZ R12, RZ, R12 ;  /* 0x0000000cff0c7221 */ /* 0x000fe20000010000 */
[----:B------:R-:W-:Y:S01]  /*1440*/  FFMA.FTZ R36, R6, R17, R19 ;  /* 0x0000001106247223 */ /* 0x000fe20000010013 */
[----:B------:R-:W-:Y:S01]  /*1450*/  FADD.FTZ R30, R17, R30 ;  /* 0x0000001e111e7221 */ /* 0x000fe20000010000 */
[----:B------:R-:W-:Y:S01]  /*1460*/  FFMA.FTZ R14, R4, R9, R21 ;  /* 0x00000009040e7223 */ /* 0x000fe20000010015 */
[----:B------:R-:W-:Y:S01]  /*1470*/  FADD.FTZ R17, R12, R37 ;  /* 0x000000250c117221 */ /* 0x000fe20000010000 */
[-C--:B------:R-:W-:Y:S01]  /*1480*/  FFMA.FTZ R12, R18, R37.reuse, R7 ;  /* 0x00000025120c7223 */ /* 0x080fe20000010007 */
[----:B------:R-:W-:Y:S01]  /*1490*/  FMUL.FTZ R37, R3, R37 ;  /* 0x0000002503257220 */ /* 0x000fe20000410000 */
[----:B------:R-:W-:Y:S01]  /*14a0*/  FMUL.FTZ R16, R14, -1.4426950216293334961 ;  /* 0xbfb8aa3b0e107820 */ /* 0x000fe20000410000 */
[----:B------:R-:W-:-:S02]  /*14b0*/  HADD2.F32 R7, -RZ, R24.H1_H1 ;  /* 0x30000018ff077230 */ /* 0x000fc40000004100 */
[----:B------:R-:W-:Y:S01]  /*14c0*/  FADD.FTZ R17, R17, R8 ;  /* 0x0000000811117221 */ /* 0x000fe20000010000 */
[----:B------:R-:W-:Y:S01]  /*14d0*/  FFMA.FTZ R19, R18, R37, R36 ;  /* 0x0000002512137223 */ /* 0x000fe20000010024 */
[----:B------:R-:W-:Y:S01]  /*14e0*/  FADD.FTZ R30, R30, R37 ;  /* 0x000000251e1e7221 */ /* 0x000fe20000010000 */
[----:B------:R-:W-:Y:S01]  /*14f0*/  FFMA.FTZ R37, R6, R15, RZ ;  /* 0x0000000f06257223 */ /* 0x000fe200000100ff */
[----:B------:R-:W0:Y:S01]  /*1500*/  MUFU.EX2 R16, R16 ;  /* 0x0000001000107308 */ /* 0x000e220000000800 */
[----:B------:R-:W-:Y:S01]  /*1510*/  FADD.FTZ R36, RZ, R15 ;  /* 0x0000000fff247221 */ /* 0x000fe20000010000 */
[----:B------:R-:W-:Y:S02]  /*1520*/  HADD2.F32 R15, -RZ, R22.H0_H0 ;  /* 0x20000016ff0f7230 */ /* 0x000fe40000004100 */
[-C--:B------:R-:W-:Y:S01]  /*1530*/  FFMA.FTZ R6, R10, R13.reuse, R37 ;  /* 0x0000000d0a067223 */ /* 0x080fe20000010025 */
[----:B------:R-:W-:Y:S01]  /*1540*/  FMUL.FTZ R37, R3, R8 ;  /* 0x0000000803257220 */ /* 0x000fe20000410000 */
[----:B------:R-:W-:Y:S01]  /*1550*/  FADD.FTZ R36, R36, R13 ;  /* 0x0000000d24247221 */ /* 0x000fe20000010000 */
[----:B------:R-:W-:-:S04]  /*1560*/  FMUL.FTZ R13, R4, R13 ;  /* 0x0000000d040d7220 */ /* 0x000fc80000410000 */
[----:B------:R-:W-:Y:S01]  /*1570*/  FFMA.FTZ R10, R10, R13, R19 ;  /* 0x0000000d0a0a7223 */ /* 0x000fe20000010013 */
[----:B------:R-:W-:-:S03]  /*1580*/  FADD.FTZ R30, R13, R30 ;  /* 0x0000001e0d1e7221 */ /* 0x000fc60000010000 */
[----:B------:R-:W-:Y:S01]  /*1590*/  FFMA.FTZ R10, R11, R37, R10 ;  /* 0x000000250b0a7223 */ /* 0x000fe2000001000a */
[----:B------:R-:W-:Y:S01]  /*15a0*/  FADD.FTZ R30, R30, R37 ;  /* 0x000000251e1e7221 */ /* 0x000fe20000010000 */
[----:B0-----:R-:W-:-:S06]  /*15b0*/  FADD.FTZ R16, R16, 1 ;  /* 0x3f80000010107421 */ /* 0x001fcc0000010000 */
[----:B------:R-:W0:Y:S02]  /*15c0*/  MUFU.RCP R16, R16 ;  /* 0x0000001000107308 */ /* 0x000e240000001000 */
[----:B0-----:R-:W-:Y:S01]  /*15d0*/  FADD.FTZ R18, -R16, 1 ;  /* 0x3f80000010127421 */ /* 0x001fe20000010100 */
[----:B------:R-:W-:-:S03]  /*15e0*/  FMUL.FTZ R7, R7, R16 ;  /* 0x0000001007077220 */ /* 0x000fc60000410000 */
        /* <DEDUP_REMOVED lines=21> */
[----:B------:R-:W-:Y:S01]  /*1740*/  FFMA.FTZ R13, R11, R8, R12 ;  /* 0x000000080b0d7223 */ /* 0x000fe2000001000c */
[----:B------:R-:W-:-:S04]  /*1750*/  HADD2.F32 R8, -RZ, R22.H1_H1 ;  /* 0x30000016ff087230 */ /* 0x000fc80000004100 */
[----:B------:R-:W0:Y:S02]  /*1760*/  MUFU.RCP R19, R19 ;  /* 0x0000001300137308 */ /* 0x000e240000001000 */
[----:B0-----:R-:W-:Y:S01]  /*1770*/  FADD.FTZ R11, -R19, 1 ;  /* 0x3f800000130b7421 */ /* 0x001fe20000010100 */
[----:B------:R-:W-:-:S03]  /*1780*/  FMUL.FTZ R8, R8, R19 ;  /* 0x0000001308087220 */ /* 0x000fc60000410000 */
[----:B------:R-:W-:-:S04]  /*1790*/  FFMA.FTZ R11, R18, R11, 1 ;  /* 0x3f800000120b7423 */ /* 0x000fc8000001000b */
[----:B------:R-:W-:Y:S01]  /*17a0*/  FMUL.FTZ R8, R8, R11 ;  /* 0x0000000b08087220 */ /* 0x000fe20000410000 */
[----:B------:R-:W-:-:S03]  /*17b0*/  FMUL.FTZ R11, R4, R7 ;  /* 0x00000007040b7220 */ /* 0x000fc60000410000 */
[----:B------:R-:W-:Y:S01]  /*17c0*/  FMUL.FTZ R12, R4, R8 ;  /* 0x00000008040c7220 */ /* 0x000fe20000410000 */
[----:B------:R-:W-:Y:S01]  /*17d0*/  FFMA.FTZ R19, R9, R11, R10 ;  /* 0x0000000b09137223 */ /* 0x000fe2000001000a */
[----:B------:R-:W-:Y:S01]  /*17e0*/  FADD.FTZ R30, R11, R30 ;  /* 0x0000001e0b1e7221 */ /* 0x000fe20000010000 */
[----:B------:R-:W-:Y:S01]  /*17f0*/  FMUL.FTZ R11, R3, R16 ;  /* 0x00000010030b7220 */ /* 0x000fe20000410000 */
[----:B------:R-:W-:Y:S01]  /*1800*/  FFMA.FTZ R10, R9, R7, R6 ;  /* 0x00000007090a7223 */ /* 0x000fe20000010006 */
[----:B------:R-:W-:Y:S02]  /*1810*/  FADD.FTZ R9, R36, R7 ;  /* 0x0000000724097221 */ /* 0x000fe40000010000 */
[----:B------:R-:W-:Y:S01]  /*1820*/  FFMA.FTZ R18, R14, R11, R19 ;  /* 0x0000000b0e127223 */ /* 0x000fe20000010013 */
[----:B------:R-:W-:-:S03]  /*1830*/  FADD.FTZ R11, R30, R11 ;  /* 0x0000000b1e0b7221 */ /* 0x000fc60000010000 */
[C---:B------:R-:W-:Y:S01]  /*1840*/  FFMA.FTZ R6, R15.reuse, R12, R18 ;  /* 0x0000000c0f067223 */ /* 0x040fe20000010012 */
[----:B------:R-:W-:Y:S01]  /*1850*/  FADD.FTZ R7, R12, R11 ;  /* 0x0000000b0c077221 */ /* 0x000fe20000010000 */
[----:B------:R-:W-:Y:S01]  /*1860*/  FFMA.FTZ R12, R14, R16, R13 ;  /* 0x000000100e0c7223 */ /* 0x000fe2000001000d */
[----:B------:R-:W-:Y:S01]  /*1870*/  FFMA.FTZ R13, R15, R8, R10 ;  /* 0x000000080f0d7223 */ /* 0x000fe2000001000a */
[----:B------:R-:W-:Y:S01]  /*1880*/  FADD.FTZ R14, R17, R16 ;  /* 0x00000010110e7221 */ /* 0x000fe20000010000 */
[----:B------:R-:W-:-:S07]  /*1890*/  FADD.FTZ R15, R9, R8 ;  /* 0x00000008090f7221 */ /* 0x000fce0000010000 */
.L_x_832:
[----:B------:R-:W0:Y:S01]  /*18a0*/  SHFL.DOWN PT, R9, R6, 0x1, 0x1f ;  /* 0x08201f0006097f89 */ /* 0x000e2200000e0000 */
[C---:B------:R-:W-:Y:S01]  /*18b0*/  ISETP.GT.AND P0, PT, R5.reuse, 0x1e, PT ;  /* 0x0000001e0500780c */ /* 0x040fe20003f04270 */
[----:B------:R-:W1:Y:S01]  /*18c0*/  S2UR UR10, SR_CgaCtaId ;  /* 0x00000000000a79c3 */ /* 0x000e620000008800 */
[----:B------:R-:W-:Y:S01]  /*18d0*/  UMOV UR7, 0x400 ;  /* 0x0000040000077882 */ /* 0x000fe20000000000 */
[----:B------:R-:W2:Y:S01]  /*18e0*/  SHFL.DOWN PT, R8, R7, 0x1, 0x1f ;  /* 0x08201f0007087f89 */ /* 0x000ea200000e0000 */
[----:B------:R-:W-:Y:S01]  /*18f0*/  UIADD3 UR5, UPT, UPT, UR7, 0xa0, URZ ;  /* 0x000000a007057890 */ /* 0x000fe2000fffe0ff */
[----:B------:R-:W-:Y:S01]  /*1900*/  ISETP.GT.AND P2, PT, R5, 0xf, PT ;  /* 0x0000000f0500780c */ /* 0x000fe20003f44270 */
[----:B------:R-:W3:Y:S01]  /*1910*/  LDCU UR6, c[0x0][0x374] ;  /* 0x00006e80ff0677ac */ /* 0x000ee20008000800 */
[----:B------:R-:W-:Y:S01]  /*1920*/  BSSY.RECONVERGENT B0, `(.L_x_833) ;  /* 0x0000024000007945 */ /* 0x000fe20003800200 */
[C---:B------:R-:W-:Y:S02]  /*1930*/  ISETP.NE.AND P1, PT, R0.reuse, RZ, PT ;  /* 0x000000ff0000720c */ /* 0x040fe40003f25270 */
        /* <DEDUP_REMOVED lines=34> */
.L_x_834:
[----:B------:R-:W-:Y:S05]  /*1b60*/  BSYNC.RECONVERGENT B0 ;  /* 0x0000000000007941 */ /* 0x000fea0003800200 */
.L_x_833:
[----:B------:R-:W-:Y:S06]  /*1b70*/  BAR.SYNC.DEFER_BLOCKING 0x0 ;  /* 0x0000000000007b1d */ /* 0x000fec0000010000 */
[----:B------:R-:W-:Y:S04]  /*1b80*/  BSSY.RECONVERGENT B0, `(.L_x_835) ;  /* 0x0000029000007945 */ /* 0x000fe80003800200 */
[----:B------:R-:W-:Y:S05]  /*1b90*/  @P1 BRA `(.L_x_836) ;  /* 0x00000000009c1947 */ /* 0x000fea0003800000 */
[----:B------:R-:W-:-:S09]  /*1ba0*/  ULEA UR5, UR10, UR7, 0x18 ;  /* 0x000000070a057291 */ /* 0x000fd2000f8ec0ff */
[----:B-1----:R-:W1:Y:S04]  /*1bb0*/  LDS.64 R16, [UR5+0x18] ;  /* 0x00001805ff107984 */ /* 0x002e680008000a00 */
[----:B--23--:R-:W2:Y:S01]  /*1bc0*/  LDS.128 R8, [UR5+0x20] ;  /* 0x00002005ff087984 */ /* 0x00cea20008000c00 */
[----:B-1----:R-:W-:Y:S01]  /*1bd0*/  FADD.FTZ R19, R6, R16 ;  /* 0x0000001006137221 */ /* 0x002fe20000010000 */
[----:B0-----:R-:W-:-:S03]  /*1be0*/  FADD.FTZ R6, R7, R17 ;  /* 0x0000001107067221 */ /* 0x001fc60000010000 */
[----:B--2---:R-:W-:Y:S01]  /*1bf0*/  FADD.FTZ R7, R19, R8 ;  /* 0x0000000813077221 */ /* 0x004fe20000010000 */
        /* <DEDUP_REMOVED lines=33> */
.L_x_836:
[----:B------:R-:W-:Y:S05]  /*1e10*/  BSYNC.RECONVERGENT B0 ;  /* 0x0000000000007941 */ /* 0x000fea0003800200 */
.L_x_835:
[----:B------:R-:W-:Y:S06]  /*1e20*/  BAR.SYNC.DEFER_BLOCKING 0x0 ;  /* 0x0000000000007b1d */ /* 0x000fec0000010000 */
[----:B------:R-:W-:Y:S04]  /*1e30*/  BSSY.RECONVERGENT B0, `(.L_x_837) ;  /* 0x000004d000007945 */ /* 0x000fe80003800200 */
[----:B------:R-:W-:Y:S05]  /*1e40*/  @P3 BRA `(.L_x_838) ;  /* 0x00000004002c3947 */ /* 0x000fea0003800000 */
[----:B-1----:R-:W1:Y:S04]  /*1e50*/  LDS.128 R16, [R30+0x200] ;  /* 0x000200001e107984 */ /* 0x002e680000000c00 */
[----:B--23--:R-:W2:Y:S01]  /*1e60*/  LDS.128 R8, [R30+0x400] ;  /* 0x000400001e087984 */ /* 0x00cea20000000c00 */
        /* <DEDUP_REMOVED lines=8> */
[----:B------:R-:W-:-:S02]  /*1ef0*/  FADD.FTZ R18, R18, R11 ;  /* 0x0000000b12127221 */ /* 0x000fc40000010000 */
[----:B------:R-:W2:Y:S01]  /*1f00*/  LDS.128 R8, [R30+0x800] ;  /* 0x000800001e087984 */ /* 0x000ea20000000c00 */
        /* <DEDUP_REMOVED lines=58> */
[----:B------:R-:W-:Y:S01]  /*22b0*/  FADD.FTZ R36, R36, R11 ;  /* 0x0000000b24247221 */ /* 0x000fe20000010000 */
[----:B-1----:R-:W-:Y:S01]  /*22c0*/  FADD.FTZ R12, R37, R16 ;  /* 0x00000010250c7221 */ /* 0x002fe20000010000 */
[----:B------:R-:W-:Y:S01]  /*22d0*/  FADD.FTZ R13, R8, R17 ;  /* 0x00000011080d7221 */ /* 0x000fe20000010000 */
[----:B------:R-:W-:Y:S01]  /*22e0*/  FADD.FTZ R14, R9, R18 ;  /* 0x00000012090e7221 */ /* 0x000fe20000010000 */
[----:B------:R-:W-:-:S07]  /*22f0*/  FADD.FTZ R15, R36, R19 ;  /* 0x00000013240f7221 */ /* 0x000fce0000010000 */
.L_x_838:
[----:B------:R-:W-:Y:S05]  /*2300*/  BSYNC.RECONVERGENT B0 ;  /* 0x0000000000007941 */ /* 0x000fea0003800200 */
.L_x_837:
[----:B-1----:R-:W1:Y:S01]  /*2310*/  LDC R16, c[0x0][0x370] ;  /* 0x0000dc00ff107b82 */ /* 0x002e620000000800 */
[----:B------:R-:W-:Y:S01]  /*2320*/  BSSY.RECONVERGENT B0, `(.L_x_839) ;  /* 0x000001e000007945 */ /* 0x000fe20003800200 */
[----:B------:R-:W-:Y:S02]  /*2330*/  LEA R19, R31, R0, 0x5 ;  /* 0x000000001f137211 */ /* 0x000fe400078e28ff */
[----:B-1----:R-:W-:Y:S01]  /*2340*/  ISETP.GE.U32.AND P0, PT, R16, 0x2, PT ;  /* 0x000000021000780c */ /* 0x002fe20003f06070 */
[----:B------:R-:W-:-:S12]  /*2350*/  @P3 BRA `(.L_x_840) ;  /* 0x0000000000683947 */ /* 0x000fd80003800000 */
[----:B---3--:R-:W2:Y:S08]  /*2360*/  LDC.64 R8, c[0x0][0x3f8] ;  /* 0x0000fe00ff087b82 */ /* 0x008eb00000000a00 */
[----:B------:R-:W1:Y:S01]  /*2370*/  LDC.64 R30, c[0x0][0x3d8] ;  /* 0x0000f600ff1e7b82 */ /* 0x000e620000000a00 */
[----:B--2---:R-:W-:Y:S01]  /*2380*/  IMAD.WIDE.U32 R10, R8, 0x3, RZ ;  /* 0x00000003080a7825 */ /* 0x004fe200078e00ff */
[----:B------:R-:W-:-:S04]  /*2390*/  LEA R17, R9, R9, 0x1 ;  /* 0x0000000909117211 */ /* 0x000fc800078e08ff */
[----:B------:R-:W-:Y:S01]  /*23a0*/  IADD3 R17, PT, PT, R11, R17, RZ ;  /* 0x000000110b117210 */ /* 0x000fe20007ffe0ff */
[----:B-1----:R-:W-:-:S03]  /*23b0*/  IMAD.WIDE R30, R19, 0x4, R30 ;  /* 0x00000004131e7825 */ /* 0x002fc600078e021e */
[----:B------:R-:W-:-:S04]  /*23c0*/  LEA.HI R10, P2, R17, R10, RZ, 0x1 ;  /* 0x0000000a110a7211 */ /* 0x000fc800078508ff */
[----:B------:R-:W-:Y:S01]  /*23d0*/  IADD3.X R17, PT, PT, RZ, R17, RZ, P2, !PT ;  /* 0x00000011ff117210 */ /* 0x000fe200017fe4ff */
[----:B------:R1:W-:Y:S01]  /*23e0*/  REDG.E.ADD.F32.FTZ.RN.STRONG.GPU desc[UR12][R30.64], R12 ;  /* 0x0000000c1e0079a6 */ /* 0x0003e2000c12f30c */
[----:B------:R-:W-:Y:S02]  /*23f0*/  LEA.HI R19, P2, R9, R8, RZ, 0x1 ;  /* 0x0000000809137211 */ /* 0x000fe400078508ff */
[C---:B------:R-:W-:Y:S02]  /*2400*/  SHF.L.U64.HI R17, R10.reuse, 0x1, R17 ;  /* 0x000000010a117819 */ /* 0x040fe40000010211 */
[----:B------:R-:W-:Y:S02]  /*2410*/  SHF.L.U32 R37, R10, 0x1, RZ ;  /* 0x000000010a257819 */ /* 0x000fe400000006ff */
[----:B------:R-:W-:Y:S02]  /*2420*/  IADD3.X R10, PT, PT, RZ, R9, RZ, P2, !PT ;  /* 0x00000009ff0a7210 */ /* 0x000fe400017fe4ff */
[----:B------:R-:W-:-:S02]  /*2430*/  SHF.L.U32 R11, R19, 0x1, RZ ;  /* 0x00000001130b7819 */ /* 0x000fc400000006ff */
[----:B------:R-:W-:Y:S02]  /*2440*/  SHF.L.U64.HI R19, R19, 0x1, R10 ;  /* 0x0000000113137819 */ /* 0x000fe4000001020a */
[----:B------:R-:W-:Y:S02]  /*2450*/  LOP3.LUT R11, R11, 0xfffffffc, RZ, 0xc0, !PT ;  /* 0xfffffffc0b0b7812 */ /* 0x000fe400078ec0ff */
[----:B------:R-:W-:Y:S02]  /*2460*/  LEA R10, P3, R8, R30, 0x2 ;  /* 0x0000001e080a7211 */ /* 0x000fe400078610ff */
[----:B------:R-:W-:Y:S02]  /*2470*/  LOP3.LUT R37, R37, 0xfffffffc, RZ, 0xc0, !PT ;  /* 0xfffffffc25257812 */ /* 0x000fe400078ec0ff */
        /* <DEDUP_REMOVED lines=8> */
.L_x_840:
[----:B------:R-:W-:Y:S05]  /*2500*/  BSYNC.RECONVERGENT B0 ;  /* 0x0000000000007941 */ /* 0x000fea0003800200 */
.L_x_839:
[----:B------:R-:W-:Y:S05]  /*2510*/  @!P0 BRA `(.L_x_841) ;  /* 0x0000000800c48947 */ /* 0x000fea0003800000 */
[----:B------:R-:W-:Y:S01]  /*2520*/  ULOP3.LUT UR5, UR4, 0x1, URZ, 0xc0, !UPT ;  /* 0x0000000104057892 */ /* 0x000fe2000f8ec0ff */
[----:B------:R-:W4:Y:S01]  /*2530*/  LDC.64 R36, c[0x0][0x3d0] ;  /* 0x0000f400ff247b82 */ /* 0x000f220000000a00 */
[----:B------:R-:W0:Y:S01]  /*2540*/  S2R R17, SR_CTAID.Y ;  /* 0x0000000000117919 */ /* 0x000e220000002600 */
[----:B------:R-:W-:-:S03]  /*2550*/  ISETP.GE.U32.AND P2, PT, R16, 0x8, PT ;  /* 0x000000081000780c */ /* 0x000fc60003f46070 */
[----:B-12---:R-:W-:-:S05]  /*2560*/  MOV R11, UR5 ;  /* 0x00000005000b7c02 */ /* 0x006fca0008000f00 */
[----:B------:R-:W-:-:S04]  /*2570*/  IMAD R11, R11, UR6, RZ ;  /* 0x000000060b0b7c24 */ /* 0x000fc8000f8e02ff */
[----:B---3--:R-:W-:-:S05]  /*2580*/  IMAD R8, R11, R16, RZ ;  /* 0x000000100b087224 */ /* 0x008fca00078e02ff */
[----:B------:R-:W-:-:S05]  /*2590*/  SHF.L.U32 R9, R8, 0x1, RZ ;  /* 0x0000000108097819 */ /* 0x000fca00000006ff */
[----:B----4-:R-:W-:Y:S01]  /*25a0*/  IMAD.WIDE R36, R9, 0x4, R36 ;  /* 0x0000000409247825 */ /* 0x010fe200078e0224 */
[----:B0-----:R-:W-:Y:S06]  /*25b0*/  @P1 BRA `(.L_x_842) ;  /* 0x0000000000581947 */ /* 0x001fec0003800000 */
[----:B------:R-:W0:Y:S01]  /*25c0*/  LDC.64 R8, c[0x0][0x3c8] ;  /* 0x0000f200ff087b82 */ /* 0x000e220000000a00 */
[----:B------:R-:W-:Y:S01]  /*25d0*/  ULOP3.LUT UP0, UR5, UR4, 0x2, URZ, 0xc0, !UPT ;  /* 0x0000000204057892 */ /* 0x000fe2000f80c0ff */
[----:B------:R-:W-:Y:S01]  /*25e0*/  IADD3 R11, PT, PT, R11, R17, RZ ;  /* 0x000000110b0b7210 */ /* 0x000fe20007ffe0ff */
[----:B------:R-:W-:Y:S02]  /*25f0*/  IMAD R13, R2, UR6, R17 ;  /* 0x00000006020d7c24 */ /* 0x000fe4000f8e0211 */
[----:B------:R-:W-:Y:S02]  /*2600*/  UIADD3 UR5, UPT, UPT, -UR5, 0x1, URZ ;  /* 0x0000000105057890 */ /* 0x000fe4000fffe1ff */
[----:B------:R-:W-:-:S04]  /*2610*/  PLOP3.LUT P0, PT, PT, PT, UP0, 0x80, 0x8 ;  /* 0x000000000008781c */ /* 0x000fc80003f0f008 */
[----:B------:R-:W-:Y:S01]  /*2620*/  MOV R15, UR5 ;  /* 0x00000005000f7c02 */ /* 0x000fe20008000f00 */
        /* <DEDUP_REMOVED lines=10> */
.L_x_843:
[----:B0-----:R-:W2:Y:S04]  /*26d0*/  LDG.E.STRONG.GPU R10, desc[UR12][R8.64] ;  /* 0x0000000c080a7981 */ /* 0x001ea8000c1ef900 */
[----:B--2---:R-:W-:Y:S01]  /*26e0*/  CCTL.IVALL ;  /* 0x00000000ff00798f */ /* 0x004fe20002000000 */
[----:B------:R-:W-:Y:S05]  /*26f0*/  YIELD ;  /* 0x0000000000007946 */ /* 0x000fea0003800000 */
[----:B------:R-:W-:-:S13]  /*2700*/  ISETP.NE.AND P0, PT, R10, R13, PT ;  /* 0x0000000d0a00720c */ /* 0x000fda0003f05270 */
[----:B------:R-:W-:Y:S05]  /*2710*/  @P0 BRA `(.L_x_843) ;  /* 0xfffffffc00ec0947 */ /* 0x000fea000383ffff */
.L_x_842:
        /* <DEDUP_REMOVED lines=15> */
[----:B------:R-:W-:-:S02]  /*2810*/  IADD3 R13, PT, PT, R17, UR6, RZ ;  /* 0x00000006110d7c10 */ /* 0x000fc4000fffe0ff */
[-C--:B------:R-:W-:Y:S02]  /*2820*/  LEA R30, R30, R17.reuse, 0x1 ;  /* 0x000000111e1e7211 */ /* 0x080fe400078e08ff */
[-C--:B------:R-:W-:Y:S02]  /*2830*/  LEA R18, R18, R17.reuse, 0x2 ;  /* 0x0000001112127211 */ /* 0x080fe400078e10ff */
[----:B------:R-:W-:Y:S02]  /*2840*/  IADD3 R12, PT, PT, -R2, RZ, RZ ;  /* 0x000000ff020c7210 */ /* 0x000fe40007ffe1ff */
[----:B------:R-:W-:Y:S02]  /*2850*/  MOV R11, R17 ;  /* 0x00000011000b7202 */ /* 0x000fe40000000f00 */
[----:B------:R-:W-:-:S07]  /*2860*/  LOP3.LUT R10, R16, 0x7ffffff8, RZ, 0xc0, !PT ;  /* 0x7ffffff8100a7812 */ /* 0x000fce00078ec0ff */
.L_x_845:
        /* <DEDUP_REMOVED lines=52> */
[----:B------:R-:W-:Y:S02]  /*2bb0*/  LEA R14, R9, R14, 0x3 ;  /* 0x0000000e090e7211 */ /* 0x000fe400078e18ff */
[C---:B------:R-:W-:Y:S02]  /*2bc0*/  LEA R15, R8.reuse, R15, 0x3 ;  /* 0x0000000f080f7211 */ /* 0x040fe400078e18ff */
[----:B------:R-:W-:-:S02]  /*2bd0*/  LEA R19, R8, R19, 0x3 ;  /* 0x0000001308137211 */ /* 0x000fc400078e18ff */
[C---:B------:R-:W-:Y:S02]  /*2be0*/  LEA R18, R9.reuse, R18, 0x3 ;  /* 0x0000001209127211 */ /* 0x040fe400078e18ff */
[C---:B------:R-:W-:Y:S02]  /*2bf0*/  LEA R31, R8.reuse, R31, 0x3 ;  /* 0x0000001f081f7211 */ /* 0x040fe400078e18ff */
[----:B------:R-:W-:Y:S02]  /*2c00*/  LEA R30, R9, R30, 0x3 ;  /* 0x0000001e091e7211 */ /* 0x000fe400078e18ff */
[C---:B------:R-:W-:Y:S02]  /*2c10*/  LEA R13, R8.reuse, R13, 0x3 ;  /* 0x0000000d080d7211 */ /* 0x040fe400078e18ff */
[----:B------:R-:W-:Y:S01]  /*2c20*/  LEA R11, R8, R11, 0x3 ;  /* 0x0000000b080b7211 */ /* 0x000fe200078e18ff */
[----:B------:R-:W-:Y:S06]  /*2c30*/  @P0 BRA `(.L_x_845) ;  /* 0xfffffffc000c0947 */ /* 0x000fec000383ffff */
[----:B------:R-:W-:-:S07]  /*2c40*/  MOV R18, R10 ;  /* 0x0000000a00127202 */ /* 0x000fce0000000f00 */
.L_x_844:
[----:B0-----:R-:W-:-:S13]  /*2c50*/  LOP3.LUT P0, R8, R16, 0x7, RZ, 0xc0, !PT ;  /* 0x0000000710087812 */ /* 0x001fda000780c0ff */
[----:B------:R-:W-:Y:S05]  /*2c60*/  @!P0 BRA `(.L_x_841) ;  /* 0x0000000000f08947 */ /* 0x000fea0003800000 */
[----:B------:R-:W-:-:S04]  /*2c70*/  IADD3 R8, PT, PT, R8, -0x1, RZ ;  /* 0xffffffff08087810 */ /* 0x000fc80007ffe0ff */
[----:B------:R-:W-:-:S13]  /*2c80*/  ISETP.GE.U32.AND P0, PT, R8, 0x3, PT ;  /* 0x000000030800780c */ /* 0x000fda0003f06070 */
[----:B------:R-:W-:Y:S05]  /*2c90*/  @!P0 BRA `(.L_x_846) ;  /* 0x0000000000708947 */ /* 0x000fea0003800000 */
[C---:B------:R-:W-:Y:S02]  /*2ca0*/  IADD3 R11, PT, PT, R18.reuse, 0x1, RZ ;  /* 0x00000001120b7810 */ /* 0x040fe40007ffe0ff */
[CC--:B------:R-:W-:Y:S02]  /*2cb0*/  ISETP.EQ.OR P0, PT, R18.reuse, R2.reuse, P1 ;  /* 0x000000021200720c */ /* 0x0c0fe40000f02670 */
[C---:B------:R-:W-:Y:S02]  /*2cc0*/  IADD3 R13, PT, PT, R18.reuse, 0x2, RZ ;  /* 0x00000002120d7810 */ /* 0x040fe40007ffe0ff */
[-C--:B------:R-:W-:Y:S02]  /*2cd0*/  ISETP.EQ.OR P2, PT, R11, R2.reuse, P1 ;  /* 0x000000020b00720c */ /* 0x080fe40000f42670 */
[----:B------:R-:W-:Y:S02]  /*2ce0*/  ISETP.EQ.OR P3, PT, R13, R2, P1 ;  /* 0x000000020d00720c */ /* 0x000fe40000f62670 */
[----:B------:R-:W-:-:S04]  /*2cf0*/  IADD3 R14, PT, PT, R18, 0x3, RZ ;  /* 0x00000003120e7810 */ /* 0x000fc80007ffe0ff */
[----:B------:R-:W-:Y:S01]  /*2d00*/  ISETP.EQ.OR P4, PT, R14, R2, P1 ;  /* 0x000000020e00720c */ /* 0x000fe20000f82670 */
[----:B------:R-:W-:-:S04]  /*2d10*/  @!P0 IMAD R9, R18, UR6, R17 ;  /* 0x0000000612098c24 */ /* 0x000fc8000f8e0211 */
[----:B------:R-:W-:Y:S02]  /*2d20*/  @!P2 IMAD R11, R11, UR6, R17 ;  /* 0x000000060b0bac24 */ /* 0x000fe4000f8e0211 */
[----:B------:R-:W-:-:S04]  /*2d30*/  @!P0 IMAD.WIDE.U32 R8, R9, 0x8, R36 ;  /* 0x0000000809088825 */ /* 0x000fc800078e0024 */
[----:B------:R-:W-:Y:S02]  /*2d40*/  @!P3 IMAD R13, R13, UR6, R17 ;  /* 0x000000060d0dbc24 */ /* 0x000fe4000f8e0211 */
[--C-:B------:R-:W-:Y:S01]  /*2d50*/  @!P2 IMAD.WIDE.U32 R10, R11, 0x8, R36.reuse ;  /* 0x000000080b0aa825 */ /* 0x100fe200078e0024 */
[----:B------:R-:W2:Y:S03]  /*2d60*/  @!P0 LDG.E.64 R8, desc[UR12][R8.64] ;  /* 0x0000000c08088981 */ /* 0x000ea6000c1e1b00 */
[----:B------:R-:W-:Y:S02]  /*2d70*/  @!P3 IMAD.WIDE.U32 R12, R13, 0x8, R36 ;  /* 0x000000080d0cb825 */ /* 0x000fe400078e0024 */
[----:B------:R-:W3:Y:S02]  /*2d80*/  @!P2 LDG.E.64 R10, desc[UR12][R10.64] ;  /* 0x0000000c0a0aa981 */ /* 0x000ee4000c1e1b00 */
[----:B------:R-:W-:-:S02]  /*2d90*/  @!P4 IMAD R15, R14, UR6, R17 ;  /* 0x000000060e0fcc24 */ /* 0x000fc4000f8e0211 */
[----:B------:R-:W4:Y:S02]  /*2da0*/  @!P3 LDG.E.64 R12, desc[UR12][R12.64] ;  /* 0x0000000c0c0cb981 */ /* 0x000f24000c1e1b00 */
[----:B------:R-:W-:-:S06]  /*2db0*/  @!P4 IMAD.WIDE.U32 R14, R15, 0x8, R36 ;  /* 0x000000080f0ec825 */ /* 0x000fcc00078e0024 */
        /* <DEDUP_REMOVED lines=10> */
.L_x_846:
        /* <DEDUP_REMOVED lines=19> */
.L_x_847:
        /* <DEDUP_REMOVED lines=9> */
.L_x_848:
[----:B------:R-:W-:Y:S05]  /*3020*/  BSYNC.RECONVERGENT B0 ;  /* 0x0000000000007941 */ /* 0x000fea0003800200 */
.L_x_841:
[----:B------:R-:W4:Y:S01]  /*3030*/  S2UR UR7, SR_CgaCtaId ;  /* 0x00000000000779c3 */ /* 0x000f220000008800 */
[----:B------:R-:W-:Y:S01]  /*3040*/  UMOV UR5, 0x400 ;  /* 0x0000040000057882 */ /* 0x000fe20000000000 */
[--C-:B-1----:R-:W-:Y:S02]  /*3050*/  HADD2.F32 R10, -RZ, R29.reuse.H0_H0 ;  /* 0x2000001dff0a7230 */ /* 0x102fe40000004100 */
[----:B------:R-:W-:Y:S02]  /*3060*/  HADD2.F32 R29, -RZ, R29.H1_H1 ;  /* 0x3000001dff1d7230 */ /* 0x000fe40000004100 */
[----:B------:R-:W-:Y:S02]  /*3070*/  HADD2.F32 R12, -RZ, R28.H0_H0 ;  /* 0x2000001cff0c7230 */ /* 0x000fe40000004100 */
[----:B------:R-:W-:-:S04]  /*3080*/  FADD.FTZ R10, R10, -UR14 ;  /* 0x8000000e0a0a7e21 */ /* 0x000fc80008010000 */
[----:B------:R-:W-:Y:S01]  /*3090*/  FMUL.FTZ R10, R10, UR9 ;  /* 0x000000090a0a7c20 */ /* 0x000fe20008410000 */
[----:B----4-:R-:W-:Y:S01]  /*30a0*/  ULEA UR5, UR7, UR5, 0x18 ;  /* 0x0000000507057291 */ /* 0x010fe2000f8ec0ff */
[----:B------:R-:W1:Y:S08]  /*30b0*/  LDCU.U8 UR7, c[0x0][0x414] ;  /* 0x00008280ff0777ac */ /* 0x000e700008000000 */
[----:B------:R0:W-:Y:S01]  /*30c0*/  @!P1 STS.64 [UR5+0x98], R6 ;  /* 0x00009806ff009988 */ /* 0x0001e20008000a05 */
[----:B------:R-:W-:Y:S01]  /*30d0*/  BAR.SYNC.DEFER_BLOCKING 0x0 ;  /* 0x0000000000007b1d */ /* 0x000fe20000010000 */
[----:B0--3--:R-:W-:Y:S01]  /*30e0*/  FADD.FTZ R6, R29, -UR14 ;  /* 0x8000000e1d067e21 */ /* 0x009fe20008010000 */
[----:B-1----:R-:W-:Y:S01]  /*30f0*/  UISETP.NE.AND UP0, UPT, UR7, URZ, UPT ;  /* 0x000000ff0700728c */ /* 0x002fe2000bf05270 */
[----:B------:R-:W-:-:S02]  /*3100*/  HADD2.F32 R7, -RZ, R28.H1_H1 ;  /* 0x3000001cff077230 */ /* 0x000fc40000004100 */
[----:B------:R-:W-:Y:S01]  /*3110*/  FMUL.FTZ R6, R6, UR9 ;  /* 0x0000000906067c20 */ /* 0x000fe20008410000 */
[----:B------:R-:W0:Y:S01]  /*3120*/  LDS.64 R8, [UR5+0x98] ;  /* 0x00009805ff087984 */ /* 0x000e220008000a00 */
[----:B------:R-:W0:Y:S02]  /*3130*/  LDCU UR5, c[0x0][0x42c] ;  /* 0x00008580ff0577ac */ /* 0x000e240008000800 */
[----:B0-----:R-:W-:Y:S01]  /*3140*/  FMUL.FTZ R8, R8, UR5 ;  /* 0x0000000508087c20 */ /* 0x001fe20008410000 */
[----:B------:R-:W-:Y:S01]  /*3150*/  FMUL.FTZ R9, R9, UR5 ;  /* 0x0000000509097c20 */ /* 0x000fe20008410000 */
[----:B------:R-:W-:Y:S06]  /*3160*/  BRA.U !UP0, `(.L_x_849) ;  /* 0x0000000108487547 */ /* 0x000fec000b800000 */
[----:B------:R-:W-:Y:S01]  /*3170*/  FFMA.FTZ R13, R3, R10, R20 ;  /* 0x0000000a030d7223 */ /* 0x000fe20000010014 */
[----:B--2---:R-:W-:-:S03]  /*3180*/  FFMA.FTZ R11, R4, R6, R21 ;  /* 0x00000006040b7223 */ /* 0x004fc60000010015 */
        /* <DEDUP_REMOVED lines=16> */
.L_x_849:
[----:B------:R-:W0:Y:S01]  /*3290*/  LDCU UR5, c[0x0][0x41c] ;  /* 0x00008380ff0577ac */ /* 0x000e220008000800 */
[----:B------:R-:W-:Y:S01]  /*32a0*/  SHF.R.U32.HI R13, RZ, 0x5, R0 ;  /* 0x00000005ff0d7819 */ /* 0x000fe20000011600 */
[C-C-:B------:R-:W-:Y:S01]  /*32b0*/  FFMA.FTZ R10, R8.reuse, R10, R9.reuse ;  /* 0x0000000a080a7223 */ /* 0x140fe20000010009 */
[----:B--2---:R-:W-:Y:S01]  /*32c0*/  FFMA.FTZ R11, R8, R6, R9 ;  /* 0x00000006080b7223 */ /* 0x004fe20000010009 */
[----:B------:R-:W1:Y:S01]  /*32d0*/  LDCU.64 UR16, c[0x0][0x400] ;  /* 0x00008000ff1077ac */ /* 0x000e620008000a00 */
[----:B------:R-:W-:Y:S01]  /*32e0*/  BSSY.RECONVERGENT B0, `(.L_x_850) ;  /* 0x0000018000007945 */ /* 0x000fe20003800200 */
[--C-:B------:R-:W-:Y:S02]  /*32f0*/  HADD2.F32 R0, -RZ, R27.reuse.H0_H0 ;  /* 0x2000001bff007230 */ /* 0x100fe40000004100 */
[----:B------:R-:W-:Y:S01]  /*3300*/  FFMA.FTZ R10, R3, R12, -R10 ;  /* 0x0000000c030a7223 */ /* 0x000fe2000001080a */
[----:B------:R-:W-:Y:S02]  /*3310*/  HADD2.F32 R27, -RZ, R27.H1_H1 ;  /* 0x3000001bff1b7230 */ /* 0x000fe40000004100 */
[----:B0-----:R-:W-:-:S02]  /*3320*/  IMAD R13, R2, UR5, R13 ;  /* 0x00000005020d7c24 */ /* 0x001fc4000f8e020d */
[----:B------:R-:W-:-:S03]  /*3330*/  FFMA.FTZ R2, R4, R7, -R11 ;  /* 0x0000000704027223 */ /* 0x000fc6000001080b */
[----:B-1----:R-:W-:Y:S02]  /*3340*/  ISETP.GE.U32.AND P0, PT, R13, UR16, PT ;  /* 0x000000100d007c0c */ /* 0x002fe4000bf06070 */
        /* <DEDUP_REMOVED lines=17> */
.L_x_851:
[----:B------:R-:W-:Y:S05]  /*3460*/  BSYNC.RECONVERGENT B0 ;  /* 0x0000000000007941 */ /* 0x000fea0003800200 */
.L_x_850:
[--C-:B------:R-:W-:Y:S02]  /*3470*/  HADD2.F32 R2, -RZ, R25.reuse.H0_H0 ;  /* 0x20000019ff027230 */ /* 0x100fe40000004100 */
[----:B------:R-:W-:Y:S01]  /*3480*/  FADD.FTZ R0, R0, -UR14 ;  /* 0x8000000e00007e21 */ /* 0x000fe20008010000 */
[----:B------:R-:W-:Y:S01]  /*3490*/  HADD2.F32 R25, -RZ, R25.H1_H1 ;  /* 0x30000019ff197230 */ /* 0x000fe20000004100 */
[----:B------:R-:W-:Y:S01]  /*34a0*/  IADD3 R17, PT, PT, R13, 0x10, RZ ;  /* 0x000000100d117810 */ /* 0x000fe20007ffe0ff */
[--C-:B------:R-:W-:Y:S02]  /*34b0*/  HADD2.F32 R6, -RZ, R23.reuse.H0_H0 ;  /* 0x20000017ff067230 */ /* 0x100fe40000004100 */
[----:B------:R-:W-:Y:S01]  /*34c0*/  FADD.FTZ R2, R2, -UR14 ;  /* 0x8000000e02027e21 */ /* 0x000fe20008010000 */
[----:B0-----:R-:W-:Y:S02]  /*34d0*/  HADD2.F32 R7, -RZ, R23.H1_H1 ;  /* 0x30000017ff077230 */ /* 0x001fe40000004100 */
[----:B------:R-:W-:Y:S01]  /*34e0*/  FADD.FTZ R23, R27, -UR14 ;  /* 0x8000000e1b177e21 */ /* 0x000fe20008010000 */
[----:B------:R-:W-:Y:S01]  /*34f0*/  FADD.FTZ R12, R25, -UR14 ;  /* 0x8000000e190c7e21 */ /* 0x000fe20008010000 */
[----:B------:R-:W-:Y:S01]  /*3500*/  FADD.FTZ R6, R6, -UR14 ;  /* 0x8000000e06067e21 */ /* 0x000fe20008010000 */
[----:B------:R-:W-:Y:S01]  /*3510*/  FMUL.FTZ R14, R2, UR9 ;  /* 0x00000009020e7c20 */ /* 0x000fe20008410000 */
[----:B------:R-:W-:Y:S01]  /*3520*/  FADD.FTZ R7, R7, -UR14 ;  /* 0x8000000e07077e21 */ /* 0x000fe20008010000 */
[----:B------:R-:W-:Y:S01]  /*3530*/  IADD3 R2, PT, PT, R13, 0x20, RZ ;  /* 0x000000200d027810 */ /* 0x000fe20007ffe0ff */
        /* <DEDUP_REMOVED lines=8> */
[--C-:B------:R-:W-:Y:S01]  /*35c0*/  FFMA.FTZ R7, R8, R23, R9.reuse ;  /* 0x0000001708077223 */ /* 0x100fe20000010009 */
[----:B------:R-:W-:Y:S01]  /*35d0*/  ISETP.GE.U32.AND P2, PT, R2, UR16, PT ;  /* 0x0000001002007c0c */ /* 0x000fe2000bf46070 */
[C---:B------:R-:W-:Y:S01]  /*35e0*/  FFMA.FTZ R16, R8.reuse, R14, R9 ;  /* 0x0000000e08107223 */ /* 0x040fe20000010009 */
[----:B------:R-:W-:Y:S01]  /*35f0*/  SHF.R.S32.HI R6, RZ, 0x1f, R17 ;  /* 0x0000001fff067819 */ /* 0x000fe20000011411 */
[C-C-:B------:R-:W-:Y:S01]  /*3600*/  FFMA.FTZ R15, R8.reuse, R12, R9.reuse ;  /* 0x0000000c080f7223 */ /* 0x140fe20000010009 */
[----:B------:R-:W-:Y:S01]  /*3610*/  SHF.R.S32.HI R13, RZ, 0x1f, R2 ;  /* 0x0000001fff0d7819 */ /* 0x000fe20000011402 */
        /* <DEDUP_REMOVED lines=26> */
.L_x_852:
[----:B------:R-:W-:Y:S01]  /*37c0*/  BSSY.RECONVERGENT B0, `(.L_x_853) ;  /* 0x0000012000007945 */ /* 0x000fe20003800200 */
[----:B------:R-:W-:Y:S01]  /*37d0*/  FFMA.FTZ R28, R3, R8, -R28 ;  /* 0x00000008031c7223 */ /* 0x000fe2000001081c */
[----:B------:R-:W-:Y:S02]  /*37e0*/  FFMA.FTZ R26, R4, R26, -R7 ;  /* 0x0000001a041a7223 */ /* 0x000fe40000010807 */
[----:B------:R-:W-:Y:S05]  /*37f0*/  @P1 BRA `(.L_x_854) ;  /* 0x0000000000381947 */ /* 0x000fea0003800000 */
[----:B------:R-:W0:Y:S01]  /*3800*/  LDCU.64 UR10, c[0x0][0x3f8] ;  /* 0x00007f00ff0a77ac */ /* 0x000e220008000a00 */
[----:B------:R-:W-:Y:S01]  /*3810*/  MOV R7, R35 ;  /* 0x0000002300077202 */ /* 0x000fe20000000f00 */
[----:B------:R-:W-:Y:S01]  /*3820*/  FMUL.FTZ R28, R28, UR9 ;  /* 0x000000091c1c7c20 */ /* 0x000fe20008410000 */
[----:B------:R-:W1:Y:S01]  /*3830*/  LDCU.64 UR18, c[0x0][0x380] ;  /* 0x00007000ff1277ac */ /* 0x000e620008000a00 */
[----:B0-----:R-:W-:Y:S01]  /*3840*/  IMAD R8, R6, UR10, RZ ;  /* 0x0000000a06087c24 */ /* 0x001fe2000f8e02ff */
[----:B------:R-:W-:-:S03]  /*3850*/  MOV R6, R32 ;  /* 0x0000002000067202 */ /* 0x000fc60000000f00 */
[C---:B------:R-:W-:Y:S02]  /*3860*/  IMAD R9, R17.reuse, UR11, R8 ;  /* 0x0000000b11097c24 */ /* 0x040fe4000f8e0208 */
[----:B------:R-:W-:-:S04]  /*3870*/  IMAD.WIDE.U32 R6, R17, UR10, R6 ;  /* 0x0000000a11067c25 */ /* 0x000fc8000f8e0006 */
[----:B------:R-:W-:Y:S01]  /*3880*/  FMUL.FTZ R17, R26, UR9 ;  /* 0x000000091a117c20 */ /* 0x000fe20008410000 */
[C---:B-1----:R-:W-:Y:S02]  /*3890*/  LEA R8, P1, R6.reuse, UR18, 0x1 ;  /* 0x0000001206087c11 */ /* 0x042fe4000f8208ff */
[----:B------:R-:W-:Y:S02]  /*38a0*/  IADD3 R9, PT, PT, R7, R9, RZ ;  /* 0x0000000907097210 */ /* 0x000fe40007ffe0ff */
[----:B------:R-:W-:Y:S02]  /*38b0*/  F2FP.F16.F32.PACK_AB R17, R17, R28 ;  /* 0x0000001c1111723e */ /* 0x000fe400000000ff */
[----:B------:R-:W-:-:S05]  /*38c0*/  LEA.HI.X R9, R6, UR19, R9, 0x1, P1 ;  /* 0x0000001306097c11 */ /* 0x000fca00088f0c09 */
[----:B------:R0:W-:Y:S02]  /*38d0*/  STG.E desc[UR12][R8.64], R17 ;  /* 0x0000001108007986 */ /* 0x0001e4000c10190c */
.L_x_854:
[----:B------:R-:W-:Y:S05]  /*38e0*/  BSYNC.RECONVERGENT B0 ;  /* 0x0000000000007941 */ /* 0x000fea0003800200 */
.L_x_853:
        /* <DEDUP_REMOVED lines=21> */
.L_x_855:
[----:B------:R-:W-:Y:S01]  /*3a40*/  BSSY.RECONVERGENT B0, `(.L_x_856) ;  /* 0x0000012000007945 */ /* 0x000fe20003800200 */
[----:B------:R-:W-:Y:S01]  /*3a50*/  FFMA.FTZ R16, R3, R6, -R16 ;  /* 0x0000000603107223 */ /* 0x000fe20000010810 */
[----:B------:R-:W-:Y:S02]  /*3a60*/  FFMA.FTZ R15, R4, R24, -R15 ;  /* 0x00000018040f7223 */ /* 0x000fe4000001080f */
[----:B------:R-:W-:Y:S05]  /*3a70*/  @P2 BRA `(.L_x_857) ;  /* 0x0000000000382947 */ /* 0x000fea0003800000 */
[----:B------:R-:W1:Y:S01]  /*3a80*/  LDCU.64 UR10, c[0x0][0x3f8] ;  /* 0x00007f00ff0a77ac */ /* 0x000e620008000a00 */
[----:B------:R-:W-:Y:S02]  /*3a90*/  MOV R6, R32 ;  /* 0x0000002000067202 */ /* 0x000fe40000000f00 */
[----:B------:R-:W-:Y:S01]  /*3aa0*/  MOV R7, R35 ;  /* 0x0000002300077202 */ /* 0x000fe20000000f00 */
[----:B------:R-:W2:Y:S01]  /*3ab0*/  LDCU.64 UR18, c[0x0][0x380] ;  /* 0x00007000ff1277ac */ /* 0x000ea20008000a00 */
[----:B-1----:R-:W-:Y:S02]  /*3ac0*/  IMAD R13, R13, UR10, RZ ;  /* 0x0000000a0d0d7c24 */ /* 0x002fe4000f8e02ff */
[----:B------:R-:W-:-:S04]  /*3ad0*/  IMAD.WIDE.U32 R6, R2, UR10, R6 ;  /* 0x0000000a02067c25 */ /* 0x000fc8000f8e0006 */
[----:B0-----:R-:W-:Y:S02]  /*3ae0*/  IMAD R9, R2, UR11, R13 ;  /* 0x0000000b02097c24 */ /* 0x001fe4000f8e020d */
[----:B------:R-:W-:Y:S01]  /*3af0*/  FMUL.FTZ R13, R16, UR9 ;  /* 0x00000009100d7c20 */ /* 0x000fe20008410000 */
[----:B------:R-:W-:Y:S01]  /*3b00*/  FMUL.FTZ R2, R15, UR9 ;  /* 0x000000090f027c20 */ /* 0x000fe20008410000 */
[----:B--2---:R-:W-:Y:S02]  /*3b10*/  LEA R8, P1, R6, UR18, 0x1 ;  /* 0x0000001206087c11 */ /* 0x004fe4000f8208ff */
[----:B------:R-:W-:Y:S02]  /*3b20*/  IADD3 R9, PT, PT, R7, R9, RZ ;  /* 0x0000000907097210 */ /* 0x000fe40007ffe0ff */
[----:B------:R-:W-:Y:S02]  /*3b30*/  F2FP.F16.F32.PACK_AB R7, R2, R13 ;  /* 0x0000000d0207723e */ /* 0x000fe400000000ff */
[----:B------:R-:W-:-:S05]  /*3b40*/  LEA.HI.X R9, R6, UR19, R9, 0x1, P1 ;  /* 0x0000001306097c11 */ /* 0x000fca00088f0c09 */
[----:B------:R1:W-:Y:S02]  /*3b50*/  STG.E desc[UR12][R8.64], R7 ;  /* 0x0000000708007986 */ /* 0x0003e4000c10190c */
.L_x_857:
[----:B------:R-:W-:Y:S05]  /*3b60*/  BSYNC.RECONVERGENT B0 ;  /* 0x0000000000007941 */ /* 0x000fea0003800200 */
.L_x_856:
[--C-:B------:R-:W-:Y:S01]  /*3b70*/  HADD2.F32 R6, -RZ, R22.reuse.H0_H0 ;  /* 0x20000016ff067230 */ /* 0x100fe20000004100 */
[----:B------:R-:W-:Y:S01]  /*3b80*/  SHF.R.S32.HI R2, RZ, 0x1f, R11 ;  /* 0x0000001fff027819 */ /* 0x000fe2000001140b */
[----:B------:R-:W-:Y:S01]  /*3b90*/  HADD2.F32 R22, -RZ, R22.H1_H1 ;  /* 0x30000016ff167230 */ /* 0x000fe20000004100 */
[----:B------:R-:W-:Y:S06]  /*3ba0*/  BRA.U !UP0, `(.L_x_858) ;  /* 0x0000000108487547 */ /* 0x000fec000b800000 */
[----:B------:R-:W-:Y:S01]  /*3bb0*/  FFMA.FTZ R0, R4, R0, R21 ;  /* 0x0000000004007223 */ /* 0x000fe20000010015 */
[----:B------:R-:W-:-:S03]  /*3bc0*/  FFMA.FTZ R10, R3, R10, R20 ;  /* 0x0000000a030a7223 */ /* 0x000fc60000010014 */
[----:B------:R-:W-:Y:S01]  /*3bd0*/  FMUL.FTZ R12, R0, -1.4426950216293334961 ;  /* 0xbfb8aa3b000c7820 */ /* 0x000fe20000410000 */
[----:B-1----:R-:W-:-:S05]  /*3be0*/  FMUL.FTZ R7, R10, -1.4426950216293334961 ;  /* 0xbfb8aa3b0a077820 */ /* 0x002fca0000410000 */
        /* <DEDUP_REMOVED lines=14> */
.L_x_858:
[----:B------:R-:W-:Y:S01]  /*3cd0*/  ISETP.GE.AND.EX P0, PT, R2, UR17, PT, P0 ;  /* 0x0000001102007c0c */ /* 0x000fe2000bf06300 */
[----:B------:R-:W-:Y:S01]  /*3ce0*/  FFMA.FTZ R18, R3, R6, -R18 ;  /* 0x0000000603127223 */ /* 0x000fe20000010812 */
[----:B------:R-:W-:Y:S01]  /*3cf0*/  FFMA.FTZ R19, R4, R22, -R19 ;  /* 0x0000001604137223 */ /* 0x000fe20000010813 */
[----:B------:R-:W-:Y:S02]  /*3d00*/  BSSY.RECONVERGENT B0, `(.L_x_859) ;  /* 0x000000f000007945 */ /* 0x000fe40003800200 */
[----:B-1----:R-:W-:Y:S01]  /*3d10*/  FMUL.FTZ R7, R18, UR9 ;  /* 0x0000000912077c20 */ /* 0x002fe20008410000 */
[----:B------:R-:W-:-:S07]  /*3d20*/  FMUL.FTZ R0, R19, UR9 ;  /* 0x0000000913007c20 */ /* 0x000fce0008410000 */
        /* <DEDUP_REMOVED lines=12> */
.L_x_860:
[----:B------:R-:W-:Y:S05]  /*3df0*/  BSYNC.RECONVERGENT B0 ;  /* 0x0000000000007941 */ /* 0x000fea0003800200 */
.L_x_859:
[----:B------:R-:W2:Y:S01]  /*3e00*/  LDCU UR5, c[0x0][0x410] ;  /* 0x00008200ff0577ac */ /* 0x000ea20008000800 */
[----:B------:R-:W2:Y:S01]  /*3e10*/  LDCU UR7, c[0x0][0x3e0] ;  /* 0x00007c00ff0777ac */ /* 0x000ea20008000800 */
[----:B------:R-:W-:Y:S02]  /*3e20*/  UIADD3 UR8, UPT, UPT, UR6, UR8, URZ ;  /* 0x0000000806087290 */ /* 0x000fe4000fffe0ff */
[----:B------:R-:W-:Y:S02]  /*3e30*/  UIADD3 UR4, UPT, UPT, UR4, 0x1, URZ ;  /* 0x0000000104047890 */ /* 0x000fe4000fffe0ff */
[----:B--2---:R-:W-:-:S04]  /*3e40*/  UIMAD UR5, UR5, UR7, URZ ;  /* 0x00000007050572a4 */ /* 0x004fc8000f8e02ff */
[----:B------:R-:W-:-:S09]  /*3e50*/  UISETP.GE.AND UP0, UPT, UR8, UR5, UPT ;  /* 0x000000050800728c */ /* 0x000fd2000bf06270 */
[----:B------:R-:W-:Y:S05]  /*3e60*/  BRA.U !UP0, `(.L_x_861) ;  /* 0xffffffc1088c7547 */ /* 0x000fea000b83ffff */
.L_x_830:
[----:B------:R-:W2:Y:S01]  /*3e70*/  S2R R6, SR_TID.X ;  /* 0x0000000000067919 */ /* 0x000ea20000002100 */
[----:B------:R-:W3:Y:S01]  /*3e80*/  LDC R4, c[0x0][0x370] ;  /* 0x0000dc00ff047b82 */ /* 0x000ee20000000800 */
[----:B------:R-:W-:Y:S07]  /*3e90*/  BSSY.RECONVERGENT B0, `(.L_x_862) ;  /* 0x000000e000007945 */ /* 0x000fee0003800200 */
[----:B-1----:R-:W1:Y:S08]  /*3ea0*/  LDC R7, c[0x0][0x374] ;  /* 0x0000dd00ff077b82 */ /* 0x002e700000000800 */
[----:B------:R-:W4:Y:S01]  /*3eb0*/  LDC.64 R2, c[0x0][0x3c8] ;  /* 0x0000f200ff027b82 */ /* 0x000f220000000a00 */
[----:B---3--:R-:W-:-:S02]  /*3ec0*/  ISETP.NE.AND P0, PT, R4, 0x1, PT ;  /* 0x000000010400780c */ /* 0x008fc40003f05270 */
[----:B--2---:R-:W-:Y:S02]  /*3ed0*/  ISETP.NE.AND P1, PT, R6, RZ, PT ;  /* 0x000000ff0600720c */ /* 0x004fe40003f25270 */
[----:B-1----:R-:W-:-:S04]  /*3ee0*/  SHF.L.U32 R0, R7, 0x1, RZ ;  /* 0x0000000107007819 */ /* 0x002fc800000006ff */
        /* <DEDUP_REMOVED lines=8> */
.L_x_863:
[----:B------:R-:W-:Y:S05]  /*3f70*/  BSYNC.RECONVERGENT B0 ;  /* 0x0000000000007941 */ /* 0x000fea0003800200 */
.L_x_862:
        /* <DEDUP_REMOVED lines=11> */
.L_x_865:
[----:B------:R-:W2:Y:S04]  /*4030*/  LDG.E.STRONG.GPU R5, desc[UR12][R2.64] ;  /* 0x0000000c02057981 */ /* 0x000ea8000c1ef900 */
[----:B--2---:R-:W-:Y:S01]  /*4040*/  CCTL.IVALL ;  /* 0x00000000ff00798f */ /* 0x004fe20002000000 */
[----:B------:R-:W-:Y:S05]  /*4050*/  YIELD ;  /* 0x0000000000007946 */ /* 0x000fea0003800000 */
[----:B------:R-:W-:-:S13]  /*4060*/  ISETP.NE.AND P0, PT, R5, R0, PT ;  /* 0x000000000500720c */ /* 0x000fda0003f05270 */
[----:B------:R-:W-:Y:S05]  /*4070*/  @P0 BRA `(.L_x_865) ;  /* 0xfffffffc00ec0947 */ /* 0x000fea000383ffff */
.L_x_864:
[----:B------:R-:W-:Y:S05]  /*4080*/  WARPSYNC.ALL ;  /* 0x0000000000007948 */ /* 0x000fea0003800000 */
[----:B------:R-:W1:Y:S02]  /*4090*/  LDCU.64 UR10, c[0x0][0x3f8] ;  /* 0x00007f00ff0a77ac */ /* 0x000e640008000a00 */
[----:B-1----:R-:W-:-:S04]  /*40a0*/  ULEA.HI UR8, UP0, UR11, UR10, URZ, 0x1 ;  /* 0x0000000a0b087291 */ /* 0x002fc8000f8108ff */
        /* <DEDUP_REMOVED lines=35> */
[----:B------:R-:W1:Y:S01]  /*42e0*/  LDCU.64 UR14, c[0x0][0x3d8] ;  /* 0x00007b00ff0e77ac */ /* 0x000e620008000a00 */
[----:B------:R-:W-:Y:S02]  /*42f0*/  SHF.R.U64 R20, R20, 0x9, R3 ;  /* 0x0000000914147819 */ /* 0x000fe40000001203 */
[----:B------:R-:W-:Y:S01]  /*4300*/  MOV R2, UR10 ;  /* 0x0000000a00027c02 */ /* 0x000fe20008000f00 */
[----:B------:R-:W2:Y:S01]  /*4310*/  LDCU.64 UR16, c[0x0][0x390] ;  /* 0x00007200ff1077ac */ /* 0x000ea20008000a00 */
[----:B------:R-:W-:Y:S02]  /*4320*/  IADD3 R20, PT, PT, R20, 0x1, RZ ;  /* 0x0000000114147810 */ /* 0x000fe40007ffe0ff */
[----:B------:R-:W-:Y:S01]  /*4330*/  SHF.L.U32 R16, R0, 0x2, RZ ;  /* 0x0000000200107819 */ /* 0x000fe200000006ff */
[----:B------:R-:W3:Y:S01]  /*4340*/  LDCU.64 UR18, c[0x0][0x388] ;  /* 0x00007100ff1277ac */ /* 0x000ee20008000a00 */
[C---:B------:R-:W-:Y:S02]  /*4350*/  SHF.L.U32 R3, R20.reuse, 0x9, RZ ;  /* 0x0000000914037819 */ /* 0x040fe400000006ff */
[----:B------:R-:W-:Y:S01]  /*4360*/  LOP3.LUT R20, R20, 0x3, RZ, 0xc0, !PT ;  /* 0x0000000314147812 */ /* 0x000fe200078ec0ff */
[----:B------:R-:W-:Y:S01]  /*4370*/  USHF.L.U32 UR4, UR11, 0x2, URZ ;  /* 0x000000020b047899 */ /* 0x000fe200080006ff */
[----:B------:R-:W-:-:S02]  /*4380*/  LOP3.LUT R3, R3, 0x600, RZ, 0xc0, !PT ;  /* 0x0000060003037812 */ /* 0x000fc400078ec0ff */
[----:B------:R-:W-:Y:S02]  /*4390*/  SHF.L.U64.HI R23, R0, 0x2, R11 ;  /* 0x0000000200177819 */ /* 0x000fe4000001020b */
[----:B------:R-:W-:Y:S01]  /*43a0*/  IADD3 R0, P4, PT, R3, R0, RZ ;  /* 0x0000000003007210 */ /* 0x000fe20007f9e0ff */
[----:B------:R-:W-:Y:S01]  /*43b0*/  IMAD.WIDE.U32 R2, R2, 0x4, RZ ;  /* 0x0000000402027825 */ /* 0x000fe200078e00ff */
[C---:B-1----:R-:W-:Y:S02]  /*43c0*/  IADD3 R13, P1, PT, R16.reuse, UR14, RZ ;  /* 0x0000000e100d7c10 */ /* 0x042fe4000ff3e0ff */
[----:B------:R-:W-:Y:S02]  /*43d0*/  MOV R10, UR8 ;  /* 0x00000008000a7c02 */ /* 0x000fe40008000f00 */
[----:B--2---:R-:W-:Y:S02]  /*43e0*/  IADD3 R14, P2, PT, R16, UR16, RZ ;  /* 0x00000010100e7c10 */ /* 0x004fe4000ff5e0ff */
[----:B------:R-:W-:-:S02]  /*43f0*/  MOV R5, UR9 ;  /* 0x0000000900057c02 */ /* 0x000fc40008000f00 */
[----:B------:R-:W-:Y:S02]  /*4400*/  MOV R12, UR6 ;  /* 0x00000006000c7c02 */ /* 0x000fe40008000f00 */
[----:B------:R-:W-:Y:S02]  /*4410*/  MOV R7, UR7 ;  /* 0x0000000700077c02 */ /* 0x000fe40008000f00 */
[----:B---3--:R-:W-:Y:S02]  /*4420*/  IADD3 R16, P3, PT, R16, UR18, RZ ;  /* 0x0000001210107c10 */ /* 0x008fe4000ff7e0ff */
[----:B------:R-:W-:Y:S02]  /*4430*/  IADD3 R20, P5, PT, RZ, -R20, RZ ;  /* 0x80000014ff147210 */ /* 0x000fe40007fbe0ff */
[C---:B------:R-:W-:Y:S02]  /*4440*/  IADD3.X R19, PT, PT, R23.reuse, UR15, RZ, P1, !PT ;  /* 0x0000000f17137c10 */ /* 0x040fe40008ffe4ff */
[----:B------:R-:W-:-:S02]  /*4450*/  IADD3.X R25, PT, PT, R23, UR17, RZ, P2, !PT ;  /* 0x0000001117197c10 */ /* 0x000fc400097fe4ff */
[----:B------:R-:W-:Y:S02]  /*4460*/  SHF.L.U64.HI R10, R10, 0x2, R5 ;  /* 0x000000020a0a7819 */ /* 0x000fe40000010205 */
[----:B------:R-:W-:Y:S02]  /*4470*/  SHF.L.U64.HI R12, R12, 0x2, R7 ;  /* 0x000000020c0c7819 */ /* 0x000fe40000010207 */
[----:B------:R-:W-:Y:S02]  /*4480*/  IADD3.X R23, PT, PT, R23, UR19, RZ, P3, !PT ;  /* 0x0000001317177c10 */ /* 0x000fe40009ffe4ff */
[----:B------:R-:W-:Y:S02]  /*4490*/  IADD3 R22, PT, PT, R3, UR4, RZ ;  /* 0x0000000403167c10 */ /* 0x000fe4000fffe0ff */
[----:B------:R-:W-:Y:S02]  /*44a0*/  IADD3.X R21, PT, PT, RZ, -0x1, RZ, P5, !PT ;  /* 0xffffffffff157810 */ /* 0x000fe40002ffe4ff */
[----:B------:R-:W-:-:S07]  /*44b0*/  IADD3.X R11, PT, PT, RZ, R11, RZ, P4, !PT ;  /* 0x0000000bff0b7210 */ /* 0x000fce00027fe4ff */
.L_x_868:
[----:B-1----:R-:W-:Y:S02]  /*44c0*/  MOV R4, UR6 ;  /* 0x0000000600047c02 */ /* 0x002fe40008000f00 */
[----:B------:R-:W-:Y:S02]  /*44d0*/  MOV R6, UR8 ;  /* 0x0000000800067c02 */ /* 0x000fe40008000f00 */
[-C--:B------:R-:W-:Y:S02]  /*44e0*/  LEA R4, P3, R4, R13.reuse, 0x2 ;  /* 0x0000000d04047211 */ /* 0x080fe400078610ff */
[----:B0-----:R-:W-:Y:S02]  /*44f0*/  IADD3 R8, P2, PT, R13, R2, RZ ;  /* 0x000000020d087210 */ /* 0x001fe40007f5e0ff */
[----:B------:R-:W-:Y:S02]  /*4500*/  LEA R6, P1, R6, R13, 0x2 ;  /* 0x0000000d06067211 */ /* 0x000fe400078210ff */
[----:B------:R-:W-:-:S02]  /*4510*/  IADD3.X R5, PT, PT, R19, R12, RZ, P3, !PT ;  /* 0x0000000c13057210 */ /* 0x000fc40001ffe4ff */
[C---:B------:R-:W-:Y:S02]  /*4520*/  IADD3.X R9, PT, PT, R19.reuse, R22, RZ, P2, !PT ;  /* 0x0000001613097210 */ /* 0x040fe400017fe4ff */
[----:B------:R-:W-:Y:S02]  /*4530*/  MOV R18, R13 ;  /* 0x0000000d00127202 */ /* 0x000fe40000000f00 */
[----:B------:R-:W-:Y:S01]  /*4540*/  IADD3.X R7, PT, PT, R19, R10, RZ, P1, !PT ;  /* 0x0000000a13077210 */ /* 0x000fe20000ffe4ff */
[----:B------:R-:W2:Y:S04]  /*4550*/  LDG.E R8, desc[UR12][R8.64] ;  /* 0x0000000c08087981 */ /* 0x000ea8000c1e1900 */
[----:B------:R0:W2:Y:S04]  /*4560*/  LDG.E R5, desc[UR12][R4.64] ;  /* 0x0000000c04057981 */ /* 0x0000a8000c1e1900 */
[----:B------:R-:W3:Y:S04]  /*4570*/  LDG.E R15, desc[UR12][R18.64] ;  /* 0x0000000c120f7981 */ /* 0x000ee8000c1e1900 */
[----:B------:R1:W3:Y:S01]  /*4580*/  LDG.E R6, desc[UR12][R6.64] ;  /* 0x0000000c06067981 */ /* 0x0002e2000c1e1900 */
[----:B0-----:R-:W-:-:S02]  /*4590*/  MOV R4, R16 ;  /* 0x0000001000047202 */ /* 0x001fc40000000f00 */
[----:B------:R-:W-:Y:S02]  /*45a0*/  IADD3 R20, P1, PT, R20, 0x1, RZ ;  /* 0x0000000114147810 */ /* 0x000fe40007f3e0ff */
[----:B-1----:R-:W-:Y:S02]  /*45b0*/  MOV R7, R25 ;  /* 0x0000001900077202 */ /* 0x002fe40000000f00 */
[----:B------:R-:W-:Y:S02]  /*45c0*/  IADD3.X R21, PT, PT, RZ, R21, RZ, P1, !PT ;  /* 0x00000015ff157210 */ /* 0x000fe40000ffe4ff */
[----:B------:R-:W-:-:S04]  /*45d0*/  ISETP.NE.U32.AND P1, PT, R20, RZ, PT ;  /* 0x000000ff1400720c */ /* 0x000fc80003f25070 */
[----:B------:R-:W-:Y:S02]  /*45e0*/  ISETP.NE.AND.EX P1, PT, R21, RZ, PT, P1 ;  /* 0x000000ff1500720c */ /* 0x000fe40003f25310 */
[----:B------:R-:W-:Y:S02]  /*45f0*/  IADD3 R16, P4, PT, R16, 0x800, RZ ;  /* 0x0000080010107810 */ /* 0x000fe40007f9e0ff */
[----:B------:R-:W-:-:S04]  /*4600*/  IADD3 R13, P2, PT, R13, 0x800, RZ ;  /* 0x000008000d0d7810 */ /* 0x000fc80007f5e0ff */
[----:B------:R-:W-:Y:S02]  /*4610*/  IADD3.X R19, PT, PT, RZ, R19, RZ, P2, !PT ;  /* 0x00000013ff137210 */ /* 0x000fe400017fe4ff */
[----:B--2---:R-:W-:Y:S02]  /*4620*/  F2FP.BF16.F32.PACK_AB R17, R5, R8 ;  /* 0x000000080511723e */ /* 0x004fe400000010ff */
[----:B------:R-:W-:Y:S02]  /*4630*/  MOV R5, R23 ;  /* 0x0000001700057202 */ /* 0x000fe40000000f00 */
[----:B---3--:R-:W-:Y:S02]  /*4640*/  F2FP.BF16.F32.PACK_AB R15, R6, R15 ;  /* 0x0000000f060f723e */ /* 0x008fe400000010ff */
[----:B------:R-:W-:-:S03]  /*4650*/  MOV R6, R14 ;  /* 0x0000000e00067202 */ /* 0x000fc60000000f00 */
[----:B------:R1:W-:Y:S04]  /*4660*/  STG.E desc[UR12][R4.64], R15 ;  /* 0x0000000f04007986 */ /* 0x0003e8000c10190c */
[----:B------:R1:W-:Y:S01]  /*4670*/  STG.E desc[UR12][R6.64], R17 ;  /* 0x0000001106007986 */ /* 0x0003e2000c10190c */
[----:B------:R-:W-:Y:S02]  /*4680*/  IADD3 R14, P3, PT, R14, 0x800, RZ ;  /* 0x000008000e0e7810 */ /* 0x000fe40007f7e0ff */
[----:B------:R-:W-:Y:S02]  /*4690*/  IADD3.X R23, PT, PT, RZ, R23, RZ, P4, !PT ;  /* 0x00000017ff177210 */ /* 0x000fe400027fe4ff */
[----:B------:R-:W-:Y:S01]  /*46a0*/  IADD3.X R25, PT, PT, RZ, R25, RZ, P3, !PT ;  /* 0x00000019ff197210 */ /* 0x000fe20001ffe4ff */
[----:B------:R-:W-:Y:S08]  /*46b0*/  @P1 BRA `(.L_x_868) ;  /* 0xfffffffc00801947 */ /* 0x000ff0000383ffff */
.L_x_867:
[----:B------:R-:W-:Y:S05]  /*46c0*/  BSYNC.RECONVERGENT B0 ;  /* 0x0000000000007941 */ /* 0x000fea0003800200 */
.L_x_866:
        /* <DEDUP_REMOVED lines=11> */
.L_x_870:
[C---:B------:R-:W-:Y:S02]  /*4780*/  SHF.L.U32 R2, R0.reuse, 0x2, RZ ;  /* 0x0000000200027819 */ /* 0x040fe400000006ff */
[----:B------:R-:W-:Y:S02]  /*4790*/  SHF.L.U64.HI R3, R0, 0x2, R11 ;  /* 0x0000000200037819 */ /* 0x000fe4000001020b */
[----:B-12---:R-:W-:-:S04]  /*47a0*/  IADD3 R4, P0, PT, R2, UR14, RZ ;  /* 0x0000000e02047c10 */ /* 0x006fc8000ff1e0ff */
[----:B------:R-:W-:Y:S02]  /*47b0*/  IADD3.X R5, PT, PT, R3, UR15, RZ, P0, !PT ;  /* 0x0000000f03057c10 */ /* 0x000fe400087fe4ff */
[C---:B------:R-:W-:Y:S02]  /*47c0*/  IADD3 R6, P0, PT, R4.reuse, UR11, RZ ;  /* 0x0000000b04067c10 */ /* 0x040fe4000ff1e0ff */
[C---:B------:R-:W-:Y:S02]  /*47d0*/  IADD3 R10, P2, PT, R4.reuse, UR6, RZ ;  /* 0x00000006040a7c10 */ /* 0x040fe4000ff5e0ff */
[C---:B------:R-:W-:Y:S02]  /*47e0*/  IADD3.X R7, PT, PT, R5.reuse, UR10, RZ, P0, !PT ;  /* 0x0000000a05077c10 */ /* 0x040fe400087fe4ff */
[----:B0-----:R-:W-:Y:S02]  /*47f0*/  IADD3 R8, P1, PT, R4, UR4, RZ ;  /* 0x0000000404087c10 */ /* 0x001fe4000ff3e0ff */
[C---:B------:R-:W-:Y:S01]  /*4800*/  IADD3.X R11, PT, PT, R5.reuse, UR7, RZ, P2, !PT ;  /* 0x00000007050b7c10 */ /* 0x040fe200097fe4ff */
[----:B------:R0:W2:Y:S01]  /*4810*/  LDG.E R4, desc[UR12][R4.64] ;  /* 0x0000000c04047981 */ /* 0x0000a2000c1e1900 */
[----:B------:R-:W-:-:S03]  /*4820*/  IADD3.X R9, PT, PT, R5, UR5, RZ, P1, !PT ;  /* 0x0000000505097c10 */ /* 0x000fc60008ffe4ff */
[----:B------:R-:W2:Y:S04]  /*4830*/  LDG.E R7, desc[UR12][R6.64] ;  /* 0x0000000c06077981 */ /* 0x000ea8000c1e1900 */
[----:B------:R-:W5:Y:S04]  /*4840*/  LDG.E R8, desc[UR12][R8.64] ;  /* 0x0000000c08087981 */ /* 0x000f68000c1e1900 */
[----:B------:R-:W5:Y:S01]  /*4850*/  LDG.E R11, desc[UR12][R10.64] ;  /* 0x0000000c0a0b7981 */ /* 0x000f62000c1e1900 */
[----:B------:R-:W-:Y:S02]  /*4860*/  LOP3.LUT R15, R2, 0xfffffffc, RZ, 0xc0, !PT ;  /* 0xfffffffc020f7812 */ /* 0x000fe400078ec0ff */
[----:B------:R-:W-:-:S02]  /*4870*/  LOP3.LUT R16, R3, 0x1, RZ, 0xc0, !PT ;  /* 0x0000000103107812 */ /* 0x000fc400078ec0ff */
[----:B---3--:R-:W-:Y:S02]  /*4880*/  IADD3 R12, P0, PT, R15, UR16, RZ ;  /* 0x000000100f0c7c10 */ /* 0x008fe4000ff1e0ff */
[----:B0-----:R-:W-:Y:S02]  /*4890*/  LOP3.LUT R5, R3, 0x3, RZ, 0xc0, !PT ;  /* 0x0000000303057812 */ /* 0x001fe400078ec0ff */
[----:B------:R-:W-:Y:S02]  /*48a0*/  IADD3.X R13, PT, PT, R16, UR17, RZ, P0, !PT ;  /* 0x00000011100d7c10 */ /* 0x000fe400087fe4ff */
[----:B----4-:R-:W-:Y:S02]  /*48b0*/  IADD3 R14, P0, PT, R15, UR18, RZ ;  /* 0x000000120f0e7c10 */ /* 0x010fe4000ff1e0ff */
[----:B--2---:R-:W-:Y:S02]  /*48c0*/  F2FP.BF16.F32.PACK_AB R17, R7, R4 ;  /* 0x000000040711723e */ /* 0x004fe400000010ff */
[----:B------:R-:W-:-:S02]  /*48d0*/  IADD3 R4, P1, PT, R15, UR14, RZ ;  /* 0x0000000e0f047c10 */ /* 0x000fc4000ff3e0ff */
[----:B------:R-:W-:Y:S02]  /*48e0*/  IADD3.X R15, PT, PT, R16, UR19, RZ, P0, !PT ;  /* 0x00000013100f7c10 */ /* 0x000fe400087fe4ff */
[----:B------:R-:W-:Y:S02]  /*48f0*/  IADD3.X R5, PT, PT, R5, UR15, RZ, P1, !PT ;  /* 0x0000000f05057c10 */ /* 0x000fe40008ffe4ff */
[----:B-----5:R-:W-:Y:S02]  /*4900*/  F2FP.BF16.F32.PACK_AB R19, R11, R8 ;  /* 0x000000080b13723e */ /* 0x020fe400000010ff */
[C---:B------:R-:W-:Y:S02]  /*4910*/  IADD3 R10, P0, PT, R4.reuse, UR11, RZ ;  /* 0x0000000b040a7c10 */ /* 0x040fe4000ff1e0ff */
[C---:B------:R-:W-:Y:S02]  /*4920*/  IADD3 R6, P1, PT, R4.reuse, UR4, RZ ;  /* 0x0000000404067c10 */ /* 0x040fe4000ff3e0ff */
[----:B------:R-:W-:-:S02]  /*4930*/  IADD3 R8, P2, PT, R4, UR6, RZ ;  /* 0x0000000604087c10 */ /* 0x000fc4000ff5e0ff */
[C---:B------:R-:W-:Y:S02]  /*4940*/  IADD3.X R11, PT, PT, R5.reuse, UR10, RZ, P0, !PT ;  /* 0x0000000a050b7c10 */ /* 0x040fe400087fe4ff */
[C---:B------:R-:W-:Y:S02]  /*4950*/  IADD3.X R7, PT, PT, R5.reuse, UR5, RZ, P1, !PT ;  /* 0x0000000505077c10 */ /* 0x040fe40008ffe4ff */
[----:B------:R-:W-:Y:S01]  /*4960*/  IADD3.X R9, PT, PT, R5, UR7, RZ, P2, !PT ;  /* 0x0000000705097c10 */ /* 0x000fe200097fe4ff */
[----:B------:R0:W-:Y:S04]  /*4970*/  STG.E desc[UR12][R12.64], R17 ;  /* 0x000000110c007986 */ /* 0x0001e8000c10190c */
[----:B------:R1:W-:Y:S04]  /*4980*/  STG.E desc[UR12][R14.64], R19 ;  /* 0x000000130e007986 */ /* 0x0003e8000c10190c */
[----:B------:R-:W2:Y:S04]  /*4990*/  LDG.E R18, desc[UR12][R4.64+0x800] ;  /* 0x0008000c04127981 */ /* 0x000ea8000c1e1900 */
[----:B------:R-:W2:Y:S04]  /*49a0*/  LDG.E R21, desc[UR12][R10.64+0x800] ;  /* 0x0008000c0a157981 */ /* 0x000ea8000c1e1900 */
[----:B------:R-:W3:Y:S04]  /*49b0*/  LDG.E R20, desc[UR12][R6.64+0x800] ;  /* 0x0008000c06147981 */ /* 0x000ee8000c1e1900 */
[----:B------:R-:W3:Y:S01]  /*49c0*/  LDG.E R23, desc[UR12][R8.64+0x800] ;  /* 0x0008000c08177981 */ /* 0x000ee2000c1e1900 */
[----:B------:R-:W-:-:S04]  /*49d0*/  IADD3 R16, P0, PT, R2, 0x800, RZ ;  /* 0x0000080002107810 */ /* 0x000fc80007f1e0ff */
[----:B0-----:R-:W-:Y:S02]  /*49e0*/  IADD3.X R17, PT, PT, RZ, R3, RZ, P0, !PT ;  /* 0x00000003ff117210 */ /* 0x001fe400007fe4ff */
        /* <DEDUP_REMOVED lines=30> */
[----:B------:R-:W-:-:S04]  /*4bd0*/  IADD3 R2, P0, PT, R2, 0x1800, RZ ;  /* 0x0000180002027810 */ /* 0x000fc80007f1e0ff */
[----:B--2---:R-:W-:Y:S02]  /*4be0*/  IADD3.X R16, PT, PT, RZ, R3, RZ, P0, !PT ;  /* 0x00000003ff107210 */ /* 0x004fe400007fe4ff */
[----:B------:R-:W-:Y:S02]  /*4bf0*/  LOP3.LUT R3, R2, 0xfffffffc, RZ, 0xc0, !PT ;  /* 0xfffffffc02037812 */ /* 0x000fe400078ec0ff */
[----:B------:R-:W-:Y:S02]  /*4c00*/  LOP3.LUT R16, R16, 0x1, RZ, 0xc0, !PT ;  /* 0x0000000110107812 */ /* 0x000fe400078ec0ff */
[C---:B------:R-:W-:Y:S02]  /*4c10*/  IADD3 R2, P0, PT, R3.reuse, UR16, RZ ;  /* 0x0000001003027c10 */ /* 0x040fe4000ff1e0ff */
[----:B0-----:R-:W-:Y:S02]  /*4c20*/  IADD3 R14, P1, PT, R3, UR18, RZ ;  /* 0x00000012030e7c10 */ /* 0x001fe4000ff3e0ff */
[----:B------:R-:W-:-:S02]  /*4c30*/  IADD3.X R3, PT, PT, R16, UR17, RZ, P0, !PT ;  /* 0x0000001110037c10 */ /* 0x000fc400087fe4ff */
[----:B------:R-:W-:Y:S02]  /*4c40*/  IADD3.X R15, PT, PT, R16, UR19, RZ, P1, !PT ;  /* 0x00000013100f7c10 */ /* 0x000fe40008ffe4ff */
[----:B------:R-:W-:-:S04]  /*4c50*/  IADD3 R0, PT, PT, R0, 0x800, RZ ;  /* 0x0000080000007810 */ /* 0x000fc80007ffe0ff */
[----:B------:R-:W-:Y:S02]  /*4c60*/  ISETP.LT.U32.AND P0, PT, R0, UR8, PT ;  /* 0x0000000800007c0c */ /* 0x000fe4000bf01070 */
[----:B---3--:R-:W-:Y:S02]  /*4c70*/  F2FP.BF16.F32.PACK_AB R5, R11, R4 ;  /* 0x000000040b05723e */ /* 0x008fe400000010ff */
[----:B------:R-:W-:Y:S02]  /*4c80*/  MOV R4, UR9 ;  /* 0x0000000900047c02 */ /* 0x000fe40008000f00 */
[----:B----4-:R-:W-:Y:S01]  /*4c90*/  F2FP.BF16.F32.PACK_AB R7, R9, R6 ;  /* 0x000000060907723e */ /* 0x010fe200000010ff */
[----:B------:R1:W-:Y:S04]  /*4ca0*/  STG.E desc[UR12][R2.64], R5 ;  /* 0x0000000502007986 */ /* 0x0003e8000c10190c */
[----:B------:R1:W-:Y:S01]  /*4cb0*/  STG.E desc[UR12][R14.64], R7 ;  /* 0x000000070e007986 */ /* 0x0003e2000c10190c */
[----:B------:R-:W-:Y:S01]  /*4cc0*/  ISETP.GT.AND.EX P0, PT, R4, RZ, PT, P0 ;  /* 0x000000ff0400720c */ /* 0x000fe20003f04300 */
[----:B------:R-:W-:-:S12]  /*4cd0*/  HFMA2 R11, -RZ, RZ, 0, 0 ;  /* 0x00000000ff0b7431 */ /* 0x000fd800000001ff */
[----:B-1----:R-:W-:Y:S05]  /*4ce0*/  @P0 BRA `(.L_x_870) ;  /* 0xfffffff800a40947 */ /* 0x002fea000383ffff */
[----:B------:R-:W-:Y:S05]  /*4cf0*/  BSYNC.RECONVERGENT B0 ;  /* 0x0000000000007941 */ /* 0x000fea0003800200 */
.L_x_869:
[----:B------:R-:W-:Y:S05]  /*4d00*/  EXIT ;  /* 0x000000000000794d */ /* 0x000fea0003800000 */
.L_x_871:
        /* <DEDUP_REMOVED lines=15> */
.L_x_4512:


//--------------------- .text._Z35group_norm_nhwc_bwd_one_pass_kernelI11Fp16IOBf16WLi128ELi64ELi512EEv26Group_norm_nhwc_bwd_params --------------------------
	.section	.text._Z35group_norm_nhwc_bwd_one_pass_kernelI11Fp16IOBf16WLi128ELi64ELi512EEv26Group_norm_nhwc_bwd_params,"ax",@progbits
	.align	128
        .global         _Z35group_norm_nhwc_bwd_one_pass_kernelI11Fp16IOBf16WLi128ELi64ELi512EEv26Group_norm_nhwc_bwd_params
        .type           _Z35group_norm_nhwc_bwd_one_pass_kernelI11Fp16IOBf16WLi128ELi64ELi512EEv26Group_norm_nhwc_bwd_params,@function
        .size           _Z35group_norm_nhwc_bwd_one_pass_kernelI11Fp16IOBf16WLi128ELi64ELi512EEv26Group_norm_nhwc_bwd_params,(.L_x_4513 - _Z35group_norm_nhwc_bwd_one_pass_kernelI11Fp16IOBf16WLi128ELi64ELi512EEv26Group_norm_nhwc_bwd_params)
        .other          _Z35group_norm_nhwc_bwd_one_pass_kernelI11Fp16IOBf16WLi128ELi64ELi512EEv26Group_norm_nhwc_bwd_params,@"STO_CUDA_ENTRY STV_DEFAULT"
_Z35group_norm_nhwc_bwd_one_pass_kernelI11Fp16IOBf16WLi128ELi64ELi512EEv26Group_norm_nhwc_bwd_params:
.text._Z35group_norm_nhwc_bwd_one_pass_kernelI11Fp16IOBf16WLi128ELi64ELi512EEv26Group_norm_nhwc_bwd_params:
        /* <DEDUP_REMOVED lines=25> */
.L_x_915:
[----:B0-----:R-:W0:Y:S01]  /*0190*/  LDC R14, c[0x0][0x410] ;  /* 0x00010400ff0e7b82 */ /* 0x001e220000000800 */
[----:B------:R-:W-:Y:S01]  /*01a0*/  IABS R15, R41 ;  /* 0x00000029000f7213 */ /* 0x000fe20000000000 */
[----:B------:R-:W1:Y:S01]  /*01b0*/  LDCU.128 UR12, c[0x0][0x400] ;  /* 0x00008000ff0c77ac */ /* 0x000e620008000c00 */
[----:B------:R-:W-:Y:S02]  /*01c0*/  SHF.R.U32.HI R25, RZ, 0x5, R2 ;  /* 0x00000005ff197819 */ /* 0x000fe40000011602 */
[----:B------:R-:W-:Y:S02]  /*01d0*/  ISETP.GE.AND P3, PT, R41, RZ, PT ;  /* 0x000000ff2900720c */ /* 0x000fe40003f66270 */
[----:B------:R-:W-:Y:S01]  /*01e0*/  SHF.L.U32 R24, R2, 0x1, RZ ;  /* 0x0000000102187819 */ /* 0x000fe200000006ff */
[----:B------:R-:W2:Y:S01]  /*01f0*/  LDC R16, c[0x0][0x41c] ;  /* 0x00010700ff107b82 */ /* 0x000ea20000000800 */
[----:B------:R-:W-:Y:S02]  /*0200*/  MOV R40, RZ ;  /* 0x000000ff00287202 */ /* 0x000fe40000000f00 */
        /* <DEDUP_REMOVED lines=11> */
[----:B------:R-:W-:-:S05]  /*02c0*/  SHF.R.S32.HI R33, RZ, 0x1f, R31 ;  /* 0x0000001fff217819 */ /* 0x000fca000001141f */
[----:B------:R-:W1:Y:S01]  /*02d0*/  @!P1 LDC.64 R20, c[0x0][0x398] ;  /* 0x0000e600ff149b82 */ /* 0x000e620000000a00 */
[----:B0-----:R-:W-:-:S04]  /*02e0*/  IADD3 R10, PT, PT, R9, 0xffffffe, RZ ;  /* 0x0ffffffe090a7810 */ /* 0x001fc80007ffe0ff */
[----:B------:R0:W2:Y:S02]  /*02f0*/  F2I.FTZ.U32.TRUNC.NTZ R11, R10 ;  /* 0x0000000a000b7305 */ /* 0x0000a4000021f000 */
[----:B0-----:R-:W-:Y:S02]  /*0300*/  MOV R10, RZ ;  /* 0x000000ff000a7202 */ /* 0x001fe40000000f00 */
[----:B--2---:R-:W-:-:S05]  /*0310*/  IADD3 R13, PT, PT, RZ, -R11, RZ ;  /* 0x8000000bff0d7210 */ /* 0x004fca0007ffe0ff */
[----:B------:R-:W-:-:S04]  /*0320*/  IMAD R13, R13, R12, RZ ;  /* 0x0000000c0d0d7224 */ /* 0x000fc800078e02ff */
[----:B------:R-:W-:Y:S01]  /*0330*/  IMAD.HI.U32 R11, R11, R13, R10 ;  /* 0x0000000d0b0b7227 */ /* 0x000fe200078e000a */
[----:B------:R-:W-:Y:S02]  /*0340*/  MOV R13, R15 ;  /* 0x0000000f000d7202 */ /* 0x000fe40000000f00 */
[----:B------:R-:W-:-:S03]  /*0350*/  LOP3.LUT R10, R41, R14, RZ, 0x3c, !PT ;  /* 0x0000000e290a7212 */ /* 0x000fc600078e3cff */
[----:B------:R-:W-:Y:S01]  /*0360*/  IMAD.HI.U32 R11, R11, R13, RZ ;  /* 0x0000000d0b0b7227 */ /* 0x000fe200078e00ff */
[----:B------:R-:W-:-:S04]  /*0370*/  ISETP.GE.AND P4, PT, R10, RZ, PT ;  /* 0x000000ff0a00720c */ /* 0x000fc80003f86270 */
[----:B------:R-:W-:-:S05]  /*0380*/  IADD3 R9, PT, PT, -R11, RZ, RZ ;  /* 0x000000ff0b097210 */ /* 0x000fca0007ffe1ff */
[----:B------:R-:W-:-:S05]  /*0390*/  IMAD R9, R12, R9, R13 ;  /* 0x000000090c097224 */ /* 0x000fca00078e020d */
[----:B------:R-:W-:-:S13]  /*03a0*/  ISETP.GT.U32.AND P2, PT, R12, R9, PT ;  /* 0x000000090c00720c */ /* 0x000fda0003f44070 */
[-C--:B------:R-:W-:Y:S02]  /*03b0*/  @!P2 IADD3 R9, PT, PT, R9, -R12.reuse, RZ ;  /* 0x8000000c0909a210 */ /* 0x080fe40007ffe0ff */
[----:B------:R-:W-:Y:S02]  /*03c0*/  @!P2 IADD3 R11, PT, PT, R11, 0x1, RZ ;  /* 0x000000010b0ba810 */ /* 0x000fe40007ffe0ff */
[CC--:B------:R-:W-:Y:S02]  /*03d0*/  ISETP.GE.U32.AND P0, PT, R9.reuse, R12.reuse, PT ;  /* 0x0000000c0900720c */ /* 0x0c0fe40003f06070 */
[-C--:B------:R-:W-:Y:S02]  /*03e0*/  ISETP.GT.U32.AND P2, PT, R12, R9.reuse, PT ;  /* 0x000000090c00720c */ /* 0x080fe40003f44070 */
[----:B------:R-:W-:Y:S02]  /*03f0*/  IADD3 R10, PT, PT, R9, -R12, RZ ;  /* 0x8000000c090a7210 */ /* 0x000fe40007ffe0ff */
[----:B------:R-:W0:Y:S02]  /*0400*/  @!P1 LDC.64 R12, c[0x0][0x3f8] ;  /* 0x0000fe00ff0c9b82 */ /* 0x000e240000000a00 */
[----:B------:R-:W-:-:S02]  /*0410*/  SEL R9, R10, R9, !P2 ;  /* 0x000000090a097207 */ /* 0x000fc40005000000 */
[----:B------:R-:W-:Y:S02]  /*0420*/  LOP3.LUT R10, RZ, R14, RZ, 0x33, !PT ;  /* 0x0000000eff0a7212 */ /* 0x000fe400078e33ff */
[----:B------:R-:W-:Y:S02]  /*0430*/  @!P3 IADD3 R9, PT, PT, -R9, RZ, RZ ;  /* 0x000000ff0909b210 */ /* 0x000fe40007ffe1ff */
[----:B------:R-:W-:Y:S02]  /*0440*/  @P0 IADD3 R11, PT, PT, R11, 0x1, RZ ;  /* 0x000000010b0b0810 */ /* 0x000fe40007ffe0ff */
[----:B------:R-:W-:Y:S02]  /*0450*/  ISETP.NE.AND P0, PT, R14, RZ, PT ;  /* 0x000000ff0e00720c */ /* 0x000fe40003f05270 */
[----:B------:R-:W-:Y:S01]  /*0460*/  @!P4 IADD3 R11, PT, PT, -R11, RZ, RZ ;  /* 0x000000ff0b0bc210 */ /* 0x000fe20007ffe1ff */
[----:B------:R-:W2:Y:S01]  /*0470*/  @!P1 LDC.64 R14, c[0x0][0x3a0] ;  /* 0x0000e800ff0e9b82 */ /* 0x000ea20000000a00 */
[----:B------:R-:W-:-:S02]  /*0480*/  SEL R57, R10, R9, !P0 ;  /* 0x000000090a397207 */ /* 0x000fc40004000000 */
[----:B------:R-:W-:Y:S02]  /*0490*/  SEL R11, R10, R11, !P0 ;  /* 0x0000000b0a0b7207 */ /* 0x000fe40004000000 */
[----:B------:R-:W-:Y:S02]  /*04a0*/  ISETP.GE.U32.AND P3, PT, R28, UR12, PT ;  /* 0x0000000c1c007c0c */ /* 0x000fe4000bf66070 */
[----:B------:R-:W-:Y:S02]  /*04b0*/  SHF.L.U32 R9, R57, 0x6, RZ ;  /* 0x0000000639097819 */ /* 0x000fe400000006ff */
[----:B------:R-:W-:Y:S02]  /*04c0*/  SHF.R.S32.HI R10, RZ, 0x1f, R11 ;  /* 0x0000001fff0a7819 */ /* 0x000fe4000001140b */
[----:B------:R-:W-:Y:S01]  /*04d0*/  ISETP.GE.AND.EX P3, PT, R27, UR13, PT, P3 ;  /* 0x0000000d1b007c0c */ /* 0x000fe2000bf66330 */
[----:B0-----:R-:W-:Y:S01]  /*04e0*/  @!P1 IMAD R16, R17, R12, RZ ;  /* 0x0000000c11109224 */ /* 0x001fe200078e02ff */
[----:B------:R-:W-:Y:S01]  /*04f0*/  SHF.R.S32.HI R59, RZ, 0x1f, R9 ;  /* 0x0000001fff3b7819 */ /* 0x000fe20000011409 */
[----:B------:R-:W-:Y:S01]  /*0500*/  IMAD R10, R10, UR14, RZ ;  /* 0x0000000e0a0a7c24 */ /* 0x000fe2000f8e02ff */
[----:B------:R-:W-:Y:S01]  /*0510*/  LOP3.LUT R58, R9, R24, RZ, 0xfc, !PT ;  /* 0x00000018093a7212 */ /* 0x000fe200078efcff */
[----:B------:R-:W-:Y:S01]  /*0520*/  @!P1 IMAD R9, R25, R13, R16 ;  /* 0x0000000d19099224 */ /* 0x000fe200078e0210 */
[----:B------:R-:W-:-:S03]  /*0530*/  ISETP.GE.U32.AND P2, PT, R31, UR12, PT ;  /* 0x0000000c1f007c0c */ /* 0x000fc6000bf46070 */
[----:B------:R-:W-:Y:S01]  /*0540*/  IMAD.WIDE.U32 R58, R11, UR14, R58 ;  /* 0x0000000e0b3a7c25 */ /* 0x000fe2000f8e003a */
[----:B------:R-:W-:-:S03]  /*0550*/  ISETP.GE.AND.EX P2, PT, R33, UR13, PT, P2 ;  /* 0x0000000d21007c0c */ /* 0x000fc6000bf46320 */
[----:B------:R-:W-:Y:S01]  /*0560*/  IMAD R11, R11, UR15, R10 ;  /* 0x0000000f0b0b7c24 */ /* 0x000fe2000f8e020a */
[----:B------:R-:W-:Y:S01]  /*0570*/  @!P1 MOV R60, R58 ;  /* 0x0000003a003c9202 */ /* 0x000fe20000000f00 */
[----:B------:R-:W0:Y:S03]  /*0580*/  @!P3 LDC.64 R16, c[0x0][0x3a0] ;  /* 0x0000e800ff10bb82 */ /* 0x000e260000000a00 */
[----:B------:R-:W-:-:S05]  /*0590*/  IADD3 R61, PT, PT, R59, R11, RZ ;  /* 0x0000000b3b3d7210 */ /* 0x000fca0007ffe0ff */
[----:B------:R-:W3:Y:S01]  /*05a0*/  @!P3 LDC.64 R10, c[0x0][0x3f8] ;  /* 0x0000fe00ff0abb82 */ /* 0x000ee20000000a00 */
[----:B------:R-:W-:-:S05]  /*05b0*/  @!P1 IMAD.WIDE.U32 R12, R25, R12, R60 ;  /* 0x0000000c190c9225 */ /* 0x000fca00078e003c */
[----:B------:R-:W-:Y:S02]  /*05c0*/  @!P1 IADD3 R13, PT, PT, R13, R9, RZ ;  /* 0x000000090d0d9210 */ /* 0x000fe40007ffe0ff */
[C---:B------:R-:W-:Y:S01]  /*05d0*/  @!P1 SHF.L.U32 R9, R12.reuse, 0x1, RZ ;  /* 0x000000010c099819 */ /* 0x040fe200000006ff */
[----:B------:R-:W4:Y:S01]  /*05e0*/  @!P2 LDC.64 R18, c[0x0][0x3f8] ;  /* 0x0000fe00ff12ab82 */ /* 0x000f220000000a00 */
[----:B------:R-:W-:Y:S02]  /*05f0*/  @!P1 SHF.L.U64.HI R12, R12, 0x1, R13 ;  /* 0x000000010c0c9819 */ /* 0x000fe4000001020d */
[----:B--2---:R-:W-:-:S04]  /*0600*/  @!P1 IADD3 R14, P0, PT, R9, R14, RZ ;  /* 0x0000000e090e9210 */ /* 0x004fc80007f1e0ff */
[C---:B------:R-:W-:Y:S01]  /*0610*/  @!P1 IADD3.X R15, PT, PT, R12.reuse, R15, RZ, P0, !PT ;  /* 0x0000000f0c0f9210 */ /* 0x040fe200007fe4ff */
[----:B------:R-:W2:Y:S01]  /*0620*/  @!P3 LDC.64 R22, c[0x0][0x398] ;  /* 0x0000e600ff16bb82 */ /* 0x000ea20000000a00 */
[----:B-1----:R-:W-:Y:S02]  /*0630*/  @!P1 IADD3 R20, P0, PT, R9, R20, RZ ;  /* 0x0000001409149210 */ /* 0x002fe40007f1e0ff */
[----:B------:R-:W-:Y:S02]  /*0640*/  @!P3 MOV R13, R61 ;  /* 0x0000003d000db202 */ /* 0x000fe40000000f00 */
[----:B------:R-:W-:Y:S02]  /*0650*/  CS2R R38, SRZ ;  /* 0x0000000000267805 */ /* 0x000fe4000001ff00 */
[----:B------:R-:W-:Y:S01]  /*0660*/  @!P1 IADD3.X R21, PT, PT, R12, R21, RZ, P0, !PT ;  /* 0x000000150c159210 */ /* 0x000fe200007fe4ff */
[----:B------:R4:W5:Y:S01]  /*0670*/  @!P1 LDG.E R40, desc[UR8][R14.64] ;  /* 0x000000080e289981 */ /* 0x000962000c1e1900 */
[----:B---3--:R-:W-:Y:S01]  /*0680*/  @!P3 IMAD R27, R27, R10, RZ ;  /* 0x0000000a1b1bb224 */ /* 0x008fe200078e02ff */
[----:B------:R-:W-:-:S02]  /*0690*/  @!P3 MOV R12, R58 ;  /* 0x0000003a000cb202 */ /* 0x000fc40000000f00 */
[----:B------:R-:W-:Y:S01]  /*06a0*/  IADD3 R9, PT, PT, R25, 0x40, RZ ;  /* 0x0000004019097810 */ /* 0x000fe20007ffe0ff */
[C---:B------:R-:W-:Y:S01]  /*06b0*/  @!P3 IMAD R35, R28.reuse, R11, R27 ;  /* 0x0000000b1c23b224 */ /* 0x040fe200078e021b */
[----:B------:R1:W5:Y:S01]  /*06c0*/  @!P1 LDG.E R39, desc[UR8][R20.64] ;  /* 0x0000000814279981 */ /* 0x000362000c1e1900 */
[----:B------:R-:W-:Y:S01]  /*06d0*/  @!P3 IMAD.WIDE.U32 R28, R28, R10, R12 ;  /* 0x0000000a1c1cb225 */ /* 0x000fe200078e000c */
[----:B------:R-:W-:Y:S01]  /*06e0*/  ISETP.GE.U32.AND P0, PT, R9, UR12, PT ;  /* 0x0000000c09007c0c */ /* 0x000fe2000bf06070 */
[----:B------:R-:W3:Y:S01]  /*06f0*/  @!P2 LDC.64 R12, c[0x0][0x3a0] ;  /* 0x0000e800ff0cab82 */ /* 0x000ee20000000a00 */
[----:B------:R-:W-:Y:S01]  /*0700*/  SHF.R.S32.HI R27, RZ, 0x1f, R9 ;  /* 0x0000001fff1b7819 */ /* 0x000fe20000011409 */
[----:B----4-:R-:W-:Y:S01]  /*0710*/  @!P2 IMAD R14, R33, R18, RZ ;  /* 0x00000012210ea224 */ /* 0x010fe200078e02ff */
[----:B------:R-:W-:Y:S02]  /*0720*/  @!P3 IADD3 R29, PT, PT, R29, R35, RZ ;  /* 0x000000231d1db210 */ /* 0x000fe40007ffe0ff */
[----:B------:R-:W-:-:S02]  /*0730*/  ISETP.GE.AND.EX P0, PT, R27, UR13, PT, P0 ;  /* 0x0000000d1b007c0c */ /* 0x000fc4000bf06300 */
[C---:B------:R-:W-:Y:S01]  /*0740*/  @!P3 SHF.L.U32 R15, R28.reuse, 0x1, RZ ;  /* 0x000000011c0fb819 */ /* 0x040fe200000006ff */
[----:B------:R-:W4:Y:S01]  /*0750*/  @!P2 LDC.64 R10, c[0x0][0x398] ;  /* 0x0000e600ff0aab82 */ /* 0x000f220000000a00 */
[----:B------:R-:W-:Y:S01]  /*0760*/  @!P3 SHF.L.U64.HI R28, R28, 0x1, R29 ;  /* 0x000000011c1cb819 */ /* 0x000fe2000001021d */
[----:B------:R-:W-:Y:S01]  /*0770*/  @!P2 IMAD R29, R31, R19, R14 ;  /* 0x000000131f1da224 */ /* 0x000fe200078e020e */
[C---:B0-----:R-:W-:Y:S02]  /*0780*/  @!P3 IADD3 R16, P1, PT, R15.reuse, R16, RZ ;  /* 0x000000100f10b210 */ /* 0x041fe40007f3e0ff */
[----:B--2---:R-:W-:Y:S02]  /*0790*/  @!P3 IADD3 R22, P4, PT, R15, R22, RZ ;  /* 0x000000160f16b210 */ /* 0x004fe40007f9e0ff */
[----:B------:R-:W-:Y:S02]  /*07a0*/  @!P2 MOV R14, R58 ;  /* 0x0000003a000ea202 */ /* 0x000fe40000000f00 */
[----:B------:R-:W-:-:S02]  /*07b0*/  @!P2 MOV R15, R61 ;  /* 0x0000003d000fa202 */ /* 0x000fc40000000f00 */
[----:B------:R-:W-:Y:S02]  /*07c0*/  @!P3 IADD3.X R17, PT, PT, R28, R17, RZ, P1, !PT ;  /* 0x000000111c11b210 */ /* 0x000fe40000ffe4ff */
[----:B------:R-:W-:Y:S01]  /*07d0*/  ISETP.GE.U32.AND P1, PT, R44, UR12, PT ;  /* 0x0000000c2c007c0c */ /* 0x000fe2000bf26070 */
[----:B------:R-:W-:Y:S02]  /*07e0*/  @!P2 IMAD.WIDE.U32 R18, R31, R18, R14 ;  /* 0x000000121f12a225 */ /* 0x000fe400078e000e */
[----:B------:R-:W0:Y:S01]  /*07f0*/  @!P0 LDC.64 R14, c[0x0][0x3f8] ;  /* 0x0000fe00ff0e8b82 */ /* 0x000e220000000a00 */
[----:B------:R-:W-:Y:S02]  /*0800*/  ISETP.GE.AND.EX P1, PT, R7, UR13, PT, P1 ;  /* 0x0000000d07007c0c */ /* 0x000fe4000bf26310 */
[----:B------:R-:W-:Y:S02]  /*0810*/  CS2R R36, SRZ ;  /* 0x0000000000247805 */ /* 0x000fe4000001ff00 */
[----:B-1----:R-:W-:Y:S01]  /*0820*/  @!P2 IADD3 R21, PT, PT, R19, R29, RZ ;  /* 0x0000001d1315a210 */ /* 0x002fe20007ffe0ff */
[----:B------:R1:W5:Y:S01]  /*0830*/  @!P3 LDG.E R38, desc[UR8][R16.64] ;  /* 0x000000081026b981 */ /* 0x000362000c1e1900 */
[----:B------:R-:W-:-:S02]  /*0840*/  @!P2 SHF.L.U32 R19, R18, 0x1, RZ ;  /* 0x000000011213a819 */ /* 0x000fc400000006ff */
[----:B------:R-:W-:Y:S02]  /*0850*/  @!P3 IADD3.X R23, PT, PT, R28, R23, RZ, P4, !PT ;  /* 0x000000171c17b210 */ /* 0x000fe400027fe4ff */
[----:B------:R-:W-:Y:S02]  /*0860*/  @!P2 SHF.L.U64.HI R28, R18, 0x1, R21 ;  /* 0x00000001121ca819 */ /* 0x000fe40000010215 */
[C---:B---3--:R-:W-:Y:S01]  /*0870*/  @!P2 IADD3 R12, P4, PT, R19.reuse, R12, RZ ;  /* 0x0000000c130ca210 */ /* 0x048fe20007f9e0ff */
[----:B------:R0:W5:Y:S01]  /*0880*/  @!P3 LDG.E R37, desc[UR8][R22.64] ;  /* 0x000000081625b981 */ /* 0x000162000c1e1900 */
[----:B------:R-:W2:Y:S01]  /*0890*/  @!P1 LDC.64 R20, c[0x0][0x3f8] ;  /* 0x0000fe00ff149b82 */ /* 0x000ea20000000a00 */
[----:B----4-:R-:W-:-:S07]  /*08a0*/  @!P2 IADD3 R10, P6, PT, R19, R10, RZ ;  /* 0x0000000a130aa210 */ /* 0x010fce0007fde0ff */
[----:B-1----:R-:W1:Y:S01]  /*08b0*/  @!P0 LDC.64 R16, c[0x0][0x3a0] ;  /* 0x0000e800ff108b82 */ /* 0x002e620000000a00 */
[----:B0-----:R-:W-:-:S07]  /*08c0*/  @!P0 IMAD R22, R27, R14, RZ ;  /* 0x0000000e1b168224 */ /* 0x001fce00078e02ff */
[----:B------:R-:W0:Y:S01]  /*08d0*/  @!P0 LDC.64 R18, c[0x0][0x398] ;  /* 0x0000e600ff128b82 */ /* 0x000e220000000a00 */
[C---:B------:R-:W-:Y:S01]  /*08e0*/  @!P0 IMAD R27, R9.reuse, R15, R22 ;  /* 0x0000000f091b8224 */ /* 0x040fe200078e0216 */
[----:B------:R-:W-:Y:S02]  /*08f0*/  @!P0 MOV R22, R58 ;  /* 0x0000003a00168202 */ /* 0x000fe40000000f00 */
[----:B------:R-:W-:Y:S02]  /*0900*/  CS2R R34, SRZ ;  /* 0x0000000000227805 */ /* 0x000fe4000001ff00 */
[----:B------:R-:W-:Y:S02]  /*0910*/  @!P0 MOV R23, R61 ;  /* 0x0000003d00178202 */ /* 0x000fe40000000f00 */
[C---:B------:R-:W-:Y:S02]  /*0920*/  @!P2 IADD3.X R11, PT, PT, R28.reuse, R11, RZ, P6, !PT ;  /* 0x0000000b1c0ba210 */ /* 0x040fe400037fe4ff */
[----:B------:R-:W-:Y:S01]  /*0930*/  @!P2 IADD3.X R13, PT, PT, R28, R13, RZ, P4, !PT ;  /* 0x0000000d1c0da210 */ /* 0x000fe200027fe4ff */
[----:B------:R-:W-:-:S02]  /*0940*/  @!P0 IMAD.WIDE.U32 R14, R9, R14, R22 ;  /* 0x0000000e090e8225 */ /* 0x000fc400078e0016 */
[----:B------:R3:W5:Y:S01]  /*0950*/  @!P2 LDG.E R35, desc[UR8][R10.64] ;  /* 0x000000080a23a981 */ /* 0x000762000c1e1900 */
[----:B------:R-:W-:Y:S01]  /*0960*/  ISETP.GE.U32.AND P5, PT, R45, UR12, PT ;  /* 0x0000000c2d007c0c */ /* 0x000fe2000bfa6070 */
[----:B--2---:R-:W-:Y:S01]  /*0970*/  @!P1 IMAD R22, R7, R20, RZ ;  /* 0x0000001407169224 */ /* 0x004fe200078e02ff */
[----:B------:R-:W-:Y:S01]  /*0980*/  ISETP.GE.U32.AND P4, PT, R43, UR12, PT ;  /* 0x0000000c2b007c0c */ /* 0x000fe2000bf86070 */
[----:B------:R2:W5:Y:S01]  /*0990*/  @!P2 LDG.E R36, desc[UR8][R12.64] ;  /* 0x000000080c24a981 */ /* 0x000562000c1e1900 */
[----:B------:R-:W-:Y:S01]  /*09a0*/  @!P0 SHF.L.U32 R9, R14, 0x1, RZ ;  /* 0x000000010e098819 */ /* 0x000fe200000006ff */
[----:B------:R-:W4:Y:S01]  /*09b0*/  LDC.64 R28, c[0x0][0x3b8] ;  /* 0x0000ee00ff1c7b82 */ /* 0x000f220000000a00 */
[----:B------:R-:W-:-:S07]  /*09c0*/  ISETP.GE.AND.EX P5, PT, R6, UR13, PT, P5 ;  /* 0x0000000d06007c0c */ /* 0x000fce000bfa6350 */
[----:B---3--:R-:W3:Y:S01]  /*09d0*/  @!P1 LDC.64 R10, c[0x0][0x398] ;  /* 0x0000e600ff0a9b82 */ /* 0x008ee20000000a00 */
[----:B------:R-:W-:Y:S02]  /*09e0*/  ISETP.GE.AND.EX P4, PT, R8, UR13, PT, P4 ;  /* 0x0000000d08007c0c */ /* 0x000fe4000bf86340 */
[----:B-1----:R-:W-:-:S05]  /*09f0*/  @!P0 IADD3 R16, P2, PT, R9, R16, RZ ;  /* 0x0000001009108210 */ /* 0x002fca0007f5e0ff */
[----:B--2---:R-:W1:Y:S01]  /*0a00*/  @!P1 LDC.64 R12, c[0x0][0x3a0] ;  /* 0x0000e800ff0c9b82 */ /* 0x004e620000000a00 */
[----:B0-----:R-:W-:Y:S01]  /*0a10*/  @!P0 IADD3 R18, P6, PT, R9, R18, RZ ;  /* 0x0000001209128210 */ /* 0x001fe20007fde0ff */
[C---:B------:R-:W-:Y:S01]  /*0a20*/  @!P1 IMAD R9, R44.reuse, R21, R22 ;  /* 0x000000152c099224 */ /* 0x040fe200078e0216 */
[----:B------:R-:W-:Y:S02]  /*0a30*/  @!P1 MOV R22, R58 ;  /* 0x0000003a00169202 */ /* 0x000fe40000000f00 */
[----:B------:R-:W-:Y:S02]  /*0a40*/  @!P1 MOV R23, R61 ;  /* 0x0000003d00179202 */ /* 0x000fe40000000f00 */
[----:B------:R-:W-:Y:S01]  /*0a50*/  @!P0 IADD3 R15, PT, PT, R15, R27, RZ ;  /* 0x0000001b0f0f8210 */ /* 0x000fe20007ffe0ff */
[----:B------:R-:W-:-:S03]  /*0a60*/  @!P1 IMAD.WIDE.U32 R22, R44, R20, R22 ;  /* 0x000000142c169225 */ /* 0x000fc600078e0016 */
[----:B------:R-:W-:Y:S02]  /*0a70*/  @!P0 SHF.L.U64.HI R30, R14, 0x1, R15 ;  /* 0x000000010e1e8819 */ /* 0x000fe4000001020f */
[----:B------:R-:W-:Y:S01]  /*0a80*/  CS2R R32, SRZ ;  /* 0x0000000000207805 */ /* 0x000fe2000001ff00 */
[----:B------:R-:W0:Y:S01]  /*0a90*/  @!P5 LDC.64 R20, c[0x0][0x3f8] ;  /* 0x0000fe00ff14db82 */ /* 0x000e220000000a00 */
[C---:B------:R-:W-:Y:S02]  /*0aa0*/  @!P0 IADD3.X R17, PT, PT, R30.reuse, R17, RZ, P2, !PT ;  /* 0x000000111e118210 */ /* 0x040fe400017fe4ff */
[----:B------:R-:W-:Y:S02]  /*0ab0*/  @!P0 IADD3.X R19, PT, PT, R30, R19, RZ, P6, !PT ;  /* 0x000000131e138210 */ /* 0x000fe400037fe4ff */
[----:B------:R-:W-:Y:S01]  /*0ac0*/  @!P1 IADD3 R9, PT, PT, R23, R9, RZ ;  /* 0x0000000917099210 */ /* 0x000fe20007ffe0ff */
[----:B------:R1:W5:Y:S02]  /*0ad0*/  @!P0 LDG.E R34, desc[UR8][R16.64] ;  /* 0x0000000810228981 */ /* 0x000364000c1e1900 */
[----:B------:R-:W2:Y:S01]  /*0ae0*/  @!P4 LDC.64 R14, c[0x0][0x3f8] ;  /* 0x0000fe00ff0ecb82 */ /* 0x000ea20000000a00 */
[----:B------:R-:W-:-:S02]  /*0af0*/  @!P1 SHF.L.U32 R23, R22, 0x1, RZ ;  /* 0x0000000116179819 */ /* 0x000fc400000006ff */
[----:B------:R-:W-:Y:S01]  /*0b00*/  @!P1 SHF.L.U64.HI R30, R22, 0x1, R9 ;  /* 0x00000001161e9819 */ /* 0x000fe20000010209 */
[----:B------:R4:W5:Y:S01]  /*0b10*/  @!P0 LDG.E R33, desc[UR8][R18.64] ;  /* 0x0000000812218981 */ /* 0x000962000c1e1900 */
[----:B---3--:R-:W-:Y:S02]  /*0b20*/  @!P1 IADD3 R22, P0, PT, R23, R10, RZ ;  /* 0x0000000a17169210 */ /* 0x008fe40007f1e0ff */
[----:B------:R-:W-:Y:S02]  /*0b30*/  IADD3 R25, PT, PT, R25, 0x70, RZ ;  /* 0x0000007019197810 */ /* 0x000fe40007ffe0ff */
[----:B-1----:R-:W-:Y:S02]  /*0b40*/  @!P1 IADD3 R16, P2, PT, R23, R12, RZ ;  /* 0x0000000c17109210 */ /* 0x002fe40007f5e0ff */
[----:B------:R-:W-:Y:S01]  /*0b50*/  @!P1 IADD3.X R23, PT, PT, R30, R11, RZ, P0, !PT ;  /* 0x0000000b1e179210 */ /* 0x000fe200007fe4ff */
[----:B----4-:R-:W-:Y:S01]  /*0b60*/  IMAD.WIDE R10, R41, 0x8, R28 ;  /* 0x00000008290a7825 */ /* 0x010fe200078e021c */
[----:B------:R-:W-:Y:S01]  /*0b70*/  ISETP.GE.U32.AND P3, PT, R25, UR12, PT ;  /* 0x0000000c19007c0c */ /* 0x000fe2000bf66070 */
[----:B------:R-:W1:Y:S01]  /*0b80*/  @!P4 LDC.64 R18, c[0x0][0x3a0] ;  /* 0x0000e800ff12cb82 */ /* 0x000e620000000a00 */
[----:B------:R-:W-:-:S03]  /*0b90*/  SHF.R.S32.HI R26, RZ, 0x1f, R25 ;  /* 0x0000001fff1a7819 */ /* 0x000fc60000011419 */
[----:B------:R-:W3:Y:S01]  /*0ba0*/  LDG.E.64 R10, desc[UR8][R10.64] ;  /* 0x000000080a0a7981 */ /* 0x000ee2000c1e1b00 */
[----:B------:R-:W-:Y:S02]  /*0bb0*/  ISETP.GE.AND.EX P3, PT, R26, UR13, PT, P3 ;  /* 0x0000000d1a007c0c */ /* 0x000fe4000bf66330 */
[----:B------:R-:W-:Y:S02]  /*0bc0*/  @!P1 IADD3.X R17, PT, PT, R30, R13, RZ, P2, !PT ;  /* 0x0000000d1e119210 */ /* 0x000fe400017fe4ff */
[----:B------:R-:W4:Y:S01]  /*0bd0*/  @!P4 LDC.64 R12, c[0x0][0x398] ;  /* 0x0000e600ff0ccb82 */ /* 0x000f220000000a00 */
[----:B------:R-:W-:Y:S01]  /*0be0*/  @!P4 MOV R28, R58 ;  /* 0x0000003a001cc202 */ /* 0x000fe20000000f00 */
[----:B0-----:R-:W-:Y:S01]  /*0bf0*/  @!P5 IMAD R30, R6, R20, RZ ;  /* 0x00000014061ed224 */ /* 0x001fe200078e02ff */
[-C--:B------:R-:W-:Y:S01]  /*0c00*/  @!P4 MOV R29, R61.reuse ;  /* 0x0000003d001dc202 */ /* 0x080fe20000000f00 */
[----:B--2---:R-:W-:Y:S01]  /*0c10*/  @!P4 IMAD R46, R8, R14, RZ ;  /* 0x0000000e082ec224 */ /* 0x004fe200078e02ff */
[----:B------:R-:W-:Y:S01]  /*0c20*/  @!P5 MOV R31, R61 ;  /* 0x0000003d001fd202 */ /* 0x000fe20000000f00 */
[----:B------:R-:W-:Y:S01]  /*0c30*/  @!P5 IMAD R49, R45, R21, R30 ;  /* 0x000000152d31d224 */ /* 0x000fe200078e021e */
[----:B------:R-:W-:Y:S01]  /*0c40*/  @!P5 MOV R30, R58 ;  /* 0x0000003a001ed202 */ /* 0x000fe20000000f00 */
[C---:B------:R-:W-:Y:S01]  /*0c50*/  @!P4 IMAD R47, R43.reuse, R15, R46 ;  /* 0x0000000f2b2fc224 */ /* 0x040fe200078e022e */
[----:B------:R-:W-:Y:S01]  /*0c60*/  ISETP.NE.AND P2, PT, RZ, UR11, PT ;  /* 0x0000000bff007c0c */ /* 0x000fe2000bf45270 */
[----:B------:R-:W-:Y:S01]  /*0c70*/  @!P4 IMAD.WIDE.U32 R28, R43, R14, R28 ;  /* 0x0000000e2b1cc225 */ /* 0x000fe200078e001c */
[----:B------:R-:W-:Y:S01]  /*0c80*/  MOV R9, RZ ;  /* 0x000000ff00097202 */ /* 0x000fe20000000f00 */
[----:B------:R-:W0:Y:S01]  /*0c90*/  @!P3 LDC.64 R14, c[0x0][0x3f8] ;  /* 0x0000fe00ff0ebb82 */ /* 0x000e220000000a00 */
[----:B------:R2:W5:Y:S01]  /*0ca0*/  @!P1 LDG.E R32, desc[UR8][R16.64] ;  /* 0x0000000810209981 */ /* 0x000562000c1e1900 */
[----:B------:R-:W-:Y:S01]  /*0cb0*/  @!P5 IMAD.WIDE.U32 R20, R45, R20, R30 ;  /* 0x000000142d14d225 */ /* 0x000fe200078e001e */
[----:B------:R-:W-:-:S02]  /*0cc0*/  @!P4 IADD3 R47, PT, PT, R29, R47, RZ ;  /* 0x0000002f1d2fc210 */ /* 0x000fc40007ffe0ff */
[C---:B------:R-:W-:Y:S01]  /*0cd0*/  @!P4 SHF.L.U32 R27, R28.reuse, 0x1, RZ ;  /* 0x000000011c1bc819 */ /* 0x040fe200000006ff */
[----:B------:R4:W5:Y:S01]  /*0ce0*/  @!P1 LDG.E R9, desc[UR8][R22.64] ;  /* 0x0000000816099981 */ /* 0x000962000c1e1900 */
[----:B------:R-:W-:Y:S01]  /*0cf0*/  @!P4 SHF.L.U64.HI R47, R28, 0x1, R47 ;  /* 0x000000011c2fc819 */ /* 0x000fe2000001022f */
[----:B------:R-:W0:Y:S01]  /*0d00*/  LDC.64 R30, c[0x0][0x3a8] ;  /* 0x0000ea00ff1e7b82 */ /* 0x000e220000000a00 */
[----:B-1----:R-:W-:Y:S02]  /*0d10*/  @!P4 IADD3 R48, P0, PT, R27, R18, RZ ;  /* 0x000000121b30c210 */ /* 0x002fe40007f1e0ff */
[----:B------:R-:W-:-:S05]  /*0d20*/  @!P5 IADD3 R21, PT, PT, R21, R49, RZ ;  /* 0x000000311515d210 */ /* 0x000fca0007ffe0ff */
[----:B--2---:R-:W1:Y:S01]  /*0d30*/  @!P5 LDC.64 R16, c[0x0][0x3a0] ;  /* 0x0000e800ff10db82 */ /* 0x004e620000000a00 */
[----:B------:R-:W-:Y:S02]  /*0d40*/  @!P4 IADD3.X R49, PT, PT, R47, R19, RZ, P0, !PT ;  /* 0x000000132f31c210 */ /* 0x000fe400007fe4ff */
[----:B----4-:R-:W-:Y:S02]  /*0d50*/  @!P4 IADD3 R12, P1, PT, R27, R12, RZ ;  /* 0x0000000c1b0cc210 */ /* 0x010fe40007f3e0ff */
[C---:B------:R-:W-:Y:S02]  /*0d60*/  @!P5 SHF.L.U32 R27, R20.reuse, 0x1, RZ ;  /* 0x00000001141bd819 */ /* 0x040fe400000006ff */
[----:B------:R-:W-:Y:S01]  /*0d70*/  @!P5 SHF.L.U64.HI R50, R20, 0x1, R21 ;  /* 0x000000011432d819 */ /* 0x000fe20000010215 */
[----:B------:R-:W2:Y:S08]  /*0d80*/  @!P5 LDC.64 R18, c[0x0][0x398] ;  /* 0x0000e600ff12db82 */ /* 0x000eb00000000a00 */
[----:B------:R-:W4:Y:S08]  /*0d90*/  @!P3 LDC.64 R20, c[0x0][0x3a0] ;  /* 0x0000e800ff14bb82 */ /* 0x000f300000000a00 */
[----:B------:R-:W4:Y:S08]  /*0da0*/  @!P3 LDC.64 R22, c[0x0][0x398] ;  /* 0x0000e600ff16bb82 */ /* 0x000f300000000a00 */
[----:B------:R-:W4:Y:S01]  /*0db0*/  @P2 LDC.64 R28, c[0x0][0x3b0] ;  /* 0x0000ec00ff1c2b82 */ /* 0x000f220000000a00 */
[----:B------:R-:W-:Y:S01]  /*0dc0*/  @!P3 MOV R52, R58 ;  /* 0x0000003a0034b202 */ /* 0x000fe20000000f00 */
[----:B0-----:R-:W-:Y:S01]  /*0dd0*/  @!P3 IMAD R26, R26, R14, RZ ;  /* 0x0000000e1a1ab224 */ /* 0x001fe200078e02ff */
[----:B------:R-:W-:-:S02]  /*0de0*/  @!P3 MOV R53, R61 ;  /* 0x0000003d0035b202 */ /* 0x000fc40000000f00 */
[----:B------:R-:W-:Y:S01]  /*0df0*/  MOV R46, RZ ;  /* 0x000000ff002e7202 */ /* 0x000fe20000000f00 */
[C---:B------:R-:W-:Y:S02]  /*0e00*/  @!P3 IMAD R15, R25.reuse, R15, R26 ;  /* 0x0000000f190fb224 */ /* 0x040fe400078e021a */
[----:B------:R-:W-:Y:S01]  /*0e10*/  @!P3 IMAD.WIDE.U32 R52, R25, R14, R52 ;  /* 0x0000000e1934b225 */ /* 0x000fe200078e0034 */
[----:B------:R-:W-:Y:S02]  /*0e20*/  @!P4 IADD3.X R13, PT, PT, R47, R13, RZ, P1, !PT ;  /* 0x0000000d2f0dc210 */ /* 0x000fe40000ffe4ff */
[----:B-1----:R-:W-:Y:S01]  /*0e30*/  @!P5 IADD3 R16, P0, PT, R27, R16, RZ ;  /* 0x000000101b10d210 */ /* 0x002fe20007f1e0ff */
[----:B------:R0:W5:Y:S01]  /*0e40*/  @!P4 LDG.E R46, desc[UR8][R48.64] ;  /* 0x00000008302ec981 */ /* 0x000162000c1e1900 */
[----:B------:R-:W-:Y:S02]  /*0e50*/  MOV R47, RZ ;  /* 0x000000ff002f7202 */ /* 0x000fe40000000f00 */
[----:B------:R-:W-:-:S02]  /*0e60*/  @!P3 IADD3 R25, PT, PT, R53, R15, RZ ;  /* 0x0000000f3519b210 */ /* 0x000fc40007ffe0ff */
[----:B------:R-:W-:Y:S02]  /*0e70*/  @!P3 SHF.L.U32 R15, R52, 0x1, RZ ;  /* 0x00000001340fb819 */ /* 0x000fe400000006ff */
[----:B------:R-:W-:Y:S01]  /*0e80*/  @!P5 IADD3.X R17, PT, PT, R50, R17, RZ, P0, !PT ;  /* 0x000000113211d210 */ /* 0x000fe200007fe4ff */
[----:B------:R1:W5:Y:S01]  /*0e90*/  @!P4 LDG.E R47, desc[UR8][R12.64] ;  /* 0x000000080c2fc981 */ /* 0x000362000c1e1900 */
[----:B0-----:R-:W-:Y:S02]  /*0ea0*/  LEA R49, R57, R24, 0x6 ;  /* 0x0000001839317211 */ /* 0x001fe400078e30ff */
[----:B--2---:R-:W-:Y:S02]  /*0eb0*/  @!P5 IADD3 R18, P0, PT, R27, R18, RZ ;  /* 0x000000121b12d210 */ /* 0x004fe40007f1e0ff */
[----:B------:R-:W-:Y:S01]  /*0ec0*/  @!P3 SHF.L.U64.HI R52, R52, 0x1, R25 ;  /* 0x000000013434b819 */ /* 0x000fe20000010219 */
[----:B----4-:R-:W-:Y:S01]  /*0ed0*/  @P2 IMAD.WIDE R28, R49, 0x2, R28 ;  /* 0x00000002311c2825 */ /* 0x010fe200078e021c */
[----:B------:R-:W-:-:S02]  /*0ee0*/  @!P3 IADD3 R20, P1, PT, R15, R20, RZ ;  /* 0x000000140f14b210 */ /* 0x000fc40007f3e0ff */
[----:B------:R-:W-:Y:S01]  /*0ef0*/  @!P3 IADD3 R22, P4, PT, R15, R22, RZ ;  /* 0x000000160f16b210 */ /* 0x000fe20007f9e0ff */
[----:B------:R-:W-:Y:S01]  /*0f00*/  IMAD.WIDE R30, R49, 0x2, R30 ;  /* 0x00000002311e7825 */ /* 0x000fe200078e021e */
[----:B------:R-:W-:Y:S02]  /*0f10*/  @!P5 IADD3.X R19, PT, PT, R50, R19, RZ, P0, !PT ;  /* 0x000000133213d210 */ /* 0x000fe400007fe4ff */
[----:B------:R-:W-:Y:S02]  /*0f20*/  CS2R R50, SRZ ;  /* 0x0000000000327805 */ /* 0x000fe4000001ff00 */
[----:B------:R-:W-:Y:S01]  /*0f30*/  MOV R48, RZ ;  /* 0x000000ff00307202 */ /* 0x000fe20000000f00 */
[----:B------:R-:W2:Y:S01]  /*0f40*/  @P2 LDG.E.U16 R15, desc[UR8][R28.64] ;  /* 0x000000081c0f2981 */ /* 0x000ea2000c1e1500 */
[----:B------:R-:W-:Y:S02]  /*0f50*/  MOV R49, RZ ;  /* 0x000000ff00317202 */ /* 0x000fe40000000f00 */
[C---:B------:R-:W-:Y:S01]  /*0f60*/  @!P3 IADD3.X R21, PT, PT, R52.reuse, R21, RZ, P1, !PT ;  /* 0x000000153415b210 */ /* 0x040fe20000ffe4ff */
[----:B------:R-:W4:Y:S01]  /*0f70*/  @P2 LDG.E.U16 R14, desc[UR8][R28.64+0x2] ;  /* 0x000002081c0e2981 */ /* 0x000f22000c1e1500 */
[----:B------:R-:W-:-:S03]  /*0f80*/  @!P3 IADD3.X R23, PT, PT, R52, R23, RZ, P4, !PT ;  /* 0x000000173417b210 */ /* 0x000fc600027fe4ff */
[----:B------:R-:W4:Y:S04]  /*0f90*/  LDG.E.U16 R52, desc[UR8][R30.64] ;  /* 0x000000081e347981 */ /* 0x000f28000c1e1500 */
[----:B------:R-:W4:Y:S04]  /*0fa0*/  LDG.E.U16 R13, desc[UR8][R30.64+0x2] ;  /* 0x000002081e0d7981 */ /* 0x000f28000c1e1500 */
[----:B------:R0:W5:Y:S04]  /*0fb0*/  @!P5 LDG.E R48, desc[UR8][R16.64] ;  /* 0x000000081030d981 */ /* 0x000168000c1e1900 */
[----:B------:R0:W5:Y:S04]  /*0fc0*/  @!P5 LDG.E R51, desc[UR8][R18.64] ;  /* 0x000000081233d981 */ /* 0x000168000c1e1900 */
[----:B------:R0:W5:Y:S04]  /*0fd0*/  @!P3 LDG.E R50, desc[UR8][R20.64] ;  /* 0x000000081432b981 */ /* 0x000168000c1e1900 */
[----:B------:R0:W5:Y:S01]  /*0fe0*/  @!P3 LDG.E R49, desc[UR8][R22.64] ;  /* 0x000000081631b981 */ /* 0x000162000c1e1900 */
[----:B------:R-:W-:Y:S01]  /*0ff0*/  MOV R55, 0x3f800000 ;  /* 0x3f80000000377802 */ /* 0x000fe20000000f00 */
[----:B------:R-:W-:Y:S01]  /*1000*/  UISETP.NE.AND UP0, UPT, UR11, URZ, UPT ;  /* 0x000000ff0b00728c */ /* 0x000fe2000bf05270 */
[----:B------:R-:W-:-:S02]  /*1010*/  MOV R54, RZ ;  /* 0x000000ff00367202 */ /* 0x000fc40000000f00 */
[----:B------:R-:W-:Y:S01]  /*1020*/  MOV R53, RZ ;  /* 0x000000ff00357202 */ /* 0x000fe20000000f00 */
[----:B---3--:R-:W-:-:S05]  /*1030*/  FFMA.FTZ R11, -R10, R10, R11 ;  /* 0x0000000a0a0b7223 */ /* 0x008fca000001010b */
[----:B------:R-:W-:-:S13]  /*1040*/  FSETP.GTU.FTZ.AND P0, PT, R11, RZ, PT ;  /* 0x000000ff0b00720b */ /* 0x000fda0003f1c000 */
[----:B-1----:R-:W1:Y:S02]  /*1050*/  @P0 LDC R12, c[0x0][0x3c0] ;  /* 0x0000f000ff0c0b82 */ /* 0x002e640000000800 */
[----:B-1----:R-:W-:-:S04]  /*1060*/  @P0 FADD.FTZ R12, R11, R12 ;  /* 0x0000000c0b0c0221 */ /* 0x002fc80000010000 */
[----:B------:R0:W1:Y:S01]  /*1070*/  @P0 MUFU.RSQ R55, R12 ;  /* 0x0000000c00370308 */ /* 0x0000620000001400 */
[----:B--2---:R-:W-:Y:S02]  /*1080*/  @P2 SHF.L.U32 R54, R15, 0x10, RZ ;  /* 0x000000100f362819 */ /* 0x004fe400000006ff */
[----:B----4-:R-:W-:Y:S02]  /*1090*/  @P2 SHF.L.U32 R53, R14, 0x10, RZ ;  /* 0x000000100e352819 */ /* 0x010fe400000006ff */
[----:B------:R-:W-:Y:S02]  /*10a0*/  SHF.L.U32 R52, R52, 0x10, RZ ;  /* 0x0000001034347819 */ /* 0x000fe400000006ff */
[----:B------:R-:W-:Y:S01]  /*10b0*/  SHF.L.U32 R11, R13, 0x10, RZ ;  /* 0x000000100d0b7819 */ /* 0x000fe200000006ff */
[----:B01----:R-:W-:Y:S06]  /*10c0*/  BRA.U UP0, `(.L_x_873) ;  /* 0x0000000900447547 */ /* 0x003fec000b800000 */
[--C-:B-----5:R-:W-:Y:S02]  /*10d0*/  HADD2.F32 R15, -RZ, R40.reuse.H0_H0 ;  /* 0x20000028ff0f7230 */ /* 0x120fe40000004100 */
[----:B------:R-:W-:Y:S02]  /*10e0*/  HADD2.F32 R17, -RZ, R40.H1_H1 ;  /* 0x30000028ff117230 */ /* 0x000fe40000004100 */
[--C-:B------:R-:W-:Y:S02]  /*10f0*/  HADD2.F32 R13, -RZ, R39.reuse.H0_H0 ;  /* 0x20000027ff0d7230 */ /* 0x100fe40000004100 */
[C---:B------:R-:W-:Y:S01]  /*1100*/  FADD.FTZ R14, -R10.reuse, R15 ;  /* 0x0000000f0a0e7221 */ /* 0x040fe20000010100 */
[----:B------:R-:W-:Y:S02]  /*1110*/  HADD2.F32 R12, -RZ, R39.H1_H1 ;  /* 0x30000027ff0c7230 */ /* 0x000fe40000004100 */
[----:B------:R-:W-:Y:S01]  /*1120*/  FADD.FTZ R16, -R10, R17 ;  /* 0x000000110a107221 */ /* 0x000fe20000010100 */
[----:B------:R-:W-:-:S02]  /*1130*/  HADD2.F32 R21, -RZ, R38.H0_H0 ;  /* 0x20000026ff157230 */ /* 0x000fc40000004100 */
[----:B------:R-:W-:Y:S01]  /*1140*/  FMUL.FTZ R15, R52, R13 ;  /* 0x0000000d340f7220 */ /* 0x000fe20000410000 */
[-C--:B------:R-:W-:Y:S01]  /*1150*/  FMUL.FTZ R14, R14, R55.reuse ;  /* 0x000000370e0e7220 */ /* 0x080fe20000410000 */
        /* <DEDUP_REMOVED lines=94> */
[----:B------:R-:W-:Y:S02]  /*1740*/  HADD2.F32 R16, -RZ, R47.H0_H0 ;  /* 0x2000002fff107230 */ /* 0x000fe40000004100 */
[----:B------:R-:W-:Y:S01]  /*1750*/  FMUL.FTZ R20, R20, R55 ;  /* 0x0000003714147220 */ /* 0x000fe20000410000 */
[----:B------:R-:W-:Y:S02]  /*1760*/  HADD2.F32 R25, -RZ, R46.H1_H1 ;  /* 0x3000002eff197230 */ /* 0x000fe40000004100 */
[----:B------:R-:W-:Y:S01]  /*1770*/  FADD.FTZ R24, -R10, R23 ;  /* 0x000000170a187221 */ /* 0x000fe20000010100 */
[----:B------:R-:W-:Y:S01]  /*1780*/  FADD.FTZ R14, R14, R22 ;  /* 0x000000160e0e7221 */ /* 0x000fe20000010000 */
[----:B------:R-:W-:Y:S01]  /*1790*/  FADD.FTZ R23, R17, R18 ;  /* 0x0000001211177221 */ /* 0x000fe20000010000 */
[----:B------:R-:W-:Y:S01]  /*17a0*/  FMUL.FTZ R26, R52, R16 ;  /* 0x00000010341a7220 */ /* 0x000fe20000410000 */
[----:B------:R-:W-:Y:S01]  /*17b0*/  FFMA.FTZ R22, R20, R17, R21 ;  /* 0x0000001114167223 */ /* 0x000fe20000010015 */
[----:B------:R-:W-:Y:S01]  /*17c0*/  FMUL.FTZ R17, R24, R55 ;  /* 0x0000003718117220 */ /* 0x000fe20000410000 */
[----:B------:R-:W-:-:S02]  /*17d0*/  HADD2.F32 R27, -RZ, R50.H0_H0 ;  /* 0x20000032ff1b7230 */ /* 0x000fc40000004100 */
[C---:B------:R-:W-:Y:S01]  /*17e0*/  FADD.FTZ R24, -R10.reuse, R25 ;  /* 0x000000190a187221 */ /* 0x040fe20000010100 */
[----:B------:R-:W-:Y:S02]  /*17f0*/  HADD2.F32 R18, -RZ, R47.H1_H1 ;  /* 0x3000002fff127230 */ /* 0x000fe40000004100 */
[----:B------:R-:W-:Y:S01]  /*1800*/  FADD.FTZ R25, R23, R26 ;  /* 0x0000001a17197221 */ /* 0x000fe20000010000 */
[----:B------:R-:W-:Y:S01]  /*1810*/  FADD.FTZ R23, R13, R15 ;  /* 0x0000000f0d177221 */ /* 0x000fe20000010000 */
[----:B------:R-:W-:Y:S01]  /*1820*/  FFMA.FTZ R15, R15, R20, R12 ;  /* 0x000000140f0f7223 */ /* 0x000fe2000001000c */
[----:B------:R-:W-:Y:S01]  /*1830*/  FFMA.FTZ R28, R17, R26, R22 ;  /* 0x0000001a111c7223 */ /* 0x000fe20000010016 */
[----:B------:R-:W-:Y:S02]  /*1840*/  HADD2.F32 R13, -RZ, R49.H0_H0 ;  /* 0x20000031ff0d7230 */ /* 0x000fe40000004100 */
[----:B------:R-:W-:Y:S01]  /*1850*/  FADD.FTZ R20, -R10, R27 ;  /* 0x0000001b0a147221 */ /* 0x000fe20000010100 */
[----:B------:R-:W-:Y:S01]  /*1860*/  FMUL.FTZ R26, R11, R18 ;  /* 0x000000120b1a7220 */ /* 0x000fe20000410000 */
[----:B------:R-:W-:-:S02]  /*1870*/  HADD2.F32 R27, -RZ, R50.H1_H1 ;  /* 0x30000032ff1b7230 */ /* 0x000fc40000004100 */
[----:B------:R-:W-:Y:S01]  /*1880*/  FMUL.FTZ R21, R24, R55 ;  /* 0x0000003718157220 */ /* 0x000fe20000410000 */
[----:B------:R-:W-:Y:S02]  /*1890*/  HADD2.F32 R12, -RZ, R49.H1_H1 ;  /* 0x30000031ff0c7230 */ /* 0x000fe40000004100 */
[----:B------:R-:W-:Y:S01]  /*18a0*/  FADD.FTZ R22, R26, R25 ;  /* 0x000000191a167221 */ /* 0x000fe20000010000 */
[----:B------:R-:W-:Y:S01]  /*18b0*/  FMUL.FTZ R29, R52, R13 ;  /* 0x0000000d341d7220 */ /* 0x000fe20000410000 */
[----:B------:R-:W-:Y:S01]  /*18c0*/  FFMA.FTZ R25, R21, R26, R28 ;  /* 0x0000001a15197223 */ /* 0x000fe2000001001c */
        /* <DEDUP_REMOVED lines=17> */
.L_x_873:
[--C-:B-----5:R-:W-:Y:S02]  /*19e0*/  HADD2.F32 R13, -RZ, R40.reuse.H0_H0 ;  /* 0x20000028ff0d7230 */ /* 0x120fe40000004100 */
[----:B------:R-:W-:Y:S02]  /*19f0*/  HADD2.F32 R15, -RZ, R40.H1_H1 ;  /* 0x30000028ff0f7230 */ /* 0x000fe40000004100 */
[--C-:B------:R-:W-:Y:S02]  /*1a00*/  HADD2.F32 R19, -RZ, R38.reuse.H0_H0 ;  /* 0x20000026ff137230 */ /* 0x100fe40000004100 */
[----:B------:R-:W-:Y:S01]  /*1a10*/  FADD.FTZ R12, -R10, R13 ;  /* 0x0000000d0a0c7221 */ /* 0x000fe20000010100 */
[----:B------:R-:W-:Y:S02]  /*1a20*/  HADD2.F32 R23, -RZ, R38.H1_H1 ;  /* 0x30000026ff177230 */ /* 0x000fe40000004100 */
[----:B------:R-:W-:Y:S02]  /*1a30*/  HADD2.F32 R22, -RZ, R39.H0_H0 ;  /* 0x20000027ff167230 */ /* 0x000fe40000004100 */
[----:B------:R-:W-:Y:S01]  /*1a40*/  FMUL.FTZ R13, R12, R55 ;  /* 0x000000370c0d7220 */ /* 0x000fe20000410000 */
        /* <DEDUP_REMOVED lines=194> */
[----:B------:R-:W-:-:S03]  /*2670*/  FADD.FTZ R56, R56, R21 ;  /* 0x0000001538387221 */ /* 0x000fc60000010000 */
[----:B------:R-:W-:Y:S01]  /*2680*/  FFMA.FTZ R20, R20, R24, R13 ;  /* 0x0000001814147223 */ /* 0x000fe2000001000d */
[----:B------:R-:W-:Y:S02]  /*2690*/  HADD2.F32 R13, -RZ, R49.H0_H0 ;  /* 0x20000031ff0d7230 */ /* 0x000fe40000004100 */
[----:B------:R-:W-:Y:S01]  /*26a0*/  FADD.FTZ R56, R24, R56 ;  /* 0x0000003818387221 */ /* 0x000fe20000010000 */
        /* <DEDUP_REMOVED lines=47> */
[----:B------:R-:W-:Y:S01]  /*29a0*/  FMUL.FTZ R13, R13, R31 ;  /* 0x0000001f0d0d7220 */ /* 0x000fe20000410000 */
[----:B------:R-:W-:Y:S01]  /*29b0*/  FMUL.FTZ R31, R52, R17 ;  /* 0x00000011341f7220 */ /* 0x000fe20000410000 */
[----:B------:R-:W-:-:S03]  /*29c0*/  FADD.FTZ R26, -R10, R21 ;  /* 0x000000150a1a7221 */ /* 0x000fc60000010100 */
[----:B------:R-:W-:Y:S01]  /*29d0*/  FFMA.FTZ R25, R25, R31, R20 ;  /* 0x0000001f19197223 */ /* 0x000fe20000010014 */
[----:B------:R-:W-:Y:S01]  /*29e0*/  FMUL.FTZ R14, R26, R55 ;  /* 0x000000371a0e7220 */ /* 0x000fe20000410000 */
[----:B------:R-:W-:Y:S02]  /*29f0*/  HADD2.F32 R20, -RZ, R49.H1_H1 ;  /* 0x30000031ff147230 */ /* 0x000fe40000004100 */
[----:B------:R-:W-:Y:S01]  /*2a00*/  FADD.FTZ R31, R56, R31 ;  /* 0x0000001f381f7221 */ /* 0x000fe20000010000 */
[----:B------:R-:W-:-:S04]  /*2a10*/  FFMA.FTZ R24, R11, R14, R53 ;  /* 0x0000000e0b187223 */ /* 0x000fc80000010035 */
[----:B------:R-:W-:-:S06]  /*2a20*/  FMUL.FTZ R26, R24, -1.4426950216293334961 ;  /* 0xbfb8aa3b181a7820 */ /* 0x000fcc0000410000 */
[----:B------:R-:W0:Y:S02]  /*2a30*/  MUFU.EX2 R26, R26 ;  /* 0x0000001a001a7308 */ /* 0x000e240000000800 */
[----:B0-----:R-:W-:-:S06]  /*2a40*/  FADD.FTZ R21, R26, 1 ;  /* 0x3f8000001a157421 */ /* 0x001fcc0000010000 */
[----:B------:R-:W0:Y:S02]  /*2a50*/  MUFU.RCP R21, R21 ;  /* 0x0000001500157308 */ /* 0x000e240000001000 */
[----:B0-----:R-:W-:Y:S01]  /*2a60*/  FMUL.FTZ R17, R20, R21 ;  /* 0x0000001514117220 */ /* 0x001fe20000410000 */
[----:B------:R-:W-:Y:S01]  /*2a70*/  FADD.FTZ R20, -R21, 1 ;  /* 0x3f80000015147421 */ /* 0x000fe20000010100 */
[----:B------:R-:W-:Y:S01]  /*2a80*/  FMUL.FTZ R21, R11, R12 ;  /* 0x0000000c0b157220 */ /* 0x000fe20000410000 */
[----:B------:R-:W-:Y:S02]  /*2a90*/  FADD.FTZ R12, R27, R12 ;  /* 0x0000000c1b0c7221 */ /* 0x000fe40000010000 */
        /* <DEDUP_REMOVED lines=9> */
[----:B------:R-:W-:Y:S02]  /*2b30*/  FMUL.FTZ R23, R52, R13 ;  /* 0x0000000d34177220 */ /* 0x000fe40000410000 */
[----:B------:R-:W-:Y:S01]  /*2b40*/  FFMA.FTZ R16, R18, R21, R25 ;  /* 0x0000001512107223 */ /* 0x000fe20000010019 */
[----:B------:R-:W-:-:S03]  /*2b50*/  FADD.FTZ R20, R21, R20 ;  /* 0x0000001415147221 */ /* 0x000fc60000010000 */
[----:B------:R-:W-:Y:S01]  /*2b60*/  FFMA.FTZ R21, R19, R23, R16 ;  /* 0x0000001713157223 */ /* 0x000fe20000010010 */
[----:B------:R-:W-:Y:S01]  /*2b70*/  FADD.FTZ R20, R20, R23 ;  /* 0x0000001714147221 */ /* 0x000fe20000010000 */
[----:B------:R-:W-:Y:S02]  /*2b80*/  FADD.FTZ R23, R12, R17 ;  /* 0x000000110c177221 */ /* 0x000fe40000010000 */
[----:B------:R-:W-:Y:S01]  /*2b90*/  FFMA.FTZ R18, R14, R15, R21 ;  /* 0x0000000f0e127223 */ /* 0x000fe20000010015 */
[----:B------:R-:W-:Y:S01]  /*2ba0*/  FADD.FTZ R15, R15, R20 ;  /* 0x000000140f0f7221 */ /* 0x000fe20000010000 */
[----:B------:R-:W-:Y:S01]  /*2bb0*/  FFMA.FTZ R20, R19, R13, R22 ;  /* 0x0000000d13147223 */ /* 0x000fe20000010016 */
[----:B------:R-:W-:Y:S01]  /*2bc0*/  FADD.FTZ R22, R30, R13 ;  /* 0x0000000d1e167221 */ /* 0x000fe20000010000 */
[----:B------:R-:W-:-:S07]  /*2bd0*/  FFMA.FTZ R21, R14, R17, R29 ;  /* 0x000000110e157223 */ /* 0x000fce000001001d */
.L_x_874:
        /* <DEDUP_REMOVED lines=44> */
.L_x_876:
[----:B------:R-:W-:Y:S05]  /*2ea0*/  BSYNC.RECONVERGENT B0 ;  /* 0x0000000000007941 */ /* 0x000fea0003800200 */
.L_x_875:
[----:B------:R-:W-:Y:S06]  /*2eb0*/  BAR.SYNC.DEFER_BLOCKING 0x0 ;  /* 0x0000000000007b1d */ /* 0x000fec0000010000 */
[----:B------:R-:W-:Y:S04]  /*2ec0*/  BSSY.RECONVERGENT B0, `(.L_x_877) ;  /* 0x0000029000007945 */ /* 0x000fe80003800200 */
[----:B------:R-:W-:Y:S05]  /*2ed0*/  @P1 BRA `(.L_x_878) ;  /* 0x00000000009c1947 */ /* 0x000fea0003800000 */
[----:B------:R-:W-:-:S09]  /*2ee0*/  ULEA UR5, UR7, UR6, 0x18 ;  /* 0x0000000607057291 */ /* 0x000fd2000f8ec0ff */
[----:B--23--:R-:W2:Y:S04]  /*2ef0*/  LDS.64 R14, [UR5+0x18] ;  /* 0x00001805ff0e7984 */ /* 0x00cea80008000a00 */
[----:B-1----:R-:W1:Y:S04]  /*2f00*/  LDS.128 R16, [UR5+0x20] ;  /* 0x00002005ff107984 */ /* 0x002e680008000c00 */
[----:B------:R-:W3:Y:S01]  /*2f10*/  LDS.128 R24, [UR5+0x30] ;  /* 0x00003005ff187984 */ /* 0x000ee20008000c00 */
        /* <DEDUP_REMOVED lines=35> */
.L_x_878:
[----:B------:R-:W-:Y:S05]  /*3150*/  BSYNC.RECONVERGENT B0 ;  /* 0x0000000000007941 */ /* 0x000fea0003800200 */
.L_x_877:
[----:B------:R-:W-:Y:S01]  /*3160*/  BAR.SYNC.DEFER_BLOCKING 0x0 ;  /* 0x0000000000007b1d */ /* 0x000fe20000010000 */
[----:B------:R-:W-:-:S05]  /*3170*/  LEA R57, R57, R2, 0x5 ;  /* 0x0000000239397211 */ /* 0x000fca00078e28ff */
[----:B------:R-:W-:Y:S04]  /*3180*/  BSSY.RECONVERGENT B0, `(.L_x_879) ;  /* 0x000004d000007945 */ /* 0x000fe80003800200 */
[----:B------:R-:W-:Y:S05]  /*3190*/  @P0 BRA `(.L_x_880) ;  /* 0x00000004002c0947 */ /* 0x000fea0003800000 */
[----:B------:R-:W2:Y:S04]  /*31a0*/  LDS.128 R24, [R56+0x200] ;  /* 0x0002000038187984 */ /* 0x000ea80000000c00 */
[----:B------:R-:W4:Y:S04]  /*31b0*/  LDS.128 R28, [R56+0x400] ;  /* 0x00040000381c7984 */ /* 0x000f280000000c00 */
[----:B-1----:R-:W1:Y:S01]  /*31c0*/  LDS.128 R16, [R56+0x600] ;  /* 0x0006000038107984 */ /* 0x002e620000000c00 */
[----:B--2---:R-:W-:Y:S01]  /*31d0*/  FADD.FTZ R15, R20, R24 ;  /* 0x00000018140f7221 */ /* 0x004fe20000010000 */
[----:B---3--:R-:W-:Y:S01]  /*31e0*/  FADD.FTZ R14, R21, R25 ;  /* 0x00000019150e7221 */ /* 0x008fe20000010000 */
[----:B------:R-:W-:Y:S01]  /*31f0*/  FADD.FTZ R21, R22, R26 ;  /* 0x0000001a16157221 */ /* 0x000fe20000010000 */
[----:B------:R-:W-:Y:S01]  /*3200*/  FADD.FTZ R20, R23, R27 ;  /* 0x0000001b17147221 */ /* 0x000fe20000010000 */
[----:B----4-:R-:W-:Y:S01]  /*3210*/  FADD.FTZ R15, R15, R28 ;  /* 0x0000001c0f0f7221 */ /* 0x010fe20000010000 */
[----:B------:R-:W-:Y:S01]  /*3220*/  FADD.FTZ R14, R14, R29 ;  /* 0x0000001d0e0e7221 */ /* 0x000fe20000010000 */
[----:B------:R-:W-:Y:S01]  /*3230*/  FADD.FTZ R29, R21, R30 ;  /* 0x0000001e151d7221 */ /* 0x000fe20000010000 */
[----:B------:R-:W-:Y:S01]  /*3240*/  FADD.FTZ R28, R20, R31 ;  /* 0x0000001f141c7221 */ /* 0x000fe20000010000 */
[----:B------:R-:W-:Y:S01]  /*3250*/  LDS.128 R24, [R56+0xa00] ;  /* 0x000a000038187984 */ /* 0x000fe20000000c00 */
[----:B-1----:R-:W-:Y:S01]  /*3260*/  FADD.FTZ R15, R15, R16 ;  /* 0x000000100f0f7221 */ /* 0x002fe20000010000 */
[----:B------:R-:W-:Y:S01]  /*3270*/  FADD.FTZ R14, R14, R17 ;  /* 0x000000110e0e7221 */ /* 0x000fe20000010000 */
[----:B------:R-:W-:Y:S01]  /*3280*/  FADD.FTZ R29, R29, R18 ;  /* 0x000000121d1d7221 */ /* 0x000fe20000010000 */
[----:B------:R-:W1:Y:S01]  /*3290*/  LDS.128 R20, [R56+0x800] ;  /* 0x0008000038147984 */ /* 0x000e620000000c00 */
[----:B------:R-:W-:-:S03]  /*32a0*/  FADD.FTZ R28, R28, R19 ;  /* 0x000000131c1c7221 */ /* 0x000fc60000010000 */
[----:B------:R-:W2:Y:S01]  /*32b0*/  LDS.128 R16, [R56+0xc00] ;  /* 0x000c000038107984 */ /* 0x000ea20000000c00 */
[----:B-1----:R-:W-:Y:S01]  /*32c0*/  FADD.FTZ R15, R15, R20 ;  /* 0x000000140f0f7221 */ /* 0x002fe20000010000 */
[----:B------:R-:W-:Y:S01]  /*32d0*/  FADD.FTZ R14, R14, R21 ;  /* 0x000000150e0e7221 */ /* 0x000fe20000010000 */
[----:B------:R-:W-:Y:S01]  /*32e0*/  FADD.FTZ R29, R29, R22 ;  /* 0x000000161d1d7221 */ /* 0x000fe20000010000 */
[----:B------:R-:W-:Y:S01]  /*32f0*/  FADD.FTZ R28, R28, R23 ;  /* 0x000000171c1c7221 */ /* 0x000fe20000010000 */
[----:B------:R-:W-:Y:S01]  /*3300*/  FADD.FTZ R15, R15, R24 ;  /* 0x000000180f0f7221 */ /* 0x000fe20000010000 */
[----:B------:R-:W1:Y:S01]  /*3310*/  LDS.128 R20, [R56+0xe00] ;  /* 0x000e000038147984 */ /* 0x000e620000000c00 */
[----:B------:R-:W-:Y:S01]  /*3320*/  FADD.FTZ R14, R14, R25 ;  /* 0x000000190e0e7221 */ /* 0x000fe20000010000 */
[----:B------:R-:W-:Y:S01]  /*3330*/  FADD.FTZ R29, R29, R26 ;  /* 0x0000001a1d1d7221 */ /* 0x000fe20000010000 */
[----:B------:R-:W-:Y:S01]  /*3340*/  FADD.FTZ R28, R28, R27 ;  /* 0x0000001b1c1c7221 */ /* 0x000fe20000010000 */
[----:B--2---:R-:W-:Y:S01]  /*3350*/  FADD.FTZ R15, R15, R16 ;  /* 0x000000100f0f7221 */ /* 0x004fe20000010000 */
        /* <DEDUP_REMOVED lines=47> */
.L_x_880:
[----:B------:R-:W-:Y:S05]  /*3650*/  BSYNC.RECONVERGENT B0 ;  /* 0x0000000000007941 */ /* 0x000fea0003800200 */
.L_x_879:
        /* <DEDUP_REMOVED lines=28> */
.L_x_882:
[----:B------:R-:W-:Y:S05]  /*3820*/  BSYNC.RECONVERGENT B0 ;  /* 0x0000000000007941 */ /* 0x000fea0003800200 */
.L_x_881:
[----:B------:R-:W-:Y:S05]  /*3830*/  @!P3 BRA `(.L_x_883) ;  /* 0x000000080090b947 */ /* 0x000fea0003800000 */
[----:B------:R-:W5:Y:S01]  /*3840*/  LDC.64 R30, c[0x0][0x3d0] ;  /* 0x0000f400ff1e7b82 */ /* 0x000f620000000a00 */
[----:B--2-4-:R-:W-:Y:S02]  /*3850*/  LOP3.LUT R15, R42, 0x1, RZ, 0xc0, !PT ;  /* 0x000000012a0f7812 */ /* 0x014fe400078ec0ff */
[----:B------:R-:W-:-:S03]  /*3860*/  ISETP.GE.U32.AND P3, PT, R5, 0x8, PT ;  /* 0x000000080500780c */ /* 0x000fc60003f66070 */
[----:B------:R-:W-:-:S04]  /*3870*/  IMAD R17, R15, R4, RZ ;  /* 0x000000040f117224 */ /* 0x000fc800078e02ff */
[----:B---3--:R-:W-:-:S05]  /*3880*/  IMAD R14, R17, R5, RZ ;  /* 0x00000005110e7224 */ /* 0x008fca00078e02ff */
[----:B------:R-:W-:-:S05]  /*3890*/  SHF.L.U32 R15, R14, 0x1, RZ ;  /* 0x000000010e0f7819 */ /* 0x000fca00000006ff */
[----:B-----5:R-:W-:Y:S01]  /*38a0*/  IMAD.WIDE R30, R15, 0x4, R30 ;  /* 0x000000040f1e7825 */ /* 0x020fe200078e021e */
[----:B------:R-:W-:Y:S06]  /*38b0*/  @P1 BRA `(.L_x_884) ;  /* 0x0000000000501947 */ /* 0x000fec0003800000 */
[----:B------:R-:W2:Y:S01]  /*38c0*/  LDC.64 R14, c[0x0][0x3c8] ;  /* 0x0000f200ff0e7b82 */ /* 0x000ea20000000a00 */
[----:B-1----:R-:W-:Y:S01]  /*38d0*/  LOP3.LUT P0, R18, R42, 0x2, RZ, 0xc0, !PT ;  /* 0x000000022a127812 */ /* 0x002fe2000780c0ff */
[----:B------:R-:W-:Y:S01]  /*38e0*/  IMAD R19, R4, UR10, R0 ;  /* 0x0000000a04137c24 */ /* 0x000fe2000f8e0200 */
[----:B------:R-:W-:Y:S02]  /*38f0*/  IADD3 R17, PT, PT, R17, R0, RZ ;  /* 0x0000000011117210 */ /* 0x000fe40007ffe0ff */
[----:B------:R-:W-:-:S04]  /*3900*/  SEL R21, R5, RZ, !P0 ;  /* 0x000000ff05157207 */ /* 0x000fc80004000000 */
[----:B------:R-:W-:Y:S01]  /*3910*/  ISETP.NE.AND P0, PT, R21, -0x1, PT ;  /* 0xffffffff1500780c */ /* 0x000fe20003f05270 */
[----:B--2---:R-:W-:-:S04]  /*3920*/  IMAD.WIDE.U32 R14, R17, 0x4, R14 ;  /* 0x00000004110e7825 */ /* 0x004fc800078e000e */
        /* <DEDUP_REMOVED lines=8> */
.L_x_885:
[----:B--2---:R-:W2:Y:S04]  /*39b0*/  LDG.E.STRONG.GPU R16, desc[UR8][R14.64] ;  /* 0x000000080e107981 */ /* 0x004ea8000c1ef900 */
[----:B--2---:R-:W-:Y:S01]  /*39c0*/  CCTL.IVALL ;  /* 0x00000000ff00798f */ /* 0x004fe20002000000 */
[----:B------:R-:W-:Y:S05]  /*39d0*/  YIELD ;  /* 0x0000000000007946 */ /* 0x000fea0003800000 */
[----:B------:R-:W-:-:S13]  /*39e0*/  ISETP.NE.AND P0, PT, R16, R21, PT ;  /* 0x000000151000720c */ /* 0x000fda0003f05270 */
[----:B------:R-:W-:Y:S05]  /*39f0*/  @P0 BRA `(.L_x_885) ;  /* 0xfffffffc00ec0947 */ /* 0x000fea000383ffff */
.L_x_884:
[----:B------:R-:W-:Y:S05]  /*3a00*/  WARPSYNC.ALL ;  /* 0x0000000000007948 */ /* 0x000fea0003800000 */
[----:B------:R-:W-:Y:S01]  /*3a10*/  BAR.SYNC.DEFER_BLOCKING 0x0 ;  /* 0x0000000000007b1d */ /* 0x000fe20000010000 */
[----:B------:R-:W-:-:S05]  /*3a20*/  HFMA2 R23, -RZ, RZ, 0, 0 ;  /* 0x00000000ff177431 */ /* 0x000fca00000001ff */
[----:B------:R-:W-:Y:S05]  /*3a30*/  @!P3 BRA `(.L_x_886) ;  /* 0x000000040018b947 */ /* 0x000fea0003800000 */
[CC--:B------:R-:W-:Y:S01]  /*3a40*/  LEA R29, R4.reuse, R0.reuse, 0x1 ;  /* 0x00000000041d7211 */ /* 0x0c0fe200078e08ff */
[C-C-:B------:R-:W-:Y:S01]  /*3a50*/  IMAD R28, R4.reuse, 0x6, R0.reuse ;  /* 0x00000006041c7824 */ /* 0x140fe200078e0200 */
[C---:B------:R-:W-:Y:S01]  /*3a60*/  LEA R24, R4.reuse, R0, 0x2 ;  /* 0x0000000004187211 */ /* 0x040fe200078e10ff */
[--C-:B------:R-:W-:Y:S01]  /*3a70*/  IMAD R27, R4, 0x3, R0.reuse ;  /* 0x00000003041b7824 */ /* 0x100fe200078e0200 */
[----:B------:R-:W-:Y:S01]  /*3a80*/  IADD3 R20, PT, PT, R0, R4, RZ ;  /* 0x0000000400147210 */ /* 0x000fe20007ffe0ff */
[C-C-:B------:R-:W-:Y:S01]  /*3a90*/  IMAD R26, R4.reuse, 0x5, R0.reuse ;  /* 0x00000005041a7824 */ /* 0x140fe200078e0200 */
[----:B------:R-:W-:Y:S01]  /*3aa0*/  MOV R21, RZ ;  /* 0x000000ff00157202 */ /* 0x000fe20000000f00 */
[----:B------:R-:W-:Y:S01]  /*3ab0*/  IMAD R25, R4, 0x7, R0 ;  /* 0x0000000704197824 */ /* 0x000fe200078e0200 */
[----:B------:R-:W-:Y:S01]  /*3ac0*/  MOV R22, R0 ;  /* 0x0000000000167202 */ /* 0x000fe20000000f00 */
[----:B------:R-:W-:Y:S01]  /*3ad0*/  UIADD3 UR5, UPT, UPT, -UR10, URZ, URZ ;  /* 0x000000ff0a057290 */ /* 0x000fe2000fffe1ff */
[----:B------:R-:W-:-:S11]  /*3ae0*/  LOP3.LUT R23, R5, 0x7ffffff8, RZ, 0xc0, !PT ;  /* 0x7ffffff805177812 */ /* 0x000fd600078ec0ff */
.L_x_887:
[----:B------:R-:W-:Y:S02]  /*3af0*/  ISETP.EQ.OR P0, PT, RZ, UR5, P1 ;  /* 0x00000005ff007c0c */ /* 0x000fe40008f02670 */
[----:B--2---:R-:W-:-:S04]  /*3b00*/  IADD3 R14, PT, PT, R21, 0x1, RZ ;  /* 0x00000001150e7810 */ /* 0x004fc80007ffe0ff */
[----:B------:R-:W-:-:S07]  /*3b10*/  ISETP.EQ.OR P4, PT, R14, UR10, P1 ;  /* 0x0000000a0e007c0c */ /* 0x000fce0008f82670 */
[----:B------:R-:W-:-:S06]  /*3b20*/  @!P0 IMAD.WIDE.U32 R14, R22, 0x8, R30 ;  /* 0x00000008160e8825 */ /* 0x000fcc00078e001e */
[----:B------:R-:W0:Y:S01]  /*3b30*/  @!P0 LDG.E.64 R14, desc[UR8][R14.64] ;  /* 0x000000080e0e8981 */ /* 0x000e22000c1e1b00 */
[----:B-1----:R-:W-:-:S06]  /*3b40*/  @!P4 IMAD.WIDE.U32 R18, R20, 0x8, R30 ;  /* 0x000000081412c825 */ /* 0x002fcc00078e001e */
[----:B------:R-:W2:Y:S01]  /*3b50*/  @!P4 LDG.E.64 R18, desc[UR8][R18.64] ;  /* 0x000000081212c981 */ /* 0x000ea2000c1e1b00 */
[C---:B------:R-:W-:Y:S02]  /*3b60*/  IADD3 R16, PT, PT, R21.reuse, 0x2, RZ ;  /* 0x0000000215107810 */ /* 0x040fe40007ffe0ff */
[C---:B------:R-:W-:Y:S02]  /*3b70*/  IADD3 R56, PT, PT, R21.reuse, 0x4, RZ ;  /* 0x0000000415387810 */ /* 0x040fe40007ffe0ff */
[----:B------:R-:W-:Y:S02]  /*3b80*/  ISETP.EQ.OR P6, PT, R16, UR10, P1 ;  /* 0x0000000a10007c0c */ /* 0x000fe40008fc2670 */
[----:B------:R-:W-:-:S04]  /*3b90*/  IADD3 R16, PT, PT, R21, 0x3, RZ ;  /* 0x0000000315107810 */ /* 0x000fc80007ffe0ff */
[----:B------:R-:W-:-:S07]  /*3ba0*/  ISETP.EQ.OR P3, PT, R16, UR10, P1 ;  /* 0x0000000a10007c0c */ /* 0x000fce0008f62670 */
[----:B------:R-:W-:-:S06]  /*3bb0*/  @!P6 IMAD.WIDE.U32 R16, R29, 0x8, R30 ;  /* 0x000000081d10e825 */ /* 0x000fcc00078e001e */
[----:B------:R-:W3:Y:S01]  /*3bc0*/  @!P6 LDG.E.64 R16, desc[UR8][R16.64] ;  /* 0x000000081010e981 */ /* 0x000ee2000c1e1b00 */
[----:B0-----:R-:W-:Y:S01]  /*3bd0*/  @!P0 FADD.FTZ R12, R12, R14 ;  /* 0x0000000e0c0c8221 */ /* 0x001fe20000010000 */
[----:B------:R-:W-:Y:S01]  /*3be0*/  @!P0 FADD.FTZ R13, R13, R15 ;  /* 0x0000000f0d0d8221 */ /* 0x000fe20000010000 */
[----:B------:R-:W-:Y:S01]  /*3bf0*/  @!P3 IMAD.WIDE.U32 R14, R27, 0x8, R30 ;  /* 0x000000081b0eb825 */ /* 0x000fe200078e001e */
[----:B------:R-:W-:-:S03]  /*3c00*/  ISETP.EQ.OR P0, PT, R56, UR10, P1 ;  /* 0x0000000a38007c0c */ /* 0x000fc60008f02670 */
[----:B--2---:R-:W-:Y:S02]  /*3c10*/  @!P4 FADD.FTZ R12, R12, R18 ;  /* 0x000000120c0cc221 */ /* 0x004fe40000010000 */
[----:B------:R-:W2:Y:S01]  /*3c20*/  @!P3 LDG.E.64 R14, desc[UR8][R14.64] ;  /* 0x000000080e0eb981 */ /* 0x000ea2000c1e1b00 */
[----:B------:R-:W-:-:S07]  /*3c30*/  @!P4 FADD.FTZ R13, R13, R19 ;  /* 0x000000130d0dc221 */ /* 0x000fce0000010000 */
[----:B------:R-:W-:-:S06]  /*3c40*/  @!P0 IMAD.WIDE.U32 R18, R24, 0x8, R30 ;  /* 0x0000000818128825 */ /* 0x000fcc00078e001e */
[----:B------:R-:W4:Y:S01]  /*3c50*/  @!P0 LDG.E.64 R18, desc[UR8][R18.64] ;  /* 0x0000000812128981 */ /* 0x000f22000c1e1b00 */
[----:B------:R-:W-:Y:S01]  /*3c60*/  IADD3 R56, PT, PT, R21, 0x5, RZ ;  /* 0x0000000515387810 */ /* 0x000fe20007ffe0ff */
[----:B---3--:R-:W-:Y:S01]  /*3c70*/  @!P6 FADD.FTZ R12, R12, R16 ;  /* 0x000000100c0ce221 */ /* 0x008fe20000010000 */
[----:B------:R-:W-:Y:S02]  /*3c80*/  @!P6 FADD.FTZ R13, R13, R17 ;  /* 0x000000110d0de221 */ /* 0x000fe40000010000 */
[----:B------:R-:W-:Y:S02]  /*3c90*/  ISETP.EQ.OR P6, PT, R56, UR10, P1 ;  /* 0x0000000a38007c0c */ /* 0x000fe40008fc2670 */
[----:B------:R-:W-:-:S04]  /*3ca0*/  IADD3 R16, PT, PT, R21, 0x6, RZ ;  /* 0x0000000615107810 */ /* 0x000fc80007ffe0ff */
[----:B------:R-:W-:-:S13]  /*3cb0*/  ISETP.EQ.OR P4, PT, R16, UR10, P1 ;  /* 0x0000000a10007c0c */ /* 0x000fda0008f82670 */
[----:B------:R-:W-:-:S06]  /*3cc0*/  @!P4 IMAD.WIDE.U32 R16, R28, 0x8, R30 ;  /* 0x000000081c10c825 */ /* 0x000fcc00078e001e */
[----:B------:R-:W3:Y:S01]  /*3cd0*/  @!P4 LDG.E.64 R16, desc[UR8][R16.64] ;  /* 0x000000081010c981 */ /* 0x000ee2000c1e1b00 */
[----:B--2---:R-:W-:Y:S01]  /*3ce0*/  @!P3 FADD.FTZ R12, R12, R14 ;  /* 0x0000000e0c0cb221 */ /* 0x004fe20000010000 */
[----:B------:R-:W-:Y:S01]  /*3cf0*/  IADD3 R14, PT, PT, R21, 0x7, RZ ;  /* 0x00000007150e7810 */ /* 0x000fe20007ffe0ff */
[----:B------:R-:W-:-:S03]  /*3d00*/  @!P3 FADD.FTZ R13, R13, R15 ;  /* 0x0000000f0d0db221 */ /* 0x000fc60000010000 */
[----:B------:R-:W-:Y:S01]  /*3d10*/  ISETP.EQ.OR P3, PT, R14, UR10, P1 ;  /* 0x0000000a0e007c0c */ /* 0x000fe20008f62670 */
[----:B------:R-:W-:-:S06]  /*3d20*/  @!P6 IMAD.WIDE.U32 R14, R26, 0x8, R30 ;  /* 0x000000081a0ee825 */ /* 0x000fcc00078e001e */
[----:B------:R-:W2:Y:S01]  /*3d30*/  @!P6 LDG.E.64 R14, desc[UR8][R14.64] ;  /* 0x000000080e0ee981 */ /* 0x000ea2000c1e1b00 */
        /* <DEDUP_REMOVED lines=15> */
[----:B--2---:R-:W-:Y:S01]  /*3e30*/  @!P6 FADD.FTZ R12, R12, R14 ;  /* 0x0000000e0c0ce221 */ /* 0x004fe20000010000 */
[----:B------:R-:W-:-:S03]  /*3e40*/  @!P6 FADD.FTZ R13, R13, R15 ;  /* 0x0000000f0d0de221 */ /* 0x000fc60000010000 */
[----:B---3--:R-:W-:Y:S01]  /*3e50*/  @!P4 FADD.FTZ R12, R12, R16 ;  /* 0x000000100c0cc221 */ /* 0x008fe20000010000 */
[----:B------:R-:W-:-:S03]  /*3e60*/  @!P4 FADD.FTZ R13, R13, R17 ;  /* 0x000000110d0dc221 */ /* 0x000fc60000010000 */
[----:B----4-:R-:W-:Y:S01]  /*3e70*/  @!P3 FADD.FTZ R12, R12, R18 ;  /* 0x000000120c0cb221 */ /* 0x010fe20000010000 */
[----:B------:R-:W-:Y:S01]  /*3e80*/  @!P3 FADD.FTZ R13, R13, R19 ;  /* 0x000000130d0db221 */ /* 0x000fe20000010000 */
[----:B------:R-:W-:Y:S06]  /*3e90*/  @P0 BRA `(.L_x_887) ;  /* 0xfffffffc00140947 */ /* 0x000fec000383ffff */
.L_x_886:
[----:B--2---:R-:W-:-:S13]  /*3ea0*/  LOP3.LUT P0, R14, R5, 0x7, RZ, 0xc0, !PT ;  /* 0x00000007050e7812 */ /* 0x004fda000780c0ff */
        /* <DEDUP_REMOVED lines=24> */
[----:B-1----:R-:W-:-:S06]  /*4030*/  @!P6 IMAD.WIDE.U32 R18, R21, 0x8, R30 ;  /* 0x000000081512e825 */ /* 0x002fcc00078e001e */
        /* <DEDUP_REMOVED lines=8> */
.L_x_888:
[----:B------:R-:W-:Y:S05]  /*40c0*/  @!P0 BRA `(.L_x_883) ;  /* 0x00000000006c8947 */ /* 0x000fea0003800000 */
[----:B------:R-:W-:Y:S02]  /*40d0*/  ISETP.NE.AND P0, PT, R20, 0x1, PT ;  /* 0x000000011400780c */ /* 0x000fe40003f05270 */
[----:B-1----:R-:W-:-:S11]  /*40e0*/  LOP3.LUT R18, R5, 0x1, RZ, 0xc0, !PT ;  /* 0x0000000105127812 */ /* 0x002fd600078ec0ff */
        /* <DEDUP_REMOVED lines=15> */
.L_x_889:
        /* <DEDUP_REMOVED lines=9> */
.L_x_890:
[----:B------:R-:W-:Y:S05]  /*4270*/  BSYNC.RECONVERGENT B0 ;  /* 0x0000000000007941 */ /* 0x000fea0003800200 */
.L_x_883:
[----:B------:R-:W5:Y:S01]  /*4280*/  S2UR UR6, SR_CgaCtaId ;  /* 0x00000000000679c3 */ /* 0x000f620000008800 */
[----:B------:R-:W-:Y:S01]  /*4290*/  UMOV UR5, 0x400 ;  /* 0x0000040000057882 */ /* 0x000fe20000000000 */
[----:B------:R-:W0:Y:S01]  /*42a0*/  LDCU.64 UR12, c[0x0][0x400] ;  /* 0x00008000ff0c77ac */ /* 0x000e220008000a00 */
[----:B---34-:R-:W-:Y:S01]  /*42b0*/  SHF.R.U32.HI R14, RZ, 0x5, R2 ;  /* 0x00000005ff0e7819 */ /* 0x018fe20000011602 */
[----:B------:R-:W-:Y:S02]  /*42c0*/  HADD2.F32 R23, -RZ, R34.H0_H0 ;  /* 0x20000022ff177230 */ /* 0x000fe40000004100 */
[----:B-1----:R-:W-:Y:S02]  /*42d0*/  HADD2.F32 R18, -RZ, R38.H1_H1 ;  /* 0x30000026ff127230 */ /* 0x002fe40000004100 */
[----:B--2---:R-:W1:Y:S01]  /*42e0*/  LDC R15, c[0x0][0x41c] ;  /* 0x00010700ff0f7b82 */ /* 0x004e620000000800 */
[----:B------:R-:W-:Y:S02]  /*42f0*/  HADD2.F32 R31, -RZ, R34.H1_H1 ;  /* 0x30000022ff1f7230 */ /* 0x000fe40000004100 */
[----:B------:R-:W-:Y:S01]  /*4300*/  FADD.FTZ R24, -R10, R23 ;  /* 0x000000170a187221 */ /* 0x000fe20000010100 */
[----:B------:R-:W-:-:S02]  /*4310*/  HADD2.F32 R22, -RZ, R36.H1_H1 ;  /* 0x30000024ff167230 */ /* 0x000fc40000004100 */
[----:B------:R-:W-:Y:S02]  /*4320*/  HADD2.F32 R20, -RZ, R36.H0_H0 ;  /* 0x20000024ff147230 */ /* 0x000fe40000004100 */
[C---:B------:R-:W-:Y:S01]  /*4330*/  FADD.FTZ R36, -R10.reuse, R18 ;  /* 0x000000120a247221 */ /* 0x040fe20000010100 */
[----:B------:R-:W-:Y:S02]  /*4340*/  HADD2.F32 R21, -RZ, R32.H0_H0 ;  /* 0x20000020ff157230 */ /* 0x000fe40000004100 */
[C---:B------:R-:W-:Y:S01]  /*4350*/  FADD.FTZ R23, -R10.reuse, R31 ;  /* 0x0000001f0a177221 */ /* 0x040fe20000010100 */
[----:B------:R-:W-:Y:S02]  /*4360*/  HADD2.F32 R16, -RZ, R38.H0_H0 ;  /* 0x20000026ff107230 */ /* 0x000fe40000004100 */
[C---:B------:R-:W-:Y:S01]  /*4370*/  FADD.FTZ R34, -R10.reuse, R20 ;  /* 0x000000140a227221 */ /* 0x040fe20000010100 */
[----:B------:R-:W-:Y:S02]  /*4380*/  HADD2.F32 R29, -RZ, R32.H1_H1 ;  /* 0x30000020ff1d7230 */ /* 0x000fe40000004100 */
[----:B------:R-:W-:Y:S01]  /*4390*/  FADD.FTZ R32, -R10, R22 ;  /* 0x000000160a207221 */ /* 0x000fe20000010100 */
[----:B------:R-:W-:-:S02]  /*43a0*/  HADD2.F32 R19, -RZ, R46.H0_H0 ;  /* 0x2000002eff137230 */ /* 0x000fc40000004100 */
[C---:B------:R-:W-:Y:S01]  /*43b0*/  FADD.FTZ R22, -R10.reuse, R21 ;  /* 0x000000150a167221 */ /* 0x040fe20000010100 */
[--C-:B------:R-:W-:Y:S01]  /*43c0*/  HADD2.F32 R25, -RZ, R40.reuse.H0_H0 ;  /* 0x20000028ff197230 */ /* 0x100fe20000004100 */
[----:B-----5:R-:W-:Y:S01]  /*43d0*/  ULEA UR5, UR6, UR5, 0x18 ;  /* 0x0000000506057291 */ /* 0x020fe2000f8ec0ff */
[----:B------:R-:W-:Y:S01]  /*43e0*/  HADD2.F32 R57, -RZ, R40.H1_H1 ;  /* 0x30000028ff397230 */ /* 0x000fe20000004100 */
[----:B------:R-:W2:Y:S01]  /*43f0*/  LDCU UR6, c[0x0][0x42c] ;  /* 0x00008580ff0677ac */ /* 0x000ea20008000800 */
[----:B------:R-:W-:Y:S02]  /*4400*/  HADD2.F32 R27, -RZ, R46.H1_H1 ;  /* 0x3000002eff1b7230 */ /* 0x000fe40000004100 */
[C---:B------:R-:W-:Y:S01]  /*4410*/  FADD.FTZ R38, -R10.reuse, R16 ;  /* 0x000000100a267221 */ /* 0x040fe20000010100 */
[--C-:B------:R-:W-:Y:S02]  /*4420*/  HADD2.F32 R26, -RZ, R48.reuse.H0_H0 ;  /* 0x20000030ff1a7230 */ /* 0x100fe40000004100 */
[----:B------:R-:W-:Y:S01]  /*4430*/  FADD.FTZ R21, -R10, R29 ;  /* 0x0000001d0a157221 */ /* 0x000fe20000010100 */
[----:B------:R-:W-:-:S02]  /*4440*/  HADD2.F32 R48, -RZ, R48.H1_H1 ;  /* 0x30000030ff307230 */ /* 0x000fc40000004100 */
        /* <DEDUP_REMOVED lines=45> */
[----:B-1----:R-:W-:Y:S01]  /*4720*/  FMUL.FTZ R12, R12, R57 ;  /* 0x000000390c0c7220 */ /* 0x002fe20000410000 */
[----:B------:R-:W-:Y:S02]  /*4730*/  FADD.FTZ R57, -R57, 1 ;  /* 0x3f80000039397421 */ /* 0x000fe40000010100 */
[----:B------:R-:W-:Y:S02]  /*4740*/  FMUL.FTZ R13, R13, R50 ;  /* 0x000000320d0d7220 */ /* 0x000fe40000410000 */
[----:B------:R-:W-:-:S04]  /*4750*/  FFMA.FTZ R39, R46, R57, 1 ;  /* 0x3f8000002e277423 */ /* 0x000fc80000010039 */
[----:B------:R-:W-:-:S07]  /*4760*/  FMUL.FTZ R12, R12, R39 ;  /* 0x000000270c0c7220 */ /* 0x000fce0000410000 */
.L_x_891:
[C-C-:B------:R-:W-:Y:S01]  /*4770*/  FFMA.FTZ R17, R27.reuse, R17, R28.reuse ;  /* 0x000000111b117223 */ /* 0x140fe2000001001c */
[----:B------:R-:W-:Y:S01]  /*4780*/  FFMA.FTZ R46, R27, R40, R28 ;  /* 0x000000281b2e7223 */ /* 0x000fe2000001001c */
[----:B------:R-:W-:Y:S01]  /*4790*/  BSSY.RECONVERGENT B0, `(.L_x_892) ;  /* 0x0000013000007945 */ /* 0x000fe20003800200 */
[----:B------:R-:W-:Y:S01]  /*47a0*/  FMUL.FTZ R39, R38, R55 ;  /* 0x0000003726277220 */ /* 0x000fe20000410000 */
[----:B------:R-:W-:Y:S01]  /*47b0*/  FFMA.FTZ R40, R52, R13, -R17 ;  /* 0x0000000d34287223 */ /* 0x000fe20000010811 */
[----:B------:R-:W-:Y:S01]  /*47c0*/  FFMA.FTZ R38, R11, R12, -R46 ;  /* 0x0000000c0b267223 */ /* 0x000fe2000001082e */
[----:B------:R-:W-:Y:S06]  /*47d0*/  @P0 BRA `(.L_x_893) ;  /* 0x0000000000380947 */ /* 0x000fec0003800000 */
[----:B------:R-:W0:Y:S01]  /*47e0*/  LDCU.64 UR14, c[0x0][0x3f8] ;  /* 0x00007f00ff0e77ac */ /* 0x000e220008000a00 */
[----:B------:R-:W-:Y:S01]  /*47f0*/  MOV R12, R58 ;  /* 0x0000003a000c7202 */ /* 0x000fe20000000f00 */
[----:B------:R-:W-:Y:S01]  /*4800*/  FMUL.FTZ R57, R40, R55 ;  /* 0x0000003728397220 */ /* 0x000fe20000410000 */
        /* <DEDUP_REMOVED lines=11> */
.L_x_893:
[----:B------:R-:W-:Y:S05]  /*48c0*/  BSYNC.RECONVERGENT B0 ;  /* 0x0000000000007941 */ /* 0x000fea0003800200 */
.L_x_892:
[--C-:B0-----:R-:W-:Y:S02]  /*48d0*/  HADD2.F32 R13, -RZ, R37.reuse.H0_H0 ;  /* 0x20000025ff0d7230 */ /* 0x101fe40000004100 */
[----:B------:R-:W-:Y:S01]  /*48e0*/  FFMA.FTZ R17, R27, R39, R28 ;  /* 0x000000271b117223 */ /* 0x000fe2000001001c */
        /* <DEDUP_REMOVED lines=21> */
.L_x_894:
        /* <DEDUP_REMOVED lines=21> */
.L_x_896:
[----:B------:R-:W-:Y:S05]  /*4b90*/  BSYNC.RECONVERGENT B0 ;  /* 0x0000000000007941 */ /* 0x000fea0003800200 */
.L_x_895:
        /* <DEDUP_REMOVED lines=23> */
.L_x_897:
        /* <DEDUP_REMOVED lines=18> */
.L_x_899:
[----:B------:R-:W-:Y:S05]  /*4e30*/  BSYNC.RECONVERGENT B0 ;  /* 0x0000000000007941 */ /* 0x000fea0003800200 */
.L_x_898:
        /* <DEDUP_REMOVED lines=23> */
.L_x_900:
        /* <DEDUP_REMOVED lines=20> */
.L_x_902:
[----:B------:R-:W-:Y:S05]  /*50f0*/  BSYNC.RECONVERGENT B0 ;  /* 0x0000000000007941 */ /* 0x000fea0003800200 */
.L_x_901:
[----:B------:R-:W-:Y:S01]  /*5100*/  UISETP.NE.AND UP0, UPT, UR11, URZ, UPT ;  /* 0x000000ff0b00728c */ /* 0x000fe2000bf05270 */
[----:B------:R-:W-:Y:S01]  /*5110*/  ISETP.GE.U32.AND P1, PT, R43, UR12, PT ;  /* 0x0000000c2b007c0c */ /* 0x000fe2000bf26070 */
[-C--:B------:R-:W-:Y:S01]  /*5120*/  FMUL.FTZ R32, R23, R55.reuse ;  /* 0x0000003717207220 */ /* 0x080fe20000410000 */
[----:B------:R-:W-:Y:S01]  /*5130*/  IADD3 R29, PT, PT, R14, 0x40, RZ ;  /* 0x000000400e1d7810 */ /* 0x000fe20007ffe0ff */
[-C--:B------:R-:W-:Y:S01]  /*5140*/  FMUL.FTZ R23, R22, R55.reuse ;  /* 0x0000003716177220 */ /* 0x080fe20000410000 */
[-C--:B------:R-:W-:Y:S01]  /*5150*/  FMUL.FTZ R22, R21, R55.reuse ;  /* 0x0000003715167220 */ /* 0x080fe20000410000 */
[----:B------:R-:W-:Y:S01]  /*5160*/  ISETP.GE.U32.AND P0, PT, R44, UR12, PT ;  /* 0x0000000c2c007c0c */ /* 0x000fe2000bf06070 */
[-C--:B------:R-:W-:Y:S01]  /*5170*/  FMUL.FTZ R35, R24, R55.reuse ;  /* 0x0000003718237220 */ /* 0x080fe20000410000 */
[-C--:B------:R-:W-:Y:S01]  /*5180*/  FMUL.FTZ R21, R20, R55.reuse ;  /* 0x0000003714157220 */ /* 0x080fe20000410000 */
[-C--:B------:R-:W-:Y:S01]  /*5190*/  FMUL.FTZ R18, R19, R55.reuse ;  /* 0x0000003713127220 */ /* 0x080fe20000410000 */
[----:B------:R-:W-:Y:S01]  /*51a0*/  ISETP.GE.AND.EX P3, PT, R8, UR13, PT, P1 ;  /* 0x0000000d08007c0c */ /* 0x000fe2000bf66310 */
[-C--:B0-----:R-:W-:Y:S01]  /*51b0*/  FMUL.FTZ R17, R15, R55.reuse ;  /* 0x000000370f117220 */ /* 0x081fe20000410000 */
[----:B------:R-:W-:Y:S01]  /*51c0*/  IADD3 R16, PT, PT, R14, 0x70, RZ ;  /* 0x000000700e107810 */ /* 0x000fe20007ffe0ff */
[----:B------:R-:W-:Y:S01]  /*51d0*/  FMUL.FTZ R10, R10, R55 ;  /* 0x000000370a0a7220 */ /* 0x000fe20000410000 */
[----:B------:R-:W-:Y:S01]  /*51e0*/  ISETP.GE.U32.AND P1, PT, R29, UR12, PT ;  /* 0x0000000c1d007c0c */ /* 0x000fe2000bf26070 */
[C-C-:B------:R-:W-:Y:S01]  /*51f0*/  FFMA.FTZ R13, R27.reuse, R35, R28.reuse ;  /* 0x000000231b0d7223 */ /* 0x140fe2000001001c */
[----:B------:R-:W-:Y:S01]  /*5200*/  SHF.R.S32.HI R12, RZ, 0x1f, R29 ;  /* 0x0000001fff0c7819 */ /* 0x000fe2000001141d */
[--C-:B------:R-:W-:Y:S01]  /*5210*/  FFMA.FTZ R14, R27, R32, R28.reuse ;  /* 0x000000201b0e7223 */ /* 0x100fe2000001001c */
[----:B------:R-:W-:Y:S01]  /*5220*/  ISETP.GE.AND.EX P2, PT, R7, UR13, PT, P0 ;  /* 0x0000000d07007c0c */ /* 0x000fe2000bf46300 */
[C-C-:B------:R-:W-:Y:S01]  /*5230*/  FFMA.FTZ R31, R27.reuse, R23, R28.reuse ;  /* 0x000000171b1f7223 */ /* 0x140fe2000001001c */
        /* <DEDUP_REMOVED lines=9> */
[----:B------:R-:W-:Y:S11]  /*52d0*/  BRA.U !UP0, `(.L_x_903) ;  /* 0x0000000108487547 */ /* 0x000ff6000b800000 */
        /* <DEDUP_REMOVED lines=18> */
.L_x_903:
[----:B------:R-:W-:Y:S01]  /*5400*/  BSSY.RECONVERGENT B0, `(.L_x_904) ;  /* 0x0000012000007945 */ /* 0x000fe20003800200 */
[----:B------:R-:W-:Y:S01]  /*5410*/  FFMA.FTZ R26, R52, R15, -R13 ;  /* 0x0000000f341a7223 */ /* 0x000fe2000001080d */
[----:B------:R-:W-:Y:S02]  /*5420*/  FFMA.FTZ R14, R11, R33, -R14 ;  /* 0x000000210b0e7223 */ /* 0x000fe4000001080e */
[----:B------:R-:W-:Y:S05]  /*5430*/  @P1 BRA `(.L_x_905) ;  /* 0x0000000000381947 */ /* 0x000fea0003800000 */
[----:B------:R-:W0:Y:S01]  /*5440*/  LDCU.64 UR6, c[0x0][0x3f8] ;  /* 0x00007f00ff0677ac */ /* 0x000e220008000a00 */
[----:B------:R-:W-:Y:S01]  /*5450*/  MOV R13, R61 ;  /* 0x0000003d000d7202 */ /* 0x000fe20000000f00 */
[-C--:B------:R-:W-:Y:S01]  /*5460*/  FMUL.FTZ R27, R26, R55.reuse ;  /* 0x000000371a1b7220 */ /* 0x080fe20000410000 */
[----:B------:R-:W-:Y:S01]  /*5470*/  FMUL.FTZ R26, R14, R55 ;  /* 0x000000370e1a7220 */ /* 0x000fe20000410000 */
        /* <DEDUP_REMOVED lines=10> */
.L_x_905:
[----:B------:R-:W-:Y:S05]  /*5520*/  BSYNC.RECONVERGENT B0 ;  /* 0x0000000000007941 */ /* 0x000fea0003800200 */
.L_x_904:
        /* <DEDUP_REMOVED lines=21> */
.L_x_906:
        /* <DEDUP_REMOVED lines=18> */
.L_x_908:
[----:B------:R-:W-:Y:S05]  /*57a0*/  BSYNC.RECONVERGENT B0 ;  /* 0x0000000000007941 */ /* 0x000fea0003800200 */
.L_x_907:
[--C-:B0-----:R-:W-:Y:S02]  /*57b0*/  HADD2.F32 R9, -RZ, R47.reuse.H0_H0 ;  /* 0x2000002fff097230 */ /* 0x101fe40000004100 */
        /* <DEDUP_REMOVED lines=20> */
.L_x_909:
        /* <DEDUP_REMOVED lines=18> */
.L_x_911:
[----:B------:R-:W-:Y:S05]  /*5a20*/  BSYNC.RECONVERGENT B0 ;  /* 0x0000000000007941 */ /* 0x000fea0003800200 */
.L_x_910:
[--C-:B0-----:R-:W-:Y:S01]  /*5a30*/  HADD2.F32 R9, -RZ, R49.reuse.H0_H0 ;  /* 0x20000031ff097230 */ /* 0x101fe20000004100 */
        /* <DEDUP_REMOVED lines=21> */
.L_x_912:
        /* <DEDUP_REMOVED lines=18> */
.L_x_914:
[----:B------:R-:W-:Y:S05]  /*5cb0*/  BSYNC.RECONVERGENT B0 ;  /* 0x0000000000007941 */ /* 0x000fea0003800200 */
.L_x_913:
[----:B------:R-:W-:Y:S02]  /*5cc0*/  IADD3 R41, PT, PT, R4, R41, RZ ;  /* 0x0000002904297210 */ /* 0x000fe40007ffe0ff */
[----:B------:R-:W-:Y:S02]  /*5cd0*/  IADD3 R42, PT, PT, R42, 0x1, RZ ;  /* 0x000000012a2a7810 */ /* 0x000fe40007ffe0ff */
[----:B------:R-:W-:-:S13]  /*5ce0*/  ISETP.GE.AND P0, PT, R41, UR4, PT ;  /* 0x0000000429007c0c */ /* 0x000fda000bf06270 */
[----:B------:R-:W-:Y:S05]  /*5cf0*/  @!P0 BRA `(.L_x_915) ;  /* 0xffffffa400248947 */ /* 0x000fea000383ffff */
.L_x_872:
[----:B------:R-:W1:Y:S01]  /*5d00*/  LDC R6, c[0x0][0x370] ;  /* 0x0000dc00ff067b82 */ /* 0x000e620000000800 */
        /* <DEDUP_REMOVED lines=18> */
.L_x_917:
[----:B------:R-:W-:Y:S05]  /*5e30*/  BSYNC.RECONVERGENT B0 ;  /* 0x0000000000007941 */ /* 0x000fea0003800200 */
.L_x_916:
[----:B------:R-:W-:Y:S05]  /*5e40*/  @P0 EXIT ;  /* 0x000000000000094d */ /* 0x000fea0003800000 */
[----:B------:R-:W-:Y:S05]  /*5e50*/  @P2 BRA `(.L_x_918) ;  /* 0x0000000000202947 */ /* 0x000fea0003800000 */
[----:B------:R-:W-:-:S05]  /*5e60*/  IMAD R0, R6, R7, RZ ;  /* 0x0000000706007224 */ /* 0x000fca00078e02ff */
[----:B------:R-:W-:-:S13]  /*5e70*/  ISETP.NE.AND P0, PT, R0, -0x1, PT ;  /* 0xffffffff0000780c */ /* 0x000fda0003f05270 */
[----:B------:R-:W-:Y:S05]  /*5e80*/  @!P0 BRA `(.L_x_918) ;  /* 0x0000000000148947 */ /* 0x000fea0003800000 */
.L_x_919:
[----:B-1----:R-:W2:Y:S04]  /*5e90*/  LDG.E.STRONG.GPU R3, desc[UR8][R4.64] ;  /* 0x0000000804037981 */ /* 0x002ea8000c1ef900 */
[----:B--2---:R-:W-:Y:S01]  /*5ea0*/  CCTL.IVALL ;  /* 0x00000000ff00798f */ /* 0x004fe20002000000 */
[----:B------:R-:W-:Y:S05]  /*5eb0*/  YIELD ;  /* 0x0000000000007946 */ /* 0x000fea0003800000 */
[----:B------:R-:W-:-:S13]  /*5ec0*/  ISETP.NE.AND P0, PT, R3, R0, PT ;  /* 0x000000000300720c */ /* 0x000fda0003f05270 */
[----:B------:R-:W-:Y:S05]  /*5ed0*/  @P0 BRA `(.L_x_919) ;  /* 0xfffffffc00ec0947 */ /* 0x000fea000383ffff */
.L_x_918:
        /* <DEDUP_REMOVED lines=14> */
[----:B0-----:R-:W-:Y:S02]  /*5fc0*/  IADD3.X R9, PT, PT, RZ, R7, RZ, P1, !PT ;  /* 0x00000007ff097210 */ /* 0x001fe40000ffe4ff */
        /* <DEDUP_REMOVED lines=45> */
.L_x_922:
        /* <DEDUP_REMOVED lines=31> */
.L_x_921:
[----:B------:R-:W-:Y:S05]  /*6490*/  BSYNC.RECONVERGENT B0 ;  /* 0x0000000000007941 */ /* 0x000fea0003800200 */
.L_x_920:
        /* <DEDUP_REMOVED lines=10> */
.L_x_923:
        /* <DEDUP_REMOVED lines=67> */
[----:B------:R1:W5:Y:S04]  /*6970*/  LDG.E R6, desc[UR8][R6.64+0x1800] ;  /* 0x0018000806067981 */ /* 0x000368000c1e1900 */
        /* <DEDUP_REMOVED lines=12> */
[----:B-1----:R-:W-:Y:S01]  /*6a40*/  HFMA2 R7, -RZ, RZ, 0, 0 ;  /* 0x00000000ff077431 */ /* 0x002fe200000001ff */
[----:B----4-:R-:W-:Y:S02]  /*6a50*/  F2FP.BF16.F32.PACK_AB R11, R11, R4 ;  /* 0x000000040b0b723e */ /* 0x010fe400000010ff */
[----:B-----5:R-:W-:-:S03]  /*6a60*/  F2FP.BF16.F32.PACK_AB R5, R9, R6 ;  /* 0x000000060905723e */ /* 0x020fc600000010ff */
[----:B------:R3:W-:Y:S04]  /*6a70*/  STG.E desc[UR8][R28.64], R11 ;  /* 0x0000000b1c007986 */ /* 0x0007e8000c101908 */
[----:B------:R3:W-:Y:S02]  /*6a80*/  STG.E desc[UR8][R26.64], R5 ;  /* 0x000000051a007986 */ /* 0x0007e4000c101908 */
[----:B------:R-:W-:Y:S05]  /*6a90*/  @P0 BRA `(.L_x_923) ;  /* 0xfffffff800a80947 */ /* 0x000fea000383ffff */
[----:B------:R-:W-:Y:S05]  /*6aa0*/  EXIT ;  /* 0x000000000000794d */ /* 0x000fea0003800000 */
.L_x_924:
        /* <DEDUP_REMOVED lines=13> */
.L_x_4513:


//--------------------- .text._Z35group_norm_nhwc_bwd_one_pass_kernelI11Fp16IOBf16WLi256ELi64ELi512EEv26Group_norm_nhwc_bwd_params --------------------------
	.section	.text._Z35group_norm_nhwc_bwd_one_pass_kernelI11Fp16IOBf16WLi256ELi64ELi512EEv26Group_norm_nhwc_bwd_params,"ax",@progbits
	.align	128
        .global         _Z35group_norm_nhwc_bwd_one_pass_kernelI11Fp16IOBf16WLi256ELi64ELi512EEv26Group_norm_nhwc_bwd_params
        .type           _Z35group_norm_nhwc_bwd_one_pass_kernelI11Fp16IOBf16WLi256ELi64ELi512EEv26Group_norm_nhwc_bwd_params,@function
        .size           _Z35group_norm_nhwc_bwd_one_pass_kernelI11Fp16IOBf16WLi256ELi64ELi512EEv26Group_norm_nhwc_bwd_params,(.L_x_4514 - _Z35group_norm_nhwc_bwd_one_pass_kernelI11Fp16IOBf16WLi256ELi64ELi512EEv26Group_norm_nhwc_bwd_params)
        .other          _Z35group_norm_nhwc_bwd_one_pass_kernelI11Fp16IOBf16WLi256ELi64ELi512EEv26Group_norm_nhwc_bwd_params,@"STO_CUDA_ENTRY STV_DEFAULT"
_Z35group_norm_nhwc_bwd_one_pass_kernelI11Fp16IOBf16WLi256ELi64ELi512EEv26Group_norm_nhwc_bwd_params:
.text._Z35group_norm_nhwc_bwd_one_pass_kernelI11Fp16IOBf16WLi256ELi64ELi512EEv26Group_norm_nhwc_bwd_params:
        /* <DEDUP_REMOVED lines=9> */
.L_x_992:
[----:B0-----:R-:W0:Y:S01]  /*0090*/  LDC R6, c[0x0][0x410] ;  /* 0x00010400ff067b82 */ /* 0x001e220000000800 */
[----:B------:R-:W1:Y:S01]  /*00a0*/  S2R R26, SR_TID.X ;  /* 0x00000000001a7919 */ /* 0x000e620000002100 */
[----:B------:R-:W2:Y:S01]  /*00b0*/  LDCU UR5, c[0x0][0x41c] ;  /* 0x00008380ff0577ac */ /* 0x000ea20008000800 */
[----:B------:R-:W-:Y:S01]  /*00c0*/  ISETP.LE.AND P3, PT, RZ, UR6, PT ;  /* 0x00000006ff007c0c */ /* 0x000fe2000bf63270 */
[----:B------:R-:W-:Y:S01]  /*00d0*/  HFMA2 R42, -RZ, RZ, 0, 0 ;  /* 0x00000000ff2a7431 */ /* 0x000fe200000001ff */
[----:B------:R-:W3:Y:S01]  /*00e0*/  LDCU.128 UR12, c[0x0][0x400] ;  /* 0x00008000ff0c77ac */ /* 0x000ee20008000c00 */
[----:B------:R-:W-:Y:S02]  /*00f0*/  CS2R R40, SRZ ;  /* 0x0000000000287805 */ /* 0x000fe4000001ff00 */
[----:B------:R-:W-:Y:S02]  /*0100*/  CS2R R38, SRZ ;  /* 0x0000000000267805 */ /* 0x000fe4000001ff00 */
[----:B------:R-:W-:-:S02]  /*0110*/  CS2R R36, SRZ ;  /* 0x0000000000247805 */ /* 0x000fc4000001ff00 */
        /* <DEDUP_REMOVED lines=31> */
[----:B------:R-:W-:Y:S02]  /*0310*/  IADD3 R5, PT, PT, R2, -R5, RZ ;  /* 0x8000000502057210 */ /* 0x000fe40007ffe0ff */
[----:B------:R-:W-:Y:S02]  /*0320*/  @!P4 IADD3 R3, PT, PT, R3, 0x1, RZ ;  /* 0x000000010303c810 */ /* 0x000fe40007ffe0ff */
[----:B------:R-:W-:Y:S02]  /*0330*/  SEL R2, R5, R2, !P5 ;  /* 0x0000000205027207 */ /* 0x000fe40006800000 */
[----:B------:R-:W-:Y:S02]  /*0340*/  IADD3 R23, PT, PT, R29, 0x10, RZ ;  /* 0x000000101d177810 */ /* 0x000fe40007ffe0ff */
[----:B------:R-:W-:Y:S01]  /*0350*/  @P2 IADD3 R3, PT, PT, R3, 0x1, RZ ;  /* 0x0000000103032810 */ /* 0x000fe20007ffe0ff */
[----:B------:R-:W0:Y:S01]  /*0360*/  @!P0 LDC.64 R24, c[0x0][0x3f8] ;  /* 0x0000fe00ff188b82 */ /* 0x000e220000000a00 */
[----:B------:R-:W-:-:S02]  /*0370*/  ISETP.NE.AND P4, PT, R6, RZ, PT ;  /* 0x000000ff0600720c */ /* 0x000fc40003f85270 */
[----:B------:R-:W-:Y:S02]  /*0380*/  LOP3.LUT R5, RZ, R6, RZ, 0x33, !PT ;  /* 0x00000006ff057212 */ /* 0x000fe400078e33ff */
[----:B------:R-:W-:Y:S02]  /*0390*/  ISETP.GE.U32.AND P2, PT, R23, UR12, PT ;  /* 0x0000000c17007c0c */ /* 0x000fe4000bf46070 */
[----:B------:R-:W-:Y:S01]  /*03a0*/  SHF.R.S32.HI R21, RZ, 0x1f, R23 ;  /* 0x0000001fff157819 */ /* 0x000fe20000011417 */
[----:B------:R-:W1:Y:S01]  /*03b0*/  @!P0 LDC.64 R6, c[0x0][0x3a0] ;  /* 0x0000e800ff068b82 */ /* 0x000e620000000a00 */
[----:B------:R-:W-:Y:S02]  /*03c0*/  @!P3 IADD3 R2, PT, PT, -R2, RZ, RZ ;  /* 0x000000ff0202b210 */ /* 0x000fe40007ffe1ff */
[----:B------:R-:W-:Y:S02]  /*03d0*/  @!P1 IADD3 R3, PT, PT, -R3, RZ, RZ ;  /* 0x000000ff03039210 */ /* 0x000fe40007ffe1ff */
[----:B------:R-:W-:-:S02]  /*03e0*/  ISETP.GE.AND.EX P2, PT, R21, UR13, PT, P2 ;  /* 0x0000000d15007c0c */ /* 0x000fc4000bf46320 */
[C---:B------:R-:W-:Y:S01]  /*03f0*/  SEL R27, R5.reuse, R2, !P4 ;  /* 0x00000002051b7207 */ /* 0x040fe20006000000 */
[----:B------:R-:W2:Y:S01]  /*0400*/  @!P0 LDC.64 R14, c[0x0][0x398] ;  /* 0x0000e600ff0e8b82 */ /* 0x000ea20000000a00 */
[----:B------:R-:W-:Y:S02]  /*0410*/  SEL R3, R5, R3, !P4 ;  /* 0x0000000305037207 */ /* 0x000fe40006000000 */
[----:B------:R-:W-:Y:S02]  /*0420*/  SHF.L.U32 R5, R27, 0x6, RZ ;  /* 0x000000061b057819 */ /* 0x000fe400000006ff */
[----:B------:R-:W-:Y:S02]  /*0430*/  SHF.R.S32.HI R2, RZ, 0x1f, R3 ;  /* 0x0000001fff027819 */ /* 0x000fe40000011403 */
[----:B------:R-:W-:Y:S02]  /*0440*/  SHF.R.S32.HI R59, RZ, 0x1f, R5 ;  /* 0x0000001fff3b7819 */ /* 0x000fe40000011405 */
[----:B------:R-:W-:Y:S01]  /*0450*/  LOP3.LUT R58, R5, R28, RZ, 0xfc, !PT ;  /* 0x0000001c053a7212 */ /* 0x000fe200078efcff */
[----:B------:R-:W-:Y:S01]  /*0460*/  IMAD R2, R2, UR14, RZ ;  /* 0x0000000e02027c24 */ /* 0x000fe2000f8e02ff */
[----:B------:R-:W3:Y:S01]  /*0470*/  @!P2 LDC.64 R4, c[0x0][0x3f8] ;  /* 0x0000fe00ff04ab82 */ /* 0x000ee20000000a00 */
[----:B------:R-:W-:-:S02]  /*0480*/  IADD3 R9, PT, PT, R29, 0x20, RZ ;  /* 0x000000201d097810 */ /* 0x000fc40007ffe0ff */
[----:B------:R-:W-:Y:S01]  /*0490*/  IMAD.WIDE.U32 R58, R3, UR14, R58 ;  /* 0x0000000e033a7c25 */ /* 0x000fe2000f8e003a */
[----:B------:R-:W-:Y:S02]  /*04a0*/  IADD3 R8, PT, PT, R29, 0x30, RZ ;  /* 0x000000301d087810 */ /* 0x000fe40007ffe0ff */
[----:B------:R-:W-:Y:S01]  /*04b0*/  ISETP.GE.U32.AND P3, PT, R9, UR12, PT ;  /* 0x0000000c09007c0c */ /* 0x000fe2000bf66070 */
[----:B------:R-:W-:Y:S01]  /*04c0*/  IMAD R3, R3, UR15, R2 ;  /* 0x0000000f03037c24 */ /* 0x000fe2000f8e0202 */
[----:B------:R-:W-:Y:S01]  /*04d0*/  @!P0 MOV R60, R58 ;  /* 0x0000003a003c8202 */ /* 0x000fe20000000f00 */
[----:B0-----:R-:W-:Y:S01]  /*04e0*/  @!P0 IMAD R2, R11, R24, RZ ;  /* 0x000000180b028224 */ /* 0x001fe200078e02ff */
[----:B------:R-:W-:Y:S01]  /*04f0*/  SHF.R.S32.HI R17, RZ, 0x1f, R9 ;  /* 0x0000001fff117819 */ /* 0x000fe20000011409 */
[----:B------:R-:W0:Y:S01]  /*0500*/  @!P2 LDC.64 R10, c[0x0][0x3a0] ;  /* 0x0000e800ff0aab82 */ /* 0x000e220000000a00 */
[----:B------:R-:W-:Y:S01]  /*0510*/  IADD3 R61, PT, PT, R59, R3, RZ ;  /* 0x000000033b3d7210 */ /* 0x000fe20007ffe0ff */
[----:B------:R-:W-:Y:S01]  /*0520*/  @!P0 IMAD R25, R29, R25, R2 ;  /* 0x000000191d198224 */ /* 0x000fe200078e0202 */
[----:B------:R-:W-:-:S02]  /*0530*/  ISETP.GE.AND.EX P3, PT, R17, UR13, PT, P3 ;  /* 0x0000000d11007c0c */ /* 0x000fc4000bf66330 */
[----:B------:R-:W-:Y:S01]  /*0540*/  ISETP.GE.U32.AND P4, PT, R8, UR12, PT ;  /* 0x0000000c08007c0c */ /* 0x000fe2000bf86070 */
[----:B------:R-:W-:Y:S01]  /*0550*/  @!P0 IMAD.WIDE.U32 R12, R29, R24, R60 ;  /* 0x000000181d0c8225 */ /* 0x000fe200078e003c */
[----:B------:R-:W-:-:S04]  /*0560*/  SHF.R.S32.HI R19, RZ, 0x1f, R8 ;  /* 0x0000001fff137819 */ /* 0x000fc80000011408 */
[----:B------:R-:W-:Y:S02]  /*0570*/  @!P0 IADD3 R25, PT, PT, R13, R25, RZ ;  /* 0x000000190d198210 */ /* 0x000fe40007ffe0ff */
[C---:B------:R-:W-:Y:S02]  /*0580*/  @!P0 SHF.L.U32 R13, R12.reuse, 0x1, RZ ;  /* 0x000000010c0d8819 */ /* 0x040fe400000006ff */
[----:B------:R-:W-:Y:S01]  /*0590*/  @!P0 SHF.L.U64.HI R16, R12, 0x1, R25 ;  /* 0x000000010c108819 */ /* 0x000fe20000010219 */
[----:B---3--:R-:W-:Y:S01]  /*05a0*/  @!P2 IMAD R12, R21, R4, RZ ;  /* 0x00000004150ca224 */ /* 0x008fe200078e02ff */
[----:B-1----:R-:W-:Y:S01]  /*05b0*/  @!P0 IADD3 R20, P1, PT, R13, R6, RZ ;  /* 0x000000060d148210 */ /* 0x002fe20007f3e0ff */
[----:B------:R-:W1:Y:S01]  /*05c0*/  @!P3 LDC.64 R2, c[0x0][0x3f8] ;  /* 0x0000fe00ff02bb82 */ /* 0x000e620000000a00 */
[----:B------:R-:W-:Y:S01]  /*05d0*/  ISETP.GE.AND.EX P4, PT, R19, UR13, PT, P4 ;  /* 0x0000000d13007c0c */ /* 0x000fe2000bf86340 */
[----:B------:R-:W-:Y:S01]  /*05e0*/  @!P2 IMAD R25, R23, R5, R12 ;  /* 0x000000051719a224 */ /* 0x000fe200078e020c */
[----:B------:R-:W-:-:S02]  /*05f0*/  @!P0 IADD3.X R21, PT, PT, R16, R7, RZ, P1, !PT ;  /* 0x0000000710158210 */ /* 0x000fc40000ffe4ff */
[----:B------:R-:W-:Y:S02]  /*0600*/  @!P2 MOV R6, R58 ;  /* 0x0000003a0006a202 */ /* 0x000fe40000000f00 */
[----:B------:R-:W-:Y:S01]  /*0610*/  @!P2 MOV R7, R61 ;  /* 0x0000003d0007a202 */ /* 0x000fe20000000f00 */
[----:B------:R3:W5:Y:S01]  /*0620*/  @!P0 LDG.E R42, desc[UR10][R20.64] ;  /* 0x0000000a142a8981 */ /* 0x000762000c1e1900 */
[----:B--2---:R-:W-:Y:S02]  /*0630*/  @!P0 IADD3 R22, P1, PT, R13, R14, RZ ;  /* 0x0000000e0d168210 */ /* 0x004fe40007f3e0ff */
[----:B------:R-:W2:Y:S01]  /*0640*/  @!P2 LDC.64 R12, c[0x0][0x398] ;  /* 0x0000e600ff0cab82 */ /* 0x000ea20000000a00 */
[----:B------:R-:W-:-:S05]  /*0650*/  @!P2 IMAD.WIDE.U32 R4, R23, R4, R6 ;  /* 0x000000041704a225 */ /* 0x000fca00078e0006 */
[----:B------:R-:W-:Y:S02]  /*0660*/  @!P2 IADD3 R5, PT, PT, R5, R25, RZ ;  /* 0x000000190505a210 */ /* 0x000fe40007ffe0ff */
[----:B------:R-:W4:Y:S01]  /*0670*/  @!P4 LDC.64 R6, c[0x0][0x3f8] ;  /* 0x0000fe00ff06cb82 */ /* 0x000f220000000a00 */
[C---:B------:R-:W-:Y:S02]  /*0680*/  @!P2 SHF.L.U32 R25, R4.reuse, 0x1, RZ ;  /* 0x000000010419a819 */ /* 0x040fe400000006ff */
[----:B------:R-:W-:-:S05]  /*0690*/  @!P2 SHF.L.U64.HI R14, R4, 0x1, R5 ;  /* 0x00000001040ea819 */ /* 0x000fca0000010205 */
[----:B------:R-:W2:Y:S01]  /*06a0*/  @!P3 LDC.64 R4, c[0x0][0x3a0] ;  /* 0x0000e800ff04bb82 */ /* 0x000ea20000000a00 */
[----:B------:R-:W-:Y:S01]  /*06b0*/  @!P0 IADD3.X R23, PT, PT, R16, R15, RZ, P1, !PT ;  /* 0x0000000f10178210 */ /* 0x000fe20000ffe4ff */
[----:B-1----:R-:W-:Y:S01]  /*06c0*/  @!P3 IMAD R16, R17, R2, RZ ;  /* 0x000000021110b224 */ /* 0x002fe200078e02ff */
[----:B---3--:R-:W-:Y:S02]  /*06d0*/  @!P3 MOV R20, R58 ;  /* 0x0000003a0014b202 */ /* 0x008fe40000000f00 */
[----:B------:R-:W-:Y:S02]  /*06e0*/  @!P3 MOV R21, R61 ;  /* 0x0000003d0015b202 */ /* 0x000fe40000000f00 */
[----:B------:R-:W-:Y:S01]  /*06f0*/  IADD3 R15, PT, PT, R29, 0x40, RZ ;  /* 0x000000401d0f7810 */ /* 0x000fe20007ffe0ff */
[----:B------:R-:W-:Y:S01]  /*0700*/  @!P3 IMAD R31, R9, R3, R16 ;  /* 0x00000003091fb224 */ /* 0x000fe200078e0210 */
[----:B0-----:R-:W-:Y:S01]  /*0710*/  @!P2 IADD3 R10, P1, PT, R25, R10, RZ ;  /* 0x0000000a190aa210 */ /* 0x001fe20007f3e0ff */
[----:B------:R-:W-:Y:S01]  /*0720*/  @!P3 IMAD.WIDE.U32 R20, R9, R2, R20 ;  /* 0x000000020914b225 */ /* 0x000fe200078e0014 */
[----:B------:R0:W5:Y:S01]  /*0730*/  @!P0 LDG.E R41, desc[UR10][R22.64] ;  /* 0x0000000a16298981 */ /* 0x000162000c1e1900 */
[----:B------:R-:W-:Y:S01]  /*0740*/  ISETP.GE.U32.AND P0, PT, R15, UR12, PT ;  /* 0x0000000c0f007c0c */ /* 0x000fe2000bf06070 */
[----:B------:R-:W1:Y:S01]  /*0750*/  @!P3 LDC.64 R2, c[0x0][0x398] ;  /* 0x0000e600ff02bb82 */ /* 0x000e620000000a00 */
[----:B------:R-:W-:-:S02]  /*0760*/  SHF.R.S32.HI R17, RZ, 0x1f, R15 ;  /* 0x0000001fff117819 */ /* 0x000fc4000001140f */
[----:B------:R-:W-:Y:S01]  /*0770*/  @!P2 IADD3.X R11, PT, PT, R14, R11, RZ, P1, !PT ;  /* 0x0000000b0e0ba210 */ /* 0x000fe20000ffe4ff */
[----:B----4-:R-:W-:Y:S01]  /*0780*/  @!P4 IMAD R16, R19, R6, RZ ;  /* 0x000000061310c224 */ /* 0x010fe200078e02ff */
[----:B--2---:R-:W-:Y:S02]  /*0790*/  @!P2 IADD3 R12, P1, PT, R25, R12, RZ ;  /* 0x0000000c190ca210 */ /* 0x004fe40007f3e0ff */
[----:B------:R-:W-:Y:S01]  /*07a0*/  @!P3 IADD3 R9, PT, PT, R21, R31, RZ ;  /* 0x0000001f1509b210 */ /* 0x000fe20007ffe0ff */
[----:B------:R2:W5:Y:S01]  /*07b0*/  @!P2 LDG.E R40, desc[UR10][R10.64] ;  /* 0x0000000a0a28a981 */ /* 0x000562000c1e1900 */
[----:B------:R-:W-:Y:S02]  /*07c0*/  @!P3 SHF.L.U32 R19, R20, 0x1, RZ ;  /* 0x000000011413b819 */ /* 0x000fe400000006ff */
[----:B------:R-:W-:Y:S02]  /*07d0*/  ISETP.GE.AND.EX P0, PT, R17, UR13, PT, P0 ;  /* 0x0000000d11007c0c */ /* 0x000fe4000bf06300 */
[----:B------:R-:W-:-:S02]  /*07e0*/  @!P2 IADD3.X R13, PT, PT, R14, R13, RZ, P1, !PT ;  /* 0x0000000d0e0da210 */ /* 0x000fc40000ffe4ff */
[----:B------:R-:W-:Y:S02]  /*07f0*/  @!P3 SHF.L.U64.HI R20, R20, 0x1, R9 ;  /* 0x000000011414b819 */ /* 0x000fe40000010209 */
[----:B0-----:R-:W-:Y:S02]  /*0800*/  @!P3 IADD3 R22, P1, PT, R19, R4, RZ ;  /* 0x000000041316b210 */ /* 0x001fe40007f3e0ff */
[----:B------:R-:W-:Y:S02]  /*0810*/  @!P4 MOV R24, R58 ;  /* 0x0000003a0018c202 */ /* 0x000fe40000000f00 */
[----:B------:R-:W-:Y:S01]  /*0820*/  @!P4 MOV R25, R61 ;  /* 0x0000003d0019c202 */ /* 0x000fe20000000f00 */
[----:B------:R-:W-:Y:S01]  /*0830*/  @!P4 IMAD R31, R8, R7, R16 ;  /* 0x00000007081fc224 */ /* 0x000fe200078e0210 */
[----:B------:R-:W-:Y:S01]  /*0840*/  IADD3 R14, PT, PT, R29, 0x50, RZ ;  /* 0x000000501d0e7810 */ /* 0x000fe20007ffe0ff */
[----:B------:R0:W5:Y:S01]  /*0850*/  @!P2 LDG.E R39, desc[UR10][R12.64] ;  /* 0x0000000a0c27a981 */ /* 0x000162000c1e1900 */
[----:B------:R-:W-:Y:S01]  /*0860*/  @!P3 IADD3.X R23, PT, PT, R20, R5, RZ, P1, !PT ;  /* 0x000000051417b210 */ /* 0x000fe20000ffe4ff */
[----:B--2---:R-:W2:Y:S01]  /*0870*/  @!P4 LDC.64 R10, c[0x0][0x3a0] ;  /* 0x0000e800ff0acb82 */ /* 0x004ea20000000a00 */
[----:B------:R-:W-:-:S02]  /*0880*/  ISETP.GE.U32.AND P1, PT, R14, UR12, PT ;  /* 0x0000000c0e007c0c */ /* 0x000fc4000bf26070 */
[----:B------:R-:W-:Y:S01]  /*0890*/  SHF.R.S32.HI R21, RZ, 0x1f, R14 ;  /* 0x0000001fff157819 */ /* 0x000fe2000001140e */
[----:B------:R-:W-:Y:S01]  /*08a0*/  @!P4 IMAD.WIDE.U32 R24, R8, R6, R24 ;  /* 0x000000060818c225 */ /* 0x000fe200078e0018 */
[----:B-1----:R-:W-:Y:S01]  /*08b0*/  @!P3 IADD3 R18, P2, PT, R19, R2, RZ ;  /* 0x000000021312b210 */ /* 0x002fe20007f5e0ff */
[----:B------:R1:W5:Y:S01]  /*08c0*/  @!P3 LDG.E R38, desc[UR10][R22.64] ;  /* 0x0000000a1626b981 */ /* 0x000362000c1e1900 */
[----:B------:R-:W-:Y:S01]  /*08d0*/  ISETP.GE.AND.EX P1, PT, R21, UR13, PT, P1 ;  /* 0x0000000d15007c0c */ /* 0x000fe2000bf26310 */
[----:B------:R-:W3:Y:S01]  /*08e0*/  @!P0 LDC.64 R6, c[0x0][0x3f8] ;  /* 0x0000fe00ff068b82 */ /* 0x000ee20000000a00 */
[----:B------:R-:W-:Y:S02]  /*08f0*/  @!P4 IADD3 R5, PT, PT, R25, R31, RZ ;  /* 0x0000001f1905c210 */ /* 0x000fe40007ffe0ff */
[----:B------:R-:W-:-:S05]  /*0900*/  @!P3 IADD3.X R19, PT, PT, R20, R3, RZ, P2, !PT ;  /* 0x000000031413b210 */ /* 0x000fca00017fe4ff */
[----:B------:R-:W4:Y:S01]  /*0910*/  @!P4 LDC.64 R8, c[0x0][0x398] ;  /* 0x0000e600ff08cb82 */ /* 0x000f220000000a00 */
[C---:B------:R-:W-:Y:S01]  /*0920*/  @!P4 SHF.L.U32 R31, R24.reuse, 0x1, RZ ;  /* 0x00000001181fc819 */ /* 0x040fe200000006ff */
[----:B------:R-:W5:Y:S01]  /*0930*/  @!P3 LDG.E R37, desc[UR10][R18.64] ;  /* 0x0000000a1225b981 */ /* 0x000f62000c1e1900 */
[----:B------:R-:W-:Y:S02]  /*0940*/  @!P4 SHF.L.U64.HI R24, R24, 0x1, R5 ;  /* 0x000000011818c819 */ /* 0x000fe40000010205 */
[----:B------:R-:W-:-:S03]  /*0950*/  IADD3 R16, PT, PT, R29, 0x60, RZ ;  /* 0x000000601d107810 */ /* 0x000fc60007ffe0ff */
[----:B------:R-:W4:Y:S01]  /*0960*/  @!P1 LDC.64 R2, c[0x0][0x3f8] ;  /* 0x0000fe00ff029b82 */ /* 0x000f220000000a00 */
[----:B------:R-:W-:-:S07]  /*0970*/  ISETP.GE.U32.AND P2, PT, R16, UR12, PT ;  /* 0x0000000c10007c0c */ /* 0x000fce000bf46070 */
[----:B------:R-:W4:Y:S01]  /*0980*/  @!P0 LDC.64 R4, c[0x0][0x3a0] ;  /* 0x0000e800ff048b82 */ /* 0x000f220000000a00 */
[----:B------:R-:W-:-:S07]  /*0990*/  SHF.R.S32.HI R25, RZ, 0x1f, R16 ;  /* 0x0000001fff197819 */ /* 0x000fce0000011410 */
[----:B0-----:R-:W0:Y:S01]  /*09a0*/  @!P0 LDC.64 R12, c[0x0][0x398] ;  /* 0x0000e600ff0c8b82 */ /* 0x001e220000000a00 */
[----:B------:R-:W-:Y:S01]  /*09b0*/  ISETP.GE.AND.EX P2, PT, R25, UR13, PT, P2 ;  /* 0x0000000d19007c0c */ /* 0x000fe2000bf46320 */
[----:B---3--:R-:W-:Y:S01]  /*09c0*/  @!P0 IMAD R20, R17, R6, RZ ;  /* 0x0000000611148224 */ /* 0x008fe200078e02ff */
[----:B-1----:R-:W-:Y:S02]  /*09d0*/  @!P0 MOV R22, R58 ;  /* 0x0000003a00168202 */ /* 0x002fe40000000f00 */
[----:B------:R-:W-:Y:S01]  /*09e0*/  @!P0 MOV R23, R61 ;  /* 0x0000003d00178202 */ /* 0x000fe20000000f00 */
[----:B------:R-:W-:Y:S01]  /*09f0*/  @!P0 IMAD R17, R15, R7, R20 ;  /* 0x000000070f118224 */ /* 0x000fe200078e0214 */
[----:B--2---:R-:W-:Y:S01]  /*0a00*/  @!P4 IADD3 R10, P5, PT, R31, R10, RZ ;  /* 0x0000000a1f0ac210 */ /* 0x004fe20007fbe0ff */
[----:B------:R-:W-:Y:S01]  /*0a10*/  @!P0 IMAD.WIDE.U32 R22, R15, R6, R22 ;  /* 0x000000060f168225 */ /* 0x000fe200078e0016 */
[----:B----4-:R-:W-:Y:S02]  /*0a20*/  @!P4 IADD3 R8, P3, PT, R31, R8, RZ ;  /* 0x000000081f08c210 */ /* 0x010fe40007f7e0ff */
[----:B------:R-:W-:-:S03]  /*0a30*/  @!P4 IADD3.X R11, PT, PT, R24, R11, RZ, P5, !PT ;  /* 0x0000000b180bc210 */ /* 0x000fc60002ffe4ff */
[----:B------:R-:W1:Y:S01]  /*0a40*/  @!P2 LDC.64 R6, c[0x0][0x3f8] ;  /* 0x0000fe00ff06ab82 */ /* 0x000e620000000a00 */
[----:B------:R-:W-:Y:S02]  /*0a50*/  @!P0 IADD3 R17, PT, PT, R23, R17, RZ ;  /* 0x0000001117118210 */ /* 0x000fe40007ffe0ff */
[----:B------:R-:W-:Y:S01]  /*0a60*/  @!P0 SHF.L.U32 R15, R22, 0x1, RZ ;  /* 0x00000001160f8819 */ /* 0x000fe200000006ff */
[----:B------:R-:W-:Y:S01]  /*0a70*/  @!P1 IMAD R21, R21, R2, RZ ;  /* 0x0000000215159224 */ /* 0x000fe200078e02ff */
[----:B------:R-:W-:Y:S01]  /*0a80*/  @!P4 IADD3.X R9, PT, PT, R24, R9, RZ, P3, !PT ;  /* 0x000000091809c210 */ /* 0x000fe20001ffe4ff */
[----:B------:R2:W5:Y:S01]  /*0a90*/  @!P4 LDG.E R36, desc[UR10][R10.64] ;  /* 0x0000000a0a24c981 */ /* 0x000562000c1e1900 */
[----:B------:R-:W-:Y:S02]  /*0aa0*/  @!P0 SHF.L.U64.HI R22, R22, 0x1, R17 ;  /* 0x0000000116168819 */ /* 0x000fe40000010211 */
[----:B------:R-:W-:Y:S01]  /*0ab0*/  @!P0 IADD3 R20, P3, PT, R15, R4, RZ ;  /* 0x000000040f148210 */ /* 0x000fe20007f7e0ff */
[----:B------:R3:W5:Y:S01]  /*0ac0*/  @!P4 LDG.E R35, desc[UR10][R8.64] ;  /* 0x0000000a0823c981 */ /* 0x000762000c1e1900 */
[----:B------:R-:W-:-:S02]  /*0ad0*/  IADD3 R23, PT, PT, R29, 0x70, RZ ;  /* 0x000000701d177810 */ /* 0x000fc40007ffe0ff */
[----:B0-----:R-:W-:Y:S01]  /*0ae0*/  @!P0 IADD3 R12, P5, PT, R15, R12, RZ ;  /* 0x0000000c0f0c8210 */ /* 0x001fe20007fbe0ff */
[----:B------:R-:W-:Y:S01]  /*0af0*/  @!P1 IMAD R15, R14, R3, R21 ;  /* 0x000000030e0f9224 */ /* 0x000fe200078e0215 */
[----:B------:R-:W-:Y:S01]  /*0b00*/  @!P0 IADD3.X R21, PT, PT, R22, R5, RZ, P3, !PT ;  /* 0x0000000516158210 */ /* 0x000fe20001ffe4ff */
[----:B--2---:R-:W0:Y:S01]  /*0b10*/  @!P1 LDC.64 R10, c[0x0][0x3a0] ;  /* 0x0000e800ff0a9b82 */ /* 0x004e220000000a00 */
[----:B------:R-:W-:Y:S02]  /*0b20*/  ISETP.GE.U32.AND P4, PT, R23, UR12, PT ;  /* 0x0000000c17007c0c */ /* 0x000fe4000bf86070 */
[----:B------:R-:W-:Y:S01]  /*0b30*/  SHF.R.S32.HI R19, RZ, 0x1f, R23 ;  /* 0x0000001fff137819 */ /* 0x000fe20000011417 */
[----:B------:R2:W5:Y:S01]  /*0b40*/  @!P0 LDG.E R34, desc[UR10][R20.64] ;  /* 0x0000000a14228981 */ /* 0x000562000c1e1900 */
[----:B------:R-:W-:Y:S02]  /*0b50*/  @!P1 MOV R4, R58 ;  /* 0x0000003a00049202 */ /* 0x000fe40000000f00 */
[----:B------:R-:W-:-:S02]  /*0b60*/  @!P1 MOV R5, R61 ;  /* 0x0000003d00059202 */ /* 0x000fc40000000f00 */
[----:B------:R-:W-:Y:S01]  /*0b70*/  ISETP.GE.AND.EX P4, PT, R19, UR13, PT, P4 ;  /* 0x0000000d13007c0c */ /* 0x000fe2000bf86340 */
[----:B------:R-:W-:-:S03]  /*0b80*/  @!P1 IMAD.WIDE.U32 R2, R14, R2, R4 ;  /* 0x000000020e029225 */ /* 0x000fc600078e0004 */
[----:B------:R-:W4:Y:S02]  /*0b90*/  @!P1 LDC.64 R4, c[0x0][0x398] ;  /* 0x0000e600ff049b82 */ /* 0x000f240000000a00 */
[----:B------:R-:W-:Y:S01]  /*0ba0*/  @!P1 IADD3 R3, PT, PT, R3, R15, RZ ;  /* 0x0000000f03039210 */ /* 0x000fe20007ffe0ff */
[----:B-1----:R-:W-:Y:S01]  /*0bb0*/  @!P2 IMAD R25, R25, R6, RZ ;  /* 0x000000061919a224 */ /* 0x002fe200078e02ff */
[----:B------:R-:W-:-:S04]  /*0bc0*/  IADD3 R17, PT, PT, R29, 0x80, RZ ;  /* 0x000000801d117810 */ /* 0x000fc80007ffe0ff */
[----:B------:R-:W1:Y:S01]  /*0bd0*/  @!P2 LDC.64 R14, c[0x0][0x398] ;  /* 0x0000e600ff0eab82 */ /* 0x000e620000000a00 */
[C---:B------:R-:W-:Y:S02]  /*0be0*/  @!P1 SHF.L.U32 R31, R2.reuse, 0x1, RZ ;  /* 0x00000001021f9819 */ /* 0x040fe400000006ff */
[----:B------:R-:W-:-:S05]  /*0bf0*/  @!P1 SHF.L.U64.HI R18, R2, 0x1, R3 ;  /* 0x0000000102129819 */ /* 0x000fca0000010203 */
[----:B---3--:R-:W3:Y:S01]  /*0c00*/  @!P4 LDC.64 R8, c[0x0][0x3f8] ;  /* 0x0000fe00ff08cb82 */ /* 0x008ee20000000a00 */
[----:B------:R-:W-:Y:S01]  /*0c10*/  @!P2 IMAD R43, R16, R7, R25 ;  /* 0x00000007102ba224 */ /* 0x000fe200078e0219 */
[----:B------:R-:W-:Y:S02]  /*0c20*/  ISETP.GE.U32.AND P3, PT, R17, UR12, PT ;  /* 0x0000000c11007c0c */ /* 0x000fe4000bf66070 */
[----:B--2---:R-:W-:-:S04]  /*0c30*/  SHF.R.S32.HI R21, RZ, 0x1f, R17 ;  /* 0x0000001fff157819 */ /* 0x004fc80000011411 */
[----:B------:R-:W2:Y:S01]  /*0c40*/  @!P2 LDC.64 R2, c[0x0][0x3a0] ;  /* 0x0000e800ff02ab82 */ /* 0x000ea20000000a00 */
[----:B------:R-:W-:Y:S02]  /*0c50*/  @!P2 MOV R24, R58 ;  /* 0x0000003a0018a202 */ /* 0x000fe40000000f00 */
[----:B------:R-:W-:Y:S02]  /*0c60*/  @!P2 MOV R25, R61 ;  /* 0x0000003d0019a202 */ /* 0x000fe40000000f00 */
[----:B------:R-:W-:Y:S02]  /*0c70*/  @!P0 IADD3.X R13, PT, PT, R22, R13, RZ, P5, !PT ;  /* 0x0000000d160d8210 */ /* 0x000fe40002ffe4ff */
[----:B------:R-:W-:Y:S01]  /*0c80*/  ISETP.GE.AND.EX P3, PT, R21, UR13, PT, P3 ;  /* 0x0000000d15007c0c */ /* 0x000fe2000bf66330 */
[----:B------:R-:W-:Y:S01]  /*0c90*/  @!P2 IMAD.WIDE.U32 R6, R16, R6, R24 ;  /* 0x000000061006a225 */ /* 0x000fe200078e0018 */
[C---:B0-----:R-:W-:Y:S01]  /*0ca0*/  @!P1 IADD3 R10, P5, PT, R31.reuse, R10, RZ ;  /* 0x0000000a1f0a9210 */ /* 0x041fe20007fbe0ff */
[----:B------:R0:W5:Y:S01]  /*0cb0*/  @!P0 LDG.E R33, desc[UR10][R12.64] ;  /* 0x0000000a0c218981 */ /* 0x000162000c1e1900 */
[----:B----4-:R-:W-:-:S02]  /*0cc0*/  @!P1 IADD3 R4, P0, PT, R31, R4, RZ ;  /* 0x000000041f049210 */ /* 0x010fc40007f1e0ff */
[----:B------:R-:W-:Y:S02]  /*0cd0*/  CS2R R30, SRZ ;  /* 0x00000000001e7805 */ /* 0x000fe4000001ff00 */
[----:B------:R-:W-:Y:S02]  /*0ce0*/  @!P2 IADD3 R7, PT, PT, R7, R43, RZ ;  /* 0x0000002b0707a210 */ /* 0x000fe40007ffe0ff */
[C---:B------:R-:W-:Y:S02]  /*0cf0*/  @!P1 IADD3.X R11, PT, PT, R18.reuse, R11, RZ, P5, !PT ;  /* 0x0000000b120b9210 */ /* 0x040fe40002ffe4ff */
[----:B------:R-:W-:Y:S02]  /*0d00*/  @!P1 IADD3.X R5, PT, PT, R18, R5, RZ, P0, !PT ;  /* 0x0000000512059210 */ /* 0x000fe400007fe4ff */
[C---:B------:R-:W-:Y:S01]  /*0d10*/  @!P2 SHF.L.U32 R25, R6.reuse, 0x1, RZ ;  /* 0x000000010619a819 */ /* 0x040fe200000006ff */
[----:B------:R3:W5:Y:S01]  /*0d20*/  @!P1 LDG.E R32, desc[UR10][R10.64] ;  /* 0x0000000a0a209981 */ /* 0x000762000c1e1900 */
[----:B------:R-:W-:Y:S01]  /*0d30*/  @!P2 SHF.L.U64.HI R16, R6, 0x1, R7 ;  /* 0x000000010610a819 */ /* 0x000fe20000010207 */
[----:B0-----:R-:W0:Y:S02]  /*0d40*/  @!P4 LDC.64 R12, c[0x0][0x3a0] ;  /* 0x0000e800ff0ccb82 */ /* 0x001e240000000a00 */
[----:B------:R4:W5:Y:S01]  /*0d50*/  @!P1 LDG.E R31, desc[UR10][R4.64] ;  /* 0x0000000a041f9981 */ /* 0x000962000c1e1900 */
[----:B-1----:R-:W-:-:S05]  /*0d60*/  @!P2 IADD3 R14, P1, PT, R25, R14, RZ ;  /* 0x0000000e190ea210 */ /* 0x002fca0007f3e0ff */
[----:B------:R-:W1:Y:S01]  /*0d70*/  @!P3 LDC.64 R6, c[0x0][0x3f8] ;  /* 0x0000fe00ff06bb82 */ /* 0x000e620000000a00 */
[----:B---3--:R-:W-:Y:S01]  /*0d80*/  @!P4 IMAD R10, R19, R8, RZ ;  /* 0x00000008130ac224 */ /* 0x008fe200078e02ff */
[----:B------:R-:W-:Y:S02]  /*0d90*/  IADD3 R19, PT, PT, R29, 0x90, RZ ;  /* 0x000000901d137810 */ /* 0x000fe40007ffe0ff */
[----:B--2---:R-:W-:Y:S01]  /*0da0*/  @!P2 IADD3 R2, P0, PT, R25, R2, RZ ;  /* 0x000000021902a210 */ /* 0x004fe20007f1e0ff */
[----:B------:R-:W-:Y:S01]  /*0db0*/  @!P4 IMAD R43, R23, R9, R10 ;  /* 0x00000009172bc224 */ /* 0x000fe200078e020a */
[----:B------:R-:W-:Y:S02]  /*0dc0*/  @!P2 IADD3.X R15, PT, PT, R16, R15, RZ, P1, !PT ;  /* 0x0000000f100fa210 */ /* 0x000fe40000ffe4ff */
[----:B------:R-:W-:Y:S01]  /*0dd0*/  ISETP.GE.U32.AND P1, PT, R19, UR12, PT ;  /* 0x0000000c13007c0c */ /* 0x000fe2000bf26070 */
[----:B----4-:R-:W2:Y:S01]  /*0de0*/  @!P4 LDC.64 R4, c[0x0][0x398] ;  /* 0x0000e600ff04cb82 */ /* 0x010ea20000000a00 */
[----:B------:R-:W-:-:S02]  /*0df0*/  SHF.R.S32.HI R25, RZ, 0x1f, R19 ;  /* 0x0000001fff197819 */ /* 0x000fc40000011413 */
[----:B------:R-:W-:Y:S02]  /*0e00*/  @!P4 MOV R10, R58 ;  /* 0x0000003a000ac202 */ /* 0x000fe40000000f00 */
[----:B------:R-:W-:Y:S02]  /*0e10*/  @!P4 MOV R11, R61 ;  /* 0x0000003d000bc202 */ /* 0x000fe40000000f00 */
[----:B------:R-:W-:Y:S01]  /*0e20*/  ISETP.GE.AND.EX P1, PT, R25, UR13, PT, P1 ;  /* 0x0000000d19007c0c */ /* 0x000fe2000bf26310 */
[----:B------:R-:W-:Y:S02]  /*0e30*/  @!P4 IMAD.WIDE.U32 R8, R23, R8, R10 ;  /* 0x000000081708c225 */ /* 0x000fe400078e000a */
[----:B------:R-:W3:Y:S02]  /*0e40*/  @!P3 LDC.64 R22, c[0x0][0x3a0] ;  /* 0x0000e800ff16bb82 */ /* 0x000ee40000000a00 */
[----:B------:R-:W-:Y:S01]  /*0e50*/  HFMA2 R11, -RZ, RZ, 0, 0 ;  /* 0x00000000ff0b7431 */ /* 0x000fe200000001ff */
[----:B------:R-:W-:-:S02]  /*0e60*/  @!P2 IADD3.X R3, PT, PT, R16, R3, RZ, P0, !PT ;  /* 0x000000031003a210 */ /* 0x000fc400007fe4ff */
[----:B------:R-:W-:Y:S02]  /*0e70*/  @!P4 IADD3 R9, PT, PT, R9, R43, RZ ;  /* 0x0000002b0909c210 */ /* 0x000fe40007ffe0ff */
[C---:B------:R-:W-:Y:S01]  /*0e80*/  @!P4 SHF.L.U32 R43, R8.reuse, 0x1, RZ ;  /* 0x00000001082bc819 */ /* 0x040fe200000006ff */
[----:B------:R4:W5:Y:S01]  /*0e90*/  @!P2 LDG.E R30, desc[UR10][R2.64] ;  /* 0x0000000a021ea981 */ /* 0x000962000c1e1900 */
[----:B------:R-:W-:Y:S01]  /*0ea0*/  @!P4 SHF.L.U64.HI R10, R8, 0x1, R9 ;  /* 0x00000001080ac819 */ /* 0x000fe20000010209 */
[----:B-1----:R-:W-:Y:S01]  /*0eb0*/  @!P3 IMAD R16, R21, R6, RZ ;  /* 0x000000061510b224 */ /* 0x002fe200078e02ff */
[----:B------:R-:W1:Y:S01]  /*0ec0*/  @!P1 LDC.64 R8, c[0x0][0x3f8] ;  /* 0x0000fe00ff089b82 */ /* 0x000e620000000a00 */
[----:B------:R-:W-:Y:S01]  /*0ed0*/  IADD3 R51, PT, PT, R29, 0xa0, RZ ;  /* 0x000000a01d337810 */ /* 0x000fe20007ffe0ff */
[----:B------:R2:W5:Y:S01]  /*0ee0*/  @!P2 LDG.E R11, desc[UR10][R14.64] ;  /* 0x0000000a0e0ba981 */ /* 0x000562000c1e1900 */
[----:B------:R-:W-:Y:S01]  /*0ef0*/  @!P3 IMAD R45, R17, R7, R16 ;  /* 0x00000007112db224 */ /* 0x000fe200078e0210 */
[----:B----4-:R-:W-:-:S04]  /*0f00*/  @!P3 MOV R2, R58 ;  /* 0x0000003a0002b202 */ /* 0x010fc80000000f00 */
[----:B------:R-:W4:Y:S01]  /*0f10*/  @!P3 LDC.64 R20, c[0x0][0x398] ;  /* 0x0000e600ff14bb82 */ /* 0x000f220000000a00 */
[----:B------:R-:W-:Y:S02]  /*0f20*/  @!P3 MOV R3, R61 ;  /* 0x0000003d0003b202 */ /* 0x000fe40000000f00 */
[----:B------:R-:W-:Y:S02]  /*0f30*/  ISETP.GE.U32.AND P2, PT, R51, UR12, PT ;  /* 0x0000000c33007c0c */ /* 0x000fe4000bf46070 */
[----:B------:R-:W-:Y:S01]  /*0f40*/  SHF.R.S32.HI R49, RZ, 0x1f, R51 ;  /* 0x0000001fff317819 */ /* 0x000fe20000011433 */
[----:B------:R-:W-:Y:S01]  /*0f50*/  @!P3 IMAD.WIDE.U32 R6, R17, R6, R2 ;  /* 0x000000061106b225 */ /* 0x000fe200078e0002 */
[----:B0-----:R-:W-:Y:S01]  /*0f60*/  @!P4 IADD3 R12, P0, PT, R43, R12, RZ ;  /* 0x0000000c2b0cc210 */ /* 0x001fe20007f1e0ff */
[----:B------:R-:W0:Y:S01]  /*0f70*/  @!P1 LDC.64 R16, c[0x0][0x3a0] ;  /* 0x0000e800ff109b82 */ /* 0x000e220000000a00 */
[----:B------:R-:W-:Y:S02]  /*0f80*/  ISETP.GE.AND.EX P2, PT, R49, UR13, PT, P2 ;  /* 0x0000000d31007c0c */ /* 0x000fe4000bf46320 */
[----:B------:R-:W-:-:S02]  /*0f90*/  @!P4 IADD3.X R13, PT, PT, R10, R13, RZ, P0, !PT ;  /* 0x0000000d0a0dc210 */ /* 0x000fc400007fe4ff */
[----:B--2---:R-:W-:Y:S02]  /*0fa0*/  @!P4 IADD3 R4, P0, PT, R43, R4, RZ ;  /* 0x000000042b04c210 */ /* 0x004fe40007f1e0ff */
[----:B------:R-:W-:Y:S02]  /*0fb0*/  @!P3 IADD3 R15, PT, PT, R7, R45, RZ ;  /* 0x0000002d070fb210 */ /* 0x000fe40007ffe0ff */
[----:B------:R-:W-:Y:S02]  /*0fc0*/  @!P3 SHF.L.U32 R7, R6, 0x1, RZ ;  /* 0x000000010607b819 */ /* 0x000fe400000006ff */
[----:B------:R-:W-:Y:S02]  /*0fd0*/  @!P4 IADD3.X R5, PT, PT, R10, R5, RZ, P0, !PT ;  /* 0x000000050a05c210 */ /* 0x000fe400007fe4ff */
[----:B------:R-:W-:Y:S02]  /*0fe0*/  CS2R R2, SRZ ;  /* 0x0000000000027805 */ /* 0x000fe4000001ff00 */
[----:B------:R-:W-:-:S02]  /*0ff0*/  @!P3 SHF.L.U64.HI R10, R6, 0x1, R15 ;  /* 0x00000001060ab819 */ /* 0x000fc4000001020f */
[----:B---3--:R-:W-:Y:S01]  /*1000*/  @!P3 IADD3 R22, P0, PT, R7, R22, RZ ;  /* 0x000000160716b210 */ /* 0x008fe20007f1e0ff */
[----:B------:R-:W2:Y:S01]  /*1010*/  @!P2 LDC.64 R14, c[0x0][0x3f8] ;  /* 0x0000fe00ff0eab82 */ /* 0x000ea20000000a00 */
[----:B------:R-:W-:Y:S01]  /*1020*/  IADD3 R47, PT, PT, R29, 0xb0, RZ ;  /* 0x000000b01d2f7810 */ /* 0x000fe20007ffe0ff */
[----:B------:R1:W5:Y:S01]  /*1030*/  @!P4 LDG.E R2, desc[UR10][R12.64] ;  /* 0x0000000a0c02c981 */ /* 0x000362000c1e1900 */
[----:B------:R-:W-:Y:S02]  /*1040*/  @!P3 IADD3.X R23, PT, PT, R10, R23, RZ, P0, !PT ;  /* 0x000000170a17b210 */ /* 0x000fe400007fe4ff */
[----:B------:R-:W-:Y:S01]  /*1050*/  ISETP.GE.U32.AND P0, PT, R47, UR12, PT ;  /* 0x0000000c2f007c0c */ /* 0x000fe2000bf06070 */
[----:B------:R3:W5:Y:S01]  /*1060*/  @!P4 LDG.E R3, desc[UR10][R4.64] ;  /* 0x0000000a0403c981 */ /* 0x000762000c1e1900 */
[----:B------:R-:W-:Y:S02]  /*1070*/  SHF.R.S32.HI R43, RZ, 0x1f, R47 ;  /* 0x0000001fff2b7819 */ /* 0x000fe4000001142f */
[----:B----4-:R-:W-:-:S02]  /*1080*/  @!P3 IADD3 R20, P4, PT, R7, R20, RZ ;  /* 0x000000140714b210 */ /* 0x010fc40007f9e0ff */
[----:B------:R-:W-:Y:S01]  /*1090*/  ISETP.GE.AND.EX P0, PT, R43, UR13, PT, P0 ;  /* 0x0000000d2b007c0c */ /* 0x000fe2000bf06300 */
[----:B-1----:R-:W-:Y:S01]  /*10a0*/  @!P1 IMAD R12, R25, R8, RZ ;  /* 0x00000008190c9224 */ /* 0x002fe200078e02ff */
[----:B------:R-:W1:Y:S01]  /*10b0*/  @!P1 LDC.64 R6, c[0x0][0x398] ;  /* 0x0000e600ff069b82 */ /* 0x000e620000000a00 */
[----:B------:R-:W-:Y:S02]  /*10c0*/  @!P1 MOV R13, R61 ;  /* 0x0000003d000d9202 */ /* 0x000fe40000000f00 */
[----:B------:R-:W-:Y:S01]  /*10d0*/  @!P1 IMAD R45, R19, R9, R12 ;  /* 0x00000009132d9224 */ /* 0x000fe200078e020c */
[----:B------:R-:W-:-:S05]  /*10e0*/  @!P1 MOV R12, R58 ;  /* 0x0000003a000c9202 */ /* 0x000fca0000000f00 */
[----:B------:R-:W-:Y:S01]  /*10f0*/  @!P1 IMAD.WIDE.U32 R8, R19, R8, R12 ;  /* 0x0000000813089225 */ /* 0x000fe200078e000c */
[----:B---3--:R-:W-:Y:S01]  /*1100*/  CS2R R4, SRZ ;  /* 0x0000000000047805 */ /* 0x008fe2000001ff00 */
[----:B------:R-:W3:Y:S01]  /*1110*/  @!P0 LDC.64 R12, c[0x0][0x3f8] ;  /* 0x0000fe00ff0c8b82 */ /* 0x000ee20000000a00 */
[----:B------:R-:W-:Y:S02]  /*1120*/  @!P3 IADD3.X R21, PT, PT, R10, R21, RZ, P4, !PT ;  /* 0x000000150a15b210 */ /* 0x000fe400027fe4ff */
[----:B------:R-:W-:Y:S02]  /*1130*/  @!P1 IADD3 R9, PT, PT, R9, R45, RZ ;  /* 0x0000002d09099210 */ /* 0x000fe40007ffe0ff */
[C---:B------:R-:W-:Y:S01]  /*1140*/  @!P1 SHF.L.U32 R53, R8.reuse, 0x1, RZ ;  /* 0x0000000108359819 */ /* 0x040fe200000006ff */
[----:B------:R1:W5:Y:S01]  /*1150*/  @!P3 LDG.E R4, desc[UR10][R22.64] ;  /* 0x0000000a1604b981 */ /* 0x000362000c1e1900 */
[----:B------:R-:W-:Y:S01]  /*1160*/  IADD3 R25, PT, PT, R29, 0xc0, RZ ;  /* 0x000000c01d197810 */ /* 0x000fe20007ffe0ff */
[----:B--2---:R-:W-:Y:S01]  /*1170*/  @!P2 IMAD R24, R49, R14, RZ ;  /* 0x0000000e3118a224 */ /* 0x004fe200078e02ff */
[----:B------:R-:W-:Y:S01]  /*1180*/  @!P1 SHF.L.U64.HI R10, R8, 0x1, R9 ;  /* 0x00000001080a9819 */ /* 0x000fe20000010209 */
[----:B------:R2:W5:Y:S01]  /*1190*/  @!P3 LDG.E R5, desc[UR10][R20.64] ;  /* 0x0000000a1405b981 */ /* 0x000562000c1e1900 */
[----:B0-----:R-:W-:Y:S01]  /*11a0*/  @!P1 IADD3 R48, P4, PT, R53, R16, RZ ;  /* 0x0000001035309210 */ /* 0x001fe20007f9e0ff */
[----:B------:R-:W0:Y:S01]  /*11b0*/  @!P2 LDC.64 R18, c[0x0][0x3a0] ;  /* 0x0000e800ff12ab82 */ /* 0x000e220000000a00 */
[----:B------:R-:W-:-:S02]  /*11c0*/  ISETP.GE.U32.AND P3, PT, R25, UR12, PT ;  /* 0x0000000c19007c0c */ /* 0x000fc4000bf66070 */
[----:B------:R-:W-:Y:S02]  /*11d0*/  SHF.R.S32.HI R45, RZ, 0x1f, R25 ;  /* 0x0000001fff2d7819 */ /* 0x000fe40000011419 */
[----:B------:R-:W-:Y:S02]  /*11e0*/  @!P1 IADD3.X R49, PT, PT, R10, R17, RZ, P4, !PT ;  /* 0x000000110a319210 */ /* 0x000fe400027fe4ff */
[----:B------:R-:W-:Y:S01]  /*11f0*/  @!P2 MOV R16, R58 ;  /* 0x0000003a0010a202 */ /* 0x000fe20000000f00 */
[----:B------:R-:W4:Y:S01]  /*1200*/  @!P2 LDC.64 R8, c[0x0][0x398] ;  /* 0x0000e600ff08ab82 */ /* 0x000f220000000a00 */
[----:B------:R-:W-:Y:S02]  /*1210*/  @!P2 MOV R17, R61 ;  /* 0x0000003d0011a202 */ /* 0x000fe40000000f00 */
[----:B------:R-:W-:Y:S02]  /*1220*/  ISETP.GE.AND.EX P3, PT, R45, UR13, PT, P3 ;  /* 0x0000000d2d007c0c */ /* 0x000fe4000bf66330 */
[----:B-1----:R-:W-:Y:S01]  /*1230*/  @!P1 IADD3 R22, P5, PT, R53, R6, RZ ;  /* 0x0000000635169210 */ /* 0x002fe20007fbe0ff */
[----:B------:R-:W-:-:S02]  /*1240*/  @!P2 IMAD R15, R51, R15, R24 ;  /* 0x0000000f330fa224 */ /* 0x000fc400078e0218 */
[----:B------:R-:W-:Y:S01]  /*1250*/  @!P2 IMAD.WIDE.U32 R16, R51, R14, R16 ;  /* 0x0000000e3310a225 */ /* 0x000fe200078e0010 */
[----:B------:R-:W-:Y:S02]  /*1260*/  @!P1 IADD3.X R23, PT, PT, R10, R7, RZ, P5, !PT ;  /* 0x000000070a179210 */ /* 0x000fe40002ffe4ff */
[----:B------:R-:W-:Y:S02]  /*1270*/  CS2R R6, SRZ ;  /* 0x0000000000067805 */ /* 0x000fe4000001ff00 */
[----:B------:R-:W-:Y:S02]  /*1280*/  IADD3 R46, PT, PT, R29, 0xd0, RZ ;  /* 0x000000d01d2e7810 */ /* 0x000fe40007ffe0ff */
[----:B------:R-:W-:Y:S01]  /*1290*/  @!P2 IADD3 R17, PT, PT, R17, R15, RZ ;  /* 0x0000000f1111a210 */ /* 0x000fe20007ffe0ff */
[----:B---3--:R-:W-:Y:S01]  /*12a0*/  @!P0 IMAD R24, R43, R12, RZ ;  /* 0x0000000c2b188224 */ /* 0x008fe200078e02ff */
[C---:B--2---:R-:W-:Y:S01]  /*12b0*/  @!P2 SHF.L.U32 R21, R16.reuse, 0x1, RZ ;  /* 0x000000011015a819 */ /* 0x044fe200000006ff */
[----:B------:R-:W5:Y:S01]  /*12c0*/  @!P1 LDG.E R6, desc[UR10][R48.64] ;  /* 0x0000000a30069981 */ /* 0x000f62000c1e1900 */
[----:B------:R-:W1:Y:S01]  /*12d0*/  @!P3 LDC.64 R14, c[0x0][0x3f8] ;  /* 0x0000fe00ff0ebb82 */ /* 0x000e620000000a00 */
[----:B------:R-:W-:-:S02]  /*12e0*/  @!P2 SHF.L.U64.HI R10, R16, 0x1, R17 ;  /* 0x00000001100aa819 */ /* 0x000fc40000010211 */
[----:B------:R2:W5:Y:S01]  /*12f0*/  @!P1 LDG.E R7, desc[UR10][R22.64] ;  /* 0x0000000a16079981 */ /* 0x000562000c1e1900 */
[----:B------:R-:W-:Y:S02]  /*1300*/  ISETP.GE.U32.AND P1, PT, R46, UR12, PT ;  /* 0x0000000c2e007c0c */ /* 0x000fe4000bf26070 */
[----:B------:R-:W-:Y:S02]  /*1310*/  SHF.R.S32.HI R43, RZ, 0x1f, R46 ;  /* 0x0000001fff2b7819 */ /* 0x000fe4000001142e */
[----:B------:R-:W3:Y:S02]  /*1320*/  @!P0 LDC.64 R16, c[0x0][0x3a0] ;  /* 0x0000e800ff108b82 */ /* 0x000ee40000000a00 */
[----:B------:R-:W-:Y:S02]  /*1330*/  ISETP.GE.AND.EX P1, PT, R43, UR13, PT, P1 ;  /* 0x0000000d2b007c0c */ /* 0x000fe4000bf26310 */
[----:B--2---:R-:W-:Y:S02]  /*1340*/  @!P0 MOV R22, R58 ;  /* 0x0000003a00168202 */ /* 0x004fe40000000f00 */
[----:B------:R-:W-:Y:S01]  /*1350*/  @!P0 MOV R23, R61 ;  /* 0x0000003d00178202 */ /* 0x000fe20000000f00 */
[----:B------:R-:W-:Y:S01]  /*1360*/  @!P0 IMAD R49, R47, R13, R24 ;  /* 0x0000000d2f318224 */ /* 0x000fe200078e0218 */
[----:B0-----:R-:W-:Y:S01]  /*1370*/  @!P2 IADD3 R20, P4, PT, R21, R18, RZ ;  /* 0x000000121514a210 */ /* 0x001fe20007f9e0ff */
[----:B------:R-:W-:Y:S01]  /*1380*/  @!P0 IMAD.WIDE.U32 R12, R47, R12, R22 ;  /* 0x0000000c2f0c8225 */ /* 0x000fe200078e0016 */
[----:B----4-:R-:W-:-:S02]  /*1390*/  @!P2 IADD3 R18, P5, PT, R21, R8, RZ ;  /* 0x000000081512a210 */ /* 0x010fc40007fbe0ff */
[----:B------:R-:W-:-:S03]  /*13a0*/  @!P2 IADD3.X R21, PT, PT, R10, R19, RZ, P4, !PT ;  /* 0x000000130a15a210 */ /* 0x000fc600027fe4ff */
[----:B------:R-:W0:Y:S01]  /*13b0*/  @!P1 LDC.64 R22, c[0x0][0x3f8] ;  /* 0x0000fe00ff169b82 */ /* 0x000e220000000a00 */
[----:B------:R-:W-:Y:S02]  /*13c0*/  @!P0 IADD3 R13, PT, PT, R13, R49, RZ ;  /* 0x000000310d0d8210 */ /* 0x000fe40007ffe0ff */
[----:B------:R-:W-:Y:S02]  /*13d0*/  @!P2 IADD3.X R19, PT, PT, R10, R9, RZ, P5, !PT ;  /* 0x000000090a13a210 */ /* 0x000fe40002ffe4ff */
[----:B------:R-:W-:Y:S01]  /*13e0*/  CS2R R8, SRZ ;  /* 0x0000000000087805 */ /* 0x000fe2000001ff00 */
[----:B------:R-:W-:Y:S01]  /*13f0*/  UIMAD.WIDE UR8, UR6, 0x8, UR8 ;  /* 0x00000008060878a5 */ /* 0x000fe2000f8e0208 */
[C---:B------:R-:W-:Y:S02]  /*1400*/  @!P0 SHF.L.U32 R51, R12.reuse, 0x1, RZ ;  /* 0x000000010c338819 */ /* 0x040fe400000006ff */
[----:B------:R-:W-:Y:S02]  /*1410*/  @!P0 SHF.L.U64.HI R44, R12, 0x1, R13 ;  /* 0x000000010c2c8819 */ /* 0x000fe4000001020d */
[----:B------:R-:W2:Y:S01]  /*1420*/  @!P0 LDC.64 R12, c[0x0][0x398] ;  /* 0x0000e600ff0c8b82 */ /* 0x000ea20000000a00 */
[----:B------:R4:W5:Y:S01]  /*1430*/  @!P2 LDG.E R8, desc[UR10][R20.64] ;  /* 0x0000000a1408a981 */ /* 0x000962000c1e1900 */
[----:B-1----:R-:W-:-:S03]  /*1440*/  @!P3 IMAD R10, R45, R14, RZ ;  /* 0x0000000e2d0ab224 */ /* 0x002fc600078e02ff */
[----:B------:R1:W5:Y:S01]  /*1450*/  @!P2 LDG.E R9, desc[UR10][R18.64] ;  /* 0x0000000a1209a981 */ /* 0x000362000c1e1900 */
[----:B---3--:R-:W-:Y:S02]  /*1460*/  @!P0 IADD3 R24, P2, PT, R51, R16, RZ ;  /* 0x0000001033188210 */ /* 0x008fe40007f5e0ff */
[----:B------:R-:W-:Y:S02]  /*1470*/  IADD3 R48, PT, PT, R29, 0xe0, RZ ;  /* 0x000000e01d307810 */ /* 0x000fe40007ffe0ff */
[----:B----4-:R-:W-:Y:S02]  /*1480*/  @!P3 MOV R20, R58 ;  /* 0x0000003a0014b202 */ /* 0x010fe40000000f00 */
[----:B------:R-:W-:Y:S02]  /*1490*/  @!P3 MOV R21, R61 ;  /* 0x0000003d0015b202 */ /* 0x000fe40000000f00 */
[----:B-1----:R-:W-:Y:S02]  /*14a0*/  MOV R18, UR8 ;  /* 0x0000000800127c02 */ /* 0x002fe40008000f00 */
[----:B------:R-:W-:Y:S01]  /*14b0*/  MOV R19, UR9 ;  /* 0x0000000900137c02 */ /* 0x000fe20008000f00 */
[----:B------:R-:W-:-:S02]  /*14c0*/  @!P3 IMAD R45, R25, R15, R10 ;  /* 0x0000000f192db224 */ /* 0x000fc400078e020a */
[----:B------:R-:W-:Y:S01]  /*14d0*/  @!P3 IMAD.WIDE.U32 R20, R25, R14, R20 ;  /* 0x0000000e1914b225 */ /* 0x000fe200078e0014 */
[----:B------:R-:W-:-:S03]  /*14e0*/  @!P0 IADD3.X R25, PT, PT, R44, R17, RZ, P2, !PT ;  /* 0x000000112c198210 */ /* 0x000fc600017fe4ff */
[----:B------:R-:W-:Y:S01]  /*14f0*/  HFMA2 R10, -RZ, RZ, 0, 0 ;  /* 0x00000000ff0a7431 */ /* 0x000fe200000001ff */
[----:B------:R-:W3:Y:S01]  /*1500*/  LDG.E.64 R18, desc[UR10][R18.64] ;  /* 0x0000000a12127981 */ /* 0x000ee2000c1e1b00 */
[----:B------:R-:W-:Y:S01]  /*1510*/  ISETP.GE.U32.AND P2, PT, R48, UR12, PT ;  /* 0x0000000c30007c0c */ /* 0x000fe2000bf46070 */
[----:B------:R-:W1:Y:S01]  /*1520*/  @!P3 LDC.64 R14, c[0x0][0x3a0] ;  /* 0x0000e800ff0ebb82 */ /* 0x000e620000000a00 */
[----:B------:R-:W-:-:S04]  /*1530*/  SHF.R.S32.HI R53, RZ, 0x1f, R48 ;  /* 0x0000001fff357819 */ /* 0x000fc80000011430 */
[----:B------:R-:W-:Y:S01]  /*1540*/  ISETP.GE.AND.EX P2, PT, R53, UR13, PT, P2 ;  /* 0x0000000d35007c0c */ /* 0x000fe2000bf46320 */
[----:B0-----:R-:W-:Y:S01]  /*1550*/  @!P1 IMAD R55, R43, R22, RZ ;  /* 0x000000162b379224 */ /* 0x001fe200078e02ff */
[----:B------:R0:W5:Y:S01]  /*1560*/  @!P0 LDG.E R10, desc[UR10][R24.64] ;  /* 0x0000000a180a8981 */ /* 0x000162000c1e1900 */
[----:B------:R-:W4:Y:S01]  /*1570*/  @!P3 LDC.64 R16, c[0x0][0x398] ;  /* 0x0000e600ff10bb82 */ /* 0x000f220000000a00 */
[----:B------:R-:W-:Y:S02]  /*1580*/  @!P3 IADD3 R21, PT, PT, R21, R45, RZ ;  /* 0x0000002d1515b210 */ /* 0x000fe40007ffe0ff */
[----:B------:R-:W-:Y:S01]  /*1590*/  IADD3 R29, PT, PT, R29, 0xf0, RZ ;  /* 0x000000f01d1d7810 */ /* 0x000fe20007ffe0ff */
[----:B------:R-:W-:Y:S01]  /*15a0*/  @!P1 IMAD R55, R46, R23, R55 ;  /* 0x000000172e379224 */ /* 0x000fe200078e0237 */
[----:B--2---:R-:W-:Y:S02]  /*15b0*/  @!P0 IADD3 R50, P5, PT, R51, R12, RZ ;  /* 0x0000000c33328210 */ /* 0x004fe40007fbe0ff */
[----:B0-----:R-:W-:-:S02]  /*15c0*/  @!P1 MOV R24, R58 ;  /* 0x0000003a00189202 */ /* 0x001fc40000000f00 */
[----:B------:R-:W-:Y:S02]  /*15d0*/  @!P1 MOV R25, R61 ;  /* 0x0000003d00199202 */ /* 0x000fe40000000f00 */
[----:B------:R-:W-:Y:S02]  /*15e0*/  ISETP.GE.U32.AND P4, PT, R29, UR12, PT ;  /* 0x0000000c1d007c0c */ /* 0x000fe4000bf86070 */
[----:B------:R-:W-:Y:S01]  /*15f0*/  SHF.R.S32.HI R49, RZ, 0x1f, R29 ;  /* 0x0000001fff317819 */ /* 0x000fe2000001141d */
[----:B------:R-:W-:Y:S01]  /*1600*/  @!P1 IMAD.WIDE.U32 R46, R46, R22, R24 ;  /* 0x000000162e2e9225 */ /* 0x000fe200078e0018 */
[C---:B------:R-:W-:Y:S01]  /*1610*/  @!P3 SHF.L.U32 R45, R20.reuse, 0x1, RZ ;  /* 0x00000001142db819 */ /* 0x040fe200000006ff */
[----:B------:R-:W0:Y:S01]  /*1620*/  @!P2 LDC.64 R24, c[0x0][0x3f8] ;  /* 0x0000fe00ff18ab82 */ /* 0x000e220000000a00 */
[----:B------:R-:W-:Y:S02]  /*1630*/  @!P3 SHF.L.U64.HI R12, R20, 0x1, R21 ;  /* 0x00000001140cb819 */ /* 0x000fe40000010215 */
[----:B------:R-:W-:-:S05]  /*1640*/  ISETP.GE.AND.EX P4, PT, R49, UR13, PT, P4 ;  /* 0x0000000d31007c0c */ /* 0x000fca000bf86340 */
[----:B------:R-:W2:Y:S01]  /*1650*/  @!P1 LDC.64 R20, c[0x0][0x3a0] ;  /* 0x0000e800ff149b82 */ /* 0x000ea20000000a00 */
[----:B------:R-:W-:Y:S02]  /*1660*/  @!P0 IADD3.X R51, PT, PT, R44, R13, RZ, P5, !PT ;  /* 0x0000000d2c338210 */ /* 0x000fe40002ffe4ff */
[C---:B-1----:R-:W-:Y:S02]  /*1670*/  @!P3 IADD3 R14, P6, PT, R45.reuse, R14, RZ ;  /* 0x0000000e2d0eb210 */ /* 0x042fe40007fde0ff */
[----:B----4-:R-:W-:Y:S02]  /*1680*/  @!P3 IADD3 R16, P5, PT, R45, R16, RZ ;  /* 0x000000102d10b210 */ /* 0x010fe40007fbe0ff */
[C---:B------:R-:W-:Y:S01]  /*1690*/  @!P3 IADD3.X R15, PT, PT, R12.reuse, R15, RZ, P6, !PT ;  /* 0x0000000f0c0fb210 */ /* 0x040fe200037fe4ff */
[----:B------:R-:W1:Y:S01]  /*16a0*/  @!P1 LDC.64 R22, c[0x0][0x398] ;  /* 0x0000e600ff169b82 */ /* 0x000e620000000a00 */
[----:B------:R-:W-:Y:S01]  /*16b0*/  @!P3 IADD3.X R17, PT, PT, R12, R17, RZ, P5, !PT ;  /* 0x000000110c11b210 */ /* 0x000fe20002ffe4ff */
[----:B------:R-:W-:Y:S01]  /*16c0*/  HFMA2 R43, -RZ, RZ, 0, 0 ;  /* 0x00000000ff2b7431 */ /* 0x000fe200000001ff */
[----:B------:R-:W-:-:S05]  /*16d0*/  @!P1 IADD3 R55, PT, PT, R47, R55, RZ ;  /* 0x000000372f379210 */ /* 0x000fca0007ffe0ff */
[----:B------:R-:W4:Y:S01]  /*16e0*/  @!P4 LDC.64 R12, c[0x0][0x3f8] ;  /* 0x0000fe00ff0ccb82 */ /* 0x000f220000000a00 */
[C---:B------:R-:W-:Y:S01]  /*16f0*/  @!P1 SHF.L.U32 R57, R46.reuse, 0x1, RZ ;  /* 0x000000012e399819 */ /* 0x040fe200000006ff */
[----:B0-----:R-:W-:Y:S01]  /*1700*/  @!P2 IMAD R53, R53, R24, RZ ;  /* 0x000000183535a224 */ /* 0x001fe200078e02ff */
[----:B------:R-:W-:Y:S01]  /*1710*/  @!P1 SHF.L.U64.HI R46, R46, 0x1, R55 ;  /* 0x000000012e2e9819 */ /* 0x000fe20000010237 */
[----:B------:R-:W-:Y:S01]  /*1720*/  HFMA2 R45, -RZ, RZ, 0, 0 ;  /* 0x00000000ff2d7431 */ /* 0x000fe200000001ff */
[----:B------:R-:W-:Y:S01]  /*1730*/  @!P2 MOV R52, R58 ;  /* 0x0000003a0034a202 */ /* 0x000fe20000000f00 */
[----:B------:R0:W5:Y:S01]  /*1740*/  @!P0 LDG.E R43, desc[UR10][R50.64] ;  /* 0x0000000a322b8981 */ /* 0x000162000c1e1900 */
[----:B--2---:R-:W-:-:S04]  /*1750*/  @!P1 IADD3 R54, P5, PT, R57, R20, RZ ;  /* 0x0000001439369210 */ /* 0x004fc80007fbe0ff */
[----:B------:R-:W-:Y:S01]  /*1760*/  @!P1 IADD3.X R55, PT, PT, R46, R21, RZ, P5, !PT ;  /* 0x000000152e379210 */ /* 0x000fe20002ffe4ff */
[C---:B------:R-:W-:Y:S01]  /*1770*/  @!P2 IMAD R21, R48.reuse, R25, R53 ;  /* 0x000000193015a224 */ /* 0x040fe200078e0235 */
[----:B------:R-:W-:Y:S01]  /*1780*/  @!P2 MOV R53, R61 ;  /* 0x0000003d0035a202 */ /* 0x000fe20000000f00 */
[----:B------:R2:W5:Y:S01]  /*1790*/  @!P3 LDG.E R45, desc[UR10][R16.64] ;  /* 0x0000000a102db981 */ /* 0x000562000c1e1900 */
[----:B------:R-:W-:Y:S01]  /*17a0*/  ISETP.NE.AND P0, PT, RZ, UR7, PT ;  /* 0x00000007ff007c0c */ /* 0x000fe2000bf05270 */
[----:B0-----:R-:W0:Y:S01]  /*17b0*/  LDC.64 R50, c[0x0][0x3a8] ;  /* 0x0000ea00ff327b82 */ /* 0x001e220000000a00 */
[----:B------:R-:W-:Y:S01]  /*17c0*/  MOV R44, RZ ;  /* 0x000000ff002c7202 */ /* 0x000fe20000000f00 */
[----:B------:R-:W-:-:S05]  /*17d0*/  @!P2 IMAD.WIDE.U32 R52, R48, R24, R52 ;  /* 0x000000183034a225 */ /* 0x000fca00078e0034 */
[----:B------:R1:W5:Y:S01]  /*17e0*/  @!P3 LDG.E R44, desc[UR10][R14.64] ;  /* 0x0000000a0e2cb981 */ /* 0x000362000c1e1900 */
[----:B--2---:R-:W-:Y:S01]  /*17f0*/  @!P2 IADD3 R17, PT, PT, R53, R21, RZ ;  /* 0x000000153511a210 */ /* 0x004fe20007ffe0ff */
[----:B----4-:R-:W-:Y:S01]  /*1800*/  @!P4 IMAD R20, R49, R12, RZ ;  /* 0x0000000c3114c224 */ /* 0x010fe200078e02ff */
[----:B-1----:R-:W-:Y:S02]  /*1810*/  @!P1 IADD3 R56, P3, PT, R57, R22, RZ ;  /* 0x0000001639389210 */ /* 0x002fe40007f7e0ff */
[----:B------:R-:W-:Y:S01]  /*1820*/  @!P2 SHF.L.U32 R49, R52, 0x1, RZ ;  /* 0x000000013431a819 */ /* 0x000fe200000006ff */
[----:B------:R-:W1:Y:S01]  /*1830*/  @P0 LDC.64 R24, c[0x0][0x3b0] ;  /* 0x0000ec00ff180b82 */ /* 0x000e620000000a00 */
[----:B------:R-:W-:Y:S01]  /*1840*/  @!P1 IADD3.X R57, PT, PT, R46, R23, RZ, P3, !PT ;  /* 0x000000172e399210 */ /* 0x000fe20001ffe4ff */
[----:B------:R-:W-:Y:S01]  /*1850*/  @!P4 IMAD R53, R29, R13, R20 ;  /* 0x0000000d1d35c224 */ /* 0x000fe200078e0214 */
[----:B------:R-:W-:-:S05]  /*1860*/  @!P2 SHF.L.U64.HI R52, R52, 0x1, R17 ;  /* 0x000000013434a819 */ /* 0x000fca0000010211 */
[----:B------:R-:W2:Y:S01]  /*1870*/  @!P2 LDC.64 R14, c[0x0][0x3a0] ;  /* 0x0000e800ff0eab82 */ /* 0x000ea20000000a00 */
[----:B------:R-:W-:-:S06]  /*1880*/  CS2R R46, SRZ ;  /* 0x00000000002e7805 */ /* 0x000fcc000001ff00 */
[----:B------:R4:W5:Y:S01]  /*1890*/  @!P1 LDG.E R46, desc[UR10][R54.64] ;  /* 0x0000000a362e9981 */ /* 0x000962000c1e1900 */
[----:B------:R-:W0:Y:S03]  /*18a0*/  @!P2 LDC.64 R16, c[0x0][0x398] ;  /* 0x0000e600ff10ab82 */ /* 0x000e260000000a00 */
[----:B------:R-:W5:Y:S05]  /*18b0*/  @!P1 LDG.E R47, desc[UR10][R56.64] ;  /* 0x0000000a382f9981 */ /* 0x000f6a000c1e1900 */
[----:B------:R-:W0:Y:S08]  /*18c0*/  @!P4 LDC.64 R20, c[0x0][0x3a0] ;  /* 0x0000e800ff14cb82 */ /* 0x000e300000000a00 */
[----:B------:R-:W0:Y:S01]  /*18d0*/  @!P4 LDC.64 R22, c[0x0][0x398] ;  /* 0x0000e600ff16cb82 */ /* 0x000e220000000a00 */
[----:B----4-:R-:W-:-:S02]  /*18e0*/  @!P4 MOV R54, R58 ;  /* 0x0000003a0036c202 */ /* 0x010fc40000000f00 */
[----:B------:R-:W-:-:S03]  /*18f0*/  @!P4 MOV R55, R61 ;  /* 0x0000003d0037c202 */ /* 0x000fc60000000f00 */
[----:B------:R-:W-:Y:S01]  /*1900*/  @!P4 IMAD.WIDE.U32 R54, R29, R12, R54 ;  /* 0x0000000c1d36c225 */ /* 0x000fe200078e0036 */
[----:B------:R-:W-:Y:S02]  /*1910*/  LEA R29, R27, R28, 0x6 ;  /* 0x0000001c1b1d7211 */ /* 0x000fe400078e30ff */
[----:B--2---:R-:W-:Y:S02]  /*1920*/  @!P2 IADD3 R14, P1, PT, R49, R14, RZ ;  /* 0x0000000e310ea210 */ /* 0x004fe40007f3e0ff */
[----:B------:R-:W-:Y:S02]  /*1930*/  @!P4 IADD3 R55, PT, PT, R55, R53, RZ ;  /* 0x000000353737c210 */ /* 0x000fe40007ffe0ff */
[----:B------:R-:W-:Y:S01]  /*1940*/  @!P4 SHF.L.U32 R53, R54, 0x1, RZ ;  /* 0x000000013635c819 */ /* 0x000fe200000006ff */
[----:B-1----:R-:W-:Y:S01]  /*1950*/  @P0 IMAD.WIDE R24, R29, 0x2, R24 ;  /* 0x000000021d180825 */ /* 0x002fe200078e0218 */
[----:B------:R-:W-:Y:S02]  /*1960*/  @!P2 IADD3.X R15, PT, PT, R52, R15, RZ, P1, !PT ;  /* 0x0000000f340fa210 */ /* 0x000fe40000ffe4ff */
[----:B0-----:R-:W-:Y:S01]  /*1970*/  @!P2 IADD3 R16, P1, PT, R49, R16, RZ ;  /* 0x000000103110a210 */ /* 0x001fe20007f3e0ff */
[----:B------:R-:W-:Y:S01]  /*1980*/  IMAD.WIDE R28, R29, 0x2, R50 ;  /* 0x000000021d1c7825 */ /* 0x000fe200078e0232 */
[----:B------:R-:W-:-:S02]  /*1990*/  @!P4 SHF.L.U64.HI R54, R54, 0x1, R55 ;  /* 0x000000013636c819 */ /* 0x000fc40000010237 */
[C---:B------:R-:W-:Y:S02]  /*19a0*/  @!P4 IADD3 R20, P3, PT, R53.reuse, R20, RZ ;  /* 0x000000143514c210 */ /* 0x040fe40007f7e0ff */
[----:B------:R-:W-:Y:S02]  /*19b0*/  @!P4 IADD3 R22, P5, PT, R53, R22, RZ ;  /* 0x000000163516c210 */ /* 0x000fe40007fbe0ff */
[----:B------:R-:W-:Y:S02]  /*19c0*/  CS2R R50, SRZ ;  /* 0x0000000000327805 */ /* 0x000fe4000001ff00 */
[----:B------:R-:W-:Y:S01]  /*19d0*/  MOV R49, RZ ;  /* 0x000000ff00317202 */ /* 0x000fe20000000f00 */
[----:B------:R-:W2:Y:S01]  /*19e0*/  @P0 LDG.E.U16 R12, desc[UR10][R24.64] ;  /* 0x0000000a180c0981 */ /* 0x000ea2000c1e1500 */
[----:B------:R-:W-:Y:S02]  /*19f0*/  @!P2 IADD3.X R17, PT, PT, R52, R17, RZ, P1, !PT ;  /* 0x000000113411a210 */ /* 0x000fe40000ffe4ff */
[C---:B------:R-:W-:Y:S01]  /*1a00*/  @!P4 IADD3.X R21, PT, PT, R54.reuse, R21, RZ, P3, !PT ;  /* 0x000000153615c210 */ /* 0x040fe20001ffe4ff */
[----:B------:R-:W4:Y:S01]  /*1a10*/  @P0 LDG.E.U16 R13, desc[UR10][R24.64+0x2] ;  /* 0x0000020a180d0981 */ /* 0x000f22000c1e1500 */
[----:B------:R-:W-:-:S03]  /*1a20*/  @!P4 IADD3.X R23, PT, PT, R54, R23, RZ, P5, !PT ;  /* 0x000000173617c210 */ /* 0x000fc60002ffe4ff */
[----:B------:R-:W4:Y:S04]  /*1a30*/  LDG.E.U16 R53, desc[UR10][R28.64] ;  /* 0x0000000a1c357981 */ /* 0x000f28000c1e1500 */
[----:B------:R-:W4:Y:S04]  /*1a40*/  LDG.E.U16 R52, desc[UR10][R28.64+0x2] ;  /* 0x0000020a1c347981 */ /* 0x000f28000c1e1500 */
[----:B------:R-:W5:Y:S04]  /*1a50*/  @!P2 LDG.E R51, desc[UR10][R16.64] ;  /* 0x0000000a1033a981 */ /* 0x000f68000c1e1900 */
[----:B------:R-:W5:Y:S04]  /*1a60*/  @!P4 LDG.E R50, desc[UR10][R20.64] ;  /* 0x0000000a1432c981 */ /* 0x000f68000c1e1900 */
[----:B------:R-:W5:Y:S01]  /*1a70*/  @!P4 LDG.E R49, desc[UR10][R22.64] ;  /* 0x0000000a1631c981 */ /* 0x000f62000c1e1900 */
[----:B------:R-:W-:-:S06]  /*1a80*/  HFMA2 R48, -RZ, RZ, 0, 0 ;  /* 0x00000000ff307431 */ /* 0x000fcc00000001ff */
[----:B------:R0:W5:Y:S01]  /*1a90*/  @!P2 LDG.E R48, desc[UR10][R14.64] ;  /* 0x0000000a0e30a981 */ /* 0x000162000c1e1900 */
[----:B------:R-:W-:Y:S01]  /*1aa0*/  UISETP.NE.AND UP1, UPT, UR7, URZ, UPT ;  /* 0x000000ff0700728c */ /* 0x000fe2000bf25270 */
[----:B------:R-:W-:Y:S01]  /*1ab0*/  CS2R R54, SRZ ;  /* 0x0000000000367805 */ /* 0x000fe2000001ff00 */
[----:B------:R-:W-:Y:S01]  /*1ac0*/  UMOV UR12, 0x3f800000 ;  /* 0x3f800000000c7882 */ /* 0x000fe20000000000 */
[----:B---3--:R-:W-:-:S13]  /*1ad0*/  R2UR UR9, R18 ;  /* 0x00000000120972ca */ /* 0x008fda00000e0000 */
[----:B0-----:R-:W-:-:S05]  /*1ae0*/  MOV R14, UR9 ;  /* 0x00000009000e7c02 */ /* 0x001fca0008000f00 */
        /* <DEDUP_REMOVED lines=10> */
[----:B----4-:R-:W-:Y:S02]  /*1b90*/  @P0 SHF.L.U32 R55, R13, 0x10, RZ ;  /* 0x000000100d370819 */ /* 0x010fe400000006ff */
[----:B------:R-:W-:Y:S02]  /*1ba0*/  SHF.L.U32 R53, R53, 0x10, RZ ;  /* 0x0000001035357819 */ /* 0x000fe400000006ff */
        /* <DEDUP_REMOVED lines=15> */
[----:B------:R-:W-:Y:S01]  /*1ca0*/  FADD.FTZ R20, R20, -UR9 ;  /* 0x8000000914147e21 */ /* 0x000fe20008010000 */
[----:B------:R-:W-:Y:S02]  /*1cb0*/  HADD2.F32 R18, -RZ, R39.H0_H0 ;  /* 0x20000027ff127230 */ /* 0x000fe40000004100 */
[----:B------:R-:W-:Y:S01]  /*1cc0*/  FADD.FTZ R16, R17, R16 ;  /* 0x0000001011107221 */ /* 0x000fe20000010000 */
[----:B------:R-:W-:Y:S01]  /*1cd0*/  FFMA.FTZ R19, R14, R17, R19 ;  /* 0x000000110e137223 */ /* 0x000fe20000010013 */
[----:B------:R-:W-:Y:S01]  /*1ce0*/  FFMA.FTZ R15, R12, R15, RZ ;  /* 0x0000000f0c0f7223 */ /* 0x000fe200000100ff */
[----:B------:R-:W-:Y:S01]  /*1cf0*/  FADD.FTZ R21, RZ, R12 ;  /* 0x0000000cff157221 */ /* 0x000fe20000010000 */
[----:B------:R-:W-:Y:S01]  /*1d00*/  FMUL.FTZ R20, R20, UR12 ;  /* 0x0000000c14147c20 */ /* 0x000fe20008410000 */
[----:B------:R-:W-:-:S02]  /*1d10*/  HADD2.F32 R17, -RZ, R40.H1_H1 ;  /* 0x30000028ff117230 */ /* 0x000fc40000004100 */
[----:B------:R-:W-:Y:S01]  /*1d20*/  FMUL.FTZ R23, R53, R18 ;  /* 0x0000001235177220 */ /* 0x000fe20000410000 */
[C---:B------:R-:W-:Y:S01]  /*1d30*/  FADD.FTZ R12, R18.reuse, R21 ;  /* 0x00000015120c7221 */ /* 0x040fe20000010000 */
[----:B------:R-:W-:Y:S01]  /*1d40*/  FFMA.FTZ R15, R18, R20, R15 ;  /* 0x00000014120f7223 */ /* 0x000fe2000001000f */
[----:B------:R-:W-:Y:S01]  /*1d50*/  FFMA.FTZ R14, R13, R14, RZ ;  /* 0x0000000e0d0e7223 */ /* 0x000fe200000100ff */
[----:B------:R-:W-:Y:S01]  /*1d60*/  FADD.FTZ R18, R17, -UR9 ;  /* 0x8000000911127e21 */ /* 0x000fe20008010000 */
[----:B------:R-:W-:Y:S02]  /*1d70*/  HADD2.F32 R17, -RZ, R39.H1_H1 ;  /* 0x30000027ff117230 */ /* 0x000fe40000004100 */
[----:B------:R-:W-:Y:S01]  /*1d80*/  FADD.FTZ R16, R16, R23 ;  /* 0x0000001710107221 */ /* 0x000fe20000010000 */
[----:B------:R-:W-:Y:S01]  /*1d90*/  FFMA.FTZ R23, R20, R23, R19 ;  /* 0x0000001714177223 */ /* 0x000fe20000010013 */
[----:B------:R-:W-:Y:S01]  /*1da0*/  FADD.FTZ R20, RZ, R13 ;  /* 0x0000000dff147221 */ /* 0x000fe20000010000 */
[----:B------:R-:W-:Y:S01]  /*1db0*/  FMUL.FTZ R18, R18, UR12 ;  /* 0x0000000c12127c20 */ /* 0x000fe20008410000 */
[----:B------:R-:W-:-:S02]  /*1dc0*/  HADD2.F32 R21, -RZ, R38.H0_H0 ;  /* 0x20000026ff157230 */ /* 0x000fc40000004100 */
[----:B------:R-:W-:Y:S01]  /*1dd0*/  FMUL.FTZ R19, R52, R17 ;  /* 0x0000001134137220 */ /* 0x000fe20000410000 */
[C---:B------:R-:W-:Y:S01]  /*1de0*/  FADD.FTZ R13, R17.reuse, R20 ;  /* 0x00000014110d7221 */ /* 0x040fe20000010000 */
[----:B------:R-:W-:Y:S01]  /*1df0*/  FFMA.FTZ R14, R17, R18, R14 ;  /* 0x00000012110e7223 */ /* 0x000fe2000001000e */
[----:B------:R-:W-:Y:S02]  /*1e00*/  HADD2.F32 R20, -RZ, R38.H1_H1 ;  /* 0x30000026ff147230 */ /* 0x000fe40000004100 */
[----:B------:R-:W-:Y:S01]  /*1e10*/  FFMA.FTZ R17, R18, R19, R23 ;  /* 0x0000001312117223 */ /* 0x000fe20000010017 */
[----:B------:R-:W-:Y:S01]  /*1e20*/  FADD.FTZ R18, R21, -UR9 ;  /* 0x8000000915127e21 */ /* 0x000fe20008010000 */
[--C-:B------:R-:W-:Y:S02]  /*1e30*/  HADD2.F32 R22, -RZ, R37.reuse.H0_H0 ;  /* 0x20000025ff167230 */ /* 0x100fe40000004100 */
[----:B------:R-:W-:Y:S01]  /*1e40*/  FADD.FTZ R16, R19, R16 ;  /* 0x0000001013107221 */ /* 0x000fe20000010000 */
[----:B------:R-:W-:Y:S01]  /*1e50*/  FADD.FTZ R19, R20, -UR9 ;  /* 0x8000000914137e21 */ /* 0x000fe20008010000 */
[----:B------:R-:W-:-:S02]  /*1e60*/  HADD2.F32 R21, -RZ, R37.H1_H1 ;  /* 0x30000025ff157230 */ /* 0x000fc40000004100 */
[----:B------:R-:W-:Y:S01]  /*1e70*/  FMUL.FTZ R20, R18, UR12 ;  /* 0x0000000c12147c20 */ /* 0x000fe20008410000 */
[----:B------:R-:W-:Y:S02]  /*1e80*/  HADD2.F32 R18, -RZ, R36.H0_H0 ;  /* 0x20000024ff127230 */ /* 0x000fe40000004100 */
[----:B------:R-:W-:Y:S01]  /*1e90*/  FMUL.FTZ R23, R53, R22 ;  /* 0x0000001635177220 */ /* 0x000fe20000410000 */
[----:B------:R-:W-:Y:S01]  /*1ea0*/  FADD.FTZ R12, R12, R22 ;  /* 0x000000160c0c7221 */ /* 0x000fe20000010000 */
[----:B------:R-:W-:Y:S01]  /*1eb0*/  FFMA.FTZ R15, R22, R20, R15 ;  /* 0x00000014160f7223 */ /* 0x000fe2000001000f */
[----:B------:R-:W-:Y:S01]  /*1ec0*/  FMUL.FTZ R19, R19, UR12 ;  /* 0x0000000c13137c20 */ /* 0x000fe20008410000 */
[----:B------:R-:W-:Y:S01]  /*1ed0*/  FMUL.FTZ R22, R52, R21 ;  /* 0x0000001534167220 */ /* 0x000fe20000410000 */
[----:B------:R-:W-:Y:S01]  /*1ee0*/  FFMA.FTZ R20, R20, R23, R17 ;  /* 0x0000001714147223 */ /* 0x000fe20000010011 */
[----:B------:R-:W-:Y:S01]  /*1ef0*/  FADD.FTZ R18, R18, -UR9 ;  /* 0x8000000912127e21 */ /* 0x000fe20008010000 */
[----:B------:R-:W-:-:S02]  /*1f00*/  HADD2.F32 R24, -RZ, R35.H0_H0 ;  /* 0x20000023ff187230 */ /* 0x000fc40000004100 */
[----:B------:R-:W-:Y:S01]  /*1f10*/  FADD.FTZ R13, R13, R21 ;  /* 0x000000150d0d7221 */ /* 0x000fe20000010000 */
[----:B------:R-:W-:Y:S01]  /*1f20*/  FFMA.FTZ R17, R19, R22, R20 ;  /* 0x0000001613117223 */ /* 0x000fe20000010014 */
[----:B------:R-:W-:Y:S01]  /*1f30*/  FMUL.FTZ R20, R18, UR12 ;  /* 0x0000000c12147c20 */ /* 0x000fe20008410000 */
[----:B------:R-:W-:Y:S02]  /*1f40*/  HADD2.F32 R18, -RZ, R36.H1_H1 ;  /* 0x30000024ff127230 */ /* 0x000fe40000004100 */
[----:B------:R-:W-:Y:S01]  /*1f50*/  FFMA.FTZ R14, R21, R19, R14 ;  /* 0x00000013150e7223 */ /* 0x000fe2000001000e */
[----:B------:R-:W-:Y:S01]  /*1f60*/  FADD.FTZ R21, R16, R23 ;  /* 0x0000001710157221 */ /* 0x000fe20000010000 */
[----:B------:R-:W-:Y:S01]  /*1f70*/  FMUL.FTZ R19, R53, R24 ;  /* 0x0000001835137220 */ /* 0x000fe20000410000 */
[----:B------:R-:W-:Y:S01]  /*1f80*/  FFMA.FTZ R15, R24, R20, R15 ;  /* 0x00000014180f7223 */ /* 0x000fe2000001000f */
[----:B------:R-:W-:Y:S01]  /*1f90*/  FADD.FTZ R18, R18, -UR9 ;  /* 0x8000000912127e21 */ /* 0x000fe20008010000 */
[----:B------:R-:W-:Y:S01]  /*1fa0*/  FADD.FTZ R16, R22, R21 ;  /* 0x0000001516107221 */ /* 0x000fe20000010000 */
[----:B------:R-:W-:-:S02]  /*1fb0*/  HADD2.F32 R22, -RZ, R34.H0_H0 ;  /* 0x20000022ff167230 */ /* 0x000fc40000004100 */
[----:B------:R-:W-:Y:S01]  /*1fc0*/  FFMA.FTZ R17, R20, R19, R17 ;  /* 0x0000001314117223 */ /* 0x000fe20000010011 */
[----:B------:R-:W-:Y:S02]  /*1fd0*/  HADD2.F32 R21, -RZ, R35.H1_H1 ;  /* 0x30000023ff157230 */ /* 0x000fe40000004100 */
[----:B------:R-:W-:Y:S01]  /*1fe0*/  FMUL.FTZ R20, R18, UR12 ;  /* 0x0000000c12147c20 */ /* 0x000fe20008410000 */
[----:B------:R-:W-:Y:S01]  /*1ff0*/  FADD.FTZ R16, R16, R19 ;  /* 0x0000001310107221 */ /* 0x000fe20000010000 */
[----:B------:R-:W-:Y:S01]  /*2000*/  FADD.FTZ R23, R22, -UR9 ;  /* 0x8000000916177e21 */ /* 0x000fe20008010000 */
[----:B------:R-:W-:Y:S02]  /*2010*/  HADD2.F32 R22, -RZ, R33.H0_H0 ;  /* 0x20000021ff167230 */ /* 0x000fe40000004100 */
[----:B------:R-:W-:Y:S01]  /*2020*/  FADD.FTZ R13, R13, R21 ;  /* 0x000000150d0d7221 */ /* 0x000fe20000010000 */
[----:B------:R-:W-:Y:S01]  /*2030*/  FFMA.FTZ R14, R21, R20, R14 ;  /* 0x00000014150e7223 */ /* 0x000fe2000001000e */
[----:B------:R-:W-:-:S02]  /*2040*/  HADD2.F32 R19, -RZ, R34.H1_H1 ;  /* 0x30000022ff137230 */ /* 0x000fc40000004100 */
[----:B------:R-:W-:Y:S01]  /*2050*/  FMUL.FTZ R21, R52, R21 ;  /* 0x0000001534157220 */ /* 0x000fe20000410000 */
[----:B------:R-:W-:Y:S01]  /*2060*/  FADD.FTZ R12, R12, R24 ;  /* 0x000000180c0c7221 */ /* 0x000fe20000010000 */
[----:B------:R-:W-:Y:S01]  /*2070*/  FMUL.FTZ R18, R23, UR12 ;  /* 0x0000000c17127c20 */ /* 0x000fe20008410000 */
[----:B------:R-:W-:Y:S01]  /*2080*/  FMUL.FTZ R23, R53, R22 ;  /* 0x0000001635177220 */ /* 0x000fe20000410000 */
[----:B------:R-:W-:Y:S01]  /*2090*/  FFMA.FTZ R17, R20, R21, R17 ;  /* 0x0000001514117223 */ /* 0x000fe20000010011 */
[----:B------:R-:W-:Y:S01]  /*20a0*/  FADD.FTZ R16, R21, R16 ;  /* 0x0000001015107221 */ /* 0x000fe20000010000 */
[----:B------:R-:W-:Y:S01]  /*20b0*/  FADD.FTZ R20, R19, -UR9 ;  /* 0x8000000913147e21 */ /* 0x000fe20008010000 */
[----:B------:R-:W-:Y:S02]  /*20c0*/  HADD2.F32 R19, -RZ, R33.H1_H1 ;  /* 0x30000021ff137230 */ /* 0x000fe40000004100 */
[----:B------:R-:W-:Y:S01]  /*20d0*/  FADD.FTZ R12, R12, R22 ;  /* 0x000000160c0c7221 */ /* 0x000fe20000010000 */
[----:B------:R-:W-:Y:S01]  /*20e0*/  FFMA.FTZ R15, R22, R18, R15 ;  /* 0x00000012160f7223 */ /* 0x000fe2000001000f */
[----:B------:R-:W-:Y:S01]  /*20f0*/  FADD.FTZ R22, R16, R23 ;  /* 0x0000001710167221 */ /* 0x000fe20000010000 */
[----:B------:R-:W-:Y:S01]  /*2100*/  FFMA.FTZ R23, R18, R23, R17 ;  /* 0x0000001712177223 */ /* 0x000fe20000010011 */
[----:B------:R-:W-:Y:S01]  /*2110*/  FMUL.FTZ R20, R20, UR12 ;  /* 0x0000000c14147c20 */ /* 0x000fe20008410000 */
[----:B------:R-:W-:-:S02]  /*2120*/  HADD2.F32 R18, -RZ, R32.H0_H0 ;  /* 0x20000020ff127230 */ /* 0x000fc40000004100 */
[----:B------:R-:W-:Y:S01]  /*2130*/  FMUL.FTZ R17, R52, R19 ;  /* 0x0000001334117220 */ /* 0x000fe20000410000 */
[----:B------:R-:W-:Y:S01]  /*2140*/  FADD.FTZ R13, R13, R19 ;  /* 0x000000130d0d7221 */ /* 0x000fe20000010000 */
[----:B------:R-:W-:Y:S01]  /*2150*/  FFMA.FTZ R16, R19, R20, R14 ;  /* 0x0000001413107223 */ /* 0x000fe2000001000e */
[----:B------:R-:W-:Y:S02]  /*2160*/  HADD2.F32 R19, -RZ, R32.H1_H1 ;  /* 0x30000020ff137230 */ /* 0x000fe40000004100 */
[----:B------:R-:W-:Y:S01]  /*2170*/  FADD.FTZ R14, R17, R22 ;  /* 0x00000016110e7221 */ /* 0x000fe20000010000 */
[----:B------:R-:W-:Y:S01]  /*2180*/  FADD.FTZ R18, R18, -UR9 ;  /* 0x8000000912127e21 */ /* 0x000fe20008010000 */
[--C-:B------:R-:W-:Y:S02]  /*2190*/  HADD2.F32 R22, -RZ, R31.reuse.H0_H0 ;  /* 0x2000001fff167230 */ /* 0x100fe40000004100 */
[----:B------:R-:W-:Y:S01]  /*21a0*/  FFMA.FTZ R17, R20, R17, R23 ;  /* 0x0000001114117223 */ /* 0x000fe20000010017 */
[----:B------:R-:W-:-:S02]  /*21b0*/  HADD2.F32 R21, -RZ, R31.H1_H1 ;  /* 0x3000001fff157230 */ /* 0x000fc40000004100 */
[----:B------:R-:W-:Y:S01]  /*21c0*/  FMUL.FTZ R20, R18, UR12 ;  /* 0x0000000c12147c20 */ /* 0x000fe20008410000 */
[----:B------:R-:W-:Y:S01]  /*21d0*/  FADD.FTZ R19, R19, -UR9 ;  /* 0x8000000913137e21 */ /* 0x000fe20008010000 */
        /* <DEDUP_REMOVED lines=28> */
[----:B------:R-:W-:Y:S01]  /*23a0*/  FMUL.FTZ R21, R52, R21 ;  /* 0x0000001534157220 */ /* 0x000fe20000410000 */
[----:B------:R-:W-:-:S02]  /*23b0*/  HADD2.F32 R19, -RZ, R2.H1_H1 ;  /* 0x30000002ff137230 */ /* 0x000fc40000004100 */
[----:B------:R-:W-:Y:S01]  /*23c0*/  FMUL.FTZ R18, R23, UR12 ;  /* 0x0000000c17127c20 */ /* 0x000fe20008410000 */
[----:B------:R-:W-:Y:S01]  /*23d0*/  FMUL.FTZ R23, R53, R22 ;  /* 0x0000001635177220 */ /* 0x000fe20000410000 */
[----:B------:R-:W-:Y:S01]  /*23e0*/  FADD.FTZ R14, R21, R14 ;  /* 0x0000000e150e7221 */ /* 0x000fe20000010000 */
[----:B------:R-:W-:Y:S01]  /*23f0*/  FFMA.FTZ R17, R20, R21, R17 ;  /* 0x0000001514117223 */ /* 0x000fe20000010011 */
[----:B------:R-:W-:Y:S01]  /*2400*/  FADD.FTZ R20, R19, -UR9 ;  /* 0x8000000913147e21 */ /* 0x000fe20008010000 */
[----:B------:R-:W-:Y:S02]  /*2410*/  HADD2.F32 R19, -RZ, R3.H1_H1 ;  /* 0x30000003ff137230 */ /* 0x000fe40000004100 */
[----:B------:R-:W-:Y:S01]  /*2420*/  FADD.FTZ R14, R14, R23 ;  /* 0x000000170e0e7221 */ /* 0x000fe20000010000 */
[----:B------:R-:W-:Y:S01]  /*2430*/  FFMA.FTZ R15, R22, R18, R15 ;  /* 0x00000012160f7223 */ /* 0x000fe2000001000f */
[----:B------:R-:W-:Y:S01]  /*2440*/  FFMA.FTZ R23, R18, R23, R17 ;  /* 0x0000001712177223 */ /* 0x000fe20000010011 */
[----:B------:R-:W-:Y:S01]  /*2450*/  FADD.FTZ R12, R12, R24 ;  /* 0x000000180c0c7221 */ /* 0x000fe20000010000 */
[----:B------:R-:W-:Y:S01]  /*2460*/  FMUL.FTZ R20, R20, UR12 ;  /* 0x0000000c14147c20 */ /* 0x000fe20008410000 */
[----:B------:R-:W-:-:S02]  /*2470*/  HADD2.F32 R18, -RZ, R4.H0_H0 ;  /* 0x20000004ff127230 */ /* 0x000fc40000004100 */
[----:B------:R-:W-:Y:S01]  /*2480*/  FMUL.FTZ R17, R52, R19 ;  /* 0x0000001334117220 */ /* 0x000fe20000410000 */
[----:B------:R-:W-:Y:S01]  /*2490*/  FADD.FTZ R12, R12, R22 ;  /* 0x000000160c0c7221 */ /* 0x000fe20000010000 */
[----:B------:R-:W-:Y:S01]  /*24a0*/  FADD.FTZ R13, R13, R19 ;  /* 0x000000130d0d7221 */ /* 0x000fe20000010000 */
[----:B------:R-:W-:Y:S01]  /*24b0*/  FFMA.FTZ R16, R19, R20, R16 ;  /* 0x0000001413107223 */ /* 0x000fe20000010010 */
[----:B------:R-:W-:Y:S02]  /*24c0*/  HADD2.F32 R19, -RZ, R4.H1_H1 ;  /* 0x30000004ff137230 */ /* 0x000fe40000004100 */
[----:B------:R-:W-:Y:S01]  /*24d0*/  FADD.FTZ R18, R18, -UR9 ;  /* 0x8000000912127e21 */ /* 0x000fe20008010000 */
[--C-:B------:R-:W-:Y:S02]  /*24e0*/  HADD2.F32 R22, -RZ, R5.reuse.H0_H0 ;  /* 0x20000005ff167230 */ /* 0x100fe40000004100 */
[----:B------:R-:W-:Y:S01]  /*24f0*/  FADD.FTZ R14, R17, R14 ;  /* 0x0000000e110e7221 */ /* 0x000fe20000010000 */
        /* <DEDUP_REMOVED lines=66> */
[----:B------:R-:W-:Y:S01]  /*2920*/  FADD.FTZ R13, R13, R21 ;  /* 0x000000150d0d7221 */ /* 0x000fe20000010000 */
[----:B------:R-:W-:Y:S01]  /*2930*/  FFMA.FTZ R16, R21, R19, R16 ;  /* 0x0000001315107223 */ /* 0x000fe20000010010 */
[----:B------:R-:W-:-:S02]  /*2940*/  HADD2.F32 R24, -RZ, R45.H0_H0 ;  /* 0x2000002dff187230 */ /* 0x000fc40000004100 */
[----:B------:R-:W-:Y:S01]  /*2950*/  FFMA.FTZ R17, R19, R22, R20 ;  /* 0x0000001613117223 */ /* 0x000fe20000010014 */
[----:B------:R-:W-:Y:S01]  /*2960*/  FADD.FTZ R21, R14, R23 ;  /* 0x000000170e157221 */ /* 0x000fe20000010000 */
[----:B------:R-:W-:Y:S01]  /*2970*/  FMUL.FTZ R20, R18, UR12 ;  /* 0x0000000c12147c20 */ /* 0x000fe20008410000 */
[----:B------:R-:W-:Y:S02]  /*2980*/  HADD2.F32 R18, -RZ, R44.H1_H1 ;  /* 0x3000002cff127230 */ /* 0x000fe40000004100 */
[----:B------:R-:W-:Y:S01]  /*2990*/  FMUL.FTZ R19, R53, R24 ;  /* 0x0000001835137220 */ /* 0x000fe20000410000 */
[----:B------:R-:W-:Y:S01]  /*29a0*/  FADD.FTZ R14, R22, R21 ;  /* 0x00000015160e7221 */ /* 0x000fe20000010000 */
[----:B------:R-:W-:Y:S02]  /*29b0*/  HADD2.F32 R21, -RZ, R46.H0_H0 ;  /* 0x2000002eff157230 */ /* 0x000fe40000004100 */
[----:B------:R-:W-:Y:S01]  /*29c0*/  FFMA.FTZ R15, R24, R20, R15 ;  /* 0x00000014180f7223 */ /* 0x000fe2000001000f */
[----:B------:R-:W-:Y:S01]  /*29d0*/  FADD.FTZ R18, R18, -UR9 ;  /* 0x8000000912127e21 */ /* 0x000fe20008010000 */
[----:B------:R-:W-:Y:S01]  /*29e0*/  FADD.FTZ R14, R14, R19 ;  /* 0x000000130e0e7221 */ /* 0x000fe20000010000 */
[----:B------:R-:W-:Y:S01]  /*29f0*/  FFMA.FTZ R17, R20, R19, R17 ;  /* 0x0000001314117223 */ /* 0x000fe20000010011 */
[----:B------:R-:W-:-:S02]  /*2a00*/  HADD2.F32 R19, -RZ, R45.H1_H1 ;  /* 0x3000002dff137230 */ /* 0x000fc40000004100 */
[----:B------:R-:W-:Y:S01]  /*2a10*/  FMUL.FTZ R20, R18, UR12 ;  /* 0x0000000c12147c20 */ /* 0x000fe20008410000 */
[----:B------:R-:W-:Y:S01]  /*2a20*/  FADD.FTZ R23, R21, -UR9 ;  /* 0x8000000915177e21 */ /* 0x000fe20008010000 */
[--C-:B------:R-:W-:Y:S02]  /*2a30*/  HADD2.F32 R22, -RZ, R47.reuse.H0_H0 ;  /* 0x2000002fff167230 */ /* 0x100fe40000004100 */
[----:B------:R-:W-:Y:S01]  /*2a40*/  FADD.FTZ R12, R12, R24 ;  /* 0x000000180c0c7221 */ /* 0x000fe20000010000 */
        /* <DEDUP_REMOVED lines=31> */
[----:B------:R-:W-:Y:S01]  /*2c40*/  FADD.FTZ R25, R25, R18 ;  /* 0x0000001219197221 */ /* 0x000fe20000010000 */
[----:B------:R-:W-:Y:S01]  /*2c50*/  FMUL.FTZ R21, R21, UR12 ;  /* 0x0000000c15157c20 */ /* 0x000fe20008410000 */
[----:B------:R-:W-:Y:S01]  /*2c60*/  FMUL.FTZ R14, R52, R17 ;  /* 0x00000011340e7220 */ /* 0x000fe20000410000 */
[----:B------:R-:W-:-:S02]  /*2c70*/  HADD2.F32 R19, -RZ, R50.H0_H0 ;  /* 0x20000032ff137230 */ /* 0x000fc40000004100 */
[--C-:B------:R-:W-:Y:S02]  /*2c80*/  HADD2.F32 R20, -RZ, R49.reuse.H0_H0 ;  /* 0x20000031ff147230 */ /* 0x100fe40000004100 */
[----:B------:R-:W-:Y:S01]  /*2c90*/  FFMA.FTZ R18, R17, R21, R16 ;  /* 0x0000001511127223 */ /* 0x000fe20000010010 */
[----:B------:R-:W-:Y:S01]  /*2ca0*/  FADD.FTZ R25, R14, R25 ;  /* 0x000000190e197221 */ /* 0x000fe20000010000 */
[----:B------:R-:W-:Y:S01]  /*2cb0*/  FFMA.FTZ R22, R21, R14, R22 ;  /* 0x0000000e15167223 */ /* 0x000fe20000010016 */
[----:B------:R-:W-:Y:S01]  /*2cc0*/  FADD.FTZ R21, R19, -UR9 ;  /* 0x8000000913157e21 */ /* 0x000fe20008010000 */
[----:B------:R-:W-:Y:S02]  /*2cd0*/  HADD2.F32 R14, -RZ, R50.H1_H1 ;  /* 0x30000032ff0e7230 */ /* 0x000fe40000004100 */
[----:B------:R-:W-:Y:S01]  /*2ce0*/  FMUL.FTZ R16, R53, R20 ;  /* 0x0000001435107220 */ /* 0x000fe20000410000 */
[----:B------:R-:W-:Y:S02]  /*2cf0*/  HADD2.F32 R19, -RZ, R49.H1_H1 ;  /* 0x30000031ff137230 */ /* 0x000fe40000004100 */
[----:B------:R-:W-:Y:S01]  /*2d00*/  FMUL.FTZ R21, R21, UR12 ;  /* 0x0000000c15157c20 */ /* 0x000fe20008410000 */
[----:B------:R-:W-:Y:S01]  /*2d10*/  FADD.FTZ R14, R14, -UR9 ;  /* 0x800000090e0e7e21 */ /* 0x000fe20008010000 */
[----:B------:R-:W-:-:S02]  /*2d20*/  FADD.FTZ R25, R25, R16 ;  /* 0x0000001019197221 */ /* 0x000fc40000010000 */
[----:B------:R-:W-:Y:S01]  /*2d30*/  FFMA.FTZ R28, R21, R16, R22 ;  /* 0x00000010151c7223 */ /* 0x000fe20000010016 */
[----:B------:R-:W-:Y:S01]  /*2d40*/  FMUL.FTZ R24, R52, R19 ;  /* 0x0000001334187220 */ /* 0x000fe20000410000 */
[----:B------:R-:W-:Y:S01]  /*2d50*/  FMUL.FTZ R23, R14, UR12 ;  /* 0x0000000c0e177c20 */ /* 0x000fe20008410000 */
[----:B------:R-:W-:Y:S01]  /*2d60*/  FADD.FTZ R22, R13, R17 ;  /* 0x000000110d167221 */ /* 0x000fe20000010000 */
[----:B------:R-:W-:Y:S01]  /*2d70*/  FADD.FTZ R14, R12, R20 ;  /* 0x000000140c0e7221 */ /* 0x000fe20000010000 */
[----:B------:R-:W-:Y:S01]  /*2d80*/  FFMA.FTZ R12, R20, R21, R15 ;  /* 0x00000015140c7223 */ /* 0x000fe2000001000f */
[----:B------:R-:W-:Y:S01]  /*2d90*/  FADD.FTZ R16, R24, R25 ;  /* 0x0000001918107221 */ /* 0x000fe20000010000 */
[----:B------:R-:W-:Y:S01]  /*2da0*/  FFMA.FTZ R17, R23, R24, R28 ;  /* 0x0000001817117223 */ /* 0x000fe2000001001c */
[----:B------:R-:W-:Y:S01]  /*2db0*/  FADD.FTZ R15, R22, R19 ;  /* 0x00000013160f7221 */ /* 0x000fe20000010000 */
[----:B------:R-:W-:Y:S01]  /*2dc0*/  FFMA.FTZ R13, R19, R23, R18 ;  /* 0x00000017130d7223 */ /* 0x000fe20000010012 */
[----:B------:R-:W-:Y:S06]  /*2dd0*/  BRA `(.L_x_927) ;  /* 0x0000002400007947 */ /* 0x000fec0003800000 */
.L_x_926:
        /* <DEDUP_REMOVED lines=8> */
[----:B------:R-:W-:Y:S02]  /*2e60*/  HADD2.F32 R12, -RZ, R42.H1_H1 ;  /* 0x3000002aff0c7230 */ /* 0x000fe40000004100 */
[----:B------:R-:W-:Y:S01]  /*2e70*/  FMUL.FTZ R17, R17, UR12 ;  /* 0x0000000c11117c20 */ /* 0x000fe20008410000 */
[C-C-:B------:R-:W-:Y:S02]  /*2e80*/  FFMA.FTZ R15, R53.reuse, R13, R54.reuse ;  /* 0x0000000d350f7223 */ /* 0x140fe40000010036 */
        /* <DEDUP_REMOVED lines=8> */
[----:B------:R-:W-:Y:S08]  /*2f10*/  MUFU.EX2 R20, R20 ;  /* 0x0000001400147308 */ /* 0x000ff00000000800 */
[----:B------:R-:W1:Y:S01]  /*2f20*/  MUFU.EX2 R19, R19 ;  /* 0x0000001300137308 */ /* 0x000e620000000800 */
[----:B0-----:R-:W-:Y:S01]  /*2f30*/  FADD.FTZ R16, R18, 1 ;  /* 0x3f80000012107421 */ /* 0x001fe20000010000 */
[----:B------:R-:W-:-:S05]  /*2f40*/  HADD2.F32 R18, -RZ, R40.H1_H1 ;  /* 0x30000028ff127230 */ /* 0x000fca0000004100 */
[----:B------:R-:W-:Y:S01]  /*2f50*/  FADD.FTZ R18, R18, -UR9 ;  /* 0x8000000912127e21 */ /* 0x000fe20008010000 */
[----:B------:R-:W0:Y:S03]  /*2f60*/  MUFU.RCP R16, R16 ;  /* 0x0000001000107308 */ /* 0x000e260000001000 */
[----:B------:R-:W-:-:S04]  /*2f70*/  FMUL.FTZ R22, R18, UR12 ;  /* 0x0000000c12167c20 */ /* 0x000fc80008410000 */
[----:B------:R-:W-:Y:S01]  /*2f80*/  FFMA.FTZ R18, R52, R22, R55 ;  /* 0x0000001634127223 */ /* 0x000fe20000010037 */
[----:B-1----:R-:W-:-:S04]  /*2f90*/  FADD.FTZ R21, R19, 1 ;  /* 0x3f80000013157421 */ /* 0x002fc80000010000 */
[----:B------:R-:W1:Y:S01]  /*2fa0*/  MUFU.RCP R19, R21 ;  /* 0x0000001500137308 */ /* 0x000e620000001000 */
[----:B0-----:R-:W-:Y:S01]  /*2fb0*/  FADD.FTZ R24, -R16, 1 ;  /* 0x3f80000010187421 */ /* 0x001fe20000010100 */
[----:B------:R-:W-:Y:S01]  /*2fc0*/  FMUL.FTZ R16, R25, R16 ;  /* 0x0000001019107220 */ /* 0x000fe20000410000 */
[----:B------:R-:W-:Y:S01]  /*2fd0*/  FADD.FTZ R25, R20, 1 ;  /* 0x3f80000014197421 */ /* 0x000fe20000010000 */
[----:B------:R-:W-:Y:S02]  /*2fe0*/  HADD2.F32 R20, -RZ, R38.H0_H0 ;  /* 0x20000026ff147230 */ /* 0x000fe40000004100 */
[----:B------:R-:W-:Y:S01]  /*2ff0*/  FFMA.FTZ R23, R15, R24, 1 ;  /* 0x3f8000000f177423 */ /* 0x000fe20000010018 */
[----:B------:R-:W-:-:S03]  /*3000*/  FMUL.FTZ R15, R18, -1.4426950216293334961 ;  /* 0xbfb8aa3b120f7820 */ /* 0x000fc60000410000 */
[----:B------:R-:W-:-:S03]  /*3010*/  FMUL.FTZ R16, R16, R23 ;  /* 0x0000001710107220 */ /* 0x000fc60000410000 */
[----:B------:R-:W0:Y:S01]  /*3020*/  MUFU.EX2 R15, R15 ;  /* 0x0000000f000f7308 */ /* 0x000e220000000800 */
[----:B-1----:R-:W-:-:S04]  /*3030*/  FADD.FTZ R23, -R19, 1 ;  /* 0x3f80000013177421 */ /* 0x002fc80000010100 */
[----:B------:R-:W-:Y:S01]  /*3040*/  FFMA.FTZ R21, R14, R23, 1 ;  /* 0x3f8000000e157423 */ /* 0x000fe20000010017 */
[----:B------:R-:W-:Y:S01]  /*3050*/  FADD.FTZ R14, R20, -UR9 ;  /* 0x80000009140e7e21 */ /* 0x000fe20008010000 */
[----:B------:R-:W-:Y:S01]  /*3060*/  HADD2.F32 R20, -RZ, R41.H1_H1 ;  /* 0x30000029ff147230 */ /* 0x000fe20000004100 */
[----:B------:R-:W1:Y:S04]  /*3070*/  MUFU.RCP R23, R25 ;  /* 0x0000001900177308 */ /* 0x000e680000001000 */
[----:B------:R-:W-:Y:S01]  /*3080*/  FMUL.FTZ R20, R20, R19 ;  /* 0x0000001314147220 */ /* 0x000fe20000410000 */
[----:B0-----:R-:W-:Y:S01]  /*3090*/  FADD.FTZ R29, R15, 1 ;  /* 0x3f8000000f1d7421 */ /* 0x001fe20000010000 */
[----:B------:R-:W-:Y:S02]  /*30a0*/  FMUL.FTZ R15, R14, UR12 ;  /* 0x0000000c0e0f7c20 */ /* 0x000fe40008410000 */
[----:B------:R-:W-:Y:S01]  /*30b0*/  FMUL.FTZ R21, R20, R21 ;  /* 0x0000001514157220 */ /* 0x000fe20000410000 */
[----:B------:R-:W-:Y:S01]  /*30c0*/  HADD2.F32 R20, -RZ, R39.H0_H0 ;  /* 0x20000027ff147230 */ /* 0x000fe20000004100 */
[----:B------:R-:W0:Y:S01]  /*30d0*/  MUFU.RCP R19, R29 ;  /* 0x0000001d00137308 */ /* 0x000e220000001000 */
[----:B------:R-:W-:Y:S01]  /*30e0*/  FFMA.FTZ R14, R53, R15, R54 ;  /* 0x0000000f350e7223 */ /* 0x000fe20000010036 */
[----:B-1----:R-:W-:-:S03]  /*30f0*/  FADD.FTZ R25, -R23, 1 ;  /* 0x3f80000017197421 */ /* 0x002fc60000010100 */
[----:B------:R-:W-:Y:S01]  /*3100*/  FMUL.FTZ R24, R14, -1.4426950216293334961 ;  /* 0xbfb8aa3b0e187820 */ /* 0x000fe20000410000 */
[----:B------:R-:W-:Y:S01]  /*3110*/  FMUL.FTZ R23, R20, R23 ;  /* 0x0000001714177220 */ /* 0x000fe20000410000 */
[----:B------:R-:W-:-:S04]  /*3120*/  FFMA.FTZ R28, R28, R25, 1 ;  /* 0x3f8000001c1c7423 */ /* 0x000fc80000010019 */
[----:B------:R-:W1:Y:S01]  /*3130*/  MUFU.EX2 R24, R24 ;  /* 0x0000001800187308 */ /* 0x000e620000000800 */
[----:B------:R-:W-:Y:S01]  /*3140*/  FMUL.FTZ R28, R23, R28 ;  /* 0x0000001c171c7220 */ /* 0x000fe20000410000 */
[----:B0-----:R-:W-:-:S04]  /*3150*/  FADD.FTZ R25, -R19, 1 ;  /* 0x3f80000013197421 */ /* 0x001fc80000010100 */
[----:B------:R-:W-:Y:S01]  /*3160*/  FFMA.FTZ R20, R18, R25, 1 ;  /* 0x3f80000012147423 */ /* 0x000fe20000010019 */
[----:B------:R-:W-:Y:S01]  /*3170*/  FADD.FTZ R18, R56, -UR9 ;  /* 0x8000000938127e21 */ /* 0x000fe20008010000 */
[----:B------:R-:W-:-:S03]  /*3180*/  HADD2.F32 R25, -RZ, R39.H1_H1 ;  /* 0x30000027ff197230 */ /* 0x000fc60000004100 */
[----:B------:R-:W-:Y:S02]  /*3190*/  FMUL.FTZ R18, R18, UR12 ;  /* 0x0000000c12127c20 */ /* 0x000fe40008410000 */
[----:B------:R-:W-:Y:S01]  /*31a0*/  FMUL.FTZ R25, R25, R19 ;  /* 0x0000001319197220 */ /* 0x000fe20000410000 */
[----:B-1----:R-:W-:Y:S01]  /*31b0*/  FADD.FTZ R56, R24, 1 ;  /* 0x3f80000018387421 */ /* 0x002fe20000010000 */
[----:B------:R-:W-:Y:S02]  /*31c0*/  FFMA.FTZ R19, R52, R18, R55 ;  /* 0x0000001234137223 */ /* 0x000fe40000010037 */
[----:B------:R-:W-:Y:S01]  /*31d0*/  FMUL.FTZ R23, R25, R20 ;  /* 0x0000001419177220 */ /* 0x000fe20000410000 */
[----:B------:R-:W0:Y:S01]  /*31e0*/  MUFU.RCP R24, R56 ;  /* 0x0000003800187308 */ /* 0x000e220000001000 */
[----:B------:R-:W-:-:S07]  /*31f0*/  FMUL.FTZ R29, R19, -1.4426950216293334961 ;  /* 0xbfb8aa3b131d7820 */ /* 0x000fce0000410000 */
[----:B------:R-:W1:Y:S01]  /*3200*/  MUFU.EX2 R29, R29 ;  /* 0x0000001d001d7308 */ /* 0x000e620000000800 */
[----:B0-----:R-:W-:-:S04]  /*3210*/  FADD.FTZ R25, -R24, 1 ;  /* 0x3f80000018197421 */ /* 0x001fc80000010100 */
[----:B------:R-:W-:Y:S01]  /*3220*/  FFMA.FTZ R25, R14, R25, 1 ;  /* 0x3f8000000e197423 */ /* 0x000fe20000010019 */
[----:B------:R-:W-:Y:S01]  /*3230*/  FMUL.FTZ R14, R57, R24 ;  /* 0x00000018390e7220 */ /* 0x000fe20000410000 */
[----:B------:R-:W-:Y:S01]  /*3240*/  FMUL.FTZ R24, R53, R16 ;  /* 0x0000001035187220 */ /* 0x000fe20000410000 */
[----:B-1----:R-:W-:Y:S02]  /*3250*/  FADD.FTZ R20, R29, 1 ;  /* 0x3f8000001d147421 */ /* 0x002fe40000010000 */
[----:B------:R-:W-:Y:S01]  /*3260*/  FMUL.FTZ R14, R14, R25 ;  /* 0x000000190e0e7220 */ /* 0x000fe20000410000 */
[----:B------:R-:W-:Y:S01]  /*3270*/  FFMA.FTZ R29, R13, R24, RZ ;  /* 0x000000180d1d7223 */ /* 0x000fe200000100ff */
[----:B------:R-:W-:Y:S01]  /*3280*/  FADD.FTZ R24, RZ, R24 ;  /* 0x00000018ff187221 */ /* 0x000fe20000010000 */
[----:B------:R-:W-:Y:S01]  /*3290*/  FMUL.FTZ R25, R52, R21 ;  /* 0x0000001534197220 */ /* 0x000fe20000410000 */
[----:B------:R-:W0:Y:S03]  /*32a0*/  MUFU.RCP R20, R20 ;  /* 0x0000001400147308 */ /* 0x000e260000001000 */
[----:B------:R-:W-:Y:S01]  /*32b0*/  FFMA.FTZ R56, R12, R25, R29 ;  /* 0x000000190c387223 */ /* 0x000fe2000001001d */
[----:B------:R-:W-:Y:S01]  /*32c0*/  FADD.FTZ R24, R25, R24 ;  /* 0x0000001819187221 */ /* 0x000fe20000010000 */
[----:B------:R-:W-:-:S05]  /*32d0*/  HADD2.F32 R25, -RZ, R37.H1_H1 ;  /* 0x30000025ff197230 */ /* 0x000fca0000004100 */
[----:B0-----:R-:W-:Y:S01]  /*32e0*/  FMUL.FTZ R25, R25, R20 ;  /* 0x0000001419197220 */ /* 0x001fe20000410000 */
[----:B------:R-:W-:Y:S01]  /*32f0*/  FADD.FTZ R29, -R20, 1 ;  /* 0x3f800000141d7421 */ /* 0x000fe20000010100 */
[----:B------:R-:W-:Y:S01]  /*3300*/  FFMA.FTZ R20, R13, R16, RZ ;  /* 0x000000100d147223 */ /* 0x000fe200000100ff */
[----:B------:R-:W-:Y:S02]  /*3310*/  HADD2.F32 R13, -RZ, R36.H0_H0 ;  /* 0x20000024ff0d7230 */ /* 0x000fe40000004100 */
[----:B------:R-:W-:Y:S01]  /*3320*/  FFMA.FTZ R19, R19, R29, 1 ;  /* 0x3f80000013137423 */ /* 0x000fe2000001001d */
[-C--:B------:R-:W-:Y:S01]  /*3330*/  FMUL.FTZ R29, R53, R28.reuse ;  /* 0x0000001c351d7220 */ /* 0x080fe20000410000 */
[----:B------:R-:W-:Y:S01]  /*3340*/  FFMA.FTZ R20, R17, R28, R20 ;  /* 0x0000001c11147223 */ /* 0x000fe20000010014 */
[----:B------:R-:W-:Y:S01]  /*3350*/  FADD.FTZ R13, R13, -UR9 ;  /* 0x800000090d0d7e21 */ /* 0x000fe20008010000 */
[----:B------:R-:W-:Y:S01]  /*3360*/  FMUL.FTZ R19, R25, R19 ;  /* 0x0000001319137220 */ /* 0x000fe20000410000 */
[----:B------:R-:W-:Y:S01]  /*3370*/  FADD.FTZ R25, RZ, R16 ;  /* 0x00000010ff197221 */ /* 0x000fe20000010000 */
[----:B------:R-:W-:Y:S01]  /*3380*/  FADD.FTZ R24, R24, R29 ;  /* 0x0000001d18187221 */ /* 0x000fe20000010000 */
[----:B------:R-:W-:Y:S01]  /*3390*/  FMUL.FTZ R16, R13, UR12 ;  /* 0x0000000c0d107c20 */ /* 0x000fe20008410000 */
[----:B------:R-:W-:Y:S01]  /*33a0*/  FFMA.FTZ R13, R17, R29, R56 ;  /* 0x0000001d110d7223 */ /* 0x000fe20000010038 */
[----:B------:R-:W-:Y:S01]  /*33b0*/  FADD.FTZ R25, R25, R28 ;  /* 0x0000001c19197221 */ /* 0x000fe20000010000 */
[----:B------:R-:W-:-:S02]  /*33c0*/  HADD2.F32 R29, -RZ, R35.H0_H0 ;  /* 0x20000023ff1d7230 */ /* 0x000fc40000004100 */
[----:B------:R-:W-:-:S04]  /*33d0*/  FFMA.FTZ R17, R53, R16, R54 ;  /* 0x0000001035117223 */ /* 0x000fc80000010036 */
[----:B------:R-:W-:-:S06]  /*33e0*/  FMUL.FTZ R56, R17, -1.4426950216293334961 ;  /* 0xbfb8aa3b11387820 */ /* 0x000fcc0000410000 */
[----:B------:R-:W0:Y:S02]  /*33f0*/  MUFU.EX2 R56, R56 ;  /* 0x0000003800387308 */ /* 0x000e240000000800 */
[----:B0-----:R-:W-:Y:S01]  /*3400*/  FADD.FTZ R57, R56, 1 ;  /* 0x3f80000038397421 */ /* 0x001fe20000010000 */
[----:B------:R-:W-:-:S05]  /*3410*/  FMUL.FTZ R56, R52, R23 ;  /* 0x0000001734387220 */ /* 0x000fca0000410000 */
[----:B------:R-:W0:Y:S02]  /*3420*/  MUFU.RCP R28, R57 ;  /* 0x00000039001c7308 */ /* 0x000e240000001000 */
[----:B0-----:R-:W-:Y:S01]  /*3430*/  FMUL.FTZ R29, R29, R28 ;  /* 0x0000001c1d1d7220 */ /* 0x001fe20000410000 */
[----:B------:R-:W-:-:S04]  /*3440*/  FADD.FTZ R28, -R28, 1 ;  /* 0x3f8000001c1c7421 */ /* 0x000fc80000010100 */
[----:B------:R-:W-:-:S04]  /*3450*/  FFMA.FTZ R28, R17, R28, 1 ;  /* 0x3f800000111c7423 */ /* 0x000fc8000001001c */
[----:B------:R-:W-:Y:S01]  /*3460*/  FMUL.FTZ R17, R29, R28 ;  /* 0x0000001c1d117220 */ /* 0x000fe20000410000 */
[----:B------:R-:W-:Y:S01]  /*3470*/  FFMA.FTZ R29, R12, R21, RZ ;  /* 0x000000150c1d7223 */ /* 0x000fe200000100ff */
[----:B------:R-:W-:Y:S02]  /*3480*/  HADD2.F32 R12, -RZ, R36.H1_H1 ;  /* 0x30000024ff0c7230 */ /* 0x000fe40000004100 */
[----:B------:R-:W-:Y:S01]  /*3490*/  FADD.FTZ R28, RZ, R21 ;  /* 0x00000015ff1c7221 */ /* 0x000fe20000010000 */
[C---:B------:R-:W-:Y:S01]  /*34a0*/  FFMA.FTZ R21, R22.reuse, R23, R29 ;  /* 0x0000001716157223 */ /* 0x040fe2000001001d */
[----:B------:R-:W-:Y:S01]  /*34b0*/  FFMA.FTZ R22, R22, R56, R13 ;  /* 0x0000003816167223 */ /* 0x000fe2000001000d */
[----:B------:R-:W-:Y:S01]  /*34c0*/  FADD.FTZ R12, R12, -UR9 ;  /* 0x800000090c0c7e21 */ /* 0x000fe20008010000 */
[----:B------:R-:W-:Y:S01]  /*34d0*/  FADD.FTZ R28, R28, R23 ;  /* 0x000000171c1c7221 */ /* 0x000fe20000010000 */
[----:B------:R-:W-:Y:S01]  /*34e0*/  FADD.FTZ R29, R56, R24 ;  /* 0x00000018381d7221 */ /* 0x000fe20000010000 */
[----:B------:R-:W-:-:S02]  /*34f0*/  HADD2.F32 R24, -RZ, R35.H1_H1 ;  /* 0x30000023ff187230 */ /* 0x000fc40000004100 */
[----:B------:R-:W-:Y:S01]  /*3500*/  FMUL.FTZ R12, R12, UR12 ;  /* 0x0000000c0c0c7c20 */ /* 0x000fe20008410000 */
[----:B------:R-:W-:-:S03]  /*3510*/  FFMA.FTZ R21, R18, R19, R21 ;  /* 0x0000001312157223 */ /* 0x000fc60000010015 */
        /* <DEDUP_REMOVED lines=9> */
[----:B------:R-:W-:Y:S02]  /*35b0*/  FFMA.FTZ R23, R15, R14, R20 ;  /* 0x0000000e0f177223 */ /* 0x000fe40000010014 */
[----:B------:R-:W-:Y:S02]  /*35c0*/  FFMA.FTZ R13, R13, R56, 1 ;  /* 0x3f8000000d0d7423 */ /* 0x000fe40000010038 */
[----:B------:R-:W-:Y:S02]  /*35d0*/  FFMA.FTZ R23, R16, R17, R23 ;  /* 0x0000001110177223 */ /* 0x000fe40000010017 */
[----:B------:R-:W-:Y:S01]  /*35e0*/  FMUL.FTZ R13, R24, R13 ;  /* 0x0000000d180d7220 */ /* 0x000fe20000410000 */
[----:B------:R-:W-:-:S05]  /*35f0*/  HADD2.F32 R24, -RZ, R34.H0_H0 ;  /* 0x20000022ff187230 */ /* 0x000fca0000004100 */
[----:B------:R-:W-:Y:S01]  /*3600*/  FADD.FTZ R56, R24, -UR9 ;  /* 0x8000000918387e21 */ /* 0x000fe20008010000 */
[----:B------:R-:W-:Y:S01]  /*3610*/  FADD.FTZ R24, R25, R14 ;  /* 0x0000000e19187221 */ /* 0x000fe20000010000 */
[----:B------:R-:W-:Y:S01]  /*3620*/  FFMA.FTZ R25, R15, R57, R22 ;  /* 0x000000390f197223 */ /* 0x000fe20000010016 */
[----:B------:R-:W-:Y:S02]  /*3630*/  HADD2.F32 R57, -RZ, R33.H0_H0 ;  /* 0x20000021ff397230 */ /* 0x000fe40000004100 */
[----:B------:R-:W-:Y:S01]  /*3640*/  FMUL.FTZ R14, R56, UR12 ;  /* 0x0000000c380e7c20 */ /* 0x000fe20008410000 */
[----:B------:R-:W-:-:S03]  /*3650*/  FADD.FTZ R24, R24, R17 ;  /* 0x0000001118187221 */ /* 0x000fc60000010000 */
[----:B------:R-:W-:-:S04]  /*3660*/  FFMA.FTZ R15, R53, R14, R54 ;  /* 0x0000000e350f7223 */ /* 0x000fc80000010036 */
[----:B------:R-:W-:-:S06]  /*3670*/  FMUL.FTZ R22, R15, -1.4426950216293334961 ;  /* 0xbfb8aa3b0f167820 */ /* 0x000fcc0000410000 */
[----:B------:R-:W0:Y:S02]  /*3680*/  MUFU.EX2 R22, R22 ;  /* 0x0000001600167308 */ /* 0x000e240000000800 */
[----:B0-----:R-:W-:Y:S01]  /*3690*/  FADD.FTZ R20, R22, 1 ;  /* 0x3f80000016147421 */ /* 0x001fe20000010000 */
[----:B------:R-:W-:-:S05]  /*36a0*/  FADD.FTZ R22, R28, R19 ;  /* 0x000000131c167221 */ /* 0x000fca0000010000 */
[----:B------:R-:W0:Y:S02]  /*36b0*/  MUFU.RCP R20, R20 ;  /* 0x0000001400147308 */ /* 0x000e240000001000 */
[----:B0-----:R-:W-:Y:S01]  /*36c0*/  FMUL.FTZ R56, R57, R20 ;  /* 0x0000001439387220 */ /* 0x001fe20000410000 */
[----:B------:R-:W-:Y:S01]  /*36d0*/  FADD.FTZ R57, -R20, 1 ;  /* 0x3f80000014397421 */ /* 0x000fe20000010100 */
[----:B------:R-:W-:-:S03]  /*36e0*/  FMUL.FTZ R20, R52, R19 ;  /* 0x0000001334147220 */ /* 0x000fc60000410000 */
[----:B------:R-:W-:Y:S01]  /*36f0*/  FFMA.FTZ R15, R15, R57, 1 ;  /* 0x3f8000000f0f7423 */ /* 0x000fe20000010039 */
[----:B------:R-:W-:Y:S01]  /*3700*/  FFMA.FTZ R25, R18, R20, R25 ;  /* 0x0000001412197223 */ /* 0x000fe20000010019 */
[----:B------:R-:W-:Y:S02]  /*3710*/  HADD2.F32 R57, -RZ, R33.H1_H1 ;  /* 0x30000021ff397230 */ /* 0x000fe40000004100 */
[----:B------:R-:W-:Y:S01]  /*3720*/  FADD.FTZ R29, R20, R29 ;  /* 0x0000001d141d7221 */ /* 0x000fe20000010000 */
        /* <DEDUP_REMOVED lines=13> */
[----:B------:R-:W-:-:S05]  /*3800*/  HADD2.F32 R20, -RZ, R32.H0_H0 ;  /* 0x20000020ff147230 */ /* 0x000fca0000004100 */
[----:B------:R-:W-:Y:S01]  /*3810*/  FADD.FTZ R57, R20, -UR9 ;  /* 0x8000000914397e21 */ /* 0x000fe20008010000 */
[----:B------:R-:W-:-:S03]  /*3820*/  FMUL.FTZ R20, R53, R17 ;  /* 0x0000001135147220 */ /* 0x000fc60000410000 */
[----:B------:R-:W-:Y:S01]  /*3830*/  FMUL.FTZ R17, R57, UR12 ;  /* 0x0000000c39117c20 */ /* 0x000fe20008410000 */
[----:B------:R-:W-:Y:S01]  /*3840*/  FFMA.FTZ R57, R16, R20, R25 ;  /* 0x0000001410397223 */ /* 0x000fe20000010019 */
[----:B------:R-:W-:Y:S01]  /*3850*/  FADD.FTZ R29, R29, R20 ;  /* 0x000000141d1d7221 */ /* 0x000fe20000010000 */
[----:B------:R-:W-:Y:S02]  /*3860*/  HADD2.F32 R20, -RZ, R31.H0_H0 ;  /* 0x2000001fff147230 */ /* 0x000fe40000004100 */
        /* <DEDUP_REMOVED lines=8> */
[----:B------:R-:W-:-:S03]  /*38f0*/  HADD2.F32 R16, -RZ, R32.H1_H1 ;  /* 0x30000020ff107230 */ /* 0x000fc60000004100 */
[----:B------:R-:W-:Y:S01]  /*3900*/  FMUL.FTZ R20, R20, R25 ;  /* 0x0000001914147220 */ /* 0x000fe20000410000 */
[----:B------:R-:W-:Y:S01]  /*3910*/  FADD.FTZ R25, R22, R13 ;  /* 0x0000000d16197221 */ /* 0x000fe20000010000 */
[----:B------:R-:W-:Y:S01]  /*3920*/  FADD.FTZ R28, R16, -UR9 ;  /* 0x80000009101c7e21 */ /* 0x000fe20008010000 */
[-C--:B------:R-:W-:Y:S01]  /*3930*/  FFMA.FTZ R16, R12, R13.reuse, R21 ;  /* 0x0000000d0c107223 */ /* 0x080fe20000010015 */
[----:B------:R-:W-:Y:S01]  /*3940*/  FMUL.FTZ R22, R52, R13 ;  /* 0x0000000d34167220 */ /* 0x000fe20000410000 */
[----:B------:R-:W-:Y:S01]  /*3950*/  FADD.FTZ R25, R25, R18 ;  /* 0x0000001219197221 */ /* 0x000fe20000010000 */
[----:B------:R-:W-:Y:S01]  /*3960*/  FMUL.FTZ R13, R28, UR12 ;  /* 0x0000000c1c0d7c20 */ /* 0x000fe20008410000 */
[----:B------:R-:W-:Y:S01]  /*3970*/  FFMA.FTZ R16, R19, R18, R16 ;  /* 0x0000001213107223 */ /* 0x000fe20000010010 */
[----:B------:R-:W-:Y:S01]  /*3980*/  FFMA.FTZ R57, R12, R22, R57 ;  /* 0x000000160c397223 */ /* 0x000fe20000010039 */
[----:B------:R-:W-:Y:S01]  /*3990*/  FADD.FTZ R29, R22, R29 ;  /* 0x0000001d161d7221 */ /* 0x000fe20000010000 */
[----:B------:R-:W-:Y:S01]  /*39a0*/  FFMA.FTZ R12, R52, R13, R55 ;  /* 0x0000000d340c7223 */ /* 0x000fe20000010037 */
[----:B------:R-:W-:-:S03]  /*39b0*/  HADD2.F32 R22, -RZ, R31.H1_H1 ;  /* 0x3000001fff167230 */ /* 0x000fc60000004100 */
        /* <DEDUP_REMOVED lines=8> */
[----:B------:R-:W-:-:S04]  /*3a40*/  FFMA.FTZ R21, R12, R21, 1 ;  /* 0x3f8000000c157423 */ /* 0x000fc80000010015 */
[----:B------:R-:W-:Y:S01]  /*3a50*/  FMUL.FTZ R12, R22, R21 ;  /* 0x00000015160c7220 */ /* 0x000fe20000410000 */
[----:B------:R-:W-:-:S05]  /*3a60*/  HADD2.F32 R21, -RZ, R30.H0_H0 ;  /* 0x2000001eff157230 */ /* 0x000fca0000004100 */
[----:B------:R-:W-:Y:S01]  /*3a70*/  FADD.FTZ R22, R21, -UR9 ;  /* 0x8000000915167e21 */ /* 0x000fe20008010000 */
[----:B------:R-:W-:Y:S01]  /*3a80*/  FADD.FTZ R21, R24, R15 ;  /* 0x0000000f18157221 */ /* 0x000fe20000010000 */
[----:B------:R-:W-:Y:S02]  /*3a90*/  FFMA.FTZ R24, R14, R15, R23 ;  /* 0x0000000f0e187223 */ /* 0x000fe40000010017 */
[----:B------:R-:W-:Y:S01]  /*3aa0*/  FMUL.FTZ R15, R22, UR12 ;  /* 0x0000000c160f7c20 */ /* 0x000fe20008410000 */
[----:B------:R-:W-:Y:S01]  /*3ab0*/  FFMA.FTZ R22, R14, R28, R57 ;  /* 0x0000001c0e167223 */ /* 0x000fe20000010039 */
[----:B------:R-:W-:Y:S02]  /*3ac0*/  HADD2.F32 R28, -RZ, R11.H0_H0 ;  /* 0x2000000bff1c7230 */ /* 0x000fe40000004100 */
        /* <DEDUP_REMOVED lines=16> */
[----:B------:R-:W-:Y:S01]  /*3bd0*/  FADD.FTZ R21, R21, R14 ;  /* 0x0000000e15157221 */ /* 0x000fe20000010000 */
        /* <DEDUP_REMOVED lines=13> */
[----:B------:R-:W-:Y:S02]  /*3cb0*/  HADD2.F32 R23, -RZ, R2.H0_H0 ;  /* 0x20000002ff177230 */ /* 0x000fe40000004100 */
[----:B------:R-:W-:Y:S01]  /*3cc0*/  FFMA.FTZ R28, R17, R57, R22 ;  /* 0x00000039111c7223 */ /* 0x000fe20000010016 */
[----:B------:R-:W-:Y:S01]  /*3cd0*/  FADD.FTZ R29, R29, R57 ;  /* 0x000000391d1d7221 */ /* 0x000fe20000010000 */
[----:B------:R-:W-:Y:S02]  /*3ce0*/  HADD2.F32 R57, -RZ, R3.H0_H0 ;  /* 0x20000003ff397230 */ /* 0x000fe40000004100 */
[----:B------:R-:W-:-:S04]  /*3cf0*/  FADD.FTZ R23, R23, -UR9 ;  /* 0x8000000917177e21 */ /* 0x000fc80008010000 */
[----:B------:R-:W-:-:S04]  /*3d00*/  FMUL.FTZ R23, R23, UR12 ;  /* 0x0000000c17177c20 */ /* 0x000fc80008410000 */
[----:B------:R-:W-:-:S04]  /*3d10*/  FFMA.FTZ R17, R53, R23, R54 ;  /* 0x0000001735117223 */ /* 0x000fc80000010036 */
[----:B------:R-:W-:-:S06]  /*3d20*/  FMUL.FTZ R22, R17, -1.4426950216293334961 ;  /* 0xbfb8aa3b11167820 */ /* 0x000fcc0000410000 */
[----:B------:R-:W0:Y:S02]  /*3d30*/  MUFU.EX2 R22, R22 ;  /* 0x0000001600167308 */ /* 0x000e240000000800 */
[----:B0-----:R-:W-:Y:S01]  /*3d40*/  FADD.FTZ R56, R22, 1 ;  /* 0x3f80000016387421 */ /* 0x001fe20000010000 */
[----:B------:R-:W-:Y:S01]  /*3d50*/  FADD.FTZ R22, R25, R12 ;  /* 0x0000000c19167221 */ /* 0x000fe20000010000 */
[----:B------:R-:W-:-:S04]  /*3d60*/  FMUL.FTZ R25, R52, R12 ;  /* 0x0000000c34197220 */ /* 0x000fc80000410000 */
[----:B------:R-:W0:Y:S01]  /*3d70*/  MUFU.RCP R20, R56 ;  /* 0x0000003800147308 */ /* 0x000e220000001000 */
[----:B------:R-:W-:Y:S01]  /*3d80*/  FADD.FTZ R22, R22, R19 ;  /* 0x0000001316167221 */ /* 0x000fe20000010000 */
[----:B------:R-:W-:Y:S01]  /*3d90*/  FFMA.FTZ R28, R13, R25, R28 ;  /* 0x000000190d1c7223 */ /* 0x000fe2000001001c */
[----:B------:R-:W-:Y:S01]  /*3da0*/  FADD.FTZ R29, R25, R29 ;  /* 0x0000001d191d7221 */ /* 0x000fe20000010000 */
[----:B------:R-:W-:Y:S02]  /*3db0*/  HADD2.F32 R25, -RZ, R3.H1_H1 ;  /* 0x30000003ff197230 */ /* 0x000fe40000004100 */
[----:B0-----:R-:W-:Y:S01]  /*3dc0*/  FMUL.FTZ R57, R57, R20 ;  /* 0x0000001439397220 */ /* 0x001fe20000410000 */
[----:B------:R-:W-:-:S04]  /*3dd0*/  FADD.FTZ R20, -R20, 1 ;  /* 0x3f80000014147421 */ /* 0x000fc80000010100 */
[----:B------:R-:W-:Y:S01]  /*3de0*/  FFMA.FTZ R20, R17, R20, 1 ;  /* 0x3f80000011147423 */ /* 0x000fe20000010014 */
[----:B------:R-:W-:-:S03]  /*3df0*/  HADD2.F32 R17, -RZ, R2.H1_H1 ;  /* 0x30000002ff117230 */ /* 0x000fc60000004100 */
[----:B------:R-:W-:Y:S02]  /*3e00*/  FMUL.FTZ R20, R57, R20 ;  /* 0x0000001439147220 */ /* 0x000fe40000410000 */
[----:B------:R-:W-:Y:S01]  /*3e10*/  FADD.FTZ R57, R17, -UR9 ;  /* 0x8000000911397e21 */ /* 0x000fe20008010000 */
[----:B------:R-:W-:-:S03]  /*3e20*/  FFMA.FTZ R17, R13, R12, R16 ;  /* 0x0000000c0d117223 */ /* 0x000fc60000010010 */
        /* <DEDUP_REMOVED lines=13> */
[----:B------:R-:W-:Y:S01]  /*3f00*/  FADD.FTZ R29, R29, R57 ;  /* 0x000000391d1d7221 */ /* 0x000fe20000010000 */
[----:B------:R-:W-:Y:S01]  /*3f10*/  FADD.FTZ R22, R22, R13 ;  /* 0x0000000d16167221 */ /* 0x000fe20000010000 */
[----:B------:R-:W-:Y:S01]  /*3f20*/  FFMA.FTZ R17, R12, R13, R17 ;  /* 0x0000000d0c117223 */ /* 0x000fe20000010011 */
        /* <DEDUP_REMOVED lines=13> */
[----:B------:R-:W-:-:S05]  /*4000*/  HADD2.F32 R56, -RZ, R4.H1_H1 ;  /* 0x30000004ff387230 */ /* 0x000fca0000004100 */
[----:B------:R-:W-:Y:S01]  /*4010*/  FADD.FTZ R57, R56, -UR9 ;  /* 0x8000000938397e21 */ /* 0x000fe20008010000 */
[----:B------:R-:W-:-:S03]  /*4020*/  FMUL.FTZ R56, R52, R19 ;  /* 0x0000001334387220 */ /* 0x000fc60000410000 */
[----:B------:R-:W-:Y:S01]  /*4030*/  FMUL.FTZ R16, R57, UR12 ;  /* 0x0000000c39107c20 */ /* 0x000fe20008410000 */
[----:B------:R-:W-:Y:S01]  /*4040*/  FFMA.FTZ R28, R18, R56, R25 ;  /* 0x00000038121c7223 */ /* 0x000fe20000010019 */
[----:B------:R-:W-:Y:S01]  /*4050*/  FADD.FTZ R29, R56, R29 ;  /* 0x0000001d381d7221 */ /* 0x000fe20000010000 */
[----:B------:R-:W-:Y:S02]  /*4060*/  HADD2.F32 R56, -RZ, R5.H1_H1 ;  /* 0x30000005ff387230 */ /* 0x000fe40000004100 */
[----:B------:R-:W-:-:S04]  /*4070*/  FFMA.FTZ R18, R52, R16, R55 ;  /* 0x0000001034127223 */ /* 0x000fc80000010037 */
[----:B------:R-:W-:-:S06]  /*4080*/  FMUL.FTZ R25, R18, -1.4426950216293334961 ;  /* 0xbfb8aa3b12197820 */ /* 0x000fcc0000410000 */
[----:B------:R-:W0:Y:S02]  /*4090*/  MUFU.EX2 R25, R25 ;  /* 0x0000001900197308 */ /* 0x000e240000000800 */
[----:B0-----:R-:W-:-:S06]  /*40a0*/  FADD.FTZ R57, R25, 1 ;  /* 0x3f80000019397421 */ /* 0x001fcc0000010000 */
[----:B------:R0:W1:Y:S02]  /*40b0*/  MUFU.RCP R19, R57 ;  /* 0x0000003900137308 */ /* 0x0000640000001000 */
[----:B0-----:R-:W-:-:S04]  /*40c0*/  FMUL.FTZ R57, R53, R20 ;  /* 0x0000001435397220 */ /* 0x001fc80000410000 */
[----:B------:R-:W-:Y:S01]  /*40d0*/  FFMA.FTZ R25, R23, R57, R28 ;  /* 0x0000003917197223 */ /* 0x000fe2000001001c */
[----:B------:R-:W-:Y:S01]  /*40e0*/  FADD.FTZ R29, R29, R57 ;  /* 0x000000391d1d7221 */ /* 0x000fe20000010000 */
[----:B------:R-:W-:Y:S02]  /*40f0*/  HADD2.F32 R57, -RZ, R7.H0_H0 ;  /* 0x20000007ff397230 */ /* 0x000fe40000004100 */
[----:B-1----:R-:W-:Y:S01]  /*4100*/  FMUL.FTZ R56, R56, R19 ;  /* 0x0000001338387220 */ /* 0x002fe20000410000 */
[----:B------:R-:W-:-:S04]  /*4110*/  FADD.FTZ R19, -R19, 1 ;  /* 0x3f80000013137421 */ /* 0x000fc80000010100 */
[----:B------:R-:W-:Y:S01]  /*4120*/  FFMA.FTZ R19, R18, R19, 1 ;  /* 0x3f80000012137423 */ /* 0x000fe20000010013 */
[----:B------:R-:W-:-:S03]  /*4130*/  HADD2.F32 R18, -RZ, R6.H0_H0 ;  /* 0x20000006ff127230 */ /* 0x000fc60000004100 */
[----:B------:R-:W-:Y:S02]  /*4140*/  FMUL.FTZ R19, R56, R19 ;  /* 0x0000001338137220 */ /* 0x000fe40000410000 */
[----:B------:R-:W-:Y:S01]  /*4150*/  FADD.FTZ R56, R18, -UR9 ;  /* 0x8000000912387e21 */ /* 0x000fe20008010000 */
[----:B------:R-:W-:Y:S01]  /*4160*/  FADD.FTZ R18, R21, R20 ;  /* 0x0000001415127221 */ /* 0x000fe20000010000 */
[----:B------:R-:W-:Y:S02]  /*4170*/  FFMA.FTZ R21, R23, R20, R24 ;  /* 0x0000001417157223 */ /* 0x000fe40000010018 */
[----:B------:R-:W-:Y:S01]  /*4180*/  FMUL.FTZ R20, R56, UR12 ;  /* 0x0000000c38147c20 */ /* 0x000fe20008410000 */
[----:B------:R-:W-:Y:S01]  /*4190*/  FADD.FTZ R18, R18, R15 ;  /* 0x0000000f12127221 */ /* 0x000fe20000010000 */
[----:B------:R-:W-:Y:S02]  /*41a0*/  FFMA.FTZ R21, R14, R15, R21 ;  /* 0x0000000f0e157223 */ /* 0x000fe40000010015 */
        /* <DEDUP_REMOVED lines=41> */
[----:B------:R-:W-:Y:S02]  /*4440*/  HADD2.F32 R24, -RZ, R8.H1_H1 ;  /* 0x30000008ff187230 */ /* 0x000fe40000004100 */
[----:B------:R-:W-:Y:S01]  /*4450*/  FADD.FTZ R25, R22, R19 ;  /* 0x0000001316197221 */ /* 0x000fe20000010000 */
[-C--:B------:R-:W-:Y:S02]  /*4460*/  FFMA.FTZ R22, R16, R19.reuse, R17 ;  /* 0x0000001310167223 */ /* 0x080fe40000010011 */
        /* <DEDUP_REMOVED lines=26> */
[----:B------:R-:W-:Y:S01]  /*4610*/  FADD.FTZ R19, R19, R14 ;  /* 0x0000000e13137221 */ /* 0x000fe20000010000 */
[----:B------:R-:W-:Y:S01]  /*4620*/  FFMA.FTZ R20, R53, R21, R54 ;  /* 0x0000001535147223 */ /* 0x000fe20000010036 */
[----:B------:R-:W-:-:S03]  /*4630*/  FFMA.FTZ R18, R15, R14, R18 ;  /* 0x0000000e0f127223 */ /* 0x000fc60000010012 */
        /* <DEDUP_REMOVED lines=42> */
[-C--:B------:R-:W-:Y:S02]  /*48e0*/  FMUL.FTZ R25, R52, R16.reuse ;  /* 0x0000001034197220 */ /* 0x080fe40000410000 */
[----:B------:R-:W-:Y:S01]  /*48f0*/  FADD.FTZ R56, R23, -UR9 ;  /* 0x8000000917387e21 */ /* 0x000fe20008010000 */
[C---:B------:R-:W-:Y:S01]  /*4900*/  FFMA.FTZ R23, R17.reuse, R16, R22 ;  /* 0x0000001011177223 */ /* 0x040fe20000010016 */
[----:B------:R-:W-:Y:S01]  /*4910*/  FFMA.FTZ R28, R17, R25, R28 ;  /* 0x00000019111c7223 */ /* 0x000fe2000001001c */
[----:B------:R-:W-:Y:S01]  /*4920*/  FADD.FTZ R29, R25, R29 ;  /* 0x0000001d191d7221 */ /* 0x000fe20000010000 */
[----:B------:R-:W-:Y:S01]  /*4930*/  FMUL.FTZ R16, R56, UR12 ;  /* 0x0000000c38107c20 */ /* 0x000fe20008410000 */
[----:B------:R-:W-:-:S02]  /*4940*/  HADD2.F32 R25, -RZ, R45.H1_H1 ;  /* 0x3000002dff197230 */ /* 0x000fc40000004100 */
[----:B------:R-:W-:Y:S01]  /*4950*/  FADD.FTZ R24, R24, R13 ;  /* 0x0000000d18187221 */ /* 0x000fe20000010000 */
[----:B------:R-:W-:Y:S01]  /*4960*/  FFMA.FTZ R23, R12, R13, R23 ;  /* 0x0000000d0c177223 */ /* 0x000fe20000010017 */
        /* <DEDUP_REMOVED lines=9> */
[----:B------:R-:W-:Y:S02]  /*4a00*/  HADD2.F32 R22, -RZ, R46.H0_H0 ;  /* 0x2000002eff167230 */ /* 0x000fe40000004100 */
[----:B------:R-:W-:-:S03]  /*4a10*/  FMUL.FTZ R25, R53, R20 ;  /* 0x0000001435197220 */ /* 0x000fc60000410000 */
[----:B------:R-:W-:Y:S01]  /*4a20*/  FADD.FTZ R56, R22, -UR9 ;  /* 0x8000000916387e21 */ /* 0x000fe20008010000 */
[----:B------:R-:W-:Y:S01]  /*4a30*/  FADD.FTZ R22, R19, R20 ;  /* 0x0000001413167221 */ /* 0x000fe20000010000 */
[C---:B------:R-:W-:Y:S01]  /*4a40*/  FFMA.FTZ R19, R21.reuse, R20, R18 ;  /* 0x0000001415137223 */ /* 0x040fe20000010012 */
[----:B------:R-:W-:Y:S01]  /*4a50*/  FFMA.FTZ R21, R21, R25, R28 ;  /* 0x0000001915157223 */ /* 0x000fe2000001001c */
[----:B------:R-:W-:Y:S01]  /*4a60*/  FMUL.FTZ R18, R56, UR12 ;  /* 0x0000000c38127c20 */ /* 0x000fe20008410000 */
[----:B------:R-:W-:Y:S01]  /*4a70*/  FADD.FTZ R29, R29, R25 ;  /* 0x000000191d1d7221 */ /* 0x000fe20000010000 */
[----:B------:R-:W-:Y:S02]  /*4a80*/  HADD2.F32 R25, -RZ, R47.H0_H0 ;  /* 0x2000002fff197230 */ /* 0x000fe40000004100 */
        /* <DEDUP_REMOVED lines=10> */
[----:B------:R-:W-:Y:S02]  /*4b30*/  FADD.FTZ R29, R28, R29 ;  /* 0x0000001d1c1d7221 */ /* 0x000fe40000010000 */
[----:B------:R-:W-:Y:S01]  /*4b40*/  FMUL.FTZ R20, R25, R20 ;  /* 0x0000001419147220 */ /* 0x000fe20000410000 */
[----:B------:R-:W-:-:S05]  /*4b50*/  HADD2.F32 R25, -RZ, R46.H1_H1 ;  /* 0x3000002eff197230 */ /* 0x000fca0000004100 */
[----:B------:R-:W-:-:S04]  /*4b60*/  FADD.FTZ R25, R25, -UR9 ;  /* 0x8000000919197e21 */ /* 0x000fc80008010000 */
[----:B------:R-:W-:Y:S01]  /*4b70*/  FMUL.FTZ R13, R25, UR12 ;  /* 0x0000000c190d7c20 */ /* 0x000fe20008410000 */
[----:B------:R-:W-:Y:S01]  /*4b80*/  FFMA.FTZ R25, R12, R28, R21 ;  /* 0x0000001c0c197223 */ /* 0x000fe20000010015 */
[----:B------:R-:W-:Y:S02]  /*4b90*/  HADD2.F32 R28, -RZ, R47.H1_H1 ;  /* 0x3000002fff1c7230 */ /* 0x000fe40000004100 */
        /* <DEDUP_REMOVED lines=18> */
[----:B------:R-:W-:-:S03]  /*4cc0*/  HADD2.F32 R22, -RZ, R51.H0_H0 ;  /* 0x20000033ff167230 */ /* 0x000fc60000004100 */
        /* <DEDUP_REMOVED lines=10> */
[-C--:B------:R-:W-:Y:S01]  /*4d70*/  FMUL.FTZ R24, R52, R17.reuse ;  /* 0x0000001134187220 */ /* 0x080fe20000410000 */
[----:B------:R-:W-:Y:S01]  /*4d80*/  FADD.FTZ R21, R21, R14 ;  /* 0x0000000e15157221 */ /* 0x000fe20000010000 */
        /* <DEDUP_REMOVED lines=19> */
[-C--:B------:R-:W-:Y:S01]  /*4ec0*/  FFMA.FTZ R24, R18, R20.reuse, R19 ;  /* 0x0000001412187223 */ /* 0x080fe20000010013 */
[----:B------:R-:W-:Y:S02]  /*4ed0*/  FMUL.FTZ R20, R53, R20 ;  /* 0x0000001435147220 */ /* 0x000fe40000410000 */
[----:B------:R-:W-:Y:S01]  /*4ee0*/  FMUL.FTZ R19, R56, UR12 ;  /* 0x0000000c38137c20 */ /* 0x000fe20008410000 */
[----:B------:R-:W-:Y:S01]  /*4ef0*/  FFMA.FTZ R24, R15, R14, R24 ;  /* 0x0000000e0f187223 */ /* 0x000fe20000010018 */
        /* <DEDUP_REMOVED lines=27> */
[----:B------:R-:W-:Y:S01]  /*50b0*/  FMUL.FTZ R13, R53, R14 ;  /* 0x0000000e350d7220 */ /* 0x000fe20000410000 */
[----:B------:R-:W-:Y:S02]  /*50c0*/  FADD.FTZ R14, R21, R18 ;  /* 0x00000012150e7221 */ /* 0x000fe40000010000 */
[----:B------:R-:W-:Y:S01]  /*50d0*/  FMUL.FTZ R23, R23, R12 ;  /* 0x0000000c17177220 */ /* 0x000fe20000410000 */
[----:B------:R-:W-:Y:S01]  /*50e0*/  FFMA.FTZ R28, R15, R13, R28 ;  /* 0x0000000d0f1c7223 */ /* 0x000fe2000001001c */
[----:B------:R-:W-:Y:S01]  /*50f0*/  FADD.FTZ R29, R29, R13 ;  /* 0x0000000d1d1d7221 */ /* 0x000fe20000010000 */
[CC--:B------:R-:W-:Y:S01]  /*5100*/  FMUL.FTZ R12, R52.reuse, R16.reuse ;  /* 0x00000010340c7220 */ /* 0x0c0fe20000410000 */
[-C--:B------:R-:W-:Y:S01]  /*5110*/  FMUL.FTZ R15, R52, R23.reuse ;  /* 0x00000017340f7220 */ /* 0x080fe20000410000 */
[----:B------:R-:W-:Y:S01]  /*5120*/  FFMA.FTZ R13, R17, R16, R22 ;  /* 0x00000010110d7223 */ /* 0x000fe20000010016 */
[----:B------:R-:W-:Y:S01]  /*5130*/  FADD.FTZ R22, R25, R16 ;  /* 0x0000001019167221 */ /* 0x000fe20000010000 */
[----:B------:R-:W-:Y:S01]  /*5140*/  FFMA.FTZ R28, R17, R12, R28 ;  /* 0x0000000c111c7223 */ /* 0x000fe2000001001c */
[----:B------:R-:W-:Y:S01]  /*5150*/  FADD.FTZ R29, R12, R29 ;  /* 0x0000001d0c1d7221 */ /* 0x000fe20000010000 */
[----:B------:R-:W-:Y:S01]  /*5160*/  FMUL.FTZ R12, R53, R18 ;  /* 0x00000012350c7220 */ /* 0x000fe20000410000 */
[----:B------:R-:W-:-:S03]  /*5170*/  FFMA.FTZ R13, R20, R23, R13 ;  /* 0x00000017140d7223 */ /* 0x000fc6000001000d */
[----:B------:R-:W-:Y:S01]  /*5180*/  FFMA.FTZ R57, R19, R12, R28 ;  /* 0x0000000c13397223 */ /* 0x000fe2000001001c */
[----:B------:R-:W-:-:S03]  /*5190*/  FADD.FTZ R12, R29, R12 ;  /* 0x0000000c1d0c7221 */ /* 0x000fc60000010000 */
[----:B------:R-:W-:Y:S01]  /*51a0*/  FFMA.FTZ R17, R20, R15, R57 ;  /* 0x0000000f14117223 */ /* 0x000fe20000010039 */
[----:B------:R-:W-:Y:S01]  /*51b0*/  FADD.FTZ R16, R15, R12 ;  /* 0x0000000c0f107221 */ /* 0x000fe20000010000 */
[----:B------:R-:W-:Y:S01]  /*51c0*/  FFMA.FTZ R12, R19, R18, R24 ;  /* 0x00000012130c7223 */ /* 0x000fe20000010018 */
[----:B------:R-:W-:-:S07]  /*51d0*/  FADD.FTZ R15, R22, R23 ;  /* 0x00000017160f7221 */ /* 0x000fce0000010000 */
.L_x_927:
[----:B------:R-:W0:Y:S01]  /*51e0*/  S2R R20, SR_LANEID ;  /* 0x0000000000147919 */ /* 0x000e220000000000 */
[----:B------:R-:W1:Y:S01]  /*51f0*/  S2UR UR13, SR_CgaCtaId ;  /* 0x00000000000d79c3 */ /* 0x000e620000008800 */
[----:B------:R-:W-:Y:S01]  /*5200*/  UMOV UR8, 0x400 ;  /* 0x0000040000087882 */ /* 0x000fe20000000000 */
[----:B------:R-:W2:Y:S01]  /*5210*/  LDCU UR7, c[0x0][0x374] ;  /* 0x00006e80ff0777ac */ /* 0x000ea20008000800 */
[----:B------:R-:W3:Y:S01]  /*5220*/  SHFL.DOWN PT, R18, R17, 0x1, 0x1f ;  /* 0x08201f0011127f89 */ /* 0x000ee200000e0000 */
[----:B------:R-:W-:Y:S01]  /*5230*/  BSSY.RECONVERGENT B0, `(.L_x_928) ;  /* 0x0000029000007945 */ /* 0x000fe20003800200 */
[C---:B------:R-:W-:Y:S01]  /*5240*/  ISETP.NE.AND P1, PT, R26.reuse, RZ, PT ;  /* 0x000000ff1a00720c */ /* 0x040fe20003f25270 */
[----:B------:R-:W-:Y:S01]  /*5250*/  UIADD3 UR5, UPT, UPT, UR8, 0xa0, URZ ;  /* 0x000000a008057890 */ /* 0x000fe2000fffe0ff */
[----:B------:R-:W4:Y:S01]  /*5260*/  SHFL.DOWN PT, R19, R16, 0x1, 0x1f ;  /* 0x08201f0010137f89 */ /* 0x000f2200000e0000 */
[----:B------:R-:W-:Y:S02]  /*5270*/  ISETP.GT.U32.AND P3, PT, R26, 0x1f, PT ;  /* 0x0000001f1a00780c */ /* 0x000fe40003f64070 */
[----:B------:R-:W-:Y:S01]  /*5280*/  LEA R56, R27, R26, 0x5 ;  /* 0x0000001a1b387211 */ /* 0x000fe200078e28ff */
[----:B-1----:R-:W-:-:S06]  /*5290*/  ULEA UR5, UR13, UR5, 0x18 ;  /* 0x000000050d057291 */ /* 0x002fcc000f8ec0ff */
[----:B------:R-:W-:Y:S02]  /*52a0*/  LEA R57, R26, UR5, 0x4 ;  /* 0x000000051a397c11 */ /* 0x000fe4000f8e20ff */
[C---:B0-----:R-:W-:Y:S02]  /*52b0*/  ISETP.GT.AND P0, PT, R20.reuse, 0x1e, PT ;  /* 0x0000001e1400780c */ /* 0x041fe40003f04270 */
[----:B------:R-:W-:Y:S01]  /*52c0*/  ISETP.GT.AND P2, PT, R20, 0xf, PT ;  /* 0x0000000f1400780c */ /* 0x000fe20003f44270 */
[----:B------:R-:W-:Y:S10]  /*52d0*/  STS.128 [R57], R12 ;  /* 0x0000000c39007388 */ /* 0x000ff40000000c00 */
[----:B---3--:R-:W-:Y:S01]  /*52e0*/  @!P0 FADD.FTZ R17, R18, R17 ;  /* 0x0000001112118221 */ /* 0x008fe20000010000 */
        /* <DEDUP_REMOVED lines=19> */
[----:B------:R0:W3:Y:S01]  /*5420*/  SHFL.DOWN PT, R16, R29, 0x10, 0x1f ;  /* 0x0a001f001d107f89 */ /* 0x0000e200000e0000 */
[----:B--2---:R-:W-:Y:S05]  /*5430*/  @P2 BRA `(.L_x_929) ;  /* 0x0000000000202947 */ /* 0x004fea0003800000 */
[----:B------:R-:W-:Y:S01]  /*5440*/  ISETP.NE.AND P0, PT, R20, RZ, PT ;  /* 0x000000ff1400720c */ /* 0x000fe20003f05270 */
[----:B01----:R-:W-:Y:S01]  /*5450*/  FADD.FTZ R28, R18, R17 ;  /* 0x00000011121c7221 */ /* 0x003fe20000010000 */
[----:B---3--:R-:W-:-:S11]  /*5460*/  FADD.FTZ R29, R19, R16 ;  /* 0x00000010131d7221 */ /* 0x008fd60000010000 */
[----:B------:R-:W-:Y:S01]  /*5470*/  VOTEU.ALL UP0, P0 ;  /* 0x0000000000ff7886 */ /* 0x000fe20000000000 */
[----:B------:R-:W-:-:S04]  /*5480*/  @!P0 SHF.R.U32.HI R26, RZ, 0x2, R26 ;  /* 0x00000002ff1a8819 */ /* 0x000fc8000001161a */
[----:B------:R-:W-:Y:S01]  /*5490*/  @!UP0 ULEA UR5, UR13, UR8, 0x18 ;  /* 0x000000080d058291 */ /* 0x000fe2000f8ec0ff */
[----:B------:R-:W-:-:S08]  /*54a0*/  @!P0 LOP3.LUT R26, R26, 0xf8, RZ, 0xc0, !PT ;  /* 0x000000f81a1a8812 */ /* 0x000fd000078ec0ff */
[----:B------:R2:W-:Y:S03]  /*54b0*/  @!P0 STS.64 [R26+UR5+0x10], R28 ;  /* 0x0000101c1a008988 */ /* 0x0005e60008000a05 */
.L_x_929:
[----:B------:R-:W-:Y:S05]  /*54c0*/  BSYNC.RECONVERGENT B0 ;  /* 0x0000000000007941 */ /* 0x000fea0003800200 */
.L_x_928:
[----:B------:R-:W-:Y:S06]  /*54d0*/  BAR.SYNC.DEFER_BLOCKING 0x0 ;  /* 0x0000000000007b1d */ /* 0x000fec0000010000 */
[----:B------:R-:W-:Y:S04]  /*54e0*/  BSSY.RECONVERGENT B0, `(.L_x_930) ;  /* 0x0000029000007945 */ /* 0x000fe80003800200 */
[----:B------:R-:W-:Y:S05]  /*54f0*/  @P1 BRA `(.L_x_931) ;  /* 0x00000000009c1947 */ /* 0x000fea0003800000 */
[----:B------:R-:W-:-:S09]  /*5500*/  ULEA UR5, UR13, UR8, 0x18 ;  /* 0x000000080d057291 */ /* 0x000fd2000f8ec0ff */
[----:B------:R-:W4:Y:S04]  /*5510*/  LDS.64 R24, [UR5+0x18] ;  /* 0x00001805ff187984 */ /* 0x000f280008000a00 */
[----:B-1-3--:R-:W0:Y:S04]  /*5520*/  LDS.128 R16, [UR5+0x20] ;  /* 0x00002005ff107984 */ /* 0x00ae280008000c00 */
[----:B------:R-:W1:Y:S01]  /*5530*/  LDS.128 R20, [UR5+0x30] ;  /* 0x00003005ff147984 */ /* 0x000e620008000c00 */
[----:B----4-:R-:W-:Y:S01]  /*5540*/  FADD.FTZ R27, R28, R24 ;  /* 0x000000181c1b7221 */ /* 0x010fe20000010000 */
[----:B------:R-:W-:-:S03]  /*5550*/  FADD.FTZ R24, R29, R25 ;  /* 0x000000191d187221 */ /* 0x000fc60000010000 */
[----:B0-2---:R-:W-:Y:S01]  /*5560*/  FADD.FTZ R29, R27, R16 ;  /* 0x000000101b1d7221 */ /* 0x005fe20000010000 */
[----:B------:R-:W-:Y:S02]  /*5570*/  FADD.FTZ R16, R24, R17 ;  /* 0x0000001118107221 */ /* 0x000fe40000010000 */
[----:B------:R-:W0:Y:S01]  /*5580*/  LDS.128 R24, [UR5+0x40] ;  /* 0x00004005ff187984 */ /* 0x000e220008000c00 */
[----:B------:R-:W-:Y:S01]  /*5590*/  FADD.FTZ R29, R29, R18 ;  /* 0x000000121d1d7221 */ /* 0x000fe20000010000 */
[----:B------:R-:W-:-:S03]  /*55a0*/  FADD.FTZ R16, R16, R19 ;  /* 0x0000001310107221 */ /* 0x000fc60000010000 */
[----:B-1----:R-:W-:Y:S01]  /*55b0*/  FADD.FTZ R29, R29, R20 ;  /* 0x000000141d1d7221 */ /* 0x002fe20000010000 */
[----:B------:R-:W-:Y:S02]  /*55c0*/  FADD.FTZ R20, R16, R21 ;  /* 0x0000001510147221 */ /* 0x000fe40000010000 */
[----:B------:R-:W1:Y:S01]  /*55d0*/  LDS.128 R16, [UR5+0x50] ;  /* 0x00005005ff107984 */ /* 0x000e620008000c00 */
[----:B------:R-:W-:Y:S01]  /*55e0*/  FADD.FTZ R29, R29, R22 ;  /* 0x000000161d1d7221 */ /* 0x000fe20000010000 */
[----:B------:R-:W-:-:S03]  /*55f0*/  FADD.FTZ R20, R20, R23 ;  /* 0x0000001714147221 */ /* 0x000fc60000010000 */
[----:B0-----:R-:W-:Y:S01]  /*5600*/  FADD.FTZ R29, R29, R24 ;  /* 0x000000181d1d7221 */ /* 0x001fe20000010000 */
[----:B------:R-:W-:Y:S02]  /*5610*/  FADD.FTZ R24, R20, R25 ;  /* 0x0000001914187221 */ /* 0x000fe40000010000 */
[----:B------:R-:W0:Y:S01]  /*5620*/  LDS.128 R20, [UR5+0x60] ;  /* 0x00006005ff147984 */ /* 0x000e220008000c00 */
[----:B------:R-:W-:Y:S01]  /*5630*/  FADD.FTZ R29, R29, R26 ;  /* 0x0000001a1d1d7221 */ /* 0x000fe20000010000 */
[----:B------:R-:W-:-:S03]  /*5640*/  FADD.FTZ R24, R24, R27 ;  /* 0x0000001b18187221 */ /* 0x000fc60000010000 */
[----:B-1----:R-:W-:Y:S01]  /*5650*/  FADD.FTZ R29, R29, R16 ;  /* 0x000000101d1d7221 */ /* 0x002fe20000010000 */
[----:B------:R-:W-:-:S03]  /*5660*/  FADD.FTZ R24, R24, R17 ;  /* 0x0000001118187221 */ /* 0x000fc60000010000 */
[----:B------:R-:W-:Y:S01]  /*5670*/  FADD.FTZ R29, R29, R18 ;  /* 0x000000121d1d7221 */ /* 0x000fe20000010000 */
[----:B------:R-:W-:Y:S02]  /*5680*/  FADD.FTZ R24, R24, R19 ;  /* 0x0000001318187221 */ /* 0x000fe40000010000 */
[----:B------:R-:W1:Y:S01]  /*5690*/  LDS.128 R16, [UR5+0x70] ;  /* 0x00007005ff107984 */ /* 0x000e620008000c00 */
        /* <DEDUP_REMOVED lines=12> */
[----:B------:R-:W-:-:S07]  /*5760*/  FADD.FTZ R29, R20, R27 ;  /* 0x0000001b141d7221 */ /* 0x000fce0000010000 */
.L_x_931:
[----:B------:R-:W-:Y:S05]  /*5770*/  BSYNC.RECONVERGENT B0 ;  /* 0x0000000000007941 */ /* 0x000fea0003800200 */
.L_x_930:
[----:B------:R-:W-:Y:S06]  /*5780*/  BAR.SYNC.DEFER_BLOCKING 0x0 ;  /* 0x0000000000007b1d */ /* 0x000fec0000010000 */
[----:B------:R-:W-:Y:S04]  /*5790*/  BSSY.RECONVERGENT B0, `(.L_x_932) ;  /* 0x000004d000007945 */ /* 0x000fe80003800200 */
[----:B------:R-:W-:Y:S05]  /*57a0*/  @P3 BRA `(.L_x_933) ;  /* 0x00000004002c3947 */ /* 0x000fea0003800000 */
[----:B-1-3--:R-:W1:Y:S04]  /*57b0*/  LDS.128 R16, [R57+0x200] ;  /* 0x0002000039107984 */ /* 0x00ae680000000c00 */
[----:B------:R-:W3:Y:S04]  /*57c0*/  LDS.128 R20, [R57+0x400] ;  /* 0x0004000039147984 */ /* 0x000ee80000000c00 */
[----:B--2---:R-:W2:Y:S01]  /*57d0*/  LDS.128 R24, [R57+0x600] ;  /* 0x0006000039187984 */ /* 0x004ea20000000c00 */
[----:B-1----:R-:W-:Y:S01]  /*57e0*/  FADD.FTZ R16, R12, R16 ;  /* 0x000000100c107221 */ /* 0x002fe20000010000 */
[----:B------:R-:W-:Y:S01]  /*57f0*/  FADD.FTZ R12, R13, R17 ;  /* 0x000000110d0c7221 */ /* 0x000fe20000010000 */
[----:B------:R-:W-:Y:S01]  /*5800*/  FADD.FTZ R17, R14, R18 ;  /* 0x000000120e117221 */ /* 0x000fe20000010000 */
[----:B------:R-:W-:Y:S01]  /*5810*/  FADD.FTZ R18, R15, R19 ;  /* 0x000000130f127221 */ /* 0x000fe20000010000 */
[----:B---3--:R-:W-:Y:S01]  /*5820*/  FADD.FTZ R19, R16, R20 ;  /* 0x0000001410137221 */ /* 0x008fe20000010000 */
        /* <DEDUP_REMOVED lines=67> */
.L_x_933:
[----:B------:R-:W-:Y:S05]  /*5c60*/  BSYNC.RECONVERGENT B0 ;  /* 0x0000000000007941 */ /* 0x000fea0003800200 */
.L_x_932:
[----:B------:R-:W-:Y:S04]  /*5c70*/  BSSY.RECONVERGENT B0, `(.L_x_934) ;  /* 0x000001c000007945 */ /* 0x000fe80003800200 */
[----:B------:R-:W-:Y:S05]  /*5c80*/  @P3 BRA `(.L_x_935) ;  /* 0x0000000000683947 */ /* 0x000fea0003800000 */
[----:B-1-3--:R-:W1:Y:S08]  /*5c90*/  LDC.64 R16, c[0x0][0x3f8] ;  /* 0x0000fe00ff107b82 */ /* 0x00ae700000000a00 */
[----:B------:R-:W3:Y:S01]  /*5ca0*/  LDC.64 R18, c[0x0][0x3d8] ;  /* 0x0000f600ff127b82 */ /* 0x000ee20000000a00 */
[----:B-1----:R-:W-:Y:S01]  /*5cb0*/  IMAD.WIDE.U32 R20, R16, 0x3, RZ ;  /* 0x0000000310147825 */ /* 0x002fe200078e00ff */
[----:B------:R-:W-:-:S04]  /*5cc0*/  LEA R23, R17, R17, 0x1 ;  /* 0x0000001111177211 */ /* 0x000fc800078e08ff */
[----:B------:R-:W-:Y:S02]  /*5cd0*/  IADD3 R23, PT, PT, R21, R23, RZ ;  /* 0x0000001715177210 */ /* 0x000fe40007ffe0ff */
[----:B------:R-:W-:Y:S01]  /*5ce0*/  LEA.HI R21, P0, R17, R16, RZ, 0x1 ;  /* 0x0000001011157211 */ /* 0x000fe200078108ff */
[----:B---3--:R-:W-:Y:S01]  /*5cf0*/  IMAD.WIDE R56, R56, 0x4, R18 ;  /* 0x0000000438387825 */ /* 0x008fe200078e0212 */
        /* <DEDUP_REMOVED lines=19> */
.L_x_935:
[----:B------:R-:W-:Y:S05]  /*5e30*/  BSYNC.RECONVERGENT B0 ;  /* 0x0000000000007941 */ /* 0x000fea0003800200 */
.L_x_934:
[----:B------:R-:W5:Y:S02]  /*5e40*/  LDCU UR5, c[0x0][0x370] ;  /* 0x00006e00ff0577ac */ /* 0x000f640008000800 */
[----:B-----5:R-:W-:-:S09]  /*5e50*/  UISETP.GE.U32.AND UP0, UPT, UR5, 0x2, UPT ;  /* 0x000000020500788c */ /* 0x020fd2000bf06070 */
[----:B------:R-:W-:Y:S05]  /*5e60*/  BRA.U !UP0, `(.L_x_936) ;  /* 0x0000000908f07547 */ /* 0x000fea000b800000 */
[----:B----4-:R-:W4:Y:S01]  /*5e70*/  LDC R12, c[0x0][0x370] ;  /* 0x0000dc00ff0c7b82 */ /* 0x010f220000000800 */
[----:B------:R-:W-:Y:S01]  /*5e80*/  ULOP3.LUT UR5, UR4, 0x1, URZ, 0xc0, !UPT ;  /* 0x0000000104057892 */ /* 0x000fe2000f8ec0ff */
[----:B------:R-:W0:Y:S05]  /*5e90*/  S2R R21, SR_CTAID.Y ;  /* 0x0000000000157919 */ /* 0x000e2a0000002600 */
[----:B------:R-:W-:Y:S01]  /*5ea0*/  MOV R15, UR5 ;  /* 0x00000005000f7c02 */ /* 0x000fe20008000f00 */
[----:B--2---:R-:W2:Y:S04]  /*5eb0*/  LDC.64 R26, c[0x0][0x3d0] ;  /* 0x0000f400ff1a7b82 */ /* 0x004ea80000000a00 */
[----:B------:R-:W-:-:S04]  /*5ec0*/  IMAD R15, R15, UR7, RZ ;  /* 0x000000070f0f7c24 */ /* 0x000fc8000f8e02ff */
[----:B----4-:R-:W-:-:S05]  /*5ed0*/  IMAD R12, R15, R12, RZ ;  /* 0x0000000c0f0c7224 */ /* 0x010fca00078e02ff */
[----:B------:R-:W-:-:S05]  /*5ee0*/  SHF.L.U32 R13, R12, 0x1, RZ ;  /* 0x000000010c0d7819 */ /* 0x000fca00000006ff */
[----:B--2---:R-:W-:Y:S01]  /*5ef0*/  IMAD.WIDE R26, R13, 0x4, R26 ;  /* 0x000000040d1a7825 */ /* 0x004fe200078e021a */
[----:B0-----:R-:W-:Y:S06]  /*5f00*/  @P1 BRA `(.L_x_937) ;  /* 0x00000000005c1947 */ /* 0x001fec0003800000 */
[----:B------:R-:W0:Y:S01]  /*5f10*/  LDC.64 R12, c[0x0][0x3c8] ;  /* 0x0000f200ff0c7b82 */ /* 0x000e220000000a00 */
[----:B------:R-:W-:Y:S01]  /*5f20*/  ULOP3.LUT UP0, UR5, UR4, 0x2, URZ, 0xc0, !UPT ;  /* 0x0000000204057892 */ /* 0x000fe2000f80c0ff */
[----:B------:R-:W-:Y:S01]  /*5f30*/  IADD3 R15, PT, PT, R15, R21, RZ ;  /* 0x000000150f0f7210 */ /* 0x000fe20007ffe0ff */
[----:B-1----:R-:W-:Y:S02]  /*5f40*/  IMAD R17, R0, UR7, R21 ;  /* 0x0000000700117c24 */ /* 0x002fe4000f8e0215 */
[----:B------:R-:W-:-:S03]  /*5f50*/  UIADD3 UR5, UPT, UPT, -UR5, 0x1, URZ ;  /* 0x0000000105057890 */ /* 0x000fc6000fffe1ff */
[----:B---3--:R-:W1:Y:S01]  /*5f60*/  LDC R16, c[0x0][0x370] ;  /* 0x0000dc00ff107b82 */ /* 0x008e620000000800 */
[----:B------:R-:W-:Y:S02]  /*5f70*/  PLOP3.LUT P0, PT, PT, PT, UP0, 0x80, 0x8 ;  /* 0x000000000008781c */ /* 0x000fe40003f0f008 */
[----:B------:R-:W-:Y:S01]  /*5f80*/  MOV R19, UR5 ;  /* 0x0000000500137c02 */ /* 0x000fe20008000f00 */
        /* <DEDUP_REMOVED lines=10> */
.L_x_938:
[----:B0-----:R-:W2:Y:S04]  /*6030*/  LDG.E.STRONG.GPU R14, desc[UR10][R12.64] ;  /* 0x0000000a0c0e7981 */ /* 0x001ea8000c1ef900 */
[----:B--2---:R-:W-:Y:S01]  /*6040*/  CCTL.IVALL ;  /* 0x00000000ff00798f */ /* 0x004fe20002000000 */
[----:B------:R-:W-:Y:S05]  /*6050*/  YIELD ;  /* 0x0000000000007946 */ /* 0x000fea0003800000 */
[----:B------:R-:W-:-:S13]  /*6060*/  ISETP.NE.AND P0, PT, R14, R17, PT ;  /* 0x000000110e00720c */ /* 0x000fda0003f05270 */
[----:B------:R-:W-:Y:S05]  /*6070*/  @P0 BRA `(.L_x_938) ;  /* 0xfffffffc00ec0947 */ /* 0x000fea000383ffff */
.L_x_937:
        /* <DEDUP_REMOVED lines=18> */
[----:B-1----:R-:W-:Y:S02]  /*61a0*/  IADD3 R17, PT, PT, -R0, RZ, RZ ;  /* 0x000000ff00117210 */ /* 0x002fe40007ffe1ff */
[-C--:B---3--:R-:W-:Y:S02]  /*61b0*/  MOV R16, R21.reuse ;  /* 0x0000001500107202 */ /* 0x088fe40000000f00 */
[-C--:B------:R-:W-:Y:S02]  /*61c0*/  LEA R24, R24, R21.reuse, 0x1 ;  /* 0x0000001518187211 */ /* 0x080fe400078e08ff */
[----:B------:R-:W-:-:S07]  /*61d0*/  LEA R19, R56, R21, 0x2 ;  /* 0x0000001538137211 */ /* 0x000fce00078e10ff */
.L_x_940:
        /* <DEDUP_REMOVED lines=66> */
.L_x_939:
        /* <DEDUP_REMOVED lines=12> */
[C---:B-1----:R-:W-:Y:S02]  /*66c0*/  IADD3 R17, PT, PT, R20.reuse, 0x2, RZ ;  /* 0x0000000214117810 */ /* 0x042fe40007ffe0ff */
[-C--:B------:R-:W-:Y:S02]  /*66d0*/  ISETP.EQ.OR P2, PT, R15, R0.reuse, P1 ;  /* 0x000000000f00720c */ /* 0x080fe40000f42670 */
[----:B------:R-:W-:Y:S02]  /*66e0*/  IADD3 R19, PT, PT, R20, 0x3, RZ ;  /* 0x0000000314137810 */ /* 0x000fe40007ffe0ff */
        /* <DEDUP_REMOVED lines=9> */
[--C-:B---3--:R-:W-:Y:S01]  /*6780*/  @!P3 IMAD.WIDE.U32 R16, R17, 0x8, R26.reuse ;  /* 0x000000081110b825 */ /* 0x108fe200078e001a */
        /* <DEDUP_REMOVED lines=13> */
.L_x_941:
[----:B------:R-:W-:Y:S05]  /*6860*/  BRA.U !UP1, `(.L_x_936) ;  /* 0x0000000109707547 */ /* 0x000fea000b800000 */
[----:B---3--:R-:W0:Y:S01]  /*6870*/  LDC R16, c[0x0][0x370] ;  /* 0x0000dc00ff107b82 */ /* 0x008e220000000800 */
        /* <DEDUP_REMOVED lines=17> */
.L_x_942:
        /* <DEDUP_REMOVED lines=9> */
.L_x_943:
[----:B------:R-:W-:Y:S05]  /*6a20*/  BSYNC.RECONVERGENT B0 ;  /* 0x0000000000007941 */ /* 0x000fea0003800200 */
.L_x_936:
[----:B------:R-:W5:Y:S01]  /*6a30*/  S2UR UR8, SR_CgaCtaId ;  /* 0x00000000000879c3 */ /* 0x000f620000008800 */
[----:B------:R-:W-:Y:S01]  /*6a40*/  UMOV UR5, 0x400 ;  /* 0x0000040000057882 */ /* 0x000fe20000000000 */
[----:B----4-:R-:W4:Y:S01]  /*6a50*/  S2R R14, SR_TID.X ;  /* 0x00000000000e7919 */ /* 0x010f220000002100 */
[--C-:B------:R-:W-:Y:S02]  /*6a60*/  HADD2.F32 R15, -RZ, R42.reuse.H0_H0 ;  /* 0x2000002aff0f7230 */ /* 0x100fe40000004100 */
[----:B------:R-:W-:-:S03]  /*6a70*/  HADD2.F32 R42, -RZ, R42.H1_H1 ;  /* 0x3000002aff2a7230 */ /* 0x000fc60000004100 */
[----:B------:R-:W-:-:S04]  /*6a80*/  FADD.FTZ R15, R15, -UR9 ;  /* 0x800000090f0f7e21 */ /* 0x000fc80008010000 */
[----:B------:R-:W-:Y:S01]  /*6a90*/  FMUL.FTZ R15, R15, UR12 ;  /* 0x0000000c0f0f7c20 */ /* 0x000fe20008410000 */
[----:B-----5:R-:W-:Y:S01]  /*6aa0*/  ULEA UR5, UR8, UR5, 0x18 ;  /* 0x0000000508057291 */ /* 0x020fe2000f8ec0ff */
[----:B------:R-:W5:Y:S08]  /*6ab0*/  LDCU.U8 UR8, c[0x0][0x414] ;  /* 0x00008280ff0877ac */ /* 0x000f700008000000 */
[----:B------:R-:W-:Y:S01]  /*6ac0*/  @!P1 STS.64 [UR5+0x98], R28 ;  /* 0x0000981cff009988 */ /* 0x000fe20008000a05 */
[----:B------:R-:W-:Y:S01]  /*6ad0*/  BAR.SYNC.DEFER_BLOCKING 0x0 ;  /* 0x0000000000007b1d */ /* 0x000fe20000010000 */
[----:B-----5:R-:W-:-:S05]  /*6ae0*/  UISETP.NE.AND UP0, UPT, UR8, URZ, UPT ;  /* 0x000000ff0800728c */ /* 0x020fca000bf05270 */
[----:B------:R-:W3:Y:S01]  /*6af0*/  LDS.64 R12, [UR5+0x98] ;  /* 0x00009805ff0c7984 */ /* 0x000ee20008000a00 */
[----:B------:R-:W3:Y:S02]  /*6b00*/  LDCU UR5, c[0x0][0x42c] ;  /* 0x00008580ff0577ac */ /* 0x000ee40008000800 */
[----:B---3--:R-:W-:Y:S01]  /*6b10*/  FMUL.FTZ R16, R13, UR5 ;  /* 0x000000050d107c20 */ /* 0x008fe20008410000 */
[----:B------:R-:W-:Y:S01]  /*6b20*/  FADD.FTZ R13, R42, -UR9 ;  /* 0x800000092a0d7e21 */ /* 0x000fe20008010000 */
[----:B-1----:R-:W-:Y:S01]  /*6b30*/  FMUL.FTZ R17, R12, UR5 ;  /* 0x000000050c117c20 */ /* 0x002fe20008410000 */
[--C-:B------:R-:W-:Y:S02]  /*6b40*/  HADD2.F32 R12, -RZ, R41.reuse.H0_H0 ;  /* 0x20000029ff0c7230 */ /* 0x100fe40000004100 */
[----:B------:R-:W-:Y:S02]  /*6b50*/  HADD2.F32 R41, -RZ, R41.H1_H1 ;  /* 0x30000029ff297230 */ /* 0x000fe40000004100 */
[----:B------:R-:W-:Y:S01]  /*6b60*/  FMUL.FTZ R13, R13, UR12 ;  /* 0x0000000c0d0d7c20 */ /* 0x000fe20008410000 */
[----:B----4-:R-:W-:Y:S06]  /*6b70*/  BRA.U !UP0, `(.L_x_944) ;  /* 0x0000000108487547 */ /* 0x010fec000b800000 */
[----:B------:R-:W-:Y:S01]  /*6b80*/  FFMA.FTZ R18, R53, R15, R54 ;  /* 0x0000000f35127223 */ /* 0x000fe20000010036 */
[----:B------:R-:W-:-:S03]  /*6b90*/  FFMA.FTZ R19, R52, R13, R55 ;  /* 0x0000000d34137223 */ /* 0x000fc60000010037 */
[----:B------:R-:W-:Y:S01]  /*6ba0*/  FMUL.FTZ R20, R18, -1.4426950216293334961 ;  /* 0xbfb8aa3b12147820 */ /* 0x000fe20000410000 */
[----:B------:R-:W-:-:S05]  /*6bb0*/  FMUL.FTZ R22, R19, -1.4426950216293334961 ;  /* 0xbfb8aa3b13167820 */ /* 0x000fca0000410000 */
[----:B------:R-:W1:Y:S08]  /*6bc0*/  MUFU.EX2 R20, R20 ;  /* 0x0000001400147308 */ /* 0x000e700000000800 */
[----:B------:R-:W3:Y:S01]  /*6bd0*/  MUFU.EX2 R22, R22 ;  /* 0x0000001600167308 */ /* 0x000ee20000000800 */
[----:B-1----:R-:W-:-:S07]  /*6be0*/  FADD.FTZ R21, R20, 1 ;  /* 0x3f80000014157421 */ /* 0x002fce0000010000 */
[----:B------:R-:W1:Y:S01]  /*6bf0*/  MUFU.RCP R21, R21 ;  /* 0x0000001500157308 */ /* 0x000e620000001000 */
[----:B---3--:R-:W-:-:S07]  /*6c00*/  FADD.FTZ R23, R22, 1 ;  /* 0x3f80000016177421 */ /* 0x008fce0000010000 */
        /* <DEDUP_REMOVED lines=9> */
.L_x_944:
[----:B------:R-:W1:Y:S01]  /*6ca0*/  LDCU UR8, c[0x0][0x41c] ;  /* 0x00008380ff0877ac */ /* 0x000e620008000800 */
[----:B------:R-:W-:Y:S01]  /*6cb0*/  SHF.R.U32.HI R19, RZ, 0x5, R14 ;  /* 0x00000005ff137819 */ /* 0x000fe2000001160e */
[----:B------:R-:W-:Y:S01]  /*6cc0*/  BSSY.RECONVERGENT B0, `(.L_x_945) ;  /* 0x0000021000007945 */ /* 0x000fe20003800200 */
[----:B------:R-:W-:Y:S01]  /*6cd0*/  R2UR UR5, R17 ;  /* 0x00000000110572ca */ /* 0x000fe200000e0000 */
[----:B------:R-:W3:-:S12]  /*6ce0*/  LDCU.64 UR14, c[0x0][0x400] ;  /* 0x00008000ff0e77ac */ /* 0x000ed80008000a00 */
[--C-:B------:R-:W-:Y:S01]  /*6cf0*/  FFMA.FTZ R14, R15, UR5, R16.reuse ;  /* 0x000000050f0e7c23 */ /* 0x100fe20008010010 */
[--C-:B------:R-:W-:Y:S02]  /*6d00*/  HADD2.F32 R15, -RZ, R40.reuse.H0_H0 ;  /* 0x20000028ff0f7230 */ /* 0x100fe40000004100 */
[----:B------:R-:W-:Y:S01]  /*6d10*/  FFMA.FTZ R13, R13, UR5, R16 ;  /* 0x000000050d0d7c23 */ /* 0x000fe20008010010 */
[----:B-1----:R-:W-:Y:S02]  /*6d20*/  IMAD R17, R0, UR8, R19 ;  /* 0x0000000800117c24 */ /* 0x002fe4000f8e0213 */
[----:B------:R-:W-:Y:S01]  /*6d30*/  FFMA.FTZ R14, R53, R12, -R14 ;  /* 0x0000000c350e7223 */ /* 0x000fe2000001080e */
[----:B------:R-:W-:Y:S02]  /*6d40*/  HADD2.F32 R40, -RZ, R40.H1_H1 ;  /* 0x30000028ff287230 */ /* 0x000fe40000004100 */
[----:B------:R-:W-:Y:S01]  /*6d50*/  FADD.FTZ R22, R15, -UR9 ;  /* 0x800000090f167e21 */ /* 0x000fe20008010000 */
[----:B------:R-:W-:Y:S01]  /*6d60*/  FFMA.FTZ R18, R52, R41, -R13 ;  /* 0x0000002934127223 */ /* 0x000fe2000001080d */
[----:B---3--:R-:W-:-:S02]  /*6d70*/  ISETP.GE.U32.AND P0, PT, R17, UR14, PT ;  /* 0x0000000e11007c0c */ /* 0x008fc4000bf06070 */
        /* <DEDUP_REMOVED lines=9> */
[----:B------:R-:W-:Y:S01]  /*6e10*/  FMUL.FTZ R18, R18, UR12 ;  /* 0x0000000c12127c20 */ /* 0x000fe20008410000 */
[----:B------:R-:W-:Y:S01]  /*6e20*/  MOV R13, R61 ;  /* 0x0000003d000d7202 */ /* 0x000fe20000000f00 */
[----:B------:R-:W3:Y:S01]  /*6e30*/  LDCU.64 UR16, c[0x0][0x380] ;  /* 0x00007000ff1077ac */ /* 0x000ee20008000a00 */
[----:B-1----:R-:W-:Y:S02]  /*6e40*/  IMAD R20, R19, UR18, RZ ;  /* 0x0000001213147c24 */ /* 0x002fe4000f8e02ff */
[----:B------:R-:W-:Y:S01]  /*6e50*/  FMUL.FTZ R19, R14, UR12 ;  /* 0x0000000c0e137c20 */ /* 0x000fe20008410000 */
[----:B------:R-:W-:-:S04]  /*6e60*/  IMAD.WIDE.U32 R12, R17, UR18, R12 ;  /* 0x00000012110c7c25 */ /* 0x000fc8000f8e000c */
[----:B------:R-:W-:Y:S01]  /*6e70*/  IMAD R15, R17, UR19, R20 ;  /* 0x00000013110f7c24 */ /* 0x000fe2000f8e0214 */
[----:B---3--:R-:W-:-:S04]  /*6e80*/  LEA R14, P0, R12, UR16, 0x1 ;  /* 0x000000100c0e7c11 */ /* 0x008fc8000f8008ff */
[----:B------:R-:W-:Y:S02]  /*6e90*/  IADD3 R15, PT, PT, R13, R15, RZ ;  /* 0x0000000f0d0f7210 */ /* 0x000fe40007ffe0ff */
[----:B------:R-:W-:Y:S02]  /*6ea0*/  F2FP.F16.F32.PACK_AB R13, R18, R19 ;  /* 0x00000013120d723e */ /* 0x000fe400000000ff */
[----:B------:R-:W-:-:S05]  /*6eb0*/  LEA.HI.X R15, R12, UR17, R15, 0x1, P0 ;  /* 0x000000110c0f7c11 */ /* 0x000fca00080f0c0f */
[----:B------:R1:W-:Y:S02]  /*6ec0*/  STG.E desc[UR10][R14.64], R13 ;  /* 0x0000000d0e007986 */ /* 0x0003e4000c10190a */
.L_x_946:
[----:B------:R-:W-:Y:S05]  /*6ed0*/  BSYNC.RECONVERGENT B0 ;  /* 0x0000000000007941 */ /* 0x000fea0003800200 */
.L_x_945:
[----:B-1----:R-:W-:Y:S01]  /*6ee0*/  FMUL.FTZ R15, R22, UR12 ;  /* 0x0000000c160f7c20 */ /* 0x002fe20008410000 */
        /* <DEDUP_REMOVED lines=24> */
.L_x_947:
[----:B------:R-:W-:Y:S01]  /*7070*/  FFMA.FTZ R15, R27, UR5, R16 ;  /* 0x000000051b0f7c23 */ /* 0x000fe20008010010 */
[----:B------:R-:W-:Y:S01]  /*7080*/  BSSY.RECONVERGENT B0, `(.L_x_948) ;  /* 0x0000014000007945 */ /* 0x000fe20003800200 */
[----:B------:R-:W-:Y:S01]  /*7090*/  FFMA.FTZ R14, R53, R13, -R12 ;  /* 0x0000000d350e7223 */ /* 0x000fe2000001080c */
[C---:B------:R-:W-:Y:S01]  /*70a0*/  IADD3 R23, PT, PT, R17.reuse, 0x20, RZ ;  /* 0x0000002011177810 */ /* 0x040fe20007ffe0ff */
[----:B------:R-:W-:Y:S01]  /*70b0*/  FFMA.FTZ R15, R52, R39, -R15 ;  /* 0x00000027340f7223 */ /* 0x000fe2000001080f */
[----:B------:R-:W-:Y:S01]  /*70c0*/  IADD3 R19, PT, PT, R17, 0x30, RZ ;  /* 0x0000003011137810 */ /* 0x000fe20007ffe0ff */
[----:B------:R-:W-:Y:S06]  /*70d0*/  @P1 BRA `(.L_x_949) ;  /* 0x0000000000381947 */ /* 0x000fec0003800000 */
[----:B------:R-:W1:Y:S01]  /*70e0*/  LDCU.64 UR16, c[0x0][0x3f8] ;  /* 0x00007f00ff1077ac */ /* 0x000e620008000a00 */
[----:B------:R-:W-:Y:S02]  /*70f0*/  MOV R12, R58 ;  /* 0x0000003a000c7202 */ /* 0x000fe40000000f00 */
[----:B------:R-:W-:Y:S01]  /*7100*/  MOV R13, R61 ;  /* 0x0000003d000d7202 */ /* 0x000fe20000000f00 */
[----:B------:R-:W3:Y:S01]  /*7110*/  LDCU.64 UR18, c[0x0][0x380] ;  /* 0x00007000ff1277ac */ /* 0x000ee20008000a00 */
[----:B-1----:R-:W-:Y:S02]  /*7120*/  IMAD R0, R0, UR16, RZ ;  /* 0x0000001000007c24 */ /* 0x002fe4000f8e02ff */
[----:B------:R-:W-:-:S04]  /*7130*/  IMAD.WIDE.U32 R12, R21, UR16, R12 ;  /* 0x00000010150c7c25 */ /* 0x000fc8000f8e000c */
[----:B------:R-:W-:Y:S02]  /*7140*/  IMAD R25, R21, UR17, R0 ;  /* 0x0000001115197c24 */ /* 0x000fe4000f8e0200 */
[----:B------:R-:W-:Y:S01]  /*7150*/  FMUL.FTZ R21, R14, UR12 ;  /* 0x0000000c0e157c20 */ /* 0x000fe20008410000 */
[----:B------:R-:W-:Y:S01]  /*7160*/  FMUL.FTZ R0, R15, UR12 ;  /* 0x0000000c0f007c20 */ /* 0x000fe20008410000 */
[----:B---3--:R-:W-:Y:S02]  /*7170*/  LEA R14, P0, R12, UR18, 0x1 ;  /* 0x000000120c0e7c11 */ /* 0x008fe4000f8008ff */
[----:B------:R-:W-:Y:S02]  /*7180*/  IADD3 R25, PT, PT, R13, R25, RZ ;  /* 0x000000190d197210 */ /* 0x000fe40007ffe0ff */
[----:B------:R-:W-:Y:S02]  /*7190*/  F2FP.F16.F32.PACK_AB R13, R0, R21 ;  /* 0x00000015000d723e */ /* 0x000fe400000000ff */
[----:B------:R-:W-:-:S05]  /*71a0*/  LEA.HI.X R15, R12, UR19, R25, 0x1, P0 ;  /* 0x000000130c0f7c11 */ /* 0x000fca00080f0c19 */
[----:B------:R1:W-:Y:S02]  /*71b0*/  STG.E desc[UR10][R14.64], R13 ;  /* 0x0000000d0e007986 */ /* 0x0003e4000c10190a */
.L_x_949:
[----:B------:R-:W-:Y:S05]  /*71c0*/  BSYNC.RECONVERGENT B0 ;  /* 0x0000000000007941 */ /* 0x000fea0003800200 */
.L_x_948:
[--C-:B-1----:R-:W-:Y:S01]  /*71d0*/  HADD2.F32 R13, -RZ, R38.reuse.H0_H0 ;  /* 0x20000026ff0d7230 */ /* 0x102fe20000004100 */
        /* <DEDUP_REMOVED lines=34> */
.L_x_950:
[----:B------:R-:W-:Y:S01]  /*7400*/  FFMA.FTZ R21, R21, UR5, R16 ;  /* 0x0000000515157c23 */ /* 0x000fe20008010010 */
[----:B------:R-:W-:Y:S01]  /*7410*/  BSSY.RECONVERGENT B0, `(.L_x_951) ;  /* 0x0000014000007945 */ /* 0x000fe20003800200 */
[----:B------:R-:W-:Y:S01]  /*7420*/  FFMA.FTZ R14, R53, R15, -R14 ;  /* 0x0000000f350e7223 */ /* 0x000fe2000001080e */
[----:B------:R-:W-:Y:S02]  /*7430*/  HADD2.F32 R36, -RZ, R36.H1_H1 ;  /* 0x30000024ff247230 */ /* 0x000fe40000004100 */
[----:B------:R-:W-:Y:S01]  /*7440*/  FADD.FTZ R22, R13, -UR9 ;  /* 0x800000090d167e21 */ /* 0x000fe20008010000 */
[----:B------:R-:W-:Y:S01]  /*7450*/  FFMA.FTZ R18, R52, R37, -R21 ;  /* 0x0000002534127223 */ /* 0x000fe20000010815 */
[----:B------:R-:W-:Y:S06]  /*7460*/  @P0 BRA `(.L_x_952) ;  /* 0x0000000000380947 */ /* 0x000fec0003800000 */
[----:B------:R-:W1:Y:S01]  /*7470*/  LDCU.64 UR16, c[0x0][0x3f8] ;  /* 0x00007f00ff1077ac */ /* 0x000e620008000a00 */
[----:B------:R-:W-:Y:S01]  /*7480*/  MOV R13, R61 ;  /* 0x0000003d000d7202 */ /* 0x000fe20000000f00 */
[----:B------:R-:W-:Y:S01]  /*7490*/  FMUL.FTZ R21, R14, UR12 ;  /* 0x0000000c0e157c20 */ /* 0x000fe20008410000 */
[----:B------:R-:W-:Y:S01]  /*74a0*/  FMUL.FTZ R18, R18, UR12 ;  /* 0x0000000c12127c20 */ /* 0x000fe20008410000 */
[----:B------:R-:W3:Y:S01]  /*74b0*/  LDCU.64 UR18, c[0x0][0x380] ;  /* 0x00007000ff1277ac */ /* 0x000ee20008000a00 */
[----:B-1----:R-:W-:Y:S01]  /*74c0*/  IMAD R20, R12, UR16, RZ ;  /* 0x000000100c147c24 */ /* 0x002fe2000f8e02ff */
[----:B------:R-:W-:-:S05]  /*74d0*/  MOV R12, R58 ;  /* 0x0000003a000c7202 */ /* 0x000fca0000000f00 */
[----:B------:R-:W-:-:S04]  /*74e0*/  IMAD.WIDE.U32 R12, R23, UR16, R12 ;  /* 0x00000010170c7c25 */ /* 0x000fc8000f8e000c */
[----:B------:R-:W-:Y:S01]  /*74f0*/  IMAD R23, R23, UR17, R20 ;  /* 0x0000001117177c24 */ /* 0x000fe2000f8e0214 */
[----:B---3--:R-:W-:-:S04]  /*7500*/  LEA R14, P0, R12, UR18, 0x1 ;  /* 0x000000120c0e7c11 */ /* 0x008fc8000f8008ff */
[----:B------:R-:W-:Y:S02]  /*7510*/  IADD3 R23, PT, PT, R13, R23, RZ ;  /* 0x000000170d177210 */ /* 0x000fe40007ffe0ff */
[----:B------:R-:W-:Y:S02]  /*7520*/  F2FP.F16.F32.PACK_AB R13, R18, R21 ;  /* 0x00000015120d723e */ /* 0x000fe400000000ff */
[----:B------:R-:W-:-:S05]  /*7530*/  LEA.HI.X R15, R12, UR19, R23, 0x1, P0 ;  /* 0x000000130c0f7c11 */ /* 0x000fca00080f0c17 */
[----:B------:R1:W-:Y:S02]  /*7540*/  STG.E desc[UR10][R14.64], R13 ;  /* 0x0000000d0e007986 */ /* 0x0003e4000c10190a */
.L_x_952:
[----:B------:R-:W-:Y:S05]  /*7550*/  BSYNC.RECONVERGENT B0 ;  /* 0x0000000000007941 */ /* 0x000fea0003800200 */
.L_x_951:
[----:B-1----:R-:W-:Y:S01]  /*7560*/  FMUL.FTZ R13, R22, UR12 ;  /* 0x0000000c160d7c20 */ /* 0x002fe20008410000 */
[----:B------:R-:W-:Y:S01]  /*7570*/  FADD.FTZ R36, R36, -UR9 ;  /* 0x8000000924247e21 */ /* 0x000fe20008010000 */
[--C-:B------:R-:W-:Y:S02]  /*7580*/  HADD2.F32 R12, -RZ, R35.reuse.H0_H0 ;  /* 0x20000023ff0c7230 */ /* 0x100fe40000004100 */
[----:B------:R-:W-:Y:S02]  /*7590*/  HADD2.F32 R35, -RZ, R35.H1_H1 ;  /* 0x30000023ff237230 */ /* 0x000fe40000004100 */
[----:B--2---:R-:W-:Y:S01]  /*75a0*/  FFMA.FTZ R26, R13, UR5, R16 ;  /* 0x000000050d1a7c23 */ /* 0x004fe20008010010 */
[----:B------:R-:W-:Y:S01]  /*75b0*/  FMUL.FTZ R25, R36, UR12 ;  /* 0x0000000c24197c20 */ /* 0x000fe20008410000 */
        /* <DEDUP_REMOVED lines=19> */
.L_x_953:
        /* <DEDUP_REMOVED lines=10> */
[----:B------:R-:W2:Y:S01]  /*7790*/  LDCU.64 UR18, c[0x0][0x380] ;  /* 0x00007000ff1277ac */ /* 0x000ea20008000a00 */
[----:B-1----:R-:W-:Y:S02]  /*77a0*/  IMAD R0, R0, UR16, RZ ;  /* 0x0000001000007c24 */ /* 0x002fe4000f8e02ff */
[----:B------:R-:W-:-:S04]  /*77b0*/  IMAD.WIDE.U32 R12, R19, UR16, R12 ;  /* 0x00000010130c7c25 */ /* 0x000fc8000f8e000c */
[----:B------:R-:W-:Y:S02]  /*77c0*/  IMAD R15, R19, UR17, R0 ;  /* 0x00000011130f7c24 */ /* 0x000fe4000f8e0200 */
[----:B------:R-:W-:Y:S01]  /*77d0*/  FMUL.FTZ R19, R26, UR12 ;  /* 0x0000000c1a137c20 */ /* 0x000fe20008410000 */
[----:B------:R-:W-:Y:S01]  /*77e0*/  FMUL.FTZ R0, R35, UR12 ;  /* 0x0000000c23007c20 */ /* 0x000fe20008410000 */
[----:B--2---:R-:W-:Y:S02]  /*77f0*/  LEA R14, P0, R12, UR18, 0x1 ;  /* 0x000000120c0e7c11 */ /* 0x004fe4000f8008ff */
[----:B------:R-:W-:Y:S02]  /*7800*/  IADD3 R15, PT, PT, R13, R15, RZ ;  /* 0x0000000f0d0f7210 */ /* 0x000fe40007ffe0ff */
[----:B------:R-:W-:Y:S02]  /*7810*/  F2FP.F16.F32.PACK_AB R13, R0, R19 ;  /* 0x00000013000d723e */ /* 0x000fe400000000ff */
[----:B------:R-:W-:-:S05]  /*7820*/  LEA.HI.X R15, R12, UR19, R15, 0x1, P0 ;  /* 0x000000130c0f7c11 */ /* 0x000fca00080f0c0f */
[----:B------:R1:W-:Y:S02]  /*7830*/  STG.E desc[UR10][R14.64], R13 ;  /* 0x0000000d0e007986 */ /* 0x0003e4000c10190a */
.L_x_955:
[----:B------:R-:W-:Y:S05]  /*7840*/  BSYNC.RECONVERGENT B0 ;  /* 0x0000000000007941 */ /* 0x000fea0003800200 */
.L_x_954:
        /* <DEDUP_REMOVED lines=14> */
[----:B0-----:R-:W-:Y:S01]  /*7930*/  FFMA.FTZ R28, R15, UR5, R16 ;  /* 0x000000050f1c7c23 */ /* 0x001fe20008010010 */
        /* <DEDUP_REMOVED lines=20> */
.L_x_956:
        /* <DEDUP_REMOVED lines=21> */
.L_x_958:
[----:B------:R-:W-:Y:S05]  /*7bd0*/  BSYNC.RECONVERGENT B0 ;  /* 0x0000000000007941 */ /* 0x000fea0003800200 */
.L_x_957:
        /* <DEDUP_REMOVED lines=25> */
.L_x_959:
[----:B------:R-:W-:Y:S01]  /*7d70*/  FFMA.FTZ R13, R25, UR5, R16 ;  /* 0x00000005190d7c23 */ /* 0x000fe20008010010 */
[----:B------:R-:W-:Y:S01]  /*7d80*/  BSSY.RECONVERGENT B0, `(.L_x_960) ;  /* 0x0000014000007945 */ /* 0x000fe20003800200 */
[----:B------:R-:W-:Y:S01]  /*7d90*/  FFMA.FTZ R26, R53, R12, -R26 ;  /* 0x0000000c351a7223 */ /* 0x000fe2000001081a */
[C---:B------:R-:W-:Y:S01]  /*7da0*/  IADD3 R19, PT, PT, R17.reuse, 0x60, RZ ;  /* 0x0000006011137810 */ /* 0x040fe20007ffe0ff */
        /* <DEDUP_REMOVED lines=17> */
.L_x_961:
[----:B------:R-:W-:Y:S05]  /*7ec0*/  BSYNC.RECONVERGENT B0 ;  /* 0x0000000000007941 */ /* 0x000fea0003800200 */
.L_x_960:
[--C-:B0-----:R-:W-:Y:S01]  /*7ed0*/  HADD2.F32 R13, -RZ, R30.reuse.H0_H0 ;  /* 0x2000001eff0d7230 */ /* 0x101fe20000004100 */
[----:B------:R-:W-:Y:S01]  /*7ee0*/  ISETP.GE.U32.AND P0, PT, R19, UR14, PT ;  /* 0x0000000e13007c0c */ /* 0x000fe2000bf06070 */
[----:B------:R-:W-:Y:S01]  /*7ef0*/  HADD2.F32 R30, -RZ, R30.H1_H1 ;  /* 0x3000001eff1e7230 */ /* 0x000fe20000004100 */
[----:B------:R-:W-:Y:S01]  /*7f00*/  ISETP.GE.U32.AND P1, PT, R18, UR14, PT ;  /* 0x0000000e12007c0c */ /* 0x000fe2000bf26070 */
[--C-:B------:R-:W-:Y:S02]  /*7f10*/  HADD2.F32 R14, -RZ, R11.reuse.H0_H0 ;  /* 0x2000000bff0e7230 */ /* 0x100fe40000004100 */
[----:B------:R-:W-:Y:S01]  /*7f20*/  FADD.FTZ R13, R13, -UR9 ;  /* 0x800000090d0d7e21 */ /* 0x000fe20008010000 */
[----:B------:R-:W-:Y:S01]  /*7f30*/  SHF.R.S32.HI R12, RZ, 0x1f, R19 ;  /* 0x0000001fff0c7819 */ /* 0x000fe20000011413 */
[----:B------:R-:W-:Y:S01]  /*7f40*/  HADD2.F32 R11, -RZ, R11.H1_H1 ;  /* 0x3000000bff0b7230 */ /* 0x000fe20000004100 */
[----:B------:R-:W-:Y:S01]  /*7f50*/  SHF.R.S32.HI R0, RZ, 0x1f, R18 ;  /* 0x0000001fff007819 */ /* 0x000fe20000011412 */
[----:B------:R-:W-:Y:S01]  /*7f60*/  FMUL.FTZ R15, R13, UR12 ;  /* 0x0000000c0d0f7c20 */ /* 0x000fe20008410000 */
[----:B------:R-:W-:Y:S01]  /*7f70*/  FADD.FTZ R13, R30, -UR9 ;  /* 0x800000091e0d7e21 */ /* 0x000fe20008010000 */
[----:B------:R-:W-:Y:S01]  /*7f80*/  ISETP.GE.AND.EX P0, PT, R12, UR15, PT, P0 ;  /* 0x0000000f0c007c0c */ /* 0x000fe2000bf06300 */
[----:B------:R-:W-:Y:S01]  /*7f90*/  HADD2.F32 R27, -RZ, R2.H0_H0 ;  /* 0x20000002ff1b7230 */ /* 0x000fe20000004100 */
        /* <DEDUP_REMOVED lines=22> */
.L_x_962:
[----:B------:R-:W-:Y:S01]  /*8100*/  FFMA.FTZ R13, R25, UR5, R16 ;  /* 0x00000005190d7c23 */ /* 0x000fe20008010010 */
[----:B------:R-:W-:Y:S01]  /*8110*/  BSSY.RECONVERGENT B0, `(.L_x_963) ;  /* 0x0000014000007945 */ /* 0x000fe20003800200 */
[----:B------:R-:W-:Y:S02]  /*8120*/  HADD2.F32 R20, -RZ, R2.H1_H1 ;  /* 0x30000002ff147230 */ /* 0x000fe40000004100 */
[----:B------:R-:W-:Y:S01]  /*8130*/  FFMA.FTZ R30, R53, R14, -R30 ;  /* 0x0000000e351e7223 */ /* 0x000fe2000001081e */
[----:B------:R-:W-:Y:S01]  /*8140*/  FADD.FTZ R27, R27, -UR9 ;  /* 0x800000091b1b7e21 */ /* 0x000fe20008010000 */
[----:B------:R-:W-:Y:S01]  /*8150*/  FFMA.FTZ R2, R52, R11, -R13 ;  /* 0x0000000b34027223 */ /* 0x000fe2000001080d */
[----:B------:R-:W-:Y:S06]  /*8160*/  @P0 BRA `(.L_x_964) ;  /* 0x0000000000380947 */ /* 0x000fec0003800000 */
[----:B------:R-:W0:Y:S01]  /*8170*/  LDCU.64 UR16, c[0x0][0x3f8] ;  /* 0x00007f00ff1077ac */ /* 0x000e220008000a00 */
[----:B------:R-:W-:Y:S01]  /*8180*/  MOV R13, R61 ;  /* 0x0000003d000d7202 */ /* 0x000fe20000000f00 */
[----:B------:R-:W-:Y:S01]  /*8190*/  FMUL.FTZ R11, R30, UR12 ;  /* 0x0000000c1e0b7c20 */ /* 0x000fe20008410000 */
[----:B------:R-:W-:Y:S01]  /*81a0*/  FMUL.FTZ R2, R2, UR12 ;  /* 0x0000000c02027c20 */ /* 0x000fe20008410000 */
[----:B------:R-:W1:Y:S04]  /*81b0*/  LDCU.64 UR18, c[0x0][0x380] ;  /* 0x00007000ff1277ac */ /* 0x000e680008000a00 */
[----:B------:R-:W-:Y:S01]  /*81c0*/  F2FP.F16.F32.PACK_AB R11, R2, R11 ;  /* 0x0000000b020b723e */ /* 0x000fe200000000ff */
[----:B0-----:R-:W-:Y:S01]  /*81d0*/  IMAD R14, R12, UR16, RZ ;  /* 0x000000100c0e7c24 */ /* 0x001fe2000f8e02ff */
[----:B------:R-:W-:-:S05]  /*81e0*/  MOV R12, R58 ;  /* 0x0000003a000c7202 */ /* 0x000fca0000000f00 */
[----:B------:R-:W-:-:S04]  /*81f0*/  IMAD.WIDE.U32 R12, R19, UR16, R12 ;  /* 0x00000010130c7c25 */ /* 0x000fc8000f8e000c */
[----:B------:R-:W-:Y:S01]  /*8200*/  IMAD R19, R19, UR17, R14 ;  /* 0x0000001113137c24 */ /* 0x000fe2000f8e020e */
[----:B-1----:R-:W-:-:S04]  /*8210*/  LEA R14, P0, R12, UR18, 0x1 ;  /* 0x000000120c0e7c11 */ /* 0x002fc8000f8008ff */
[----:B------:R-:W-:-:S04]  /*8220*/  IADD3 R19, PT, PT, R13, R19, RZ ;  /* 0x000000130d137210 */ /* 0x000fc80007ffe0ff */
[----:B------:R-:W-:-:S05]  /*8230*/  LEA.HI.X R15, R12, UR19, R19, 0x1, P0 ;  /* 0x000000130c0f7c11 */ /* 0x000fca00080f0c13 */
[----:B------:R0:W-:Y:S02]  /*8240*/  STG.E desc[UR10][R14.64], R11 ;  /* 0x0000000b0e007986 */ /* 0x0001e4000c10190a */
.L_x_964:
[----:B------:R-:W-:Y:S05]  /*8250*/  BSYNC.RECONVERGENT B0 ;  /* 0x0000000000007941 */ /* 0x000fea0003800200 */
.L_x_963:
[----:B------:R-:W-:Y:S01]  /*8260*/  FMUL.FTZ R27, R27, UR12 ;  /* 0x0000000c1b1b7c20 */ /* 0x000fe20008410000 */
[----:B------:R-:W-:Y:S01]  /*8270*/  FADD.FTZ R20, R20, -UR9 ;  /* 0x8000000914147e21 */ /* 0x000fe20008010000 */
[--C-:B------:R-:W-:Y:S02]  /*8280*/  HADD2.F32 R2, -RZ, R3.reuse.H0_H0 ;  /* 0x20000003ff027230 */ /* 0x100fe40000004100 */
[----:B------:R-:W-:Y:S02]  /*8290*/  HADD2.F32 R3, -RZ, R3.H1_H1 ;  /* 0x30000003ff037230 */ /* 0x000fe40000004100 */
[----:B------:R-:W-:Y:S01]  /*82a0*/  FFMA.FTZ R24, R27, UR5, R16 ;  /* 0x000000051b187c23 */ /* 0x000fe20008010010 */
[----:B------:R-:W-:Y:S01]  /*82b0*/  FMUL.FTZ R23, R20, UR12 ;  /* 0x0000000c14177c20 */ /* 0x000fe20008410000 */
        /* <DEDUP_REMOVED lines=19> */
.L_x_965:
[----:B------:R-:W-:Y:S01]  /*83f0*/  FFMA.FTZ R13, R23, UR5, R16 ;  /* 0x00000005170d7c23 */ /* 0x000fe20008010010 */
[----:B------:R-:W-:Y:S01]  /*8400*/  BSSY.RECONVERGENT B0, `(.L_x_966) ;  /* 0x0000014000007945 */ /* 0x000fe20003800200 */
[----:B------:R-:W-:Y:S01]  /*8410*/  FFMA.FTZ R24, R53, R2, -R24 ;  /* 0x0000000235187223 */ /* 0x000fe20000010818 */
[C---:B------:R-:W-:Y:S01]  /*8420*/  IADD3 R12, PT, PT, R17.reuse, 0x80, RZ ;  /* 0x00000080110c7810 */ /* 0x040fe20007ffe0ff */
[----:B0-----:R-:W-:Y:S01]  /*8430*/  FFMA.FTZ R14, R52, R3, -R13 ;  /* 0x00000003340e7223 */ /* 0x001fe2000001080d */
        /* <DEDUP_REMOVED lines=16> */
.L_x_967:
[----:B------:R-:W-:Y:S05]  /*8540*/  BSYNC.RECONVERGENT B0 ;  /* 0x0000000000007941 */ /* 0x000fea0003800200 */
.L_x_966:
[--C-:B------:R-:W-:Y:S01]  /*8550*/  HADD2.F32 R2, -RZ, R4.reuse.H0_H0 ;  /* 0x20000004ff027230 */ /* 0x100fe20000004100 */
[----:B------:R-:W-:Y:S01]  /*8560*/  ISETP.GE.U32.AND P0, PT, R12, UR14, PT ;  /* 0x0000000e0c007c0c */ /* 0x000fe2000bf06070 */
[----:B------:R-:W-:Y:S01]  /*8570*/  HADD2.F32 R4, -RZ, R4.H1_H1 ;  /* 0x30000004ff047230 */ /* 0x000fe20000004100 */
[----:B------:R-:W-:Y:S01]  /*8580*/  ISETP.GE.U32.AND P1, PT, R11, UR14, PT ;  /* 0x0000000e0b007c0c */ /* 0x000fe2000bf26070 */
[----:B------:R-:W-:Y:S02]  /*8590*/  HADD2.F32 R26, -RZ, R6.H0_H0 ;  /* 0x20000006ff1a7230 */ /* 0x000fe40000004100 */
[----:B0-----:R-:W-:Y:S01]  /*85a0*/  FADD.FTZ R3, R2, -UR9 ;  /* 0x8000000902037e21 */ /* 0x001fe20008010000 */
        /* <DEDUP_REMOVED lines=29> */
.L_x_968:
        /* <DEDUP_REMOVED lines=21> */
.L_x_970:
[----:B------:R-:W-:Y:S05]  /*88d0*/  BSYNC.RECONVERGENT B0 ;  /* 0x0000000000007941 */ /* 0x000fea0003800200 */
.L_x_969:
        /* <DEDUP_REMOVED lines=25> */
.L_x_971:
        /* <DEDUP_REMOVED lines=21> */
.L_x_973:
[----:B------:R-:W-:Y:S05]  /*8bc0*/  BSYNC.RECONVERGENT B0 ;  /* 0x0000000000007941 */ /* 0x000fea0003800200 */
.L_x_972:
        /* <DEDUP_REMOVED lines=35> */
.L_x_974:
        /* <DEDUP_REMOVED lines=21> */
.L_x_976:
[----:B------:R-:W-:Y:S05]  /*8f50*/  BSYNC.RECONVERGENT B0 ;  /* 0x0000000000007941 */ /* 0x000fea0003800200 */
.L_x_975:
        /* <DEDUP_REMOVED lines=25> */
.L_x_977:
        /* <DEDUP_REMOVED lines=21> */
.L_x_979:
[----:B------:R-:W-:Y:S05]  /*9240*/  BSYNC.RECONVERGENT B0 ;  /* 0x0000000000007941 */ /* 0x000fea0003800200 */
.L_x_978:
        /* <DEDUP_REMOVED lines=35> */
.L_x_980:
        /* <DEDUP_REMOVED lines=21> */
.L_x_982:
[----:B------:R-:W-:Y:S05]  /*95d0*/  BSYNC.RECONVERGENT B0 ;  /* 0x0000000000007941 */ /* 0x000fea0003800200 */
.L_x_981:
        /* <DEDUP_REMOVED lines=25> */
.L_x_983:
        /* <DEDUP_REMOVED lines=21> */
.L_x_985:
[----:B------:R-:W-:Y:S05]  /*98c0*/  BSYNC.RECONVERGENT B0 ;  /* 0x0000000000007941 */ /* 0x000fea0003800200 */
.L_x_984:
[----:B------:R-:W-:Y:S01]  /*98d0*/  IADD3 R15, PT, PT, R17, 0xe0, RZ ;  /* 0x000000e0110f7810 */ /* 0x000fe20007ffe0ff */
[----:B------:R-:W-:Y:S01]  /*98e0*/  FADD.FTZ R6, R6, -UR9 ;  /* 0x8000000906067e21 */ /* 0x000fe20008010000 */
[----:B------:R-:W-:Y:S01]  /*98f0*/  FADD.FTZ R48, R48, -UR9 ;  /* 0x8000000930307e21 */ /* 0x000fe20008010000 */
[--C-:B------:R-:W-:Y:S01]  /*9900*/  HADD2.F32 R0, -RZ, R51.reuse.H0_H0 ;  /* 0x20000033ff007230 */ /* 0x100fe20000004100 */
[----:B------:R-:W-:Y:S01]  /*9910*/  ISETP.GE.U32.AND P0, PT, R15, UR14, PT ;  /* 0x0000000e0f007c0c */ /* 0x000fe2000bf06070 */
[--C-:B------:R-:W-:Y:S02]  /*9920*/  HADD2.F32 R14, -RZ, R50.reuse.H0_H0 ;  /* 0x20000032ff0e7230 */ /* 0x100fe40000004100 */
[----:B------:R-:W-:Y:S01]  /*9930*/  FMUL.FTZ R11, R6, UR12 ;  /* 0x0000000c060b7c20 */ /* 0x000fe20008410000 */
[----:B------:R-:W-:Y:S01]  /*9940*/  HADD2.F32 R51, -RZ, R51.H1_H1 ;  /* 0x30000033ff337230 */ /* 0x000fe20000004100 */
[----:B------:R-:W-:Y:S01]  /*9950*/  IADD3 R17, PT, PT, R17, 0xf0, RZ ;  /* 0x000000f011117810 */ /* 0x000fe20007ffe0ff */
[----:B------:R-:W-:Y:S01]  /*9960*/  HADD2.F32 R50, -RZ, R50.H1_H1 ;  /* 0x30000032ff327230 */ /* 0x000fe20000004100 */
[----:B------:R-:W-:Y:S01]  /*9970*/  SHF.R.S32.HI R12, RZ, 0x1f, R15 ;  /* 0x0000001fff0c7819 */ /* 0x000fe2000001140f */
[----:B------:R-:W-:Y:S01]  /*9980*/  FMUL.FTZ R13, R48, UR12 ;  /* 0x0000000c300d7c20 */ /* 0x000fe20008410000 */
        /* <DEDUP_REMOVED lines=19> */
.L_x_986:
[----:B------:R-:W-:Y:S01]  /*9ac0*/  ISETP.GE.AND.EX P0, PT, R12, UR15, PT, P0 ;  /* 0x0000000f0c007c0c */ /* 0x000fe2000bf06300 */
[--C-:B0-----:R-:W-:Y:S01]  /*9ad0*/  FFMA.FTZ R2, R11, UR5, R16.reuse ;  /* 0x000000050b027c23 */ /* 0x101fe20008010010 */
        /* <DEDUP_REMOVED lines=24> */
.L_x_988:
[----:B------:R-:W-:Y:S05]  /*9c60*/  BSYNC.RECONVERGENT B0 ;  /* 0x0000000000007941 */ /* 0x000fea0003800200 */
.L_x_987:
[--C-:B------:R-:W-:Y:S02]  /*9c70*/  HADD2.F32 R0, -RZ, R49.reuse.H0_H0 ;  /* 0x20000031ff007230 */ /* 0x100fe40000004100 */
[--C-:B------:R-:W-:Y:S01]  /*9c80*/  FFMA.FTZ R10, R11, UR5, R16.reuse ;  /* 0x000000050b0a7c23 */ /* 0x100fe20008010010 */
[----:B------:R-:W-:Y:S01]  /*9c90*/  FFMA.FTZ R9, R13, UR5, R16 ;  /* 0x000000050d097c23 */ /* 0x000fe20008010010 */
[----:B------:R-:W-:Y:S01]  /*9ca0*/  SHF.R.S32.HI R12, RZ, 0x1f, R17 ;  /* 0x0000001fff0c7819 */ /* 0x000fe20000011411 */
        /* <DEDUP_REMOVED lines=20> */
.L_x_989:
[----:B------:R-:W-:Y:S01]  /*9df0*/  ISETP.GE.AND.EX P1, PT, R12, UR15, PT, P1 ;  /* 0x0000000f0c007c0c */ /* 0x000fe2000bf26310 */
[----:B------:R-:W-:Y:S01]  /*9e00*/  FFMA.FTZ R10, R53, R0, -R10 ;  /* 0x00000000350a7223 */ /* 0x000fe2000001080a */
[----:B------:R-:W-:Y:S01]  /*9e10*/  FFMA.FTZ R9, R52, R49, -R9 ;  /* 0x0000003134097223 */ /* 0x000fe20000010809 */
[----:B------:R-:W-:Y:S02]  /*9e20*/  BSSY.RECONVERGENT B0, `(.L_x_990) ;  /* 0x000000f000007945 */ /* 0x000fe40003800200 */
[----:B0-----:R-:W-:Y:S01]  /*9e30*/  FMUL.FTZ R5, R10, UR12 ;  /* 0x0000000c0a057c20 */ /* 0x001fe20008410000 */
        /* <DEDUP_REMOVED lines=13> */
.L_x_991:
[----:B------:R-:W-:Y:S05]  /*9f10*/  BSYNC.RECONVERGENT B0 ;  /* 0x0000000000007941 */ /* 0x000fea0003800200 */
.L_x_990:
[----:B------:R-:W1:Y:S01]  /*9f20*/  LDCU UR5, c[0x0][0x410] ;  /* 0x00008200ff0577ac */ /* 0x000e620008000800 */
[----:B------:R-:W1:Y:S01]  /*9f30*/  LDCU UR8, c[0x0][0x3e0] ;  /* 0x00007c00ff0877ac */ /* 0x000e620008000800 */
[----:B------:R-:W-:Y:S02]  /*9f40*/  UIADD3 UR6, UPT, UPT, UR7, UR6, URZ ;  /* 0x0000000607067290 */ /* 0x000fe4000fffe0ff */
[----:B------:R-:W-:Y:S02]  /*9f50*/  UIADD3 UR4, UPT, UPT, UR4, 0x1, URZ ;  /* 0x0000000104047890 */ /* 0x000fe4000fffe0ff */
[----:B-1----:R-:W-:-:S04]  /*9f60*/  UIMAD UR5, UR5, UR8, URZ ;  /* 0x00000008050572a4 */ /* 0x002fc8000f8e02ff */
[----:B------:R-:W-:-:S09]  /*9f70*/  UISETP.GE.AND UP0, UPT, UR6, UR5, UPT ;  /* 0x000000050600728c */ /* 0x000fd2000bf06270 */
[----:B------:R-:W-:Y:S05]  /*9f80*/  BRA.U !UP0, `(.L_x_992) ;  /* 0xffffff6108407547 */ /* 0x000fea000b83ffff */
.L_x_925:
        /* <DEDUP_REMOVED lines=16> */
.L_x_994:
[----:B------:R-:W-:Y:S05]  /*a090*/  BSYNC.RECONVERGENT B0 ;  /* 0x0000000000007941 */ /* 0x000fea0003800200 */
.L_x_993:
        /* <DEDUP_REMOVED lines=11> */
.L_x_996:
[----:B------:R-:W2:Y:S04]  /*a150*/  LDG.E.STRONG.GPU R5, desc[UR10][R2.64] ;  /* 0x0000000a02057981 */ /* 0x000ea8000c1ef900 */
[----:B--2---:R-:W-:Y:S01]  /*a160*/  CCTL.IVALL ;  /* 0x00000000ff00798f */ /* 0x004fe20002000000 */
[----:B------:R-:W-:Y:S05]  /*a170*/  YIELD ;  /* 0x0000000000007946 */ /* 0x000fea0003800000 */
[----:B------:R-:W-:-:S13]  /*a180*/  ISETP.NE.AND P0, PT, R5, R0, PT ;  /* 0x000000000500720c */ /* 0x000fda0003f05270 */
[----:B------:R-:W-:Y:S05]  /*a190*/  @P0 BRA `(.L_x_996) ;  /* 0xfffffffc00ec0947 */ /* 0x000fea000383ffff */
.L_x_995:
        /* <DEDUP_REMOVED lines=61> */
.L_x_999:
        /* <DEDUP_REMOVED lines=31> */
.L_x_998:
[----:B------:R-:W-:Y:S05]  /*a760*/  BSYNC.RECONVERGENT B0 ;  /* 0x0000000000007941 */ /* 0x000fea0003800200 */
.L_x_997:
        /* <DEDUP_REMOVED lines=10> */
.L_x_1000:
        /* <DEDUP_REMOVED lines=87> */
.L_x_1001:
        /* <DEDUP_REMOVED lines=16> */
.L_x_4514:


//--------------------- .text._Z35group_norm_nhwc_bwd_one_pass_kernelI11Fp16IOBf16WLi512ELi64ELi512EEv26Group_norm_nhwc_bwd_params --------------------------
	.section	.text._Z35group_norm_nhwc_bwd_one_pass_kernelI11Fp16IOBf16WLi512ELi64ELi512EEv26Group_norm_nhwc_bwd_params,"ax",@progbits
	.align	128
        .global         _Z35group_norm_nhwc_bwd_one_pass_kernelI11Fp16IOBf16WLi512ELi64ELi512EEv26Group_norm_nhwc_bwd_params
        .type           _Z35group_norm_nhwc_bwd_one_pass_kernelI11Fp16IOBf16WLi512ELi64ELi512EEv26Group_norm_nhwc_bwd_params,@function
        .size           _Z35group_norm_nhwc_bwd_one_pass_kernelI11Fp16IOBf16WLi512ELi64ELi512EEv26Group_norm_nhwc_bwd_params,(.L_x_4515 - _Z35group_norm_nhwc_bwd_one_pass_kernelI11Fp16IOBf16WLi512ELi64ELi512EEv26Group_norm_nhwc_bwd_params)
        .other          _Z35group_norm_nhwc_bwd_one_pass_kernelI11Fp16IOBf16WLi512ELi64ELi512EEv26Group_norm_nhwc_bwd_params,@"STO_CUDA_ENTRY STV_DEFAULT"
_Z35group_norm_nhwc_bwd_one_pass_kernelI11Fp16IOBf16WLi512ELi64ELi512EEv26Group_norm_nhwc_bwd_params:
.text._Z35group_norm_nhwc_bwd_one_pass_kernelI11Fp16IOBf16WLi512ELi64ELi512EEv26Group_norm_nhwc_bwd_params:
        /* <DEDUP_REMOVED lines=11> */
.L_x_1028:
[----:B0-----:R-:W0:Y:S01]  /*00b0*/  LDCU UR14, c[0x0][0x410] ;  /* 0x00008200ff0e77ac */ /* 0x001e220008000800 */
[----:B------:R-:W1:Y:S01]  /*00c0*/  S2R R49, SR_TID.X ;  /* 0x0000000000317919 */ /* 0x000e620000002100 */
[----:B------:R-:W-:Y:S01]  /*00d0*/  IABS R3, UR8 ;  /* 0x0000000800037c13 */ /* 0x000fe20008000000 */
[----:B------:R-:W2:Y:S01]  /*00e0*/  S2UR UR20, SR_CTAID.X ;  /* 0x00000000001479c3 */ /* 0x000ea20000002500 */
[----:B------:R-:W-:Y:S01]  /*00f0*/  UMOV UR6, URZ ;  /* 0x000000ff00067c82 */ /* 0x000fe20008000000 */
[----:B------:R-:W3:Y:S01]  /*0100*/  LDCU UR12, c[0x0][0x41c] ;  /* 0x00008380ff0c77ac */ /* 0x000ee20008000800 */
[----:B------:R-:W-:Y:S02]  /*0110*/  R2UR UR9, R3 ;  /* 0x00000000030972ca */ /* 0x000fe400000e0000 */
[----:B------:R-:W-:Y:S02]  /*0120*/  CS2R R86, SRZ ;  /* 0x0000000000567805 */ /* 0x000fe4000001ff00 */
[----:B------:R-:W-:Y:S01]  /*0130*/  LOP3.LUT R22, R22, 0xfeffffff, RZ, 0xc0, !PT ;  /* 0xfeffffff16167812 */ /* 0x000fe200078ec0ff */
[----:B------:R-:W4:Y:S01]  /*0140*/  LDCU.128 UR16, c[0x0][0x400] ;  /* 0x00008000ff1077ac */ /* 0x000f220008000c00 */
        /* <DEDUP_REMOVED lines=12> */
[----:B-1----:R-:W-:-:S04]  /*0210*/  SHF.L.U32 R0, R49, 0x1, RZ ;  /* 0x0000000131007819 */ /* 0x002fc800000006ff */
[----:B------:R-:W0:Y:S01]  /*0220*/  F2I.FTZ.U32.TRUNC.NTZ R2, R2 ;  /* 0x0000000200027305 */ /* 0x000e22000021f000 */
[----:B------:R-:W-:Y:S02]  /*0230*/  LOP3.LUT R0, R0, 0x3e, RZ, 0xc0, !PT ;  /* 0x0000003e00007812 */ /* 0x000fe400078ec0ff */
[----:B0-----:R-:W-:Y:S02]  /*0240*/  R2UR UR7, R2 ;  /* 0x00000000020772ca */ /* 0x001fe400000e0000 */
[----:B------:R-:W-:-:S05]  /*0250*/  SHF.R.U32.HI R2, RZ, 0x5, R49 ;  /* 0x00000005ff027819 */ /* 0x000fca0000011631 */
[----:B--2---:R-:W-:-:S05]  /*0260*/  IMAD R2, R3, UR20, R2 ;  /* 0x0000001403027c24 */ /* 0x004fca000f8e0202 */
[C---:B------:R-:W-:Y:S01]  /*0270*/  ISETP.GE.U32.AND P0, PT, R2.reuse, UR16, PT ;  /* 0x0000001002007c0c */ /* 0x040fe2000bf06070 */
[----:B------:R-:W-:Y:S01]  /*0280*/  UIADD3 UR5, UPT, UPT, URZ, -UR7, URZ ;  /* 0x80000007ff057290 */ /* 0x000fe2000fffe0ff */
[----:B------:R-:W-:Y:S02]  /*0290*/  SHF.R.S32.HI R5, RZ, 0x1f, R2 ;  /* 0x0000001fff057819 */ /* 0x000fe40000011402 */
[----:B------:R-:W-:Y:S01]  /*02a0*/  IADD3 R3, PT, PT, R2, 0x10, RZ ;  /* 0x0000001002037810 */ /* 0x000fe20007ffe0ff */
[----:B------:R-:W-:Y:S01]  /*02b0*/  UIMAD UR5, UR5, UR13, URZ ;  /* 0x0000000d050572a4 */ /* 0x000fe2000f8e02ff */
[----:B------:R-:W-:Y:S02]  /*02c0*/  ISETP.GE.AND.EX P3, PT, R5, UR17, PT, P0 ;  /* 0x0000001105007c0c */ /* 0x000fe4000bf66300 */
[----:B------:R-:W-:Y:S01]  /*02d0*/  ISETP.GE.U32.AND P0, PT, R3, UR16, PT ;  /* 0x0000001003007c0c */ /* 0x000fe2000bf06070 */
[----:B------:R-:W-:Y:S01]  /*02e0*/  UIMAD.WIDE.U32 UR6, UR7, UR5, UR6 ;  /* 0x00000005070672a5 */ /* 0x000fe2000f8e0006 */
[----:B------:R-:W-:-:S02]  /*02f0*/  SHF.R.S32.HI R11, RZ, 0x1f, R3 ;  /* 0x0000001fff0b7819 */ /* 0x000fc40000011403 */
[----:B------:R-:W-:Y:S01]  /*0300*/  IADD3 R7, PT, PT, R2, 0x20, RZ ;  /* 0x0000002002077810 */ /* 0x000fe20007ffe0ff */
[----:B------:R-:W-:Y:S01]  /*0310*/  UIMAD.WIDE.U32 UR6, UR7, UR9, URZ ;  /* 0x00000009070672a5 */ /* 0x000fe2000f8e00ff */
[----:B------:R-:W-:Y:S02]  /*0320*/  ISETP.GE.AND.EX P4, PT, R11, UR17, PT, P0 ;  /* 0x000000110b007c0c */ /* 0x000fe4000bf86300 */
[----:B------:R-:W-:Y:S01]  /*0330*/  ISETP.GE.U32.AND P0, PT, R7, UR16, PT ;  /* 0x0000001007007c0c */ /* 0x000fe2000bf06070 */
[----:B------:R-:W-:Y:S01]  /*0340*/  UIADD3 UR5, UPT, UPT, -UR7, URZ, URZ ;  /* 0x000000ff07057290 */ /* 0x000fe2000fffe1ff */
[----:B------:R-:W-:Y:S01]  /*0350*/  SHF.R.S32.HI R13, RZ, 0x1f, R7 ;  /* 0x0000001fff0d7819 */ /* 0x000fe20000011407 */
[----:B------:R-:W0:Y:S01]  /*0360*/  @!P3 LDC.64 R14, c[0x0][0x3f8] ;  /* 0x0000fe00ff0ebb82 */ /* 0x000e220000000a00 */
[----:B------:R-:W-:Y:S01]  /*0370*/  @P3 LOP3.LUT R22, R22, 0x1000000, RZ, 0xfc, !PT ;  /* 0x0100000016163812 */ /* 0x000fe200078efcff */
[----:B------:R-:W-:Y:S01]  /*0380*/  UIMAD UR5, UR13, UR5, UR9 ;  /* 0x000000050d0572a4 */ /* 0x000fe2000f8e0209 */
[----:B------:R-:W-:Y:S01]  /*0390*/  ISETP.GE.AND.EX P6, PT, R13, UR17, PT, P0 ;  /* 0x000000110d007c0c */ /* 0x000fe2000bfc6300 */
[----:B------:R-:W-:Y:S01]  /*03a0*/  ULOP3.LUT UR9, URZ, UR14, URZ, 0x33, !UPT ;  /* 0x0000000eff097292 */ /* 0x000fe2000f8e33ff */
[----:B------:R-:W-:Y:S01]  /*03b0*/  LOP3.LUT R22, R22, 0xff7fffff, RZ, 0xc0, !PT ;  /* 0xff7fffff16167812 */ /* 0x000fe200078ec0ff */
[----:B------:R-:W-:-:S02]  /*03c0*/  UISETP.GT.U32.AND UP2, UPT, UR13, UR5, UPT ;  /* 0x000000050d00728c */ /* 0x000fc4000bf44070 */
[----:B------:R-:W1:Y:S01]  /*03d0*/  @!P3 LDC.64 R16, c[0x0][0x398] ;  /* 0x0000e600ff10bb82 */ /* 0x000e620000000a00 */
[----:B------:R-:W-:-:S04]  /*03e0*/  @P4 LOP3.LUT R22, R22, 0x800000, RZ, 0xfc, !PT ;  /* 0x0080000016164812 */ /* 0x000fc800078efcff */
[----:B------:R-:W-:-:S03]  /*03f0*/  LOP3.LUT R22, R22, 0xffbfffff, RZ, 0xc0, !PT ;  /* 0xffbfffff16167812 */ /* 0x000fc600078ec0ff */
[----:B------:R-:W2:Y:S01]  /*0400*/  @!P3 LDC.64 R70, c[0x0][0x3a0] ;  /* 0x0000e800ff46bb82 */ /* 0x000ea20000000a00 */
[----:B------:R-:W-:Y:S01]  /*0410*/  @!UP2 UIADD3 UR5, UPT, UPT, UR5, -UR13, URZ ;  /* 0x8000000d0505a290 */ /* 0x000fe2000fffe0ff */
[----:B------:R-:W-:Y:S01]  /*0420*/  @P6 LOP3.LUT R22, R22, 0x400000, RZ, 0xfc, !PT ;  /* 0x0040000016166812 */ /* 0x000fe200078efcff */
[----:B------:R-:W-:Y:S02]  /*0430*/  @!UP2 UIADD3 UR7, UPT, UPT, UR7, 0x1, URZ ;  /* 0x000000010707a890 */ /* 0x000fe4000fffe0ff */
[----:B------:R-:W-:Y:S02]  /*0440*/  UIADD3 UR6, UPT, UPT, UR5, -UR13, URZ ;  /* 0x8000000d05067290 */ /* 0x000fe4000fffe0ff */
[----:B------:R-:W-:Y:S01]  /*0450*/  UISETP.GT.U32.AND UP3, UPT, UR13, UR5, UPT ;  /* 0x000000050d00728c */ /* 0x000fe2000bf64070 */
[----:B0-----:R-:W-:Y:S01]  /*0460*/  @!P3 IMAD R5, R5, R14, RZ ;  /* 0x0000000e0505b224 */ /* 0x001fe200078e02ff */
[----:B------:R-:W-:Y:S01]  /*0470*/  UISETP.GE.U32.AND UP1, UPT, UR5, UR13, UPT ;  /* 0x0000000d0500728c */ /* 0x000fe2000bf26070 */
[----:B------:R-:W0:Y:S01]  /*0480*/  @!P4 LDC.64 R18, c[0x0][0x3f8] ;  /* 0x0000fe00ff12cb82 */ /* 0x000e220000000a00 */
[----:B------:R-:W-:Y:S01]  /*0490*/  USEL UR5, UR6, UR5, !UP3 ;  /* 0x0000000506057287 */ /* 0x000fe2000d800000 */
[----:B------:R-:W-:-:S03]  /*04a0*/  @!P3 IMAD R15, R2, R15, R5 ;  /* 0x0000000f020fb224 */ /* 0x000fc600078e0205 */
[----:B------:R-:W-:-:S03]  /*04b0*/  @!UP4 UIADD3 UR5, UPT, UPT, -UR5, URZ, URZ ;  /* 0x000000ff0505c290 */ /* 0x000fc6000fffe1ff */
[----:B------:R-:W3:Y:S01]  /*04c0*/  @!P6 LDC.64 R24, c[0x0][0x3f8] ;  /* 0x0000fe00ff18eb82 */ /* 0x000ee20000000a00 */
[----:B------:R-:W-:Y:S02]  /*04d0*/  USEL UR13, UR9, UR5, !UP0 ;  /* 0x00000005090d7287 */ /* 0x000fe4000c000000 */
[----:B------:R-:W-:Y:S02]  /*04e0*/  @UP1 UIADD3 UR7, UPT, UPT, UR7, 0x1, URZ ;  /* 0x0000000107071890 */ /* 0x000fe4000fffe0ff */
[----:B------:R-:W-:Y:S02]  /*04f0*/  USHF.L.U32 UR5, UR13, 0x6, URZ ;  /* 0x000000060d057899 */ /* 0x000fe400080006ff */
[----:B------:R-:W-:Y:S01]  /*0500*/  @!UP5 UIADD3 UR7, UPT, UPT, -UR7, URZ, URZ ;  /* 0x000000ff0707d290 */ /* 0x000fe2000fffe1ff */
[----:B------:R-:W4:Y:S01]  /*0510*/  @!P4 LDC.64 R68, c[0x0][0x3a0] ;  /* 0x0000e800ff44cb82 */ /* 0x000f220000000a00 */
[----:B------:R-:W-:Y:S02]  /*0520*/  USHF.R.S32.HI UR6, URZ, 0x1f, UR5 ;  /* 0x0000001fff067899 */ /* 0x000fe40008011405 */
[----:B------:R-:W-:Y:S01]  /*0530*/  USEL UR7, UR9, UR7, !UP0 ;  /* 0x0000000709077287 */ /* 0x000fe2000c000000 */
[----:B------:R-:W-:-:S03]  /*0540*/  LOP3.LUT R36, R0, UR5, RZ, 0xfc, !PT ;  /* 0x0000000500247c12 */ /* 0x000fc6000f8efcff */
[----:B------:R-:W-:Y:S01]  /*0550*/  USHF.R.S32.HI UR5, URZ, 0x1f, UR7 ;  /* 0x0000001fff057899 */ /* 0x000fe20008011407 */
[----:B------:R-:W-:Y:S01]  /*0560*/  MOV R37, UR6 ;  /* 0x0000000600257c02 */ /* 0x000fe20008000f00 */
[----:B0-----:R-:W-:Y:S01]  /*0570*/  @!P4 IMAD R0, R11, R18, RZ ;  /* 0x000000120b00c224 */ /* 0x001fe200078e02ff */
[C---:B------:R-:W-:Y:S01]  /*0580*/  IADD3 R11, PT, PT, R2.reuse, 0x40, RZ ;  /* 0x00000040020b7810 */ /* 0x040fe20007ffe0ff */
[----:B------:R-:W-:Y:S01]  /*0590*/  UIMAD UR5, UR5, UR18, URZ ;  /* 0x00000012050572a4 */ /* 0x000fe2000f8e02ff */
[----:B------:R-:W0:Y:S01]  /*05a0*/  @!P6 LDC.64 R50, c[0x0][0x3a0] ;  /* 0x0000e800ff32eb82 */ /* 0x000e220000000a00 */
[----:B------:R-:W-:Y:S01]  /*05b0*/  IMAD.WIDE.U32 R36, R9, UR7, R36 ;  /* 0x0000000709247c25 */ /* 0x000fe2000f8e0024 */
[----:B------:R-:W-:Y:S01]  /*05c0*/  IADD3 R9, PT, PT, R2, 0x30, RZ ;  /* 0x0000003002097810 */ /* 0x000fe20007ffe0ff */
[----:B------:R-:W-:Y:S02]  /*05d0*/  UIMAD UR5, UR7, UR19, UR5 ;  /* 0x00000013070572a4 */ /* 0x000fe4000f8e0205 */
[----:B---3--:R-:W-:Y:S01]  /*05e0*/  @!P6 IMAD R6, R13, R24, RZ ;  /* 0x000000180d06e224 */ /* 0x008fe200078e02ff */
[----:B------:R-:W-:-:S02]  /*05f0*/  @!P3 MOV R34, R36 ;  /* 0x000000240022b202 */ /* 0x000fc40000000f00 */
[----:B------:R-:W-:Y:S02]  /*0600*/  CS2R R84, SRZ ;  /* 0x0000000000547805 */ /* 0x000fe4000001ff00 */
[----:B------:R-:W-:Y:S01]  /*0610*/  ISETP.GE.U32.AND P0, PT, R9, UR16, PT ;  /* 0x0000001009007c0c */ /* 0x000fe2000bf06070 */
[----:B------:R-:W3:Y:S01]  /*0620*/  @!P6 LDC.64 R26, c[0x0][0x398] ;  /* 0x0000e600ff1aeb82 */ /* 0x000ee20000000a00 */
[----:B------:R-:W-:Y:S02]  /*0630*/  IADD3 R35, PT, PT, R37, UR5, RZ ;  /* 0x0000000525237c10 */ /* 0x000fe4000fffe0ff */
[----:B------:R-:W-:Y:S02]  /*0640*/  CS2R R80, SRZ ;  /* 0x0000000000507805 */ /* 0x000fe4000001ff00 */
[----:B------:R-:W-:Y:S01]  /*0650*/  PRMT R110, RZ, 0x5410, RZ ;  /* 0x00005410ff6e7816 */ /* 0x000fe200000000ff */
[----:B------:R-:W5:Y:S01]  /*0660*/  LDCU.64 UR6, c[0x0][0x3b8] ;  /* 0x00007700ff0677ac */ /* 0x000f620008000a00 */
[----:B------:R-:W-:-:S05]  /*0670*/  @!P3 IMAD.WIDE.U32 R4, R2, R14, R34 ;  /* 0x0000000e0204b225 */ /* 0x000fca00078e0022 */
[----:B------:R-:W-:Y:S02]  /*0680*/  @!P3 IADD3 R5, PT, PT, R5, R15, RZ ;  /* 0x0000000f0505b210 */ /* 0x000fe40007ffe0ff */
[C---:B------:R-:W-:Y:S02]  /*0690*/  @!P3 SHF.L.U32 R65, R4.reuse, 0x1, RZ ;  /* 0x000000010441b819 */ /* 0x040fe400000006ff */
[----:B------:R-:W-:Y:S02]  /*06a0*/  @!P3 SHF.L.U64.HI R4, R4, 0x1, R5 ;  /* 0x000000010404b819 */ /* 0x000fe40000010205 */
[C---:B-1----:R-:W-:Y:S02]  /*06b0*/  @!P3 IADD3 R64, P2, PT, R65.reuse, R16, RZ ;  /* 0x000000104140b210 */ /* 0x042fe40007f5e0ff */
[----:B--2---:R-:W-:Y:S02]  /*06c0*/  @!P3 IADD3 R70, P1, PT, R65, R70, RZ ;  /* 0x000000464146b210 */ /* 0x004fe40007f3e0ff */
[----:B------:R-:W-:-:S02]  /*06d0*/  @!P3 IADD3.X R65, PT, PT, R4, R17, RZ, P2, !PT ;  /* 0x000000110441b210 */ /* 0x000fc400017fe4ff */
[----:B------:R-:W-:Y:S02]  /*06e0*/  LOP3.LUT P2, RZ, R22, 0x800000, RZ, 0xc0, !PT ;  /* 0x0080000016ff7812 */ /* 0x000fe4000784c0ff */
[----:B------:R-:W-:Y:S02]  /*06f0*/  SHF.R.S32.HI R15, RZ, 0x1f, R9 ;  /* 0x0000001fff0f7819 */ /* 0x000fe40000011409 */
[----:B------:R-:W-:Y:S02]  /*0700*/  @!P3 IADD3.X R71, PT, PT, R4, R71, RZ, P1, !PT ;  /* 0x000000470447b210 */ /* 0x000fe40000ffe4ff */
[----:B------:R-:W-:Y:S02]  /*0710*/  ISETP.GE.AND.EX P5, PT, R15, UR17, PT, P0 ;  /* 0x000000110f007c0c */ /* 0x000fe4000bfa6300 */
[----:B------:R-:W-:Y:S02]  /*0720*/  ISETP.GE.U32.AND P0, PT, R11, UR16, PT ;  /* 0x000000100b007c0c */ /* 0x000fe4000bf06070 */
[----:B------:R-:W-:-:S02]  /*0730*/  SHF.R.S32.HI R17, RZ, 0x1f, R11 ;  /* 0x0000001fff117819 */ /* 0x000fc4000001140b */
[----:B------:R-:W-:Y:S01]  /*0740*/  LOP3.LUT R22, R22, 0xffdfffff, RZ, 0xc0, !PT ;  /* 0xffdfffff16167812 */ /* 0x000fe200078ec0ff */
[----:B------:R-:W1:Y:S01]  /*0750*/  @!P2 LDC.64 R20, c[0x0][0x398] ;  /* 0x0000e600ff14ab82 */ /* 0x000e620000000a00 */
[----:B------:R-:W-:Y:S01]  /*0760*/  @!P2 MOV R4, R36 ;  /* 0x000000240004a202 */ /* 0x000fe20000000f00 */
[----:B------:R-:W-:Y:S01]  /*0770*/  @!P2 IMAD R19, R3, R19, R0 ;  /* 0x000000130313a224 */ /* 0x000fe200078e0200 */
[----:B------:R-:W-:Y:S02]  /*0780*/  @!P2 MOV R5, R35 ;  /* 0x000000230005a202 */ /* 0x000fe40000000f00 */
[----:B------:R-:W-:Y:S02]  /*0790*/  ISETP.GE.AND.EX P4, PT, R17, UR17, PT, P0 ;  /* 0x0000001111007c0c */ /* 0x000fe4000bf86300 */
[----:B------:R-:W-:Y:S01]  /*07a0*/  @P5 LOP3.LUT R22, R22, 0x200000, RZ, 0xfc, !PT ;  /* 0x0020000016165812 */ /* 0x000fe200078efcff */
[----:B------:R-:W-:Y:S01]  /*07b0*/  @!P2 IMAD.WIDE.U32 R4, R3, R18, R4 ;  /* 0x000000120304a225 */ /* 0x000fe200078e0004 */
[----:B------:R-:W2:Y:S01]  /*07c0*/  @!P5 LDC.64 R28, c[0x0][0x3f8] ;  /* 0x0000fe00ff1cdb82 */ /* 0x000ea20000000a00 */
[----:B------:R-:W-:-:S02]  /*07d0*/  IADD3 R3, PT, PT, R2, 0x50, RZ ;  /* 0x0000005002037810 */ /* 0x000fc40007ffe0ff */
[----:B------:R-:W-:Y:S02]  /*07e0*/  LOP3.LUT R22, R22, 0xffefffff, RZ, 0xc0, !PT ;  /* 0xffefffff16167812 */ /* 0x000fe400078ec0ff */
[----:B------:R-:W-:Y:S01]  /*07f0*/  @!P2 IADD3 R5, PT, PT, R5, R19, RZ ;  /* 0x000000130505a210 */ /* 0x000fe20007ffe0ff */
[----:B------:R-:W-:Y:S01]  /*0800*/  @!P6 IMAD R19, R7, R25, R6 ;  /* 0x000000190713e224 */ /* 0x000fe200078e0206 */
[C---:B------:R-:W-:Y:S01]  /*0810*/  @!P2 SHF.L.U32 R63, R4.reuse, 0x1, RZ ;  /* 0x00000001043fa819 */ /* 0x040fe200000006ff */
[----:B------:R-:W5:Y:S01]  /*0820*/  @!P5 LDC.64 R66, c[0x0][0x3a0] ;  /* 0x0000e800ff42db82 */ /* 0x000f620000000a00 */
[----:B------:R-:W-:Y:S02]  /*0830*/  @!P2 SHF.L.U64.HI R0, R4, 0x1, R5 ;  /* 0x000000010400a819 */ /* 0x000fe40000010205 */
[----:B------:R-:W-:Y:S02]  /*0840*/  @!P6 MOV R4, R36 ;  /* 0x000000240004e202 */ /* 0x000fe40000000f00 */
[----:B------:R-:W-:-:S02]  /*0850*/  @!P6 MOV R5, R35 ;  /* 0x000000230005e202 */ /* 0x000fc40000000f00 */
[----:B----4-:R-:W-:Y:S01]  /*0860*/  @!P2 IADD3 R68, P0, PT, R63, R68, RZ ;  /* 0x000000443f44a210 */ /* 0x010fe20007f1e0ff */
[----:B------:R-:W4:Y:S01]  /*0870*/  @!P4 LDC.64 R42, c[0x0][0x3a0] ;  /* 0x0000e800ff2acb82 */ /* 0x000f220000000a00 */
[----:B------:R-:W-:Y:S01]  /*0880*/  ISETP.GE.U32.AND P1, PT, R3, UR16, PT ;  /* 0x0000001003007c0c */ /* 0x000fe2000bf26070 */
[----:B------:R-:W-:Y:S01]  /*0890*/  @!P6 IMAD.WIDE.U32 R4, R7, R24, R4 ;  /* 0x000000180704e225 */ /* 0x000fe200078e0004 */
[----:B------:R-:W-:Y:S02]  /*08a0*/  @!P2 IADD3.X R69, PT, PT, R0, R69, RZ, P0, !PT ;  /* 0x000000450045a210 */ /* 0x000fe400007fe4ff */
[----:B-1----:R-:W-:Y:S02]  /*08b0*/  @!P2 IADD3 R62, P0, PT, R63, R20, RZ ;  /* 0x000000143f3ea210 */ /* 0x002fe40007f1e0ff */
[----:B------:R-:W-:Y:S01]  /*08c0*/  SHF.R.S32.HI R13, RZ, 0x1f, R3 ;  /* 0x0000001fff0d7819 */ /* 0x000fe20000011403 */
[----:B------:R-:W1:Y:S01]  /*08d0*/  @!P4 LDC.64 R24, c[0x0][0x3f8] ;  /* 0x0000fe00ff18cb82 */ /* 0x000e620000000a00 */
[----:B------:R-:W-:-:S02]  /*08e0*/  @!P6 IADD3 R5, PT, PT, R5, R19, RZ ;  /* 0x000000130505e210 */ /* 0x000fc40007ffe0ff */
[----:B------:R-:W-:Y:S02]  /*08f0*/  @!P2 IADD3.X R63, PT, PT, R0, R21, RZ, P0, !PT ;  /* 0x00000015003fa210 */ /* 0x000fe400007fe4ff */
[----:B------:R-:W-:Y:S02]  /*0900*/  ISETP.GE.AND.EX P3, PT, R13, UR17, PT, P1 ;  /* 0x000000110d007c0c */ /* 0x000fe4000bf66310 */
[C---:B------:R-:W-:Y:S01]  /*0910*/  @!P6 SHF.L.U32 R59, R4.reuse, 0x1, RZ ;  /* 0x00000001043be819 */ /* 0x040fe200000006ff */
[----:B------:R-:W4:Y:S01]  /*0920*/  @!P5 LDC.64 R18, c[0x0][0x398] ;  /* 0x0000e600ff12db82 */ /* 0x000f220000000a00 */
[----:B------:R-:W-:Y:S01]  /*0930*/  @!P6 SHF.L.U64.HI R0, R4, 0x1, R5 ;  /* 0x000000010400e819 */ /* 0x000fe20000010205 */
[----:B--2---:R-:W-:Y:S01]  /*0940*/  @!P5 IMAD R4, R15, R28, RZ ;  /* 0x0000001c0f04d224 */ /* 0x004fe200078e02ff */
[----:B------:R-:W-:Y:S02]  /*0950*/  @!P5 MOV R5, R35 ;  /* 0x000000230005d202 */ /* 0x000fe40000000f00 */
[----:B0-----:R-:W-:Y:S01]  /*0960*/  @!P6 IADD3 R50, P0, PT, R59, R50, RZ ;  /* 0x000000323b32e210 */ /* 0x001fe20007f1e0ff */
[----:B------:R-:W-:Y:S01]  /*0970*/  @!P5 IMAD R7, R9, R29, R4 ;  /* 0x0000001d0907d224 */ /* 0x000fe200078e0204 */
[----:B------:R-:W-:-:S02]  /*0980*/  @!P5 MOV R4, R36 ;  /* 0x000000240004d202 */ /* 0x000fc40000000f00 */
[----:B------:R-:W-:Y:S01]  /*0990*/  @!P6 IADD3.X R51, PT, PT, R0, R51, RZ, P0, !PT ;  /* 0x000000330033e210 */ /* 0x000fe200007fe4ff */
[----:B------:R-:W0:Y:S01]  /*09a0*/  @!P3 LDC.64 R14, c[0x0][0x3f8] ;  /* 0x0000fe00ff0ebb82 */ /* 0x000e220000000a00 */
[----:B---3--:R-:W-:Y:S01]  /*09b0*/  @!P6 IADD3 R58, P0, PT, R59, R26, RZ ;  /* 0x0000001a3b3ae210 */ /* 0x008fe20007f1e0ff */
[----:B------:R-:W-:Y:S01]  /*09c0*/  @!P5 IMAD.WIDE.U32 R4, R9, R28, R4 ;  /* 0x0000001c0904d225 */ /* 0x000fe200078e0004 */
[----:B------:R-:W-:Y:S02]  /*09d0*/  @P4 LOP3.LUT R22, R22, 0x100000, RZ, 0xfc, !PT ;  /* 0x0010000016164812 */ /* 0x000fe400078efcff */
[----:B------:R-:W-:Y:S01]  /*09e0*/  @!P6 IADD3.X R59, PT, PT, R0, R27, RZ, P0, !PT ;  /* 0x0000001b003be210 */ /* 0x000fe200007fe4ff */
[----:B-1----:R-:W-:Y:S01]  /*09f0*/  @!P4 IMAD R6, R17, R24, RZ ;  /* 0x000000181106c224 */ /* 0x002fe200078e02ff */
[----:B------:R-:W-:Y:S01]  /*0a00*/  @!P5 IADD3 R5, PT, PT, R5, R7, RZ ;  /* 0x000000070505d210 */ /* 0x000fe20007ffe0ff */
[----:B------:R-:W1:Y:S01]  /*0a10*/  @!P4 LDC.64 R8, c[0x0][0x398] ;  /* 0x0000e600ff08cb82 */ /* 0x000e620000000a00 */
[C---:B------:R-:W-:Y:S01]  /*0a20*/  @!P5 SHF.L.U32 R57, R4.reuse, 0x1, RZ ;  /* 0x000000010439d819 */ /* 0x040fe200000006ff */
[----:B------:R-:W-:Y:S01]  /*0a30*/  @!P4 IMAD R7, R11, R25, R6 ;  /* 0x000000190b07c224 */ /* 0x000fe200078e0206 */
[----:B------:R-:W-:-:S02]  /*0a40*/  @!P5 SHF.L.U64.HI R0, R4, 0x1, R5 ;  /* 0x000000010400d819 */ /* 0x000fc40000010205 */
[----:B------:R-:W-:Y:S02]  /*0a50*/  @!P4 MOV R4, R36 ;  /* 0x000000240004c202 */ /* 0x000fe40000000f00 */
[----:B------:R-:W-:Y:S01]  /*0a60*/  @!P4 MOV R5, R35 ;  /* 0x000000230005c202 */ /* 0x000fe20000000f00 */
[----:B------:R-:W2:Y:S01]  /*0a70*/  @!P3 LDC.64 R30, c[0x0][0x3a0] ;  /* 0x0000e800ff1ebb82 */ /* 0x000ea20000000a00 */
[----:B-----5:R-:W-:Y:S02]  /*0a80*/  @!P5 IADD3 R66, P0, PT, R57, R66, RZ ;  /* 0x000000423942d210 */ /* 0x020fe40007f1e0ff */
[----:B------:R-:W-:Y:S01]  /*0a90*/  LOP3.LUT R22, R22, 0xfff7ffff, RZ, 0xc0, !PT ;  /* 0xfff7ffff16167812 */ /* 0x000fe200078ec0ff */
[----:B------:R-:W-:Y:S01]  /*0aa0*/  @!P4 IMAD.WIDE.U32 R4, R11, R24, R4 ;  /* 0x000000180b04c225 */ /* 0x000fe200078e0004 */
[C---:B------:R-:W-:Y:S02]  /*0ab0*/  @!P5 IADD3.X R67, PT, PT, R0.reuse, R67, RZ, P0, !PT ;  /* 0x000000430043d210 */ /* 0x040fe400007fe4ff */
[----:B----4-:R-:W-:Y:S01]  /*0ac0*/  @!P5 IADD3 R56, P0, PT, R57, R18, RZ ;  /* 0x000000123938d210 */ /* 0x010fe20007f1e0ff */
[----:B------:R-:W3:Y:S01]  /*0ad0*/  @!P3 LDC.64 R10, c[0x0][0x398] ;  /* 0x0000e600ff0abb82 */ /* 0x000ee20000000a00 */
[----:B------:R-:W-:Y:S01]  /*0ae0*/  @!P4 IADD3 R5, PT, PT, R5, R7, RZ ;  /* 0x000000070505c210 */ /* 0x000fe20007ffe0ff */
[----:B0-----:R-:W-:Y:S01]  /*0af0*/  @!P3 IMAD R6, R13, R14, RZ ;  /* 0x0000000e0d06b224 */ /* 0x001fe200078e02ff */
[----:B------:R-:W-:-:S02]  /*0b00*/  @!P5 IADD3.X R57, PT, PT, R0, R19, RZ, P0, !PT ;  /* 0x000000130039d210 */ /* 0x000fc400007fe4ff */
[C---:B------:R-:W-:Y:S01]  /*0b10*/  @!P4 SHF.L.U32 R39, R4.reuse, 0x1, RZ ;  /* 0x000000010427c819 */ /* 0x040fe200000006ff */
[----:B------:R-:W-:Y:S01]  /*0b20*/  @!P3 IMAD R7, R3, R15, R6 ;  /* 0x0000000f0307b224 */ /* 0x000fe200078e0206 */
        /* <DEDUP_REMOVED lines=12> */
[----:B--2---:R-:W-:-:S02]  /*0bf0*/  @!P3 IADD3 R30, P0, PT, R21, R30, RZ ;  /* 0x0000001e151eb210 */ /* 0x004fc40007f1e0ff */
[----:B------:R-:W-:Y:S02]  /*0c00*/  IADD3 R3, PT, PT, R2, 0x60, RZ ;  /* 0x0000006002037810 */ /* 0x000fe40007ffe0ff */
[C---:B------:R-:W-:Y:S02]  /*0c10*/  @!P3 IADD3.X R31, PT, PT, R4.reuse, R31, RZ, P0, !PT ;  /* 0x0000001f041fb210 */ /* 0x040fe400007fe4ff */
[----:B---3--:R-:W-:Y:S02]  /*0c20*/  @!P3 IADD3 R20, P0, PT, R21, R10, RZ ;  /* 0x0000000a1514b210 */ /* 0x008fe40007f1e0ff */
        /* <DEDUP_REMOVED lines=17> */
[----:B-1----:R-:W-:Y:S02]  /*0d40*/  @!P1 IADD3 R6, P0, PT, R15, R8, RZ ;  /* 0x000000080f069210 */ /* 0x002fe40007f1e0ff */
[----:B------:R-:W-:Y:S02]  /*0d50*/  IADD3 R3, PT, PT, R2, 0x70, RZ ;  /* 0x0000007002037810 */ /* 0x000fe40007ffe0ff */
[----:B------:R-:W-:-:S02]  /*0d60*/  @!P1 IADD3.X R7, PT, PT, R4, R9, RZ, P0, !PT ;  /* 0x0000000904079210 */ /* 0x000fc400007fe4ff */
[----:B------:R-:W0:Y:S01]  /*0d70*/  @!P1 LDC.64 R8, c[0x0][0x398] ;  /* 0x0000e600ff089b82 */ /* 0x000e220000000a00 */
[----:B------:R-:W-:Y:S02]  /*0d80*/  SHF.R.S32.HI R5, RZ, 0x1f, R3 ;  /* 0x0000001fff057819 */ /* 0x000fe40000011403 */
[----:B0-----:R-:W-:-:S04]  /*0d90*/  @!P1 IADD3 R14, P0, PT, R15, R8, RZ ;  /* 0x000000080f0e9210 */ /* 0x001fc80007f1e0ff */
[----:B------:R-:W-:Y:S02]  /*0da0*/  @!P1 IADD3.X R15, PT, PT, R4, R9, RZ, P0, !PT ;  /* 0x00000009040f9210 */ /* 0x000fe400007fe4ff */
[----:B------:R-:W-:-:S04]  /*0db0*/  ISETP.GE.U32.AND P0, PT, R3, UR16, PT ;  /* 0x0000001003007c0c */ /* 0x000fc8000bf06070 */
[----:B------:R-:W-:-:S13]  /*0dc0*/  ISETP.GE.AND.EX P1, PT, R5, UR17, PT, P0 ;  /* 0x0000001105007c0c */ /* 0x000fda000bf26300 */
[----:B------:R-:W0:Y:S01]  /*0dd0*/  @!P1 LDC.64 R8, c[0x0][0x3f8] ;  /* 0x0000fe00ff089b82 */ /* 0x000e220000000a00 */
[----:B------:R-:W-:Y:S02]  /*0de0*/  @!P1 MOV R4, R36 ;  /* 0x0000002400049202 */ /* 0x000fe40000000f00 */
[----:B------:R-:W-:-:S04]  /*0df0*/  @P1 LOP3.LUT R22, R22, 0x20000, RZ, 0xfc, !PT ;  /* 0x0002000016161812 */ /* 0x000fc800078efcff */
[----:B------:R-:W-:Y:S01]  /*0e00*/  LOP3.LUT R22, R22, 0xfffeffff, RZ, 0xc0, !PT ;  /* 0xfffeffff16167812 */ /* 0x000fe200078ec0ff */
[----:B------:R-:W1:Y:S08]  /*0e10*/  @!P1 LDC.64 R10, c[0x0][0x3a0] ;  /* 0x0000e800ff0a9b82 */ /* 0x000e700000000a00 */
[----:B------:R-:W2:Y:S01]  /*0e20*/  @!P1 LDC.64 R12, c[0x0][0x398] ;  /* 0x0000e600ff0c9b82 */ /* 0x000ea20000000a00 */
        /* <DEDUP_REMOVED lines=10> */
[----:B--2---:R-:W-:Y:S02]  /*0ed0*/  @!P1 IADD3 R8, P0, PT, R9, R12, RZ ;  /* 0x0000000c09089210 */ /* 0x004fe40007f1e0ff */
[----:B------:R-:W-:Y:S02]  /*0ee0*/  SHF.R.S32.HI R5, RZ, 0x1f, R3 ;  /* 0x0000001fff057819 */ /* 0x000fe40000011403 */
[----:B------:R-:W-:Y:S02]  /*0ef0*/  @!P1 IADD3.X R9, PT, PT, R4, R13, RZ, P0, !PT ;  /* 0x0000000d04099210 */ /* 0x000fe400007fe4ff */
        /* <DEDUP_REMOVED lines=15> */
[----:B-1----:R-:W-:Y:S02]  /*0ff0*/  @!P1 IADD3 R4, P0, PT, R107, R16, RZ ;  /* 0x000000106b049210 */ /* 0x002fe40007f1e0ff */
[----:B------:R-:W-:Y:S02]  /*1000*/  IADD3 R3, PT, PT, R2, 0x90, RZ ;  /* 0x0000009002037810 */ /* 0x000fe40007ffe0ff */
[----:B------:R-:W-:-:S02]  /*1010*/  @!P1 IADD3.X R5, PT, PT, R0, R17, RZ, P0, !PT ;  /* 0x0000001100059210 */ /* 0x000fc400007fe4ff */
[----:B0-----:R-:W-:-:S04]  /*1020*/  @!P1 IADD3 R106, P0, PT, R107, R12, RZ ;  /* 0x0000000c6b6a9210 */ /* 0x001fc80007f1e0ff */
[----:B------:R-:W-:Y:S02]  /*1030*/  @!P1 IADD3.X R107, PT, PT, R0, R13, RZ, P0, !PT ;  /* 0x0000000d006b9210 */ /* 0x000fe400007fe4ff */
        /* <DEDUP_REMOVED lines=60> */
[----:B------:R-:W-:Y:S02]  /*1400*/  P2R R3, PR, RZ, 0x4 ;  /* 0x00000004ff037803 */ /* 0x000fe40000000000 */
[----:B------:R-:W-:-:S02]  /*1410*/  @!P2 IADD3.X R47, PT, PT, R18, R47, RZ, P0, !PT ;  /* 0x0000002f122fa210 */ /* 0x000fc400007fe4ff */
[----:B--2---:R-:W-:-:S04]  /*1420*/  @!P2 IADD3 R24, P0, PT, R25, R26, RZ ;  /* 0x0000001a1918a210 */ /* 0x004fc80007f1e0ff */
        /* <DEDUP_REMOVED lines=21> */
[----:B------:R-:W-:Y:S02]  /*1580*/  IADD3 R33, PT, PT, R2, 0xd0, RZ ;  /* 0x000000d002217810 */ /* 0x000fe40007ffe0ff */
        /* <DEDUP_REMOVED lines=38> */
[----:B------:R-:W0:Y:S01]  /*17f0*/  @!P1 LDC.64 R44, c[0x0][0x398] ;  /* 0x0000e600ff2c9b82 */ /* 0x000e220000000a00 */
        /* <DEDUP_REMOVED lines=36> */
[----:B------:R4:W5:Y:S01]  /*1a40*/  @!P2 LDG.E R84, desc[UR10][R64.64] ;  /* 0x0000000a4054a981 */ /* 0x000962000c1e1900 */
        /* <DEDUP_REMOVED lines=10> */
[----:B------:R-:W-:Y:S02]  /*1af0*/  IADD3 R61, PT, PT, R2, 0x110, RZ ;  /* 0x00000110023d7810 */ /* 0x000fe40007ffe0ff */
[----:B------:R-:W-:Y:S02]  /*1b00*/  @!P1 IADD3.X R45, PT, PT, R48, R75, RZ, P0, !PT ;  /* 0x0000004b302d9210 */ /* 0x000fe400007fe4ff */
[----:B0-----:R-:W-:-:S04]  /*1b10*/  @!P1 IADD3 R96, P0, PT, R97, R52, RZ ;  /* 0x0000003461609210 */ /* 0x001fc80007f1e0ff */
[----:B------:R-:W-:Y:S02]  /*1b20*/  @!P1 IADD3.X R97, PT, PT, R48, R53, RZ, P0, !PT ;  /* 0x0000003530619210 */ /* 0x000fe400007fe4ff */
[----:B------:R-:W-:Y:S02]  /*1b30*/  SHF.R.S32.HI R53, RZ, 0x1f, R61 ;  /* 0x0000001fff357819 */ /* 0x000fe4000001143d */
[----:B------:R-:W-:-:S04]  /*1b40*/  ISETP.GE.U32.AND P0, PT, R61, UR16, PT ;  /* 0x000000103d007c0c */ /* 0x000fc8000bf06070 */
[----:B------:R-:W-:-:S13]  /*1b50*/  ISETP.GE.AND.EX P5, PT, R53, UR17, PT, P0 ;  /* 0x0000001135007c0c */ /* 0x000fda000bfa6300 */
[----:B------:R-:W0:Y:S01]  /*1b60*/  @!P5 LDC.64 R74, c[0x0][0x3f8] ;  /* 0x0000fe00ff4adb82 */ /* 0x000e220000000a00 */
[----:B------:R-:W-:Y:S02]  /*1b70*/  @!P5 MOV R52, R36 ;  /* 0x000000240034d202 */ /* 0x000fe40000000f00 */
[----:B------:R-:W-:-:S05]  /*1b80*/  @P5 LOP3.LUT R22, R22, 0x80, RZ, 0xfc, !PT ;  /* 0x0000008016165812 */ /* 0x000fca00078efcff */
        /* <DEDUP_REMOVED lines=14> */
[----:B------:R-:W-:Y:S02]  /*1c70*/  IADD3 R61, PT, PT, R2, 0x120, RZ ;  /* 0x00000120023d7810 */ /* 0x000fe40007ffe0ff */
[C---:B------:R-:W-:Y:S02]  /*1c80*/  LOP3.LUT P5, RZ, R22.reuse, 0x800000, RZ, 0xc0, !PT ;  /* 0x0080000016ff7812 */ /* 0x040fe400078ac0ff */
        /* <DEDUP_REMOVED lines=20> */
[----:B------:R-:W0:Y:S03]  /*1dd0*/  @!P6 LDC.64 R76, c[0x0][0x398] ;  /* 0x0000e600ff4ceb82 */ /* 0x000e260000000a00 */
        /* <DEDUP_REMOVED lines=29> */
[----:B--2---:R-:W1:Y:S01]  /*1fb0*/  @!P3 LDC.64 R70, c[0x0][0x398] ;  /* 0x0000e600ff46bb82 */ /* 0x004e620000000a00 */
        /* <DEDUP_REMOVED lines=9> */
[----:B------:R-:W-:-:S02]  /*2050*/  LOP3.LUT R22, R22, 0xffffffef, RZ, 0xc0, !PT ;  /* 0xffffffef16167812 */ /* 0x000fc400078ec0ff */
[----:B0-----:R-:W-:-:S04]  /*2060*/  @!P3 IADD3 R60, P0, PT, R83, R76, RZ ;  /* 0x0000004c533cb210 */ /* 0x001fc80007f1e0ff */
[----:B------:R-:W-:Y:S02]  /*2070*/  @!P3 IADD3.X R61, PT, PT, R72, R77, RZ, P0, !PT ;  /* 0x0000004d483db210 */ /* 0x000fe400007fe4ff */
[----:B-1----:R-:W-:-:S04]  /*2080*/  @!P3 IADD3 R82, P0, PT, R83, R70, RZ ;  /* 0x000000465352b210 */ /* 0x002fc80007f1e0ff */
[----:B------:R-:W-:Y:S02]  /*2090*/  @!P3 IADD3.X R83, PT, PT, R72, R71, RZ, P0, !PT ;  /* 0x000000474853b210 */ /* 0x000fe400007fe4ff */
[----:B------:R-:W-:-:S04]  /*20a0*/  IADD3 R71, PT, PT, R2, 0x150, RZ ;  /* 0x0000015002477810 */ /* 0x000fc80007ffe0ff */
[----:B------:R-:W-:Y:S02]  /*20b0*/  SHF.R.S32.HI R77, RZ, 0x1f, R71 ;  /* 0x0000001fff4d7819 */ /* 0x000fe40000011447 */
[----:B------:R-:W-:Y:S02]  /*20c0*/  ISETP.GE.U32.AND P0, PT, R71, UR16, PT ;  /* 0x0000001047007c0c */ /* 0x000fe4000bf06070 */
[----:B------:R-:W-:Y:S02]  /*20d0*/  @P3 LOP3.LUT R22, R22, 0x10, RZ, 0xfc, !PT ;  /* 0x0000001016163812 */ /* 0x000fe400078efcff */
[----:B------:R-:W-:-:S13]  /*20e0*/  ISETP.GE.AND.EX P3, PT, R77, UR17, PT, P0 ;  /* 0x000000114d007c0c */ /* 0x000fda000bf66300 */
[----:B------:R-:W0:Y:S01]  /*20f0*/  @!P3 LDC.64 R78, c[0x0][0x3f8] ;  /* 0x0000fe00ff4ebb82 */ /* 0x000e220000000a00 */
[----:B------:R-:W-:Y:S01]  /*2100*/  HFMA2 R70, -RZ, RZ, 0, 0 ;  /* 0x00000000ff467431 */ /* 0x000fe200000001ff */
[----:B----4-:R-:W-:-:S05]  /*2110*/  @!P3 MOV R65, R35 ;  /* 0x000000230041b202 */ /* 0x010fca0000000f00 */
[----:B------:R1:W2:Y:S02]  /*2120*/  @!P1 LDG.E R70, desc[UR10][R50.64] ;  /* 0x0000000a32469981 */ /* 0x0002a4000c1e1900 */
[----:B-1----:R-:W1:Y:S01]  /*2130*/  @!P3 LDC.64 R50, c[0x0][0x398] ;  /* 0x0000e600ff32bb82 */ /* 0x002e620000000a00 */
[----:B0-----:R-:W-:-:S07]  /*2140*/  @!P3 IMAD R64, R77, R78, RZ ;  /* 0x0000004e4d40b224 */ /* 0x001fce00078e02ff */
[----:B------:R-:W0:Y:S01]  /*2150*/  @!P3 LDC.64 R76, c[0x0][0x3a0] ;  /* 0x0000e800ff4cbb82 */ /* 0x000e220000000a00 */
[----:B------:R-:W-:Y:S01]  /*2160*/  @!P3 IMAD R69, R71, R79, R64 ;  /* 0x0000004f4745b224 */ /* 0x000fe200078e0240 */
[----:B------:R-:W-:-:S05]  /*2170*/  @!P3 MOV R64, R36 ;  /* 0x000000240040b202 */ /* 0x000fca0000000f00 */
[----:B------:R-:W-:-:S05]  /*2180*/  @!P3 IMAD.WIDE.U32 R64, R71, R78, R64 ;  /* 0x0000004e4740b225 */ /* 0x000fca00078e0040 */
[----:B------:R-:W-:-:S04]  /*2190*/  @!P3 IADD3 R65, PT, PT, R65, R69, RZ ;  /* 0x000000454141b210 */ /* 0x000fc80007ffe0ff */
[C---:B------:R-:W-:Y:S02]  /*21a0*/  @!P3 SHF.L.U64.HI R68, R64.reuse, 0x1, R65 ;  /* 0x000000014044b819 */ /* 0x040fe40000010241 */
[----:B------:R-:W-:-:S04]  /*21b0*/  @!P3 SHF.L.U32 R65, R64, 0x1, RZ ;  /* 0x000000014041b819 */ /* 0x000fc800000006ff */
[----:B0-----:R-:W-:-:S04]  /*21c0*/  @!P3 IADD3 R62, P0, PT, R65, R76, RZ ;  /* 0x0000004c413eb210 */ /* 0x001fc80007f1e0ff */
[----:B------:R-:W-:Y:S02]  /*21d0*/  @!P3 IADD3.X R63, PT, PT, R68, R77, RZ, P0, !PT ;  /* 0x0000004d443fb210 */ /* 0x000fe400007fe4ff */
[----:B-1----:R-:W-:Y:S02]  /*21e0*/  @!P3 IADD3 R50, P0, PT, R65, R50, RZ ;  /* 0x000000324132b210 */ /* 0x002fe40007f1e0ff */
[----:B------:R-:W-:Y:S02]  /*21f0*/  IADD3 R65, PT, PT, R2, 0x160, RZ ;  /* 0x0000016002417810 */ /* 0x000fe40007ffe0ff */
[C---:B------:R-:W-:Y:S02]  /*2200*/  LOP3.LUT P4, RZ, R22.reuse, 0x200000, RZ, 0xc0, !PT ;  /* 0x0020000016ff7812 */ /* 0x040fe4000788c0ff */
[C---:B------:R-:W-:Y:S02]  /*2210*/  LOP3.LUT P2, RZ, R22.reuse, 0x100000, RZ, 0xc0, !PT ;  /* 0x0010000016ff7812 */ /* 0x040fe4000784c0ff */
[----:B------:R-:W-:-:S02]  /*2220*/  LOP3.LUT R22, R22, 0xfffffff7, RZ, 0xc0, !PT ;  /* 0xfffffff716167812 */ /* 0x000fc400078ec0ff */
[----:B------:R-:W-:Y:S02]  /*2230*/  @!P3 IADD3.X R51, PT, PT, R68, R51, RZ, P0, !PT ;  /* 0x000000334433b210 */ /* 0x000fe400007fe4ff */
[----:B------:R-:W-:Y:S02]  /*2240*/  SHF.R.S32.HI R69, RZ, 0x1f, R65 ;  /* 0x0000001fff457819 */ /* 0x000fe40000011441 */
[----:B------:R-:W-:Y:S02]  /*2250*/  ISETP.GE.U32.AND P0, PT, R65, UR16, PT ;  /* 0x0000001041007c0c */ /* 0x000fe4000bf06070 */
[----:B------:R-:W-:Y:S01]  /*2260*/  @P3 LOP3.LUT R22, R22, 0x8, RZ, 0xfc, !PT ;  /* 0x0000000816163812 */ /* 0x000fe200078efcff */
[----:B------:R-:W-:Y:S01]  /*2270*/  HFMA2 R64, -RZ, RZ, 0, 0 ;  /* 0x00000000ff407431 */ /* 0x000fe200000001ff */
[C---:B------:R-:W-:Y:S02]  /*2280*/  ISETP.GE.AND.EX P3, PT, R69.reuse, UR17, PT, P0 ;  /* 0x0000001145007c0c */ /* 0x040fe4000bf66300 */
[----:B------:R-:W-:Y:S01]  /*2290*/  CS2R R78, SRZ ;  /* 0x00000000004e7805 */ /* 0x000fe2000001ff00 */
[----:B------:R-:W4:Y:S05]  /*22a0*/  @!P4 LDG.E R85, desc[UR10][R66.64] ;  /* 0x0000000a4255c981 */ /* 0x000f2a000c1e1900 */
[----:B------:R0:W4:Y:S04]  /*22b0*/  @!P2 LDG.E R78, desc[UR10][R42.64] ;  /* 0x0000000a2a4ea981 */ /* 0x000128000c1e1900 */
[----:B------:R1:W4:Y:S01]  /*22c0*/  @!P1 LDG.E R64, desc[UR10][R58.64] ;  /* 0x0000000a3a409981 */ /* 0x000322000c1e1900 */
[----:B------:R-:W5:Y:S03]  /*22d0*/  @!P3 LDC.64 R76, c[0x0][0x3f8] ;  /* 0x0000fe00ff4cbb82 */ /* 0x000f660000000a00 */
[----:B------:R3:W4:Y:S05]  /*22e0*/  @!P4 LDG.E R79, desc[UR10][R56.64] ;  /* 0x0000000a384fc981 */ /* 0x00072a000c1e1900 */
[----:B0-----:R-:W0:Y:S01]  /*22f0*/  @!P3 LDC.64 R42, c[0x0][0x398] ;  /* 0x0000e600ff2abb82 */ /* 0x001e220000000a00 */
[----:B-1----:R-:W-:Y:S01]  /*2300*/  @!P3 MOV R59, R35 ;  /* 0x00000023003bb202 */ /* 0x002fe20000000f00 */
[----:B-----5:R-:W-:-:S06]  /*2310*/  @!P3 IMAD R58, R69, R76, RZ ;  /* 0x0000004c453ab224 */ /* 0x020fcc00078e02ff */
[----:B------:R-:W1:Y:S01]  /*2320*/  @!P3 LDC.64 R68, c[0x0][0x3a0] ;  /* 0x0000e800ff44bb82 */ /* 0x000e620000000a00 */
[----:B------:R-:W-:Y:S01]  /*2330*/  @!P3 IMAD R67, R65, R77, R58 ;  /* 0x0000004d4143b224 */ /* 0x000fe200078e023a */
[----:B------:R-:W-:-:S05]  /*2340*/  @!P3 MOV R58, R36 ;  /* 0x00000024003ab202 */ /* 0x000fca0000000f00 */
[----:B------:R-:W-:-:S05]  /*2350*/  @!P3 IMAD.WIDE.U32 R58, R65, R76, R58 ;  /* 0x0000004c413ab225 */ /* 0x000fca00078e003a */
[----:B------:R-:W-:Y:S02]  /*2360*/  @!P3 IADD3 R59, PT, PT, R59, R67, RZ ;  /* 0x000000433b3bb210 */ /* 0x000fe40007ffe0ff */
[C---:B---3--:R-:W-:Y:S02]  /*2370*/  @!P3 SHF.L.U32 R57, R58.reuse, 0x1, RZ ;  /* 0x000000013a39b819 */ /* 0x048fe400000006ff */
        /* <DEDUP_REMOVED lines=14> */
[----:B------:R-:W-:Y:S02]  /*2460*/  CS2R R76, SRZ ;  /* 0x00000000004c7805 */ /* 0x000fe4000001ff00 */
[----:B------:R-:W3:Y:S04]  /*2470*/  @!P2 LDG.E R67, desc[UR10][R38.64] ;  /* 0x0000000a2643a981 */ /* 0x000ee8000c1e1900 */
[----:B------:R1:W5:Y:S05]  /*2480*/  @!P5 LDG.E R71, desc[UR10][R30.64] ;  /* 0x0000000a1e47d981 */ /* 0x00036a000c1e1900 */
[----:B------:R0:W5:Y:S01]  /*2490*/  @!P1 LDG.E R77, desc[UR10][R6.64] ;  /* 0x0000000a064d9981 */ /* 0x000162000c1e1900 */
[----:B------:R-:W-:-:S03]  /*24a0*/  MOV R72, RZ ;  /* 0x000000ff00487202 */ /* 0x000fc60000000f00 */
[----:B------:R-:W5:Y:S01]  /*24b0*/  @!P1 LDG.E R66, desc[UR10][R14.64] ;  /* 0x0000000a0e429981 */ /* 0x000f62000c1e1900 */
[----:B-1----:R-:W-:Y:S02]  /*24c0*/  @!P4 MOV R30, R36 ;  /* 0x00000024001ec202 */ /* 0x002fe40000000f00 */
[----:B------:R-:W-:Y:S01]  /*24d0*/  @!P4 MOV R31, R35 ;  /* 0x00000023001fc202 */ /* 0x000fe20000000f00 */
[-C--:B0-----:R-:W-:Y:S01]  /*24e0*/  @!P4 IMAD R38, R59, R108.reuse, RZ ;  /* 0x0000006c3b26c224 */ /* 0x081fe200078e02ff */
[----:B------:R-:W0:Y:S01]  /*24f0*/  @!P4 LDC.64 R6, c[0x0][0x398] ;  /* 0x0000e600ff06cb82 */ /* 0x000e220000000a00 */
[----:B------:R1:W5:Y:S02]  /*2500*/  @!P5 LDG.E R72, desc[UR10][R20.64] ;  /* 0x0000000a1448d981 */ /* 0x000364000c1e1900 */
[C---:B------:R-:W-:Y:S02]  /*2510*/  @!P4 IMAD R39, R43.reuse, R109, R38 ;  /* 0x0000006d2b27c224 */ /* 0x040fe400078e0226 */
[----:B------:R-:W-:Y:S01]  /*2520*/  @!P4 IMAD.WIDE.U32 R30, R43, R108, R30 ;  /* 0x0000006c2b1ec225 */ /* 0x000fe200078e001e */
[----:B------:R-:W-:Y:S01]  /*2530*/  LOP3.LUT R22, R22, 0xfffffffb, RZ, 0xc0, !PT ;  /* 0xfffffffb16167812 */ /* 0x000fe200078ec0ff */
[----:B------:R-:W5:Y:S01]  /*2540*/  @!P6 LDG.E R76, desc[UR10][R74.64] ;  /* 0x0000000a4a4ce981 */ /* 0x000f62000c1e1900 */
[----:B------:R-:W2:Y:S02]  /*2550*/  @!P4 LDC.64 R42, c[0x0][0x3a0] ;  /* 0x0000e800ff2acb82 */ /* 0x000ea40000000a00 */
[----:B------:R-:W-:-:S04]  /*2560*/  @!P4 IADD3 R31, PT, PT, R31, R39, RZ ;  /* 0x000000271f1fc210 */ /* 0x000fc80007ffe0ff */
[C---:B------:R-:W-:Y:S02]  /*2570*/  @!P4 SHF.L.U64.HI R38, R30.reuse, 0x1, R31 ;  /* 0x000000011e26c819 */ /* 0x040fe4000001021f */
[----:B------:R-:W-:Y:S02]  /*2580*/  @!P4 SHF.L.U32 R31, R30, 0x1, RZ ;  /* 0x000000011e1fc819 */ /* 0x000fe400000006ff */
[----:B-1----:R-:W-:Y:S02]  /*2590*/  IADD3 R21, PT, PT, R2, 0x180, RZ ;  /* 0x0000018002157810 */ /* 0x002fe40007ffe0ff */
[----:B--2---:R-:W-:-:S04]  /*25a0*/  @!P4 IADD3 R42, P0, PT, R31, R42, RZ ;  /* 0x0000002a1f2ac210 */ /* 0x004fc80007f1e0ff */
[C---:B------:R-:W-:Y:S02]  /*25b0*/  @!P4 IADD3.X R43, PT, PT, R38.reuse, R43, RZ, P0, !PT ;  /* 0x0000002b262bc210 */ /* 0x040fe400007fe4ff */
[----:B0-----:R-:W-:Y:S02]  /*25c0*/  @!P4 IADD3 R6, P0, PT, R31, R6, RZ ;  /* 0x000000061f06c210 */ /* 0x001fe40007f1e0ff */
[----:B------:R-:W-:Y:S02]  /*25d0*/  SHF.R.S32.HI R31, RZ, 0x1f, R21 ;  /* 0x0000001fff1f7819 */ /* 0x000fe40000011415 */
[----:B------:R-:W-:Y:S02]  /*25e0*/  @!P4 IADD3.X R7, PT, PT, R38, R7, RZ, P0, !PT ;  /* 0x000000072607c210 */ /* 0x000fe400007fe4ff */
[----:B------:R-:W-:-:S04]  /*25f0*/  ISETP.GE.U32.AND P0, PT, R21, UR16, PT ;  /* 0x0000001015007c0c */ /* 0x000fc8000bf06070 */
[----:B------:R-:W-:-:S13]  /*2600*/  ISETP.GE.AND.EX P1, PT, R31, UR17, PT, P0 ;  /* 0x000000111f007c0c */ /* 0x000fda000bf26300 */
[----:B------:R-:W0:Y:S01]  /*2610*/  @!P1 LDC.64 R58, c[0x0][0x3f8] ;  /* 0x0000fe00ff3a9b82 */ /* 0x000e220000000a00 */
[----:B------:R-:W-:Y:S02]  /*2620*/  @P3 LOP3.LUT R22, R22, 0x4, RZ, 0xfc, !PT ;  /* 0x0000000416163812 */ /* 0x000fe400078efcff */
[----:B------:R-:W-:Y:S02]  /*2630*/  ISETP.NE.AND P5, PT, R48, RZ, PT ;  /* 0x000000ff3000720c */ /* 0x000fe40003fa5270 */
[----:B------:R-:W-:Y:S01]  /*2640*/  LOP3.LUT P3, RZ, R22, 0x20000, RZ, 0xc0, !PT ;  /* 0x0002000016ff7812 */ /* 0x000fe2000786c0ff */
[----:B------:R-:W-:Y:S01]  /*2650*/  HFMA2 R48, -RZ, RZ, 0, 0 ;  /* 0x00000000ff307431 */ /* 0x000fe200000001ff */
[----:B------:R-:W-:-:S11]  /*2660*/  @!P1 MOV R15, R35 ;  /* 0x00000023000f9202 */ /* 0x000fd60000000f00 */
[----:B------:R1:W2:Y:S01]  /*2670*/  @!P3 LDG.E R48, desc[UR10][R10.64] ;  /* 0x0000000a0a30b981 */ /* 0x0002a2000c1e1900 */
[----:B0-----:R-:W-:-:S04]  /*2680*/  @!P1 IMAD R14, R31, R58, RZ ;  /* 0x0000003a1f0e9224 */ /* 0x001fc800078e02ff */
[C---:B------:R-:W-:Y:S01]  /*2690*/  @!P1 IMAD R31, R21.reuse, R59, R14 ;  /* 0x0000003b151f9224 */ /* 0x040fe200078e020e */
[----:B------:R-:W-:Y:S01]  /*26a0*/  @!P1 MOV R14, R36 ;  /* 0x00000024000e9202 */ /* 0x000fe20000000f00 */
[----:B-1----:R-:W0:Y:S04]  /*26b0*/  @!P1 LDC.64 R10, c[0x0][0x3a0] ;  /* 0x0000e800ff0a9b82 */ /* 0x002e280000000a00 */
[----:B------:R-:W-:-:S04]  /*26c0*/  @!P1 IMAD.WIDE.U32 R14, R21, R58, R14 ;  /* 0x0000003a150e9225 */ /* 0x000fc800078e000e */
[----:B------:R-:W1:Y:S01]  /*26d0*/  @!P1 LDC.64 R58, c[0x0][0x398] ;  /* 0x0000e600ff3a9b82 */ /* 0x000e620000000a00 */
[----:B------:R-:W-:Y:S02]  /*26e0*/  @!P1 IADD3 R15, PT, PT, R15, R31, RZ ;  /* 0x0000001f0f0f9210 */ /* 0x000fe40007ffe0ff */
[----:B------:R-:W-:Y:S02]  /*26f0*/  CS2R R38, SRZ ;  /* 0x0000000000267805 */ /* 0x000fe4000001ff00 */
[C---:B------:R-:W-:Y:S02]  /*2700*/  @!P1 SHF.L.U64.HI R20, R14.reuse, 0x1, R15 ;  /* 0x000000010e149819 */ /* 0x040fe4000001020f */
[----:B------:R-:W-:Y:S02]  /*2710*/  @!P1 SHF.L.U32 R15, R14, 0x1, RZ ;  /* 0x000000010e0f9819 */ /* 0x000fe400000006ff */
[----:B------:R0:W2:Y:S01]  /*2720*/  @!P3 LDG.E R39, desc[UR10][R8.64] ;  /* 0x0000000a0827b981 */ /* 0x0000a2000c1e1900 */
[----:B------:R-:W-:-:S02]  /*2730*/  LOP3.LUT P2, RZ, R22, 0x10000, RZ, 0xc0, !PT ;  /* 0x0001000016ff7812 */ /* 0x000fc4000784c0ff */
[----:B0-----:R-:W-:-:S04]  /*2740*/  @!P1 IADD3 R8, P0, PT, R15, R10, RZ ;  /* 0x0000000a0f089210 */ /* 0x001fc80007f1e0ff */
[----:B------:R-:W-:Y:S02]  /*2750*/  @!P1 IADD3.X R9, PT, PT, R20, R11, RZ, P0, !PT ;  /* 0x0000000b14099210 */ /* 0x000fe400007fe4ff */
[----:B-1----:R-:W-:-:S04]  /*2760*/  @!P1 IADD3 R58, P0, PT, R15, R58, RZ ;  /* 0x0000003a0f3a9210 */ /* 0x002fc80007f1e0ff */
[----:B------:R-:W-:Y:S01]  /*2770*/  @!P1 IADD3.X R59, PT, PT, R20, R59, RZ, P0, !PT ;  /* 0x0000003b143b9210 */ /* 0x000fe200007fe4ff */
[----:B------:R-:W-:Y:S01]  /*2780*/  HFMA2 R20, -RZ, RZ, 0, 0 ;  /* 0x00000000ff147431 */ /* 0x000fe200000001ff */
[----:B------:R-:W-:-:S06]  /*2790*/  MOV R30, RZ ;  /* 0x000000ff001e7202 */ /* 0x000fcc0000000f00 */
[----:B------:R-:W2:Y:S04]  /*27a0*/  @!P2 LDG.E R30, desc[UR10][R4.64] ;  /* 0x0000000a041ea981 */ /* 0x000ea8000c1e1900 */
[----:B------:R0:W2:Y:S01]  /*27b0*/  @!P2 LDG.E R20, desc[UR10][R106.64] ;  /* 0x0000000a6a14a981 */ /* 0x0000a2000c1e1900 */
[----:B------:R-:W-:Y:S02]  /*27c0*/  ISETP.NE.AND P2, PT, R3, RZ, PT ;  /* 0x000000ff0300720c */ /* 0x000fe40003f45270 */
[----:B------:R-:W-:-:S04]  /*27d0*/  IADD3 R3, PT, PT, R2, 0x190, RZ ;  /* 0x0000019002037810 */ /* 0x000fc80007ffe0ff */
[----:B------:R-:W-:Y:S02]  /*27e0*/  SHF.R.S32.HI R11, RZ, 0x1f, R3 ;  /* 0x0000001fff0b7819 */ /* 0x000fe40000011403 */
[----:B------:R-:W-:-:S04]  /*27f0*/  ISETP.GE.U32.AND P0, PT, R3, UR16, PT ;  /* 0x0000001003007c0c */ /* 0x000fc8000bf06070 */
[----:B------:R-:W-:Y:S02]  /*2800*/  ISETP.GE.AND.EX P0, PT, R11, UR17, PT, P0 ;  /* 0x000000110b007c0c */ /* 0x000fe4000bf06300 */
[----:B------:R-:W-:-:S04]  /*2810*/  LOP3.LUT R22, R22, 0xfffffffd, RZ, 0xc0, !PT ;  /* 0xfffffffd16167812 */ /* 0x000fc800078ec0ff */
[----:B------:R-:W-:-:S04]  /*2820*/  @P4 LOP3.LUT R22, R22, 0x2, RZ, 0xfc, !PT ;  /* 0x0000000216164812 */ /* 0x000fc800078efcff */
[----:B------:R-:W-:-:S03]  /*2830*/  LOP3.LUT P4, RZ, R22, 0x4000, RZ, 0xc0, !PT ;  /* 0x0000400016ff7812 */ /* 0x000fc6000788c0ff */
[----:B0-----:R-:W0:Y:S01]  /*2840*/  @!P0 LDC.64 R106, c[0x0][0x3f8] ;  /* 0x0000fe00ff6a8b82 */ /* 0x001e220000000a00 */
[----:B------:R-:W-:Y:S01]  /*2850*/  LOP3.LUT R22, R22, 0xfffffffe, RZ, 0xc0, !PT ;  /* 0xfffffffe16167812 */ /* 0x000fe200078ec0ff */
[----:B------:R-:W-:-:S03]  /*2860*/  HFMA2 R10, -RZ, RZ, 0, 0 ;  /* 0x00000000ff0a7431 */ /* 0x000fc600000001ff */
[----:B------:R-:W-:Y:S02]  /*2870*/  @P1 LOP3.LUT R22, R22, 0x1, RZ, 0xfc, !PT ;  /* 0x0000000116161812 */ /* 0x000fe400078efcff */
[----:B------:R-:W-:Y:S01]  /*2880*/  ISETP.NE.AND P1, PT, R23, RZ, PT ;  /* 0x000000ff1700720c */ /* 0x000fe20003f25270 */
[----:B------:R-:W1:Y:S01]  /*2890*/  @!P0 LDC.64 R108, c[0x0][0x3a0] ;  /* 0x0000e800ff6c8b82 */ /* 0x000e620000000a00 */
[----:B------:R-:W-:Y:S01]  /*28a0*/  MOV R5, RZ ;  /* 0x000000ff00057202 */ /* 0x000fe20000000f00 */
[----:B------:R4:W2:Y:S10]  /*28b0*/  @!P4 LDG.E R10, desc[UR10][R12.64] ;  /* 0x0000000a0c0ac981 */ /* 0x0008b4000c1e1900 */
[----:B------:R3:W2:Y:S01]  /*28c0*/  @!P1 LDG.E R5, desc[UR10][R40.64] ;  /* 0x0000000a28059981 */ /* 0x0006a2000c1e1900 */
[----:B----4-:R-:W4:Y:S01]  /*28d0*/  @!P0 LDC.64 R12, c[0x0][0x398] ;  /* 0x0000e600ff0c8b82 */ /* 0x010f220000000a00 */
[----:B0-----:R-:W-:Y:S01]  /*28e0*/  @!P0 IMAD R4, R11, R106, RZ ;  /* 0x0000006a0b048224 */ /* 0x001fe200078e02ff */
[----:B---3--:R-:W-:-:S02]  /*28f0*/  @!P0 MOV R40, R36 ;  /* 0x0000002400288202 */ /* 0x008fc40000000f00 */
[----:B------:R-:W-:Y:S01]  /*2900*/  @!P0 MOV R41, R35 ;  /* 0x0000002300298202 */ /* 0x000fe20000000f00 */
[C---:B------:R-:W-:Y:S01]  /*2910*/  @!P0 IMAD R11, R3.reuse, R107, R4 ;  /* 0x0000006b030b8224 */ /* 0x040fe200078e0204 */
[----:B------:R-:W-:Y:S01]  /*2920*/  CS2R R14, SRZ ;  /* 0x00000000000e7805 */ /* 0x000fe2000001ff00 */
[----:B------:R-:W-:-:S05]  /*2930*/  @!P0 IMAD.WIDE.U32 R40, R3, R106, R40 ;  /* 0x0000006a03288225 */ /* 0x000fca00078e0028 */
[----:B------:R0:W3:Y:S01]  /*2940*/  @!P1 LDG.E R14, desc[UR10][R16.64] ;  /* 0x0000000a100e9981 */ /* 0x0000e2000c1e1900 */
[----:B------:R-:W-:Y:S02]  /*2950*/  @!P0 IADD3 R3, PT, PT, R41, R11, RZ ;  /* 0x0000000b29038210 */ /* 0x000fe40007ffe0ff */
[C---:B------:R-:W-:Y:S01]  /*2960*/  @!P0 SHF.L.U32 R41, R40.reuse, 0x1, RZ ;  /* 0x0000000128298819 */ /* 0x040fe200000006ff */
[----:B------:R-:W3:Y:S01]  /*2970*/  @!P2 LDG.E R15, desc[UR10][R24.64] ;  /* 0x0000000a180fa981 */ /* 0x000ee2000c1e1900 */
[----:B------:R-:W-:Y:S02]  /*2980*/  @!P0 SHF.L.U64.HI R4, R40, 0x1, R3 ;  /* 0x0000000128048819 */ /* 0x000fe40000010203 */
[----:B-1----:R-:W-:Y:S02]  /*2990*/  @!P0 IADD3 R108, P1, PT, R41, R108, RZ ;  /* 0x0000006c296c8210 */ /* 0x002fe40007f3e0ff */
[----:B------:R-:W-:Y:S02]  /*29a0*/  IADD3 R3, PT, PT, R2, 0x1a0, RZ ;  /* 0x000001a002037810 */ /* 0x000fe40007ffe0ff */
[----:B------:R-:W-:-:S02]  /*29b0*/  @!P0 IADD3.X R109, PT, PT, R4, R109, RZ, P1, !PT ;  /* 0x0000006d046d8210 */ /* 0x000fc40000ffe4ff */
[----:B----4-:R-:W-:Y:S02]  /*29c0*/  @!P0 IADD3 R40, P1, PT, R41, R12, RZ ;  /* 0x0000000c29288210 */ /* 0x010fe40007f3e0ff */
[----:B------:R-:W-:Y:S02]  /*29d0*/  SHF.R.S32.HI R21, RZ, 0x1f, R3 ;  /* 0x0000001fff157819 */ /* 0x000fe40000011403 */
[----:B------:R-:W-:Y:S02]  /*29e0*/  @!P0 IADD3.X R41, PT, PT, R4, R13, RZ, P1, !PT ;  /* 0x0000000d04298210 */ /* 0x000fe40000ffe4ff */
[----:B------:R-:W-:Y:S01]  /*29f0*/  ISETP.GE.U32.AND P1, PT, R3, UR16, PT ;  /* 0x0000001003007c0c */ /* 0x000fe2000bf26070 */
[----:B------:R-:W-:-:S03]  /*2a00*/  HFMA2 R11, -RZ, RZ, 0, 0 ;  /* 0x00000000ff0b7431 */ /* 0x000fc600000001ff */
[----:B------:R-:W-:-:S03]  /*2a10*/  ISETP.GE.AND.EX P1, PT, R21, UR17, PT, P1 ;  /* 0x0000001115007c0c */ /* 0x000fc6000bf26310 */
[----:B------:R1:W4:Y:S01]  /*2a20*/  @!P4 LDG.E R11, desc[UR10][R104.64] ;  /* 0x0000000a680bc981 */ /* 0x000322000c1e1900 */
[----:B------:R-:W-:Y:S02]  /*2a30*/  MOV R13, RZ ;  /* 0x000000ff000d7202 */ /* 0x000fe40000000f00 */
[----:B------:R-:W-:Y:S01]  /*2a40*/  ISETP.NE.AND P3, PT, R73, RZ, PT ;  /* 0x000000ff4900720c */ /* 0x000fe20003f65270 */
[----:B0-----:R-:W-:-:S06]  /*2a50*/  HFMA2 R17, -RZ, RZ, 0, 0 ;  /* 0x00000000ff117431 */ /* 0x001fcc00000001ff */
[----:B------:R-:W0:Y:S01]  /*2a60*/  @!P1 LDC.64 R106, c[0x0][0x398] ;  /* 0x0000e600ff6a9b82 */ /* 0x000e220000000a00 */
[----:B------:R5:W4:Y:S07]  /*2a70*/  @!P2 LDG.E R13, desc[UR10][R46.64] ;  /* 0x0000000a2e0da981 */ /* 0x000b2e000c1e1900 */
[----:B-1----:R-:W1:Y:S01]  /*2a80*/  @!P1 LDC.64 R104, c[0x0][0x3f8] ;  /* 0x0000fe00ff689b82 */ /* 0x002e620000000a00 */
[----:B------:R-:W-:Y:S01]  /*2a90*/  ISETP.NE.AND P4, PT, R0, RZ, PT ;  /* 0x000000ff0000720c */ /* 0x000fe20003f85270 */
[----:B------:R5:W4:Y:S06]  /*2aa0*/  @!P3 LDG.E R17, desc[UR10][R18.64] ;  /* 0x0000000a1211b981 */ /* 0x000b2c000c1e1900 */
[----:B-----5:R-:W5:Y:S01]  /*2ab0*/  @!P1 LDC.64 R46, c[0x0][0x3a0] ;  /* 0x0000e800ff2e9b82 */ /* 0x020f620000000a00 */
[----:B------:R-:W-:-:S02]  /*2ac0*/  @!P1 MOV R18, R36 ;  /* 0x0000002400129202 */ /* 0x000fc40000000f00 */
[----:B------:R-:W-:Y:S01]  /*2ad0*/  @!P1 MOV R19, R35 ;  /* 0x0000002300139202 */ /* 0x000fe20000000f00 */
[----:B-1----:R-:W-:-:S04]  /*2ae0*/  @!P1 IMAD R0, R21, R104, RZ ;  /* 0x0000006815009224 */ /* 0x002fc800078e02ff */
[C---:B------:R-:W-:Y:S02]  /*2af0*/  @!P1 IMAD R21, R3.reuse, R105, R0 ;  /* 0x0000006903159224 */ /* 0x040fe400078e0200 */
[----:B------:R-:W-:-:S05]  /*2b00*/  @!P1 IMAD.WIDE.U32 R104, R3, R104, R18 ;  /* 0x0000006803689225 */ /* 0x000fca00078e0012 */
[----:B------:R-:W-:Y:S02]  /*2b10*/  @!P1 IADD3 R3, PT, PT, R105, R21, RZ ;  /* 0x0000001569039210 */ /* 0x000fe40007ffe0ff */
[C---:B------:R-:W-:Y:S02]  /*2b20*/  @!P1 SHF.L.U32 R105, R104.reuse, 0x1, RZ ;  /* 0x0000000168699819 */ /* 0x040fe400000006ff */
[----:B------:R-:W-:Y:S02]  /*2b30*/  @!P1 SHF.L.U64.HI R0, R104, 0x1, R3 ;  /* 0x0000000168009819 */ /* 0x000fe40000010203 */
[----:B-----5:R-:W-:Y:S02]  /*2b40*/  @!P1 IADD3 R46, P2, PT, R105, R46, RZ ;  /* 0x0000002e692e9210 */ /* 0x020fe40007f5e0ff */
[----:B------:R-:W-:Y:S02]  /*2b50*/  IADD3 R3, PT, PT, R2, 0x1b0, RZ ;  /* 0x000001b002037810 */ /* 0x000fe40007ffe0ff */
[----:B------:R-:W-:-:S02]  /*2b60*/  @!P1 IADD3.X R47, PT, PT, R0, R47, RZ, P2, !PT ;  /* 0x0000002f002f9210 */ /* 0x000fc400017fe4ff */
[----:B0-----:R-:W-:Y:S02]  /*2b70*/  @!P1 IADD3 R106, P2, PT, R105, R106, RZ ;  /* 0x0000006a696a9210 */ /* 0x001fe40007f5e0ff */
[----:B------:R-:W-:Y:S02]  /*2b80*/  SHF.R.S32.HI R31, RZ, 0x1f, R3 ;  /* 0x0000001fff1f7819 */ /* 0x000fe40000011403 */
[----:B------:R-:W-:Y:S02]  /*2b90*/  @!P1 IADD3.X R107, PT, PT, R0, R107, RZ, P2, !PT ;  /* 0x0000006b006b9210 */ /* 0x000fe400017fe4ff */
[----:B------:R-:W-:Y:S01]  /*2ba0*/  ISETP.GE.U32.AND P2, PT, R3, UR16, PT ;  /* 0x0000001003007c0c */ /* 0x000fe2000bf46070 */
[----:B------:R-:W-:-:S03]  /*2bb0*/  HFMA2 R19, -RZ, RZ, 0, 0 ;  /* 0x00000000ff137431 */ /* 0x000fc600000001ff */
[----:B------:R-:W-:-:S03]  /*2bc0*/  ISETP.GE.AND.EX P2, PT, R31, UR17, PT, P2 ;  /* 0x000000111f007c0c */ /* 0x000fc6000bf46320 */
[----:B------:R0:W5:Y:S01]  /*2bd0*/  @!P3 LDG.E R19, desc[UR10][R26.64] ;  /* 0x0000000a1a13b981 */ /* 0x000162000c1e1900 */
[----:B------:R-:W-:Y:S02]  /*2be0*/  P2R R12, PR, RZ, 0x1 ;  /* 0x00000001ff0c7803 */ /* 0x000fe40000000000 */
[----:B------:R-:W-:-:S07]  /*2bf0*/  MOV R21, RZ ;  /* 0x000000ff00157202 */ /* 0x000fce0000000f00 */
[----:B------:R-:W1:Y:S08]  /*2c00*/  @!P2 LDC.64 R104, c[0x0][0x3a0] ;  /* 0x0000e800ff68ab82 */ /* 0x000e700000000a00 */
[----:B0-----:R-:W0:Y:S01]  /*2c10*/  @!P2 LDC.64 R26, c[0x0][0x3f8] ;  /* 0x0000fe00ff1aab82 */ /* 0x001e220000000a00 */
[----:B------:R-:W-:-:S13]  /*2c20*/  LOP3.LUT P0, RZ, R22, 0x800, RZ, 0xc0, !PT ;  /* 0x0000080016ff7812 */ /* 0x000fda000780c0ff */
[----:B------:R1:W4:Y:S02]  /*2c30*/  @!P0 LDG.E R21, desc[UR10][R54.64] ;  /* 0x0000000a36158981 */ /* 0x000324000c1e1900 */
[----:B-1----:R-:W-:Y:S01]  /*2c40*/  @!P2 MOV R54, R36 ;  /* 0x000000240036a202 */ /* 0x002fe20000000f00 */
[----:B0-----:R-:W-:Y:S01]  /*2c50*/  @!P2 IMAD R0, R31, R26, RZ ;  /* 0x0000001a1f00a224 */ /* 0x001fe200078e02ff */
[----:B------:R-:W-:-:S03]  /*2c60*/  @!P2 MOV R55, R35 ;  /* 0x000000230037a202 */ /* 0x000fc60000000f00 */
[C---:B------:R-:W-:Y:S02]  /*2c70*/  @!P2 IMAD R27, R3.reuse, R27, R0 ;  /* 0x0000001b031ba224 */ /* 0x040fe400078e0200 */
[----:B------:R-:W-:-:S05]  /*2c80*/  @!P2 IMAD.WIDE.U32 R54, R3, R26, R54 ;  /* 0x0000001a0336a225 */ /* 0x000fca00078e0036 */
[----:B------:R-:W-:-:S04]  /*2c90*/  @!P2 IADD3 R3, PT, PT, R55, R27, RZ ;  /* 0x0000001b3703a210 */ /* 0x000fc80007ffe0ff */
[C---:B------:R-:W-:Y:S02]  /*2ca0*/  @!P2 SHF.L.U64.HI R0, R54.reuse, 0x1, R3 ;  /* 0x000000013600a819 */ /* 0x040fe40000010203 */
[----:B------:R-:W-:Y:S02]  /*2cb0*/  @!P2 SHF.L.U32 R3, R54, 0x1, RZ ;  /* 0x000000013603a819 */ /* 0x000fe400000006ff */
[----:B------:R-:W0:Y:S01]  /*2cc0*/  @!P2 LDC.64 R54, c[0x0][0x398] ;  /* 0x0000e600ff36ab82 */ /* 0x000e220000000a00 */
[----:B------:R-:W-:Y:S01]  /*2cd0*/  HFMA2 R23, -RZ, RZ, 0, 0 ;  /* 0x00000000ff177431 */ /* 0x000fe200000001ff */
[----:B------:R-:W-:Y:S02]  /*2ce0*/  @!P2 IADD3 R104, P3, PT, R3, R104, RZ ;  /* 0x000000680368a210 */ /* 0x000fe40007f7e0ff */
[----:B------:R-:W-:Y:S02]  /*2cf0*/  IADD3 R31, PT, PT, R2, 0x1c0, RZ ;  /* 0x000001c0021f7810 */ /* 0x000fe40007ffe0ff */
[----:B------:R-:W-:-:S02]  /*2d00*/  @!P2 IADD3.X R105, PT, PT, R0, R105, RZ, P3, !PT ;  /* 0x000000690069a210 */ /* 0x000fc40001ffe4ff */
[----:B------:R-:W-:Y:S01]  /*2d10*/  P2R R18, PR, RZ, 0x4 ;  /* 0x00000004ff127803 */ /* 0x000fe20000000000 */
[----:B------:R1:W5:Y:S01]  /*2d20*/  @!P0 LDG.E R23, desc[UR10][R32.64] ;  /* 0x0000000a20178981 */ /* 0x000362000c1e1900 */
[----:B0-----:R-:W-:Y:S02]  /*2d30*/  @!P2 IADD3 R54, P3, PT, R3, R54, RZ ;  /* 0x000000360336a210 */ /* 0x001fe40007f7e0ff */
[----:B-1----:R-:W-:Y:S02]  /*2d40*/  SHF.R.S32.HI R33, RZ, 0x1f, R31 ;  /* 0x0000001fff217819 */ /* 0x002fe4000001141f */
[----:B------:R-:W-:Y:S02]  /*2d50*/  @!P2 IADD3.X R55, PT, PT, R0, R55, RZ, P3, !PT ;  /* 0x000000370037a210 */ /* 0x000fe40001ffe4ff */
[----:B------:R-:W-:Y:S02]  /*2d60*/  ISETP.GE.U32.AND P3, PT, R31, UR16, PT ;  /* 0x000000101f007c0c */ /* 0x000fe4000bf66070 */
[----:B------:R-:W-:-:S02]  /*2d70*/  LOP3.LUT P2, RZ, R22, 0x100, RZ, 0xc0, !PT ;  /* 0x0000010016ff7812 */ /* 0x000fc4000784c0ff */
[----:B------:R-:W-:Y:S02]  /*2d80*/  ISETP.GE.AND.EX P3, PT, R33, UR17, PT, P3 ;  /* 0x0000001121007c0c */ /* 0x000fe4000bf66330 */
[----:B------:R-:W-:Y:S02]  /*2d90*/  MOV R0, RZ ;  /* 0x000000ff00007202 */ /* 0x000fe40000000f00 */
[----:B------:R-:W-:Y:S02]  /*2da0*/  P2R R16, PR, RZ, 0x2 ;  /* 0x00000002ff107803 */ /* 0x000fe40000000000 */
[----:B------:R-:W-:Y:S01]  /*2db0*/  LOP3.LUT P1, RZ, R22, 0x400, RZ, 0xc0, !PT ;  /* 0x0000040016ff7812 */ /* 0x000fe2000782c0ff */
[----:B------:R-:W-:-:S04]  /*2dc0*/  HFMA2 R27, -RZ, RZ, 0, 0 ;  /* 0x00000000ff1b7431 */ /* 0x000fc800000001ff */
[----:B------:R0:W5:Y:S01]  /*2dd0*/  @!P2 LDG.E R0, desc[UR10][R44.64] ;  /* 0x0000000a2c00a981 */ /* 0x000162000c1e1900 */
[----:B------:R-:W-:Y:S01]  /*2de0*/  MOV R25, RZ ;  /* 0x000000ff00197202 */ /* 0x000fe20000000f00 */
[----:B------:R-:W-:Y:S02]  /*2df0*/  HFMA2 R3, -RZ, RZ, 0, 0 ;  /* 0x00000000ff037431 */ /* 0x000fe400000001ff */
[----:B------:R-:W-:Y:S01]  /*2e00*/  HFMA2 R73, -RZ, RZ, 0, 0 ;  /* 0x00000000ff497431 */ /* 0x000fe200000001ff */
[----:B------:R-:W-:Y:S01]  /*2e10*/  CS2R R74, SRZ ;  /* 0x00000000004a7805 */ /* 0x000fe2000001ff00 */
[----:B------:R-:W5:Y:S01]  /*2e20*/  @!P2 LDG.E R38, desc[UR10][R96.64] ;  /* 0x0000000a6026a981 */ /* 0x000f62000c1e1900 */
[----:B0-----:R-:W0:Y:S03]  /*2e30*/  @!P3 LDC.64 R44, c[0x0][0x3f8] ;  /* 0x0000fe00ff2cbb82 */ /* 0x001e260000000a00 */
[----:B------:R1:W5:Y:S04]  /*2e40*/  @!P1 LDG.E R27, desc[UR10][R28.64] ;  /* 0x0000000a1c1b9981 */ /* 0x000368000c1e1900 */
[----:B------:R2:W5:Y:S04]  /*2e50*/  @!P1 LDG.E R25, desc[UR10][R102.64] ;  /* 0x0000000a66199981 */ /* 0x000568000c1e1900 */
[----:B------:R3:W5:Y:S01]  /*2e60*/  @!P4 LDG.E R3, desc[UR10][R98.64] ;  /* 0x0000000a6203c981 */ /* 0x000762000c1e1900 */
[----:B-1----:R-:W-:Y:S01]  /*2e70*/  MOV R29, RZ ;  /* 0x000000ff001d7202 */ /* 0x002fe20000000f00 */
[----:B--2---:R-:W1:Y:S05]  /*2e80*/  @!P3 LDC.64 R102, c[0x0][0x3a0] ;  /* 0x0000e800ff66bb82 */ /* 0x004e6a0000000a00 */
[----:B------:R2:W5:Y:S01]  /*2e90*/  @!P4 LDG.E R29, desc[UR10][R100.64] ;  /* 0x0000000a641dc981 */ /* 0x000562000c1e1900 */
[----:B---3--:R-:W-:-:S02]  /*2ea0*/  @!P3 MOV R98, R36 ;  /* 0x000000240062b202 */ /* 0x008fc40000000f00 */
[----:B------:R-:W-:Y:S01]  /*2eb0*/  @!P3 MOV R99, R35 ;  /* 0x000000230063b202 */ /* 0x000fe20000000f00 */
[----:B--2---:R-:W2:Y:S01]  /*2ec0*/  @!P3 LDC.64 R100, c[0x0][0x398] ;  /* 0x0000e600ff64bb82 */ /* 0x004ea20000000a00 */
[-C--:B0-----:R-:W-:Y:S02]  /*2ed0*/  @!P3 IMAD R4, R33, R44.reuse, RZ ;  /* 0x0000002c2104b224 */ /* 0x081fe400078e02ff */
[----:B------:R-:W-:-:S04]  /*2ee0*/  @!P3 IMAD.WIDE.U32 R98, R31, R44, R98 ;  /* 0x0000002c1f62b225 */ /* 0x000fc800078e0062 */
[----:B------:R-:W-:-:S05]  /*2ef0*/  @!P3 IMAD R33, R31, R45, R4 ;  /* 0x0000002d1f21b224 */ /* 0x000fca00078e0204 */
        /* <DEDUP_REMOVED lines=12> */
[----:B------:R-:W-:-:S06]  /*2fc0*/  MOV R4, RZ ;  /* 0x000000ff00047202 */ /* 0x000fcc0000000f00 */
[----:B------:R1:W2:Y:S01]  /*2fd0*/  @!P5 LDG.E R4, desc[UR10][R92.64] ;  /* 0x0000000a5c04d981 */ /* 0x0002a2000c1e1900 */
[----:B------:R-:W3:Y:S01]  /*2fe0*/  @!P4 LDC.64 R98, c[0x0][0x3a0] ;  /* 0x0000e800ff62cb82 */ /* 0x000ee20000000a00 */
[----:B-1----:R-:W-:Y:S02]  /*2ff0*/  @!P4 MOV R92, R36 ;  /* 0x00000024005cc202 */ /* 0x002fe40000000f00 */
[----:B------:R-:W-:Y:S01]  /*3000*/  @!P4 MOV R93, R35 ;  /* 0x00000023005dc202 */ /* 0x000fe20000000f00 */
[-C--:B0-----:R-:W-:Y:S02]  /*3010*/  @!P4 IMAD R26, R45, R52.reuse, RZ ;  /* 0x000000342d1ac224 */ /* 0x081fe400078e02ff */
[----:B------:R-:W-:-:S04]  /*3020*/  @!P4 IMAD.WIDE.U32 R92, R31, R52, R92 ;  /* 0x000000341f5cc225 */ /* 0x000fc800078e005c */
[----:B------:R-:W-:Y:S02]  /*3030*/  @!P4 IMAD R45, R31, R53, R26 ;  /* 0x000000351f2dc224 */ /* 0x000fe400078e021a */
[----:B------:R-:W0:Y:S01]  /*3040*/  @!P4 LDC.64 R52, c[0x0][0x398] ;  /* 0x0000e600ff34cb82 */ /* 0x000e220000000a00 */
[----:B------:R-:W-:Y:S02]  /*3050*/  HFMA2 R33, -RZ, RZ, 0, 0 ;  /* 0x00000000ff217431 */ /* 0x000fe400000001ff */
[----:B------:R-:W-:Y:S02]  /*3060*/  @!P4 IADD3 R31, PT, PT, R93, R45, RZ ;  /* 0x0000002d5d1fc210 */ /* 0x000fe40007ffe0ff */
[C---:B------:R-:W-:Y:S02]  /*3070*/  @!P4 SHF.L.U32 R93, R92.reuse, 0x1, RZ ;  /* 0x000000015c5dc819 */ /* 0x040fe400000006ff */
[----:B------:R-:W-:Y:S01]  /*3080*/  @!P4 SHF.L.U64.HI R26, R92, 0x1, R31 ;  /* 0x000000015c1ac819 */ /* 0x000fe2000001021f */
[----:B------:R-:W2:Y:S01]  /*3090*/  @!P5 LDG.E R33, desc[UR10][R94.64] ;  /* 0x0000000a5e21d981 */ /* 0x000ea2000c1e1900 */
[----:B---3--:R-:W-:-:S02]  /*30a0*/  @!P4 IADD3 R98, P5, PT, R93, R98, RZ ;  /* 0x000000625d62c210 */ /* 0x008fc40007fbe0ff */
[----:B------:R-:W-:Y:S02]  /*30b0*/  IADD3 R31, PT, PT, R2, 0x1e0, RZ ;  /* 0x000001e0021f7810 */ /* 0x000fe40007ffe0ff */
[----:B------:R-:W-:Y:S02]  /*30c0*/  @!P4 IADD3.X R99, PT, PT, R26, R99, RZ, P5, !PT ;  /* 0x000000631a63c210 */ /* 0x000fe40002ffe4ff */
[----:B------:R-:W-:Y:S02]  /*30d0*/  SHF.R.S32.HI R45, RZ, 0x1f, R31 ;  /* 0x0000001fff2d7819 */ /* 0x000fe4000001141f */
[----:B0-----:R-:W-:-:S04]  /*30e0*/  @!P4 IADD3 R52, P5, PT, R93, R52, RZ ;  /* 0x000000345d34c210 */ /* 0x001fc80007fbe0ff */
[----:B------:R-:W-:Y:S02]  /*30f0*/  @!P4 IADD3.X R53, PT, PT, R26, R53, RZ, P5, !PT ;  /* 0x000000351a35c210 */ /* 0x000fe40002ffe4ff */
[----:B------:R-:W-:Y:S02]  /*3100*/  ISETP.GE.U32.AND P5, PT, R31, UR16, PT ;  /* 0x000000101f007c0c */ /* 0x000fe4000bfa6070 */
[----:B------:R-:W-:Y:S02]  /*3110*/  LOP3.LUT P1, RZ, R22, 0x10, RZ, 0xc0, !PT ;  /* 0x0000001016ff7812 */ /* 0x000fe4000782c0ff */
[----:B------:R-:W-:Y:S02]  /*3120*/  ISETP.GE.AND.EX P5, PT, R45, UR17, PT, P5 ;  /* 0x000000112d007c0c */ /* 0x000fe4000bfa6350 */
[----:B------:R-:W-:-:S09]  /*3130*/  P2R R24, PR, RZ, 0x8 ;  /* 0x00000008ff187803 */ /* 0x000fd20000000000 */
[----:B------:R0:W3:Y:S01]  /*3140*/  @!P1 LDG.E R73, desc[UR10][R60.64] ;  /* 0x0000000a3c499981 */ /* 0x0000e2000c1e1900 */
[----:B------:R-:W-:Y:S01]  /*3150*/  LOP3.LUT P3, RZ, R22, 0x20, RZ, 0xc0, !PT ;  /* 0x0000002016ff7812 */ /* 0x000fe2000786c0ff */
[----:B------:R-:W1:Y:S08]  /*3160*/  @!P5 LDC.64 R96, c[0x0][0x3a0] ;  /* 0x0000e800ff60db82 */ /* 0x000e700000000a00 */
[----:B0-----:R-:W0:Y:S04]  /*3170*/  @!P5 LDC.64 R60, c[0x0][0x3f8] ;  /* 0x0000fe00ff3cdb82 */ /* 0x001e280000000a00 */
[----:B------:R4:W3:Y:S01]  /*3180*/  @!P3 LDG.E R74, desc[UR10][R88.64] ;  /* 0x0000000a584ab981 */ /* 0x0008e2000c1e1900 */
[----:B------:R-:W-:-:S03]  /*3190*/  P2R R28, PR, RZ, 0x10 ;  /* 0x00000010ff1c7803 */ /* 0x000fc60000000000 */
[----:B------:R1:W3:Y:S01]  /*31a0*/  @!P3 LDG.E R75, desc[UR10][R90.64] ;  /* 0x0000000a5a4bb981 */ /* 0x0002e2000c1e1900 */
[----:B----4-:R-:W-:Y:S02]  /*31b0*/  @!P5 MOV R88, R36 ;  /* 0x000000240058d202 */ /* 0x010fe40000000f00 */
[----:B------:R-:W-:Y:S01]  /*31c0*/  @!P5 MOV R89, R35 ;  /* 0x000000230059d202 */ /* 0x000fe20000000f00 */
[-C--:B0-----:R-:W-:Y:S02]  /*31d0*/  @!P5 IMAD R26, R45, R60.reuse, RZ ;  /* 0x0000003c2d1ad224 */ /* 0x081fe400078e02ff */
[----:B------:R-:W-:-:S04]  /*31e0*/  @!P5 IMAD.WIDE.U32 R88, R31, R60, R88 ;  /* 0x0000003c1f58d225 */ /* 0x000fc800078e0058 */
[----:B------:R-:W-:-:S05]  /*31f0*/  @!P5 IMAD R45, R31, R61, R26 ;  /* 0x0000003d1f2dd224 */ /* 0x000fca00078e021a */
[----:B------:R-:W-:-:S04]  /*3200*/  @!P5 IADD3 R31, PT, PT, R89, R45, RZ ;  /* 0x0000002d591fd210 */ /* 0x000fc80007ffe0ff */
[C---:B------:R-:W-:Y:S02]  /*3210*/  @!P5 SHF.L.U64.HI R26, R88.reuse, 0x1, R31 ;  /* 0x00000001581ad819 */ /* 0x040fe4000001021f */
[----:B------:R-:W-:Y:S02]  /*3220*/  @!P5 SHF.L.U32 R31, R88, 0x1, RZ ;  /* 0x00000001581fd819 */ /* 0x000fe400000006ff */
[----:B------:R-:W0:Y:S02]  /*3230*/  @!P5 LDC.64 R88, c[0x0][0x398] ;  /* 0x0000e600ff58db82 */ /* 0x000e240000000a00 */
[----:B-1----:R-:W-:Y:S02]  /*3240*/  @!P5 IADD3 R96, P6, PT, R31, R96, RZ ;  /* 0x000000601f60d210 */ /* 0x002fe40007fde0ff */
[----:B------:R-:W-:Y:S02]  /*3250*/  IADD3 R61, PT, PT, R2, 0x1f0, RZ ;  /* 0x000001f0023d7810 */ /* 0x000fe40007ffe0ff */
[----:B------:R-:W-:-:S02]  /*3260*/  @!P5 IADD3.X R97, PT, PT, R26, R97, RZ, P6, !PT ;  /* 0x000000611a61d210 */ /* 0x000fc400037fe4ff */
[----:B------:R-:W-:Y:S02]  /*3270*/  SHF.R.S32.HI R91, RZ, 0x1f, R61 ;  /* 0x0000001fff5b7819 */ /* 0x000fe4000001143d */
[----:B------:R-:W-:Y:S01]  /*3280*/  LOP3.LUT P4, RZ, R22, 0x8, RZ, 0xc0, !PT ;  /* 0x0000000816ff7812 */ /* 0x000fe2000788c0ff */
[----:B------:R-:W-:-:S12]  /*3290*/  HFMA2 R65, -RZ, RZ, 0, 0 ;  /* 0x00000000ff417431 */ /* 0x000fd800000001ff */
[----:B------:R1:W4:Y:S01]  /*32a0*/  @!P4 LDG.E R65, desc[UR10][R50.64] ;  /* 0x0000000a3241c981 */ /* 0x000322000c1e1900 */
[----:B0-----:R-:W-:-:S04]  /*32b0*/  @!P5 IADD3 R88, P6, PT, R31, R88, RZ ;  /* 0x000000581f58d210 */ /* 0x001fc80007fde0ff */
[----:B------:R-:W-:Y:S02]  /*32c0*/  @!P5 IADD3.X R89, PT, PT, R26, R89, RZ, P6, !PT ;  /* 0x000000591a59d210 */ /* 0x000fe400037fe4ff */
[----:B------:R-:W-:-:S04]  /*32d0*/  ISETP.GE.U32.AND P6, PT, R61, UR16, PT ;  /* 0x000000103d007c0c */ /* 0x000fc8000bfc6070 */
[----:B------:R-:W-:-:S13]  /*32e0*/  ISETP.GE.AND.EX P6, PT, R91, UR17, PT, P6 ;  /* 0x000000115b007c0c */ /* 0x000fda000bfc6360 */
[----:B-1----:R-:W0:Y:S01]  /*32f0*/  @!P6 LDC.64 R50, c[0x0][0x3f8] ;  /* 0x0000fe00ff32eb82 */ /* 0x002e220000000a00 */
[----:B------:R-:W-:Y:S01]  /*3300*/  HFMA2 R45, -RZ, RZ, 0, 0 ;  /* 0x00000000ff2d7431 */ /* 0x000fe200000001ff */
[----:B------:R-:W-:Y:S02]  /*3310*/  P2R R44, PR, RZ, 0x4 ;  /* 0x00000004ff2c7803 */ /* 0x000fe40000000000 */
[C---:B------:R-:W-:Y:S02]  /*3320*/  LOP3.LUT P2, RZ, R22.reuse, 0x1000000, RZ, 0xc0, !PT ;  /* 0x0100000016ff7812 */ /* 0x040fe4000784c0ff */
[----:B------:R-:W-:Y:S02]  /*3330*/  MOV R60, RZ ;  /* 0x000000ff003c7202 */ /* 0x000fe40000000f00 */
[----:B------:R-:W-:Y:S02]  /*3340*/  P2R R31, PR, RZ, 0x20 ;  /* 0x00000020ff1f7803 */ /* 0x000fe40000000000 */
[----:B------:R-:W-:Y:S01]  /*3350*/  LOP3.LUT P5, RZ, R22, 0x800000, RZ, 0xc0, !PT ;  /* 0x0080000016ff7812 */ /* 0x000fe200078ac0ff */
[----:B------:R1:W4:Y:S01]  /*3360*/  @!P1 LDG.E R45, desc[UR10][R82.64] ;  /* 0x0000000a522d9981 */ /* 0x000322000c1e1900 */
[----:B------:R-:W-:-:S03]  /*3370*/  PRMT R95, RZ, 0x7610, R95 ;  /* 0x00007610ff5f7816 */ /* 0x000fc6000000005f */
[----:B------:R5:W4:Y:S01]  /*3380*/  @!P4 LDG.E R60, desc[UR10][R62.64] ;  /* 0x0000000a3e3cc981 */ /* 0x000b22000c1e1900 */
[----:B------:R-:W-:Y:S02]  /*3390*/  PRMT R94, R94, 0x5410, RZ ;  /* 0x000054105e5e7816 */ /* 0x000fe400000000ff */
[----:B------:R-:W-:Y:S01]  /*33a0*/  P2R R32, PR, RZ, 0x1 ;  /* 0x00000001ff207803 */ /* 0x000fe20000000000 */
[----:B-1----:R-:W1:Y:S01]  /*33b0*/  @!P6 LDC.64 R82, c[0x0][0x3a0] ;  /* 0x0000e800ff52eb82 */ /* 0x002e620000000a00 */
[----:B0-----:R-:W-:Y:S01]  /*33c0*/  @!P6 IMAD R2, R91, R50, RZ ;  /* 0x000000325b02e224 */ /* 0x001fe200078e02ff */
[----:B-----5:R-:W-:Y:S02]  /*33d0*/  @!P6 MOV R62, R36 ;  /* 0x00000024003ee202 */ /* 0x020fe40000000f00 */
[----:B------:R-:W-:Y:S01]  /*33e0*/  @!P6 MOV R63, R35 ;  /* 0x00000023003fe202 */ /* 0x000fe20000000f00 */
[C---:B------:R-:W-:Y:S01]  /*33f0*/  @!P6 IMAD R91, R61.reuse, R51, R2 ;  /* 0x000000333d5be224 */ /* 0x040fe200078e0202 */
[----:B------:R-:W-:Y:S01]  /*3400*/  LOP3.LUT P0, RZ, R22, 0x400000, RZ, 0xc0, !PT ;  /* 0x0040000016ff7812 */ /* 0x000fe2000780c0ff */
[----:B------:R0:W-:Y:S01]  /*3410*/  STL [R1+0x90], R84 ;  /* 0x0000905401007387 */ /* 0x0001e20000100800 */
[----:B------:R-:W-:Y:S01]  /*3420*/  @!P2 PRMT R110, R110, 0x5410, R87 ;  /* 0x000054106e6ea816 */ /* 0x000fe20000000057 */
[----:B------:R-:W-:Y:S01]  /*3430*/  @!P6 IMAD.WIDE.U32 R62, R61, R50, R62 ;  /* 0x000000323d3ee225 */ /* 0x000fe200078e003e */
[----:B------:R-:W-:Y:S01]  /*3440*/  @!P2 PRMT R95, R84, 0x7610, R95 ;  /* 0x00007610545fa816 */ /* 0x000fe2000000005f */
[----:B------:R-:W5:Y:S01]  /*3450*/  @!P6 LDC.64 R50, c[0x0][0x398] ;  /* 0x0000e600ff32eb82 */ /* 0x000f620000000a00 */
[----:B------:R-:W-:-:S02]  /*3460*/  @!P2 PRMT R94, R94, 0x7610, R84 ;  /* 0x000076105e5ea816 */ /* 0x000fc40000000054 */
[----:B------:R-:W-:Y:S02]  /*3470*/  @!P2 PRMT R110, R87, 0x7632, R110 ;  /* 0x00007632576ea816 */ /* 0x000fe4000000006e */
[----:B0-----:R-:W-:Y:S02]  /*3480*/  PRMT R84, R84, 0x5410, RZ ;  /* 0x0000541054547816 */ /* 0x001fe400000000ff */
[----:B------:R-:W-:Y:S02]  /*3490*/  PRMT R94, RZ, 0x7610, R94 ;  /* 0x00007610ff5e7816 */ /* 0x000fe4000000005e */
[----:B------:R-:W-:Y:S02]  /*34a0*/  PRMT R93, R93, 0x5410, RZ ;  /* 0x000054105d5d7816 */ /* 0x000fe400000000ff */
[----:B------:R-:W-:Y:S02]  /*34b0*/  LOP3.LUT P2, RZ, R22, 0x100000, RZ, 0xc0, !PT ;  /* 0x0010000016ff7812 */ /* 0x000fe4000784c0ff */
[----:B------:R-:W-:Y:S01]  /*34c0*/  @!P5 PRMT R84, R84, 0x7610, R86 ;  /* 0x000076105454d816 */ /* 0x000fe20000000056 */
[----:B------:R0:W-:Y:S01]  /*34d0*/  STL [R1+0x94], R80 ;  /* 0x0000945001007387 */ /* 0x0001e20000100800 */
[----:B------:R-:W-:-:S02]  /*34e0*/  @!P5 PRMT R94, R80, 0x7610, R94 ;  /* 0x00007610505ed816 */ /* 0x000fc4000000005e */
[----:B------:R-:W-:Y:S02]  /*34f0*/  @!P5 PRMT R93, R93, 0x7610, R80 ;  /* 0x000076105d5dd816 */ /* 0x000fe40000000050 */
[----:B------:R-:W-:Y:S02]  /*3500*/  @!P6 IADD3 R61, PT, PT, R63, R91, RZ ;  /* 0x0000005b3f3de210 */ /* 0x000fe40007ffe0ff */
[----:B------:R-:W-:Y:S02]  /*3510*/  PRMT R84, RZ, 0x7610, R84 ;  /* 0x00007610ff547816 */ /* 0x000fe40000000054 */
[----:B0-----:R-:W-:Y:S01]  /*3520*/  PRMT R80, R80, 0x5410, RZ ;  /* 0x0000541050507816 */ /* 0x001fe200000000ff */
[----:B------:R0:W-:Y:S01]  /*3530*/  STL [R1+0x18], R70 ;  /* 0x0000184601007387 */ /* 0x0001e20000100800 */
[C---:B------:R-:W-:Y:S02]  /*3540*/  @!P6 SHF.L.U64.HI R2, R62.reuse, 0x1, R61 ;  /* 0x000000013e02e819 */ /* 0x040fe4000001023d */
[----:B------:R-:W-:-:S02]  /*3550*/  @!P6 SHF.L.U32 R63, R62, 0x1, RZ ;  /* 0x000000013e3fe819 */ /* 0x000fc400000006ff */
[----:B------:R-:W-:Y:S02]  /*3560*/  PRMT R95, R95, 0x5410, RZ ;  /* 0x000054105f5f7816 */ /* 0x000fe400000000ff */
[----:B------:R-:W-:Y:S02]  /*3570*/  @!P0 PRMT R84, R70, 0x7610, R84 ;  /* 0x0000761046548816 */ /* 0x000fe40000000054 */
[----:B------:R-:W-:Y:S02]  /*3580*/  @!P0 PRMT R80, R80, 0x7610, R70 ;  /* 0x0000761050508816 */ /* 0x000fe40000000046 */
[----:B0-----:R-:W-:Y:S02]  /*3590*/  PRMT R70, R70, 0x5410, RZ ;  /* 0x0000541046467816 */ /* 0x001fe400000000ff */
[----:B------:R-:W-:Y:S02]  /*35a0*/  PRMT R62, RZ, 0x7610, R62 ;  /* 0x00007610ff3e7816 */ /* 0x000fe4000000003e */
[----:B------:R-:W-:-:S02]  /*35b0*/  @!P5 PRMT R95, R95, 0x5410, R86 ;  /* 0x000054105f5fd816 */ /* 0x000fc40000000056 */
[----:B------:R-:W-:Y:S02]  /*35c0*/  LOP3.LUT P5, RZ, R22, 0x80000, RZ, 0xc0, !PT ;  /* 0x0008000016ff7812 */ /* 0x000fe400078ac0ff */
[----:B------:R-:W-:Y:S02]  /*35d0*/  @!P0 PRMT R70, R70, 0x5410, R64 ;  /* 0x0000541046468816 */ /* 0x000fe40000000040 */
[----:B------:R-:W-:Y:S02]  /*35e0*/  @!P2 PRMT R62, R78, 0x7632, R62 ;  /* 0x000076324e3ea816 */ /* 0x000fe4000000003e */
[----:B-1----:R-:W-:Y:S02]  /*35f0*/  @!P6 IADD3 R82, P1, PT, R63, R82, RZ ;  /* 0x000000523f52e210 */ /* 0x002fe40007f3e0ff */
[----:B------:R-:W-:Y:S02]  /*3600*/  PRMT R62, R62, 0x5410, RZ ;  /* 0x000054103e3e7816 */ /* 0x000fe400000000ff */
[----:B------:R-:W-:-:S02]  /*3610*/  PRMT R70, RZ, 0x7610, R70 ;  /* 0x00007610ff467816 */ /* 0x000fc40000000046 */
[----:B------:R-:W-:Y:S01]  /*3620*/  @!P6 IADD3.X R83, PT, PT, R2, R83, RZ, P1, !PT ;  /* 0x000000530253e210 */ /* 0x000fe20000ffe4ff */
[----:B------:R0:W-:Y:S01]  /*3630*/  STL [R1+0xa0], R67 ;  /* 0x0000a04301007387 */ /* 0x0001e20000100800 */
[C---:B-----5:R-:W-:Y:S02]  /*3640*/  @!P6 IADD3 R50, P1, PT, R63.reuse, R50, RZ ;  /* 0x000000323f32e210 */ /* 0x060fe40007f3e0ff */
[----:B------:R-:W-:Y:S02]  /*3650*/  PRMT R63, R63, 0x5410, RZ ;  /* 0x000054103f3f7816 */ /* 0x000fe400000000ff */
[----:B------:R-:W-:Y:S02]  /*3660*/  @!P2 PRMT R62, R62, 0x5410, R67 ;  /* 0x000054103e3ea816 */ /* 0x000fe40000000043 */
[C---:B------:R-:W-:Y:S02]  /*3670*/  @!P2 PRMT R70, R67.reuse, 0x7632, R70 ;  /* 0x000076324346a816 */ /* 0x040fe40000000046 */
[----:B0-----:R-:W-:-:S02]  /*3680*/  PRMT R67, R67, 0x5410, RZ ;  /* 0x0000541043437816 */ /* 0x001fc400000000ff */
[----:B------:R-:W-:Y:S02]  /*3690*/  @!P0 PRMT R63, R63, 0x7610, R64 ;  /* 0x000076103f3f8816 */ /* 0x000fe40000000040 */
[----:B------:R-:W-:Y:S02]  /*36a0*/  PRMT R80, RZ, 0x7610, R80 ;  /* 0x00007610ff507816 */ /* 0x000fe40000000050 */
[----:B------:R-:W-:Y:S02]  /*36b0*/  LOP3.LUT P0, RZ, R22, 0x40000, RZ, 0xc0, !PT ;  /* 0x0004000016ff7812 */ /* 0x000fe4000780c0ff */
[----:B------:R-:W-:Y:S01]  /*36c0*/  @!P5 PRMT R67, R67, 0x5410, R71 ;  /* 0x000054104343d816 */ /* 0x000fe20000000047 */
[----:B------:R0:W-:Y:S01]  /*36d0*/  STL [R1+0x24], R71 ;  /* 0x0000244701007387 */ /* 0x0001e20000100800 */
[C---:B------:R-:W-:Y:S02]  /*36e0*/  @!P5 PRMT R80, R71.reuse, 0x7632, R80 ;  /* 0x000076324750d816 */ /* 0x040fe40000000050 */
[----:B------:R-:W-:Y:S01]  /*36f0*/  PRMT R67, RZ, 0x7610, R67 ;  /* 0x00007610ff437816 */ /* 0x000fe20000000043 */
[----:B------:R1:W-:Y:S01]  /*3700*/  STL [R1+0xa4], R72 ;  /* 0x0000a44801007387 */ /* 0x0003e20000100800 */
[----:B0-----:R-:W-:-:S02]  /*3710*/  PRMT R71, R71, 0x5410, RZ ;  /* 0x0000541047477816 */ /* 0x001fc400000000ff */
[C---:B------:R-:W-:Y:S02]  /*3720*/  @!P5 PRMT R67, R72.reuse, 0x7610, R67 ;  /* 0x000076104843d816 */ /* 0x040fe40000000043 */
[----:B------:R-:W-:Y:S02]  /*3730*/  @!P5 PRMT R71, R71, 0x7610, R72 ;  /* 0x000076104747d816 */ /* 0x000fe40000000048 */
[----:B-1----:R-:W-:Y:S02]  /*3740*/  PRMT R72, R72, 0x5410, RZ ;  /* 0x0000541048487816 */ /* 0x002fe400000000ff */
[----:B------:R-:W-:Y:S02]  /*3750*/  PRMT R71, RZ, 0x7610, R71 ;  /* 0x00007610ff477816 */ /* 0x000fe40000000047 */
[----:B------:R-:W-:Y:S02]  /*3760*/  @!P0 PRMT R72, R72, 0x7610, R77 ;  /* 0x0000761048488816 */ /* 0x000fe4000000004d */
[----:B------:R-:W-:Y:S01]  /*3770*/  PRMT R63, RZ, 0x7610, R63 ;  /* 0x00007610ff3f7816 */ /* 0x000fe2000000003f */
[----:B------:R0:W-:Y:S01]  /*3780*/  STL [R1+0x28], R77 ;  /* 0x0000284d01007387 */ /* 0x0001e20000100800 */
[----:B------:R-:W-:-:S02]  /*3790*/  @!P0 PRMT R71, R77, 0x7610, R71 ;  /* 0x000076104d478816 */ /* 0x000fc40000000047 */
[----:B------:R-:W-:Y:S02]  /*37a0*/  @!P6 IADD3.X R51, PT, PT, R2, R51, RZ, P1, !PT ;  /* 0x000000330233e210 */ /* 0x000fe40000ffe4ff */
[----:B------:R-:W-:Y:S02]  /*37b0*/  PRMT R72, RZ, 0x7610, R72 ;  /* 0x00007610ff487816 */ /* 0x000fe40000000048 */
[----:B------:R-:W-:Y:S02]  /*37c0*/  LOP3.LUT P1, RZ, R22, 0x200000, RZ, 0xc0, !PT ;  /* 0x0020000016ff7812 */ /* 0x000fe4000782c0ff */
[----:B------:R-:W-:Y:S02]  /*37d0*/  @!P2 PRMT R63, R78, 0x7610, R63 ;  /* 0x000076104e3fa816 */ /* 0x000fe4000000003f */
[----:B0-----:R-:W-:Y:S02]  /*37e0*/  PRMT R77, R77, 0x5410, RZ ;  /* 0x000054104d4d7816 */ /* 0x001fe400000000ff */
[----:B------:R-:W-:Y:S01]  /*37f0*/  LOP3.LUT P2, RZ, R22, 0x4, RZ, 0xc0, !PT ;  /* 0x0000000416ff7812 */ /* 0x000fe2000784c0ff */
[----:B------:R0:W-:Y:S01]  /*3800*/  STL [R1+0xa8], R66 ;  /* 0x0000a84201007387 */ /* 0x0001e20000100800 */
[----:B------:R-:W-:-:S02]  /*3810*/  @!P0 PRMT R77, R77, 0x5410, R66 ;  /* 0x000054104d4d8816 */ /* 0x000fc40000000042 */
[----:B------:R-:W-:Y:S01]  /*3820*/  @!P0 PRMT R72, R66, 0x7632, R72 ;  /* 0x0000763242488816 */ /* 0x000fe20000000048 */
[----:B------:R1:W-:Y:S01]  /*3830*/  STL [R1+0x98], R64 ;  /* 0x0000984001007387 */ /* 0x0003e20000100800 */
[----:B------:R-:W-:Y:S01]  /*3840*/  PRMT R61, RZ, 0x5410, RZ ;  /* 0x00005410ff3d7816 */ /* 0x000fe200000000ff */
[----:B0-----:R-:W-:Y:S01]  /*3850*/  HFMA2 R66, -RZ, RZ, 0, 0 ;  /* 0x00000000ff427431 */ /* 0x001fe200000001ff */
[----:B-1----:R-:W-:Y:S02]  /*3860*/  PRMT R64, RZ, 0x5410, RZ ;  /* 0x00005410ff407816 */ /* 0x002fe400000000ff */
[----:B------:R-:W-:Y:S02]  /*3870*/  @!P1 PRMT R61, R61, 0x5410, R79 ;  /* 0x000054103d3d9816 */ /* 0x000fe4000000004f */
[----:B------:R-:W-:Y:S01]  /*3880*/  @!P1 PRMT R64, R64, 0x5410, R85 ;  /* 0x0000541040409816 */ /* 0x000fe20000000055 */
[----:B------:R0:W5:Y:S01]  /*3890*/  @!P2 LDG.E R66, desc[UR10][R68.64] ;  /* 0x0000000a4442a981 */ /* 0x000162000c1e1900 */
[----:B------:R-:W-:-:S02]  /*38a0*/  @!P1 PRMT R61, R79, 0x7632, R61 ;  /* 0x000076324f3d9816 */ /* 0x000fc4000000003d */
[----:B------:R-:W-:Y:S02]  /*38b0*/  @!P1 PRMT R64, R85, 0x7632, R64 ;  /* 0x0000763255409816 */ /* 0x000fe40000000040 */
[C---:B------:R-:W-:Y:S02]  /*38c0*/  LOP3.LUT P1, RZ, R22.reuse, 0x20000, RZ, 0xc0, !PT ;  /* 0x0002000016ff7812 */ /* 0x040fe4000782c0ff */
[----:B0-----:R-:W-:Y:S02]  /*38d0*/  CS2R R68, SRZ ;  /* 0x0000000000447805 */ /* 0x001fe4000001ff00 */
[----:B------:R-:W-:-:S04]  /*38e0*/  LOP3.LUT P5, RZ, R22, 0x2, RZ, 0xc0, !PT ;  /* 0x0000000216ff7812 */ /* 0x000fc800078ac0ff */
[----:B------:R-:W5:Y:S01]  /*38f0*/  @!P2 LDG.E R68, desc[UR10][R56.64] ;  /* 0x0000000a3844a981 */ /* 0x000f62000c1e1900 */
[----:B------:R-:W-:-:S03]  /*3900*/  LOP3.LUT P0, RZ, R22, 0x8000, RZ, 0xc0, !PT ;  /* 0x0000800016ff7812 */ /* 0x000fc6000780c0ff */
[----:B------:R0:W-:Y:S01]  /*3910*/  STL [R1+0x20], R78 ;  /* 0x0000204e01007387 */ /* 0x0001e20000100800 */
[----:B------:R-:W-:-:S04]  /*3920*/  P2R R2, PR, RZ, 0x40 ;  /* 0x00000040ff027803 */ /* 0x000fc80000000000 */
[----:B------:R1:W5:Y:S01]  /*3930*/  @!P5 LDG.E R69, desc[UR10][R42.64] ;  /* 0x0000000a2a45d981 */ /* 0x000362000c1e1900 */
[----:B0-----:R-:W-:-:S03]  /*3940*/  PRMT R78, R78, 0x5410, RZ ;  /* 0x000054104e4e7816 */ /* 0x001fc600000000ff */
[----:B------:R0:W-:Y:S01]  /*3950*/  STL [R1+0x9c], R79 ;  /* 0x00009c4f01007387 */ /* 0x0001e20000100800 */
[----:B------:R-:W-:Y:S02]  /*3960*/  @!P1 PRMT R78, R78, 0x7610, R48 ;  /* 0x000076104e4e9816 */ /* 0x000fe40000000030 */
[----:B-1----:R-:W-:Y:S01]  /*3970*/  CS2R R42, SRZ ;  /* 0x00000000002a7805 */ /* 0x002fe2000001ff00 */
[----:B------:R1:W-:Y:S01]  /*3980*/  STL [R1+0x1c], R85 ;  /* 0x00001c5501007387 */ /* 0x0003e20000100800 */
[----:B------:R-:W-:Y:S02]  /*3990*/  PRMT R77, RZ, 0x7610, R77 ;  /* 0x00007610ff4d7816 */ /* 0x000fe4000000004d */
[----:B------:R-:W-:Y:S02]  /*39a0*/  PRMT R78, RZ, 0x7610, R78 ;  /* 0x00007610ff4e7816 */ /* 0x000fe4000000004e */
[----:B0-----:R-:W-:Y:S01]  /*39b0*/  PRMT R79, R79, 0x5410, RZ ;  /* 0x000054104f4f7816 */ /* 0x001fe200000000ff */
[----:B------:R0:W-:Y:S01]  /*39c0*/  STL [R1+0x14], R86 ;  /* 0x0000145601007387 */ /* 0x0001e20000100800 */
[----:B------:R-:W-:-:S02]  /*39d0*/  LOP3.LUT P6, RZ, R22, 0x1, RZ, 0xc0, !PT ;  /* 0x0000000116ff7812 */ /* 0x000fc400078cc0ff */
[----:B-1----:R-:W-:Y:S01]  /*39e0*/  PRMT R85, RZ, 0x5410, RZ ;  /* 0x00005410ff557816 */ /* 0x002fe200000000ff */
[----:B------:R-:W5:Y:S01]  /*39f0*/  @!P5 LDG.E R42, desc[UR10][R6.64] ;  /* 0x0000000a062ad981 */ /* 0x000f62000c1e1900 */
[----:B------:R-:W-:Y:S02]  /*3a00*/  @!P1 PRMT R77, R48, 0x7610, R77 ;  /* 0x00007610304d9816 */ /* 0x000fe4000000004d */
[----:B------:R-:W-:Y:S02]  /*3a10*/  @!P1 PRMT R79, R79, 0x5410, R39 ;  /* 0x000054104f4f9816 */ /* 0x000fe40000000027 */
[----:B------:R-:W-:Y:S02]  /*3a20*/  @!P1 PRMT R78, R39, 0x7632, R78 ;  /* 0x00007632274e9816 */ /* 0x000fe4000000004e */
[----:B------:R-:W-:Y:S02]  /*3a30*/  LOP3.LUT P1, RZ, R22, 0x4000, RZ, 0xc0, !PT ;  /* 0x0000400016ff7812 */ /* 0x000fe4000782c0ff */
[----:B------:R-:W-:-:S02]  /*3a40*/  PRMT R91, R91, 0x5410, RZ ;  /* 0x000054105b5b7816 */ /* 0x000fc400000000ff */
[----:B0-----:R-:W-:Y:S02]  /*3a50*/  PRMT R86, R86, 0x5410, RZ ;  /* 0x0000541056567816 */ /* 0x001fe400000000ff */
[--C-:B------:R-:W-:Y:S02]  /*3a60*/  @!P0 PRMT R85, R85, 0x7610, R5.reuse ;  /* 0x0000761055558816 */ /* 0x100fe40000000005 */
[----:B------:R-:W-:Y:S02]  /*3a70*/  CS2R R56, SRZ ;  /* 0x0000000000387805 */ /* 0x000fe4000001ff00 */
[----:B------:R-:W-:Y:S02]  /*3a80*/  @!P0 PRMT R91, R91, 0x5410, R5 ;  /* 0x000054105b5b8816 */ /* 0x000fe40000000005 */
[----:B------:R-:W-:Y:S02]  /*3a90*/  @!P0 PRMT R86, R86, 0x5410, R14 ;  /* 0x0000541056568816 */ /* 0x000fe4000000000e */
[----:B------:R-:W-:Y:S01]  /*3aa0*/  @!P0 PRMT R85, R14, 0x7632, R85 ;  /* 0x000076320e558816 */ /* 0x000fe20000000055 */
[----:B------:R0:W-:Y:S01]  /*3ab0*/  STL [R1+0x10], R87 ;  /* 0x0000105701007387 */ /* 0x0001e20000100800 */
[----:B------:R-:W-:-:S02]  /*3ac0*/  ISETP.NE.AND P0, PT, R32, RZ, PT ;  /* 0x000000ff2000720c */ /* 0x000fc40003f05270 */
[----:B------:R-:W-:Y:S01]  /*3ad0*/  PRMT R86, RZ, 0x7610, R86 ;  /* 0x00007610ff567816 */ /* 0x000fe20000000056 */
[----:B------:R1:W5:Y:S04]  /*3ae0*/  @!P6 LDG.E R56, desc[UR10][R8.64] ;  /* 0x0000000a0838e981 */ /* 0x000368000c1e1900 */
[----:B------:R2:W5:Y:S01]  /*3af0*/  @!P6 LDG.E R57, desc[UR10][R58.64] ;  /* 0x0000000a3a39e981 */ /* 0x000562000c1e1900 */
[----:B0-----:R-:W-:Y:S02]  /*3b00*/  PRMT R87, RZ, 0x5410, RZ ;  /* 0x00005410ff577816 */ /* 0x001fe400000000ff */
[C---:B------:R-:W-:Y:S01]  /*3b10*/  @!P1 PRMT R86, R10.reuse, 0x7610, R86 ;  /* 0x000076100a569816 */ /* 0x040fe20000000056 */
[----:B------:R0:W-:Y:S01]  /*3b20*/  STL [R1+0x38], R10 ;  /* 0x0000380a01007387 */ /* 0x0001e20000100800 */
[----:B------:R-:W-:-:S02]  /*3b30*/  @!P1 PRMT R87, R10, 0x7632, R87 ;  /* 0x000076320a579816 */ /* 0x000fc40000000057 */
[----:B-1----:R-:W-:Y:S02]  /*3b40*/  PRMT R9, RZ, 0x5410, RZ ;  /* 0x00005410ff097816 */ /* 0x002fe400000000ff */
[----:B0-----:R-:W-:Y:S02]  /*3b50*/  PRMT R10, RZ, 0x5410, RZ ;  /* 0x00005410ff0a7816 */ /* 0x001fe400000000ff */
[----:B------:R-:W-:Y:S02]  /*3b60*/  @!P0 PRMT R9, R21, 0x7610, R9 ;  /* 0x0000761015098816 */ /* 0x000fe40000000009 */
[----:B------:R-:W-:Y:S02]  /*3b70*/  @!P0 PRMT R10, R23, 0x7610, R10 ;  /* 0x00007610170a8816 */ /* 0x000fe4000000000a */
[----:B------:R-:W-:Y:S02]  /*3b80*/  @!P0 PRMT R9, R9, 0x7610, R21 ;  /* 0x0000761009098816 */ /* 0x000fe40000000015 */
[----:B------:R-:W-:-:S02]  /*3b90*/  @!P0 PRMT R10, R10, 0x7610, R23 ;  /* 0x000076100a0a8816 */ /* 0x000fc40000000017 */
[----:B------:R-:W-:Y:S02]  /*3ba0*/  ISETP.NE.AND P0, PT, R12, RZ, PT ;  /* 0x000000ff0c00720c */ /* 0x000fe40003f05270 */
[----:B--2---:R-:W-:-:S11]  /*3bb0*/  CS2R R58, SRZ ;  /* 0x00000000003a7805 */ /* 0x004fd6000001ff00 */
[----:B------:R-:W2:Y:S04]  /*3bc0*/  @!P0 LDG.E R58, desc[UR10][R108.64] ;  /* 0x0000000a6c3a8981 */ /* 0x000ea8000c1e1900 */
[----:B------:R0:W2:Y:S01]  /*3bd0*/  @!P0 LDG.E R59, desc[UR10][R40.64] ;  /* 0x0000000a283b8981 */ /* 0x0000a2000c1e1900 */
[----:B------:R-:W-:Y:S02]  /*3be0*/  P2R R26, PR, RZ, 0x10 ;  /* 0x00000010ff1a7803 */ /* 0x000fe40000000000 */
[----:B------:R-:W-:Y:S02]  /*3bf0*/  LOP3.LUT P4, RZ, R22, 0x10000, RZ, 0xc0, !PT ;  /* 0x0001000016ff7812 */ /* 0x000fe4000788c0ff */
[----:B------:R-:W-:Y:S02]  /*3c00*/  PRMT R92, RZ, 0x5410, RZ ;  /* 0x00005410ff5c7816 */ /* 0x000fe400000000ff */
[----:B------:R-:W-:-:S02]  /*3c10*/  PRMT R79, RZ, 0x7610, R79 ;  /* 0x00007610ff4f7816 */ /* 0x000fc4000000004f */
[----:B------:R-:W-:Y:S01]  /*3c20*/  PRMT R93, RZ, 0x7610, R93 ;  /* 0x00007610ff5d7816 */ /* 0x000fe2000000005d */
[----:B------:R1:W-:Y:S06]  /*3c30*/  STL [R1+0x30], R30 ;  /* 0x0000301e01007387 */ /* 0x0003ec0000100800 */
[----:B------:R-:W-:Y:S02]  /*3c40*/  @!P4 PRMT R92, R92, 0x7610, R30 ;  /* 0x000076105c5cc816 */ /* 0x000fe4000000001e */
[----:B------:R-:W-:Y:S02]  /*3c50*/  @!P4 PRMT R79, R30, 0x7610, R79 ;  /* 0x000076101e4fc816 */ /* 0x000fe4000000004f */
[----:B------:R-:W-:-:S02]  /*3c60*/  @!P4 PRMT R93, R20, 0x7610, R93 ;  /* 0x00007610145dc816 */ /* 0x000fc4000000005d */
[----:B------:R-:W-:Y:S02]  /*3c70*/  @!P4 PRMT R92, R20, 0x7632, R92 ;  /* 0x00007632145cc816 */ /* 0x000fe4000000005c */
[----:B-1----:R-:W-:Y:S02]  /*3c80*/  P2R R30, PR, RZ, 0x20 ;  /* 0x00000020ff1e7803 */ /* 0x002fe40000000000 */
[C---:B------:R-:W-:Y:S02]  /*3c90*/  LOP3.LUT P4, RZ, R22.reuse, 0x2000, RZ, 0xc0, !PT ;  /* 0x0000200016ff7812 */ /* 0x040fe4000788c0ff */
[----:B------:R-:W-:Y:S01]  /*3ca0*/  LOP3.LUT P5, RZ, R22, 0x1000, RZ, 0xc0, !PT ;  /* 0x0000100016ff7812 */ /* 0x000fe200078ac0ff */
[----:B------:R1:W-:Y:S01]  /*3cb0*/  STL [R1+0x34], R5 ;  /* 0x0000340501007387 */ /* 0x0003e20000100800 */
[----:B------:R-:W-:Y:S02]  /*3cc0*/  PRMT R6, RZ, 0x5410, RZ ;  /* 0x00005410ff067816 */ /* 0x000fe400000000ff */
[----:B------:R-:W-:-:S02]  /*3cd0*/  PRMT R7, RZ, 0x5410, RZ ;  /* 0x00005410ff077816 */ /* 0x000fc400000000ff */
[----:B------:R-:W-:Y:S02]  /*3ce0*/  PRMT R8, RZ, 0x5410, RZ ;  /* 0x00005410ff087816 */ /* 0x000fe400000000ff */
[----:B-1----:R-:W-:-:S03]  /*3cf0*/  PRMT R5, RZ, 0x5410, RZ ;  /* 0x00005410ff057816 */ /* 0x002fc600000000ff */
        /* <DEDUP_REMOVED lines=9> */
[----:B------:R-:W-:Y:S01]  /*3d90*/  LOP3.LUT P5, RZ, R22, 0x200, RZ, 0xc0, !PT ;  /* 0x0000020016ff7812 */ /* 0x000fe200078ac0ff */
[----:B------:R1:W-:Y:S01]  /*3da0*/  STL [R1+0xac], R39 ;  /* 0x0000ac2701007387 */ /* 0x0003e20000100800 */
[----:B------:R-:W-:Y:S02]  /*3db0*/  ISETP.NE.AND P2, PT, R44, RZ, PT ;  /* 0x000000ff2c00720c */ /* 0x000fe40003f45270 */
[----:B------:R-:W-:Y:S01]  /*3dc0*/  @!P1 PRMT R87, R87, 0x5410, R11 ;  /* 0x0000541057579816 */ /* 0x000fe2000000000b */
[----:B------:R3:W-:Y:S01]  /*3dd0*/  STL [R1+0xb4], R14 ;  /* 0x0000b40e01007387 */ /* 0x0007e20000100800 */
[----:B------:R-:W-:-:S02]  /*3de0*/  PRMT R12, RZ, 0x5410, RZ ;  /* 0x00005410ff0c7816 */ /* 0x000fc400000000ff */
[----:B-1----:R-:W-:Y:S01]  /*3df0*/  PRMT R39, RZ, 0x7610, R39 ;  /* 0x00007610ff277816 */ /* 0x002fe20000000027 */
[----:B------:R1:W-:Y:S03]  /*3e00*/  STL [R1+0xb8], R11 ;  /* 0x0000b80b01007387 */ /* 0x0003e60000100800 */
[----:B------:R-:W-:Y:S01]  /*3e10*/  @!P1 PRMT R39, R11, 0x7632, R39 ;  /* 0x000076320b279816 */ /* 0x000fe20000000027 */
[----:B------:R0:W-:Y:S01]  /*3e20*/  STL [R1+0x3c], R13 ;  /* 0x00003c0d01007387 */ /* 0x0001e20000100800 */
[----:B---3--:R-:W-:Y:S02]  /*3e30*/  PRMT R14, RZ, 0x5410, RZ ;  /* 0x00005410ff0e7816 */ /* 0x008fe400000000ff */
[----:B-1----:R-:W-:Y:S02]  /*3e40*/  PRMT R11, RZ, 0x5410, RZ ;  /* 0x00005410ff0b7816 */ /* 0x002fe400000000ff */
[----:B0-----:R-:W-:-:S02]  /*3e50*/  PRMT R13, RZ, 0x5410, RZ ;  /* 0x00005410ff0d7816 */ /* 0x001fc400000000ff */
[----:B------:R-:W-:Y:S02]  /*3e60*/  @!P4 PRMT R11, R25, 0x7610, R11 ;  /* 0x00007610190bc816 */ /* 0x000fe4000000000b */
[----:B------:R-:W-:Y:S02]  /*3e70*/  @!P4 PRMT R12, R27, 0x7610, R12 ;  /* 0x000076101b0cc816 */ /* 0x000fe4000000000c */
[----:B------:R-:W-:Y:S02]  /*3e80*/  @!P5 PRMT R13, R29, 0x7610, R13 ;  /* 0x000076101d0dd816 */ /* 0x000fe4000000000d */
[----:B------:R-:W-:Y:S01]  /*3e90*/  @!P5 PRMT R14, R3, 0x7610, R14 ;  /* 0x00007610030ed816 */ /* 0x000fe2000000000e */
[----:B------:R0:W-:Y:S01]  /*3ea0*/  STL [R1+0xbc], R15 ;  /* 0x0000bc0f01007387 */ /* 0x0001e20000100800 */
[----:B------:R-:W-:Y:S02]  /*3eb0*/  ISETP.NE.AND P1, PT, R16, RZ, PT ;  /* 0x000000ff1000720c */ /* 0x000fe40003f25270 */
[----:B------:R-:W-:-:S02]  /*3ec0*/  @!P4 PRMT R11, R11, 0x7610, R25 ;  /* 0x000076100b0bc816 */ /* 0x000fc40000000019 */
[----:B------:R-:W-:Y:S02]  /*3ed0*/  @!P4 PRMT R12, R12, 0x7610, R27 ;  /* 0x000076100c0cc816 */ /* 0x000fe4000000001b */
[----:B------:R-:W-:Y:S02]  /*3ee0*/  @!P5 PRMT R13, R13, 0x7610, R29 ;  /* 0x000076100d0dd816 */ /* 0x000fe4000000001d */
[----:B------:R-:W-:Y:S02]  /*3ef0*/  @!P5 PRMT R14, R14, 0x7610, R3 ;  /* 0x000076100e0ed816 */ /* 0x000fe40000000003 */
[----:B0-----:R-:W-:Y:S02]  /*3f00*/  PRMT R15, RZ, 0x5410, RZ ;  /* 0x00005410ff0f7816 */ /* 0x001fe400000000ff */
[----:B------:R-:W-:Y:S02]  /*3f10*/  PRMT R16, RZ, 0x5410, RZ ;  /* 0x00005410ff107816 */ /* 0x000fe400000000ff */
[----:B------:R-:W-:-:S02]  /*3f20*/  LOP3.LUT P4, RZ, R22, 0x80, RZ, 0xc0, !PT ;  /* 0x0000008016ff7812 */ /* 0x000fc4000788c0ff */
[----:B------:R-:W-:Y:S02]  /*3f30*/  LOP3.LUT P5, RZ, R22, 0x40, RZ, 0xc0, !PT ;  /* 0x0000004016ff7812 */ /* 0x000fe400078ac0ff */
[----:B------:R-:W-:Y:S02]  /*3f40*/  @!P2 PRMT R15, R0, 0x7610, R15 ;  /* 0x00007610000fa816 */ /* 0x000fe4000000000f */
[----:B------:R-:W-:Y:S01]  /*3f50*/  @!P2 PRMT R16, R38, 0x7610, R16 ;  /* 0x000076102610a816 */ /* 0x000fe20000000010 */
[----:B------:R0:W-:Y:S01]  /*3f60*/  STL [R1+0xb0], R20 ;  /* 0x0000b01401007387 */ /* 0x0001e20000100800 */
[----:B------:R-:W-:Y:S02]  /*3f70*/  @!P2 PRMT R15, R15, 0x7610, R0 ;  /* 0x000076100f0fa816 */ /* 0x000fe40000000000 */
[----:B------:R-:W-:Y:S01]  /*3f80*/  @!P2 PRMT R16, R16, 0x7610, R38 ;  /* 0x000076101010a816 */ /* 0x000fe20000000026 */
[----:B------:R1:W-:Y:S01]  /*3f90*/  STL [R1+0x40], R17 ;  /* 0x0000401101007387 */ /* 0x0003e20000100800 */
[----:B------:R-:W-:-:S02]  /*3fa0*/  ISETP.NE.AND P2, PT, R18, RZ, PT ;  /* 0x000000ff1200720c */ /* 0x000fc40003f45270 */
[----:B------:R-:W-:Y:S01]  /*3fb0*/  PRMT R18, RZ, 0x5410, RZ ;  /* 0x00005410ff127816 */ /* 0x000fe200000000ff */
[----:B------:R3:W-:Y:S01]  /*3fc0*/  STL [R1+0xc0], R19 ;  /* 0x0000c01301007387 */ /* 0x0007e20000100800 */
[----:B0-----:R-:W-:Y:S02]  /*3fd0*/  PRMT R20, RZ, 0x5410, RZ ;  /* 0x00005410ff147816 */ /* 0x001fe400000000ff */
[----:B-1----:R-:W-:Y:S02]  /*3fe0*/  PRMT R17, RZ, 0x5410, RZ ;  /* 0x00005410ff117816 */ /* 0x002fe400000000ff */
[----:B---3--:R-:W-:Y:S02]  /*3ff0*/  PRMT R19, RZ, 0x5410, RZ ;  /* 0x00005410ff137816 */ /* 0x008fe400000000ff */
[----:B------:R-:W-:Y:S02]  /*4000*/  @!P4 PRMT R17, R33, 0x7610, R17 ;  /* 0x000076102111c816 */ /* 0x000fe40000000011 */
[----:B------:R-:W-:-:S02]  /*4010*/  @!P4 PRMT R18, R4, 0x7610, R18 ;  /* 0x000076100412c816 */ /* 0x000fc40000000012 */
[----:B------:R-:W-:Y:S02]  /*4020*/  @!P5 PRMT R19, R81, 0x7610, R19 ;  /* 0x000076105113d816 */ /* 0x000fe40000000013 */
[----:B------:R-:W-:Y:S01]  /*4030*/  @!P5 PRMT R20, R76, 0x7610, R20 ;  /* 0x000076104c14d816 */ /* 0x000fe20000000014 */
[----:B------:R0:W-:Y:S01]  /*4040*/  STL [R1+0x44], R21 ;  /* 0x0000441501007387 */ /* 0x0001e20000100800 */
[----:B------:R-:W-:Y:S02]  /*4050*/  @!P4 PRMT R17, R17, 0x7610, R33 ;  /* 0x000076101111c816 */ /* 0x000fe40000000021 */
[----:B------:R-:W-:Y:S02]  /*4060*/  @!P4 PRMT R18, R18, 0x7610, R4 ;  /* 0x000076101212c816 */ /* 0x000fe40000000004 */
[----:B------:R-:W-:Y:S02]  /*4070*/  @!P5 PRMT R19, R19, 0x7610, R81 ;  /* 0x000076101313d816 */ /* 0x000fe40000000051 */
[----:B------:R-:W-:-:S02]  /*4080*/  @!P5 PRMT R20, R20, 0x7610, R76 ;  /* 0x000076101414d816 */ /* 0x000fc4000000004c */
[C---:B------:R-:W-:Y:S02]  /*4090*/  LOP3.LUT P4, RZ, R22.reuse, 0x10, RZ, 0xc0, !PT ;  /* 0x0000001016ff7812 */ /* 0x040fe4000788c0ff */
[----:B------:R-:W-:Y:S02]  /*40a0*/  LOP3.LUT P5, RZ, R22, 0x4, RZ, 0xc0, !PT ;  /* 0x0000000416ff7812 */ /* 0x000fe400078ac0ff */
[----:B0-----:R-:W-:Y:S02]  /*40b0*/  PRMT R21, RZ, 0x5410, RZ ;  /* 0x00005410ff157816 */ /* 0x001fe400000000ff */
[----:B------:R-:W-:Y:S02]  /*40c0*/  PRMT R22, RZ, 0x5410, RZ ;  /* 0x00005410ff167816 */ /* 0x000fe400000000ff */
[----:B------:R-:W-:Y:S02]  /*40d0*/  @!P3 PRMT R21, R75, 0x7610, R21 ;  /* 0x000076104b15b816 */ /* 0x000fe40000000015 */
[----:B------:R-:W-:Y:S01]  /*40e0*/  @!P3 PRMT R22, R74, 0x7610, R22 ;  /* 0x000076104a16b816 */ /* 0x000fe20000000016 */
[----:B------:R0:W-:Y:S01]  /*40f0*/  STL [R1+0xc4], R23 ;  /* 0x0000c41701007387 */ /* 0x0001e20000100800 */
[----:B------:R-:W-:-:S02]  /*4100*/  @!P3 PRMT R21, R21, 0x7610, R75 ;  /* 0x000076101515b816 */ /* 0x000fc4000000004b */
[----:B------:R-:W-:Y:S02]  /*4110*/  @!P3 PRMT R22, R22, 0x7610, R74 ;  /* 0x000076101616b816 */ /* 0x000fe4000000004a */
[----:B------:R-:W-:Y:S02]  /*4120*/  ISETP.NE.AND P3, PT, R24, RZ, PT ;  /* 0x000000ff1800720c */ /* 0x000fe40003f65270 */
[----:B------:R-:W-:Y:S02]  /*4130*/  PRMT R24, RZ, 0x5410, RZ ;  /* 0x00005410ff187816 */ /* 0x000fe400000000ff */
[----:B0-----:R-:W-:Y:S02]  /*4140*/  PRMT R23, RZ, 0x5410, RZ ;  /* 0x00005410ff177816 */ /* 0x001fe400000000ff */
[----:B----4-:R-:W-:Y:S02]  /*4150*/  @!P4 PRMT R24, R45, 0x7610, R24 ;  /* 0x000076102d18c816 */ /* 0x010fe40000000018 */
[----:B------:R-:W-:-:S02]  /*4160*/  @!P4 PRMT R23, R73, 0x7610, R23 ;  /* 0x000076104917c816 */ /* 0x000fc40000000017 */
[----:B------:R-:W-:Y:S02]  /*4170*/  @!P4 PRMT R24, R24, 0x7610, R45 ;  /* 0x000076101818c816 */ /* 0x000fe4000000002d */
[----:B------:R-:W-:Y:S01]  /*4180*/  @!P4 PRMT R23, R23, 0x7610, R73 ;  /* 0x000076101717c816 */ /* 0x000fe20000000049 */
[----:B------:R0:W-:Y:S01]  /*4190*/  STL [R1+0x48], R25 ;  /* 0x0000481901007387 */ /* 0x0001e20000100800 */
[----:B------:R-:W-:Y:S02]  /*41a0*/  ISETP.NE.AND P4, PT, R26, RZ, PT ;  /* 0x000000ff1a00720c */ /* 0x000fe40003f85270 */
[----:B------:R-:W-:Y:S01]  /*41b0*/  PRMT R26, RZ, 0x5410, RZ ;  /* 0x00005410ff1a7816 */ /* 0x000fe200000000ff */
[----:B------:R1:W-:Y:S04]  /*41c0*/  STL [R1+0xc8], R27 ;  /* 0x0000c81b01007387 */ /* 0x0003e80000100800 */
[----:B------:R3:W-:Y:S01]  /*41d0*/  STL [R1+0x4c], R29 ;  /* 0x00004c1d01007387 */ /* 0x0007e20000100800 */
[----:B0-----:R-:W-:-:S02]  /*41e0*/  PRMT R25, RZ, 0x5410, RZ ;  /* 0x00005410ff197816 */ /* 0x001fc400000000ff */
[----:B------:R-:W-:Y:S01]  /*41f0*/  PRMT R32, RZ, 0x5410, RZ ;  /* 0x00005410ff207816 */ /* 0x000fe200000000ff */
[----:B------:R-:W-:Y:S02]  /*4200*/  UIMAD.WIDE UR6, UR8, 0x8, UR6 ;  /* 0x00000008080678a5 */ /* 0x000fe4000f8e0206 */
[----:B------:R-:W-:Y:S01]  /*4210*/  @!P4 PRMT R25, R60, 0x7610, R25 ;  /* 0x000076103c19c816 */ /* 0x000fe20000000019 */
[----:B------:R0:W-:Y:S01]  /*4220*/  STL [R1+0xcc], R3 ;  /* 0x0000cc0301007387 */ /* 0x0001e20000100800 */
[----:B------:R-:W-:Y:S02]  /*4230*/  @!P4 PRMT R26, R65, 0x7610, R26 ;  /* 0x00007610411ac816 */ /* 0x000fe4000000001a */
[----:B------:R-:W-:Y:S02]  /*4240*/  @!P4 PRMT R25, R25, 0x7610, R60 ;  /* 0x000076101919c816 */ /* 0x000fe4000000003c */
[----:B------:R-:W-:Y:S02]  /*4250*/  CS2R R40, SRZ ;  /* 0x0000000000287805 */ /* 0x000fe4000001ff00 */
[----:B------:R-:W-:Y:S01]  /*4260*/  @!P4 PRMT R26, R26, 0x7610, R65 ;  /* 0x000076101a1ac816 */ /* 0x000fe20000000041 */
[----:B------:R4:W-:Y:S01]  /*4270*/  STL [R1+0xd0], R38 ;  /* 0x0000d02601007387 */ /* 0x0009e20000100800 */
[----:B------:R-:W-:-:S02]  /*4280*/  ISETP.NE.AND P4, PT, R28, RZ, PT ;  /* 0x000000ff1c00720c */ /* 0x000fc40003f85270 */
[----:B-1----:R-:W-:Y:S01]  /*4290*/  PRMT R27, RZ, 0x5410, RZ ;  /* 0x00005410ff1b7816 */ /* 0x002fe200000000ff */
[----:B------:R1:W-:Y:S01]  /*42a0*/  STL [R1+0x54], R33 ;  /* 0x0000542101007387 */ /* 0x0003e20000100800 */
[----:B------:R-:W-:Y:S02]  /*42b0*/  PRMT R28, RZ, 0x5410, RZ ;  /* 0x00005410ff1c7816 */ /* 0x000fe400000000ff */
[----:B-----5:R-:W-:Y:S01]  /*42c0*/  @!P5 PRMT R27, R66, 0x7610, R27 ;  /* 0x00007610421bd816 */ /* 0x020fe2000000001b */
[----:B------:R5:W2:Y:S01]  /*42d0*/  @!P1 LDG.E R40, desc[UR10][R46.64] ;  /* 0x0000000a2e289981 */ /* 0x000aa2000c1e1900 */
[----:B------:R-:W-:Y:S02]  /*42e0*/  @!P5 PRMT R28, R68, 0x7610, R28 ;  /* 0x00007610441cd816 */ /* 0x000fe4000000001c */
[----:B------:R-:W-:Y:S01]  /*42f0*/  @!P5 PRMT R27, R27, 0x7610, R66 ;  /* 0x000076101b1bd816 */ /* 0x000fe20000000042 */
[----:B------:R5:W-:Y:S01]  /*4300*/  STL [R1+0x50], R0 ;  /* 0x0000500001007387 */ /* 0x000be20000100800 */
[----:B------:R-:W-:-:S02]  /*4310*/  @!P5 PRMT R28, R28, 0x7610, R68 ;  /* 0x000076101c1cd816 */ /* 0x000fc40000000044 */
[----:B------:R-:W-:Y:S01]  /*4320*/  ISETP.NE.AND P5, PT, R30, RZ, PT ;  /* 0x000000ff1e00720c */ /* 0x000fe20003fa5270 */
[----:B------:R5:W-:Y:S01]  /*4330*/  STL [R1+0x2c], R48 ;  /* 0x00002c3001007387 */ /* 0x000be20000100800 */
[----:B---3--:R-:W-:Y:S02]  /*4340*/  PRMT R29, RZ, 0x5410, RZ ;  /* 0x00005410ff1d7816 */ /* 0x008fe400000000ff */
[----:B------:R-:W-:Y:S02]  /*4350*/  PRMT R30, RZ, 0x5410, RZ ;  /* 0x00005410ff1e7816 */ /* 0x000fe400000000ff */
[----:B------:R-:W-:Y:S01]  /*4360*/  SHF.L.U32 R49, R49, 0x1, RZ ;  /* 0x0000000131317819 */ /* 0x000fe200000006ff */
[----:B------:R3:W-:Y:S01]  /*4370*/  STL [R1+0xd4], R4 ;  /* 0x0000d40401007387 */ /* 0x0007e20000100800 */
[----:B0-----:R-:W-:Y:S02]  /*4380*/  MOV R3, UR7 ;  /* 0x0000000700037c02 */ /* 0x001fe40008000f00 */
[----:B----4-:R-:W-:Y:S01]  /*4390*/  PRMT R38, RZ, 0x5410, RZ ;  /* 0x00005410ff267816 */ /* 0x010fe200000000ff */
[----:B------:R-:W4:Y:S02]  /*43a0*/  @!P4 LDG.E R41, desc[UR10][R52.64] ;  /* 0x0000000a3429c981 */ /* 0x000f24000c1e1900 */
[----:B------:R-:W-:-:S02]  /*43b0*/  @!P5 PRMT R29, R69, 0x7610, R29 ;  /* 0x00007610451dd816 */ /* 0x000fc4000000001d */
[----:B------:R-:W-:Y:S01]  /*43c0*/  @!P5 PRMT R30, R42, 0x7610, R30 ;  /* 0x000076102a1ed816 */ /* 0x000fe2000000001e */
[----:B------:R-:W4:Y:S01]  /*43d0*/  @!P3 LDG.E R43, desc[UR10][R100.64] ;  /* 0x0000000a642bb981 */ /* 0x000f22000c1e1900 */
[----:B------:R-:W-:Y:S02]  /*43e0*/  @!P5 PRMT R29, R29, 0x7610, R69 ;  /* 0x000076101d1dd816 */ /* 0x000fe40000000045 */
[----:B------:R-:W-:Y:S02]  /*43f0*/  @!P5 PRMT R30, R30, 0x7610, R42 ;  /* 0x000076101e1ed816 */ /* 0x000fe4000000002a */
[----:B------:R-:W-:Y:S02]  /*4400*/  ISETP.NE.AND P5, PT, R31, RZ, PT ;  /* 0x000000ff1f00720c */ /* 0x000fe40003fa5270 */
[----:B------:R-:W-:-:S04]  /*4410*/  PRMT R31, RZ, 0x5410, RZ ;  /* 0x00005410ff1f7816 */ /* 0x000fc800000000ff */
[----:B------:R-:W-:Y:S02]  /*4420*/  @!P6 PRMT R31, R56, 0x7610, R31 ;  /* 0x00007610381fe816 */ /* 0x000fe4000000001f */
[----:B------:R-:W-:Y:S02]  /*4430*/  @!P6 PRMT R32, R57, 0x7610, R32 ;  /* 0x000076103920e816 */ /* 0x000fe40000000020 */
[----:B------:R-:W-:Y:S02]  /*4440*/  @!P6 PRMT R31, R31, 0x7610, R56 ;  /* 0x000076101f1fe816 */ /* 0x000fe40000000038 */
[----:B------:R-:W-:Y:S02]  /*4450*/  @!P6 PRMT R32, R32, 0x7610, R57 ;  /* 0x000076102020e816 */ /* 0x000fe40000000039 */
[----:B------:R-:W-:Y:S02]  /*4460*/  ISETP.NE.AND P6, PT, R2, RZ, PT ;  /* 0x000000ff0200720c */ /* 0x000fe40003fc5270 */
[----:B------:R-:W-:Y:S01]  /*4470*/  MOV R2, UR6 ;  /* 0x0000000600027c02 */ /* 0x000fe20008000f00 */
[----:B------:R-:W0:Y:S05]  /*4480*/  LDCU.U8 UR6, c[0x0][0x414] ;  /* 0x00008280ff0677ac */ /* 0x000e2a0008000000 */
[----:B------:R-:W4:Y:S01]  /*4490*/  LDG.E.64 R2, desc[UR10][R2.64] ;  /* 0x0000000a02027981 */ /* 0x000f22000c1e1b00 */
[----:B-1----:R-:W-:-:S02]  /*44a0*/  PRMT R33, RZ, 0x5410, RZ ;  /* 0x00005410ff217816 */ /* 0x002fc400000000ff */
[----:B-----5:R-:W-:Y:S01]  /*44b0*/  CS2R R46, SRZ ;  /* 0x00000000002e7805 */ /* 0x020fe2000001ff00 */
[----:B------:R-:W-:-:S05]  /*44c0*/  HFMA2 R0, -RZ, RZ, 0, 0 ;  /* 0x00000000ff007431 */ /* 0x000fca00000001ff */
[----:B------:R-:W5:Y:S01]  /*44d0*/  @!P1 LDG.E R46, desc[UR10][R106.64] ;  /* 0x0000000a6a2e9981 */ /* 0x000f62000c1e1900 */
[----:B------:R-:W-:Y:S02]  /*44e0*/  MOV R48, RZ ;  /* 0x000000ff00307202 */ /* 0x000fe40000000f00 */
[----:B------:R-:W-:Y:S01]  /*44f0*/  LOP3.LUT R49, R49, 0x3e, RZ, 0xc0, !PT ;  /* 0x0000003e31317812 */ /* 0x000fe200078ec0ff */
[----:B------:R-:W5:Y:S04]  /*4500*/  @!P2 LDG.E R47, desc[UR10][R104.64] ;  /* 0x0000000a682fa981 */ /* 0x000f68000c1e1900 */
[----:B------:R1:W5:Y:S04]  /*4510*/  @!P6 LDG.E R0, desc[UR10][R82.64] ;  /* 0x0000000a5200e981 */ /* 0x000368000c1e1900 */
[----:B------:R3:W5:Y:S01]  /*4520*/  @!P6 LDG.E R48, desc[UR10][R50.64] ;  /* 0x0000000a3230e981 */ /* 0x000762000c1e1900 */
[----:B--2---:R-:W-:-:S02]  /*4530*/  @!P0 PRMT R33, R58, 0x7610, R33 ;  /* 0x000076103a218816 */ /* 0x004fc40000000021 */
[----:B------:R-:W-:Y:S02]  /*4540*/  @!P0 PRMT R38, R59, 0x7610, R38 ;  /* 0x000076103b268816 */ /* 0x000fe40000000026 */
[----:B------:R-:W-:Y:S02]  /*4550*/  @!P0 PRMT R33, R33, 0x7610, R58 ;  /* 0x0000761021218816 */ /* 0x000fe4000000003a */
[----:B------:R-:W-:Y:S02]  /*4560*/  @!P0 PRMT R38, R38, 0x7610, R59 ;  /* 0x0000761026268816 */ /* 0x000fe4000000003b */
[----:B0-----:R-:W-:-:S13]  /*4570*/  ISETP.NE.AND P0, PT, RZ, UR6, PT ;  /* 0x00000006ff007c0c */ /* 0x001fda000bf05270 */
[----:B-1----:R-:W0:Y:S01]  /*4580*/  @P0 LDC.64 R82, c[0x0][0x3b0] ;  /* 0x0000ec00ff520b82 */ /* 0x002e220000000a00 */
[----:B---3--:R-:W-:-:S04]  /*4590*/  MOV R50, UR13 ;  /* 0x0000000d00327c02 */ /* 0x008fc80008000f00 */
[----:B------:R-:W-:Y:S02]  /*45a0*/  LEA R50, R50, R49, 0x6 ;  /* 0x0000003132327211 */ /* 0x000fe400078e30ff */
[----:B------:R-:W-:Y:S02]  /*45b0*/  MOV R44, RZ ;  /* 0x000000ff002c7202 */ /* 0x000fe40000000f00 */
[----:B------:R-:W-:-:S04]  /*45c0*/  CS2R R52, SRZ ;  /* 0x0000000000347805 */ /* 0x000fc8000001ff00 */
[----:B------:R1:W2:Y:S04]  /*45d0*/  @!P2 LDG.E R44, desc[UR10][R54.64] ;  /* 0x0000000a362ca981 */ /* 0x0002a8000c1e1900 */
[----:B------:R-:W3:Y:S04]  /*45e0*/  @!P5 LDG.E R53, desc[UR10][R96.64] ;  /* 0x0000000a6035d981 */ /* 0x000ee8000c1e1900 */
[----:B------:R-:W3:Y:S01]  /*45f0*/  @!P5 LDG.E R52, desc[UR10][R88.64] ;  /* 0x0000000a5834d981 */ /* 0x000ee2000c1e1900 */
[----:B0-----:R-:W-:Y:S01]  /*4600*/  @P0 IMAD.WIDE R82, R50, 0x2, R82 ;  /* 0x0000000232520825 */ /* 0x001fe200078e0252 */
[----:B-1----:R-:W-:-:S04]  /*4610*/  CS2R R54, SRZ ;  /* 0x0000000000367805 */ /* 0x002fc8000001ff00 */
[----:B------:R-:W3:Y:S04]  /*4620*/  @P0 LDG.E.U16 R49, desc[UR10][R82.64] ;  /* 0x0000000a52310981 */ /* 0x000ee8000c1e1500 */
[----:B------:R0:W3:Y:S04]  /*4630*/  @P0 LDG.E.U16 R4, desc[UR10][R82.64+0x2] ;  /* 0x0000020a52040981 */ /* 0x0000e8000c1e1500 */
[----:B------:R-:W3:Y:S04]  /*4640*/  @!P3 LDG.E R55, desc[UR10][R102.64] ;  /* 0x0000000a6637b981 */ /* 0x000ee8000c1e1900 */
[----:B------:R-:W3:Y:S01]  /*4650*/  @!P4 LDG.E R54, desc[UR10][R98.64] ;  /* 0x0000000a6236c981 */ /* 0x000ee2000c1e1900 */
[----:B0-----:R-:W0:Y:S02]  /*4660*/  LDC.64 R82, c[0x0][0x3a8] ;  /* 0x0000ea00ff527b82 */ /* 0x001e240000000a00 */
[----:B0-----:R-:W-:-:S05]  /*4670*/  IMAD.WIDE R82, R50, 0x2, R82 ;  /* 0x0000000232527825 */ /* 0x001fca00078e0252 */
[----:B------:R-:W3:Y:S04]  /*4680*/  LDG.E.U16 R50, desc[UR10][R82.64] ;  /* 0x0000000a52327981 */ /* 0x000ee8000c1e1500 */
[----:B------:R-:W3:Y:S01]  /*4690*/  LDG.E.U16 R51, desc[UR10][R82.64+0x2] ;  /* 0x0000020a52337981 */ /* 0x000ee2000c1e1500 */
[----:B------:R-:W-:Y:S02]  /*46a0*/  PRMT R89, RZ, 0x7610, R89 ;  /* 0x00007610ff597816 */ /* 0x000fe40000000059 */
[----:B------:R-:W-:Y:S01]  /*46b0*/  PRMT R88, R88, 0x5410, RZ ;  /* 0x0000541058587816 */ /* 0x000fe200000000ff */
[----:B------:R0:W-:Y:S01]  /*46c0*/  STL [R1+0xe0], R45 ;  /* 0x0000e02d01007387 */ /* 0x0001e20000100800 */
[----:B------:R-:W-:Y:S02]  /*46d0*/  PRMT R91, RZ, 0x7610, R91 ;  /* 0x00007610ff5b7816 */ /* 0x000fe4000000005b */
[----:B0-----:R-:W-:Y:S01]  /*46e0*/  PRMT R45, R45, 0x5410, RZ ;  /* 0x000054102d2d7816 */ /* 0x001fe200000000ff */
[----:B------:R0:W-:Y:S02]  /*46f0*/  STL [R1+0xec], R42 ;  /* 0x0000ec2a01007387 */ /* 0x0001e40000100800 */
[----:B0-----:R-:W-:-:S02]  /*4700*/  PRMT R42, RZ, 0x7610, R42 ;  /* 0x00007610ff2a7816 */ /* 0x001fc4000000002a */
[----:B------:R-:W-:Y:S01]  /*4710*/  STL [R1+0x58], R81 ;  /* 0x0000585101007387 */ /* 0x000fe20000100800 */
[----:B------:R-:W-:-:S03]  /*4720*/  PRMT R90, R90, 0x5410, RZ ;  /* 0x000054105a5a7816 */ /* 0x000fc600000000ff */
        /* <DEDUP_REMOVED lines=10> */
[----:B------:R-:W-:-:S02]  /*47d0*/  @!P1 PRMT R45, R45, 0x5410, R40 ;  /* 0x000054102d2d9816 */ /* 0x000fc40000000028 */
[----:B------:R-:W-:Y:S02]  /*47e0*/  @!P1 PRMT R89, R40, 0x7632, R89 ;  /* 0x0000763228599816 */ /* 0x000fe40000000059 */
[----:B----4-:R-:W-:-:S13]  /*47f0*/  R2UR UR16, R2 ;  /* 0x00000000021072ca */ /* 0x010fda00000e0000 */
[----:B------:R-:W-:-:S05]  /*4800*/  MOV R2, UR16 ;  /* 0x0000001000027c02 */ /* 0x000fca0008000f00 */
[----:B------:R-:W-:Y:S01]  /*4810*/  FFMA.FTZ R3, -R2, UR16, R3 ;  /* 0x0000001002037c23 */ /* 0x000fe20008010103 */
[----:B-----5:R-:W-:Y:S02]  /*4820*/  @!P1 PRMT R88, R88, 0x5410, R46 ;  /* 0x0000541058589816 */ /* 0x020fe4000000002e */
[----:B------:R-:W-:Y:S02]  /*4830*/  @!P1 PRMT R91, R46, 0x7632, R91 ;  /* 0x000076322e5b9816 */ /* 0x000fe4000000005b */
[----:B------:R-:W-:-:S13]  /*4840*/  FSETP.GTU.FTZ.AND P1, PT, R3, RZ, PT ;  /* 0x000000ff0300720b */ /* 0x000fda0003f3c000 */
[----:B------:R-:W-:-:S05]  /*4850*/  VOTEU.ANY UP0, P1 ;  /* 0x0000000000ff7886 */ /* 0x000fca0000800100 */
[----:B------:R-:W0:Y:S01]  /*4860*/  @UP0 LDCU UR5, c[0x0][0x3c0] ;  /* 0x00007800ff0507ac */ /* 0x000e220008000800 */
[----:B------:R-:W-:Y:S02]  /*4870*/  PLOP3.LUT P1, PT, PT, PT, UP0, 0x80, 0x8 ;  /* 0x000000000008781c */ /* 0x000fe40003f2f008 */
[----:B------:R-:W-:Y:S01]  /*4880*/  PRMT R88, RZ, 0x7610, R88 ;  /* 0x00007610ff587816 */ /* 0x000fe20000000058 */
[----:B------:R1:W-:Y:S01]  /*4890*/  STL [R1+0x7c], R47 ;  /* 0x00007c2f01007387 */ /* 0x0003e20000100800 */
[C---:B------:R-:W-:Y:S02]  /*48a0*/  @!P2 PRMT R42, R47.reuse, 0x7610, R42 ;  /* 0x000076102f2aa816 */ /* 0x040fe4000000002a */
[----:B------:R-:W-:Y:S02]  /*48b0*/  @!P2 PRMT R88, R47, 0x7632, R88 ;  /* 0x000076322f58a816 */ /* 0x000fe40000000058 */
[----:B-1----:R-:W-:-:S05]  /*48c0*/  PRMT R47, RZ, 0x5410, RZ ;  /* 0x00005410ff2f7816 */ /* 0x002fca00000000ff */
[----:B0-----:R-:W-:Y:S01]  /*48d0*/  @P1 FADD.FTZ R2, R3, UR5 ;  /* 0x0000000503021e21 */ /* 0x001fe20008010000 */
[----:B--2---:R-:W-:Y:S01]  /*48e0*/  @!P2 PRMT R47, R47, 0x5410, R44 ;  /* 0x000054102f2fa816 */ /* 0x004fe2000000002c */
[----:B------:R0:W-:Y:S03]  /*48f0*/  STL [R1+0xf8], R46 ;  /* 0x0000f82e01007387 */ /* 0x0001e60000100800 */
[----:B------:R-:W-:Y:S01]  /*4900*/  @!P2 PRMT R47, R44, 0x7632, R47 ;  /* 0x000076322c2fa816 */ /* 0x000fe2000000002f */
[----:B------:R-:W1:Y:S01]  /*4910*/  @P1 MUFU.RSQ R2, R2 ;  /* 0x0000000200021308 */ /* 0x000e620000001400 */
[----:B------:R2:W-:Y:S01]  /*4920*/  STL [R1+0xfc], R44 ;  /* 0x0000fc2c01007387 */ /* 0x0005e20000100800 */
[----:B0-----:R-:W-:-:S03]  /*4930*/  PRMT R46, R46, 0x5410, RZ ;  /* 0x000054102e2e7816 */ /* 0x001fc600000000ff */
[----:B------:R0:W-:Y:S01]  /*4940*/  STL [R1+0x78], R40 ;  /* 0x0000782801007387 */ /* 0x0001e20000100800 */
[----:B--2---:R-:W-:-:S03]  /*4950*/  PRMT R44, R44, 0x5410, RZ ;  /* 0x000054102c2c7816 */ /* 0x004fc600000000ff */
[----:B------:R-:W-:Y:S01]  /*4960*/  STL [R1+0xf0], R57 ;  /* 0x0000f03901007387 */ /* 0x000fe20000100800 */
[----:B------:R-:W-:-:S03]  /*4970*/  PRMT R45, RZ, 0x7610, R45 ;  /* 0x00007610ff2d7816 */ /* 0x000fc6000000002d */
[----:B------:R-:W-:Y:S01]  /*4980*/  STL [R1+0x74], R58 ;  /* 0x0000743a01007387 */ /* 0x000fe20000100800 */
[----:B0-----:R-:W-:Y:S02]  /*4990*/  PRMT R40, RZ, 0x7610, R40 ;  /* 0x00007610ff287816 */ /* 0x001fe40000000028 */
[----:B---3--:R-:W-:Y:S01]  /*49a0*/  @!P3 PRMT R46, R46, 0x7610, R55 ;  /* 0x000076102e2eb816 */ /* 0x008fe20000000037 */
[----:B------:R-:W-:Y:S01]  /*49b0*/  STL [R1+0xf4], R59 ;  /* 0x0000f43b01007387 */ /* 0x000fe20000100800 */
[----:B------:R-:W-:-:S03]  /*49c0*/  @!P4 PRMT R44, R44, 0x5410, R54 ;  /* 0x000054102c2cc816 */ /* 0x000fc60000000036 */
[----:B------:R-:W-:Y:S01]  /*49d0*/  STL [R1+0x80], R55 ;  /* 0x0000803701007387 */ /* 0x000fe20000100800 */
[----:B------:R-:W-:-:S03]  /*49e0*/  PRMT R46, RZ, 0x7610, R46 ;  /* 0x00007610ff2e7816 */ /* 0x000fc6000000002e */
[----:B------:R-:W-:Y:S01]  /*49f0*/  STL [R1+0x84], R54 ;  /* 0x0000843601007387 */ /* 0x000fe20000100800 */
[----:B------:R-:W-:-:S03]  /*4a00*/  PRMT R44, RZ, 0x7610, R44 ;  /* 0x00007610ff2c7816 */ /* 0x000fc6000000002c */
[----:B------:R-:W-:Y:S04]  /*4a10*/  STL [R1+0x88], R53 ;  /* 0x0000883501007387 */ /* 0x000fe80000100800 */
[----:B------:R-:W-:Y:S04]  /*4a20*/  STL [R1+0x108], R52 ;  /* 0x0001083401007387 */ /* 0x000fe80000100800 */
[----:B------:R-:W-:Y:S01]  /*4a30*/  STL [R1+0x10c], R48 ;  /* 0x00010c3001007387 */ /* 0x000fe20000100800 */
[----:B------:R-:W-:Y:S02]  /*4a40*/  @!P3 PRMT R40, R55, 0x7610, R40 ;  /* 0x000076103728b816 */ /* 0x000fe40000000028 */
[----:B------:R-:W-:Y:S01]  /*4a50*/  @!P3 PRMT R46, R43, 0x7610, R46 ;  /* 0x000076102b2eb816 */ /* 0x000fe2000000002e */
[----:B------:R0:W-:Y:S01]  /*4a60*/  STL [R1+0x100], R43 ;  /* 0x0001002b01007387 */ /* 0x0001e20000100800 */
[----:B------:R-:W-:-:S02]  /*4a70*/  @!P3 PRMT R90, R90, 0x7610, R43 ;  /* 0x000076105a5ab816 */ /* 0x000fc4000000002b */
[C---:B------:R-:W-:Y:S01]  /*4a80*/  @!P4 PRMT R45, R41.reuse, 0x7610, R45 ;  /* 0x00007610292dc816 */ /* 0x040fe2000000002d */
[----:B------:R2:W-:Y:S01]  /*4a90*/  STL [R1+0x104], R41 ;  /* 0x0001042901007387 */ /* 0x0005e20000100800 */
[----:B------:R-:W-:Y:S01]  /*4aa0*/  @!P4 PRMT R44, R41, 0x7632, R44 ;  /* 0x00007632292cc816 */ /* 0x000fe2000000002c */
[----:B------:R-:W-:Y:S01]  /*4ab0*/  UISETP.NE.AND UP1, UPT, UR6, URZ, UPT ;  /* 0x000000ff0600728c */ /* 0x000fe2000bf25270 */
[----:B------:R-:W-:Y:S02]  /*4ac0*/  PRMT R40, R40, 0x5410, RZ ;  /* 0x0000541028287816 */ /* 0x000fe400000000ff */
[----:B0-----:R-:W-:Y:S02]  /*4ad0*/  PRMT R43, R43, 0x5410, RZ ;  /* 0x000054102b2b7816 */ /* 0x001fe400000000ff */
[----:B-1----:R-:W-:Y:S02]  /*4ae0*/  @P1 R2UR UR5, R2 ;  /* 0x00000000020512ca */ /* 0x002fe400000e0000 */
[----:B--2---:R-:W-:Y:S01]  /*4af0*/  PRMT R41, RZ, 0x7610, R41 ;  /* 0x00007610ff297816 */ /* 0x004fe20000000029 */
[----:B------:R0:W-:Y:S01]  /*4b00*/  STL [R1+0x8c], R0 ;  /* 0x00008c0001007387 */ /* 0x0001e20000100800 */
[----:B------:R-:W-:-:S02]  /*4b10*/  @!P5 PRMT R43, R43, 0x5410, R53 ;  /* 0x000054102b2bd816 */ /* 0x000fc40000000035 */
[----:B------:R-:W-:Y:S02]  /*4b20*/  @!P6 PRMT R40, R40, 0x5410, R0 ;  /* 0x000054102828e816 */ /* 0x000fe40000000000 */
[----:B------:R-:W-:Y:S02]  /*4b30*/  @!P6 PRMT R41, R0, 0x7632, R41 ;  /* 0x000076320029e816 */ /* 0x000fe40000000029 */
[----:B------:R-:W-:Y:S01]  /*4b40*/  PRMT R39, R39, 0x5410, RZ ;  /* 0x0000541027277816 */ /* 0x000fe200000000ff */
[----:B0-----:R-:W-:Y:S01]  /*4b50*/  HFMA2 R0, -RZ, RZ, 0, 0 ;  /* 0x00000000ff007431 */ /* 0x001fe200000001ff */
[----:B------:R-:W-:Y:S02]  /*4b60*/  PRMT R42, R42, 0x5410, RZ ;  /* 0x000054102a2a7816 */ /* 0x000fe400000000ff */
[----:B------:R-:W-:Y:S02]  /*4b70*/  PRMT R43, RZ, 0x7610, R43 ;  /* 0x00007610ff2b7816 */ /* 0x000fe4000000002b */
[----:B------:R-:W-:-:S02]  /*4b80*/  PRMT R90, RZ, 0x7610, R90 ;  /* 0x00007610ff5a7816 */ /* 0x000fc4000000005a */
[----:B------:R-:W-:Y:S02]  /*4b90*/  PRMT R41, R41, 0x5410, RZ ;  /* 0x0000541029297816 */ /* 0x000fe400000000ff */
[----:B------:R-:W-:Y:S02]  /*4ba0*/  PRMT R89, R89, 0x5410, RZ ;  /* 0x0000541059597816 */ /* 0x000fe400000000ff */
[----:B------:R-:W-:Y:S02]  /*4bb0*/  MOV R2, RZ ;  /* 0x000000ff00027202 */ /* 0x000fe40000000f00 */
[----:B------:R-:W-:Y:S02]  /*4bc0*/  @P0 SHF.L.U32 R0, R49, 0x10, RZ ;  /* 0x0000001031000819 */ /* 0x000fe400000006ff */
[----:B------:R-:W-:Y:S02]  /*4bd0*/  @!P4 PRMT R39, R39, 0x7610, R54 ;  /* 0x000076102727c816 */ /* 0x000fe40000000036 */
[----:B------:R-:W-:-:S02]  /*4be0*/  @!P5 PRMT R42, R42, 0x7610, R53 ;  /* 0x000076102a2ad816 */ /* 0x000fc40000000035 */
[C---:B------:R-:W-:Y:S02]  /*4bf0*/  @!P5 PRMT R43, R52.reuse, 0x7610, R43 ;  /* 0x00007610342bd816 */ /* 0x040fe4000000002b */
[----:B------:R-:W-:Y:S02]  /*4c00*/  @!P5 PRMT R90, R52, 0x7632, R90 ;  /* 0x00007632345ad816 */ /* 0x000fe4000000005a */
[--C-:B------:R-:W-:Y:S02]  /*4c10*/  @!P6 PRMT R41, R41, 0x5410, R48.reuse ;  /* 0x000054102929e816 */ /* 0x100fe40000000030 */
[----:B------:R-:W-:Y:S02]  /*4c20*/  @!P6 PRMT R89, R89, 0x7610, R48 ;  /* 0x000076105959e816 */ /* 0x000fe40000000030 */
[----:B------:R-:W-:Y:S02]  /*4c30*/  @P0 SHF.L.U32 R2, R4, 0x10, RZ ;  /* 0x0000001004020819 */ /* 0x000fe400000006ff */
[----:B------:R-:W-:-:S02]  /*4c40*/  SHF.L.U32 R49, R50, 0x10, RZ ;  /* 0x0000001032317819 */ /* 0x000fc400000006ff */
[----:B------:R-:W-:Y:S01]  /*4c50*/  SHF.L.U32 R51, R51, 0x10, RZ ;  /* 0x0000001033337819 */ /* 0x000fe200000006ff */
[----:B------:R-:W-:Y:S01]  /*4c60*/  UMOV UR17, 0x3f800000 ;  /* 0x3f80000000117882 */ /* 0x000fe20000000000 */
[----:B------:R-:W-:Y:S01]  /*4c70*/  @UP0 UMOV UR17, UR5 ;  /* 0x0000000500110c82 */ /* 0x000fe20008000000 */
[----:B------:R-:W-:Y:S05]  /*4c80*/  BRA.U UP1, `(.L_x_1003) ;  /* 0x0000002501047547 */ /* 0x000fea000b800000 */
[--C-:B------:R-:W-:Y:S02]  /*4c90*/  HADD2.F32 R52, -RZ, R110.reuse.H1_H1 ;  /* 0x3000006eff347230 */ /* 0x100fe40000004100 */
[--C-:B------:R-:W-:Y:S02]  /*4ca0*/  HADD2.F32 R56, -RZ, R95.reuse.H0_H0 ;  /* 0x2000005fff387230 */ /* 0x100fe40000004100 */
[----:B------:R-:W-:Y:S02]  /*4cb0*/  HADD2.F32 R54, -RZ, R110.H0_H0 ;  /* 0x2000006eff367230 */ /* 0x000fe40000004100 */
[----:B------:R-:W-:Y:S01]  /*4cc0*/  FADD.FTZ R52, R52, -UR16 ;  /* 0x8000001034347e21 */ /* 0x000fe20008010000 */
[----:B------:R-:W-:Y:S02]  /*4cd0*/  HADD2.F32 R57, -RZ, R95.H1_H1 ;  /* 0x3000005fff397230 */ /* 0x000fe40000004100 */
[----:B------:R-:W-:Y:S01]  /*4ce0*/  FMUL.FTZ R58, R49, R56 ;  /* 0x00000038313a7220 */ /* 0x000fe20000410000 */
        /* <DEDUP_REMOVED lines=23> */
[----:B------:R-:W-:Y:S02]  /*4e60*/  FMUL.FTZ R55, R49, R55 ;  /* 0x0000003731377220 */ /* 0x000fe40000410000 */
        /* <DEDUP_REMOVED lines=22> */
[----:B------:R-:W-:Y:S02]  /*4fd0*/  HADD2.F32 R50, -RZ, R64.H0_H0 ;  /* 0x20000040ff327230 */ /* 0x000fe40000004100 */
[----:B------:R-:W-:Y:S01]  /*4fe0*/  FMUL.FTZ R52, R52, UR17 ;  /* 0x0000001134347c20 */ /* 0x000fe20008410000 */
[----:B------:R-:W-:Y:S01]  /*4ff0*/  FADD.FTZ R53, R53, R55 ;  /* 0x0000003735357221 */ /* 0x000fe20000010000 */
[----:B------:R-:W-:Y:S01]  /*5000*/  FFMA.FTZ R54, R55, R48, R54 ;  /* 0x0000003037367223 */ /* 0x000fe20000010036 */
[----:B------:R-:W-:Y:S01]  /*5010*/  FMUL.FTZ R55, R51, R55 ;  /* 0x0000003733377220 */ /* 0x000fe20000410000 */
[----:B------:R-:W-:-:S02]  /*5020*/  HADD2.F32 R63, -RZ, R63.H0_H0 ;  /* 0x2000003fff3f7230 */ /* 0x000fc40000004100 */
[----:B------:R-:W-:Y:S01]  /*5030*/  FADD.FTZ R56, R56, R58 ;  /* 0x0000003a38387221 */ /* 0x000fe20000010000 */
[----:B------:R-:W-:Y:S01]  /*5040*/  FFMA.FTZ R57, R58, R52, R57 ;  /* 0x000000343a397223 */ /* 0x000fe20000010039 */
[----:B------:R-:W-:Y:S02]  /*5050*/  HADD2.F32 R61, -RZ, R61.H0_H0 ;  /* 0x2000003dff3d7230 */ /* 0x000fe40000004100 */
[----:B------:R-:W-:Y:S01]  /*5060*/  FMUL.FTZ R58, R49, R58 ;  /* 0x0000003a313a7220 */ /* 0x000fe20000410000 */
[----:B------:R-:W-:Y:S01]  /*5070*/  FADD.FTZ R3, R55, R3 ;  /* 0x0000000337037221 */ /* 0x000fe20000010000 */
[----:B------:R-:W-:Y:S01]  /*5080*/  FFMA.FTZ R4, R48, R55, R4 ;  /* 0x0000003730047223 */ /* 0x000fe20000010004 */
[----:B------:R-:W-:Y:S01]  /*5090*/  FADD.FTZ R50, R50, -UR16 ;  /* 0x8000001032327e21 */ /* 0x000fe20008010000 */
[----:B------:R-:W-:Y:S01]  /*50a0*/  FADD.FTZ R63, R63, -UR16 ;  /* 0x800000103f3f7e21 */ /* 0x000fe20008010000 */
[----:B------:R-:W-:Y:S01]  /*50b0*/  FADD.FTZ R3, R3, R58 ;  /* 0x0000003a03037221 */ /* 0x000fe20000010000 */
[----:B------:R-:W-:Y:S01]  /*50c0*/  FFMA.FTZ R4, R52, R58, R4 ;  /* 0x0000003a34047223 */ /* 0x000fe20000010004 */
[----:B------:R-:W-:Y:S01]  /*50d0*/  FMUL.FTZ R50, R50, UR17 ;  /* 0x0000001132327c20 */ /* 0x000fe20008410000 */
[----:B------:R-:W-:Y:S01]  /*50e0*/  FMUL.FTZ R48, R51, R61 ;  /* 0x0000003d33307220 */ /* 0x000fe20000410000 */
[----:B------:R-:W-:-:S02]  /*50f0*/  HADD2.F32 R52, -RZ, R62.H0_H0 ;  /* 0x2000003eff347230 */ /* 0x000fc40000004100 */
[----:B------:R-:W-:Y:S01]  /*5100*/  FMUL.FTZ R63, R63, UR17 ;  /* 0x000000113f3f7c20 */ /* 0x000fe20008410000 */
[----:B------:R-:W-:Y:S02]  /*5110*/  HADD2.F32 R62, -RZ, R62.H1_H1 ;  /* 0x3000003eff3e7230 */ /* 0x000fe40000004100 */
[----:B------:R-:W-:Y:S01]  /*5120*/  FADD.FTZ R3, R48, R3 ;  /* 0x0000000330037221 */ /* 0x000fe20000010000 */
[----:B------:R-:W-:Y:S01]  /*5130*/  FFMA.FTZ R4, R50, R48, R4 ;  /* 0x0000003032047223 */ /* 0x000fe20000010004 */
[----:B------:R-:W-:Y:S02]  /*5140*/  HADD2.F32 R48, -RZ, R67.H1_H1 ;  /* 0x30000043ff307230 */ /* 0x000fe40000004100 */
[----:B------:R-:W-:Y:S01]  /*5150*/  FADD.FTZ R52, R52, -UR16 ;  /* 0x8000001034347e21 */ /* 0x000fe20008010000 */
[----:B------:R-:W-:Y:S01]  /*5160*/  FADD.FTZ R56, R56, R62 ;  /* 0x0000003e38387221 */ /* 0x000fe20000010000 */
[----:B------:R-:W-:Y:S01]  /*5170*/  FFMA.FTZ R57, R62, R63, R57 ;  /* 0x0000003f3e397223 */ /* 0x000fe20000010039 */
[----:B------:R-:W-:Y:S01]  /*5180*/  FMUL.FTZ R62, R49, R62 ;  /* 0x0000003e313e7220 */ /* 0x000fe20000410000 */
[----:B------:R-:W-:-:S02]  /*5190*/  HADD2.F32 R70, -RZ, R70.H0_H0 ;  /* 0x20000046ff467230 */ /* 0x000fc40000004100 */
[----:B------:R-:W-:Y:S01]  /*51a0*/  FADD.FTZ R53, R53, R61 ;  /* 0x0000003d35357221 */ /* 0x000fe20000010000 */
[----:B------:R-:W-:Y:S01]  /*51b0*/  FFMA.FTZ R54, R61, R50, R54 ;  /* 0x000000323d367223 */ /* 0x000fe20000010036 */
[----:B------:R-:W-:Y:S01]  /*51c0*/  FMUL.FTZ R52, R52, UR17 ;  /* 0x0000001134347c20 */ /* 0x000fe20008410000 */
[----:B------:R-:W-:Y:S01]  /*51d0*/  FADD.FTZ R48, R48, -UR16 ;  /* 0x8000001030307e21 */ /* 0x000fe20008010000 */
[----:B------:R-:W-:Y:S01]  /*51e0*/  FFMA.FTZ R63, R63, R62, R4 ;  /* 0x0000003e3f3f7223 */ /* 0x000fe20000010004 */
[----:B------:R-:W-:Y:S02]  /*51f0*/  HADD2.F32 R4, -RZ, R67.H0_H0 ;  /* 0x20000043ff047230 */ /* 0x000fe40000004100 */
[----:B------:R-:W-:Y:S01]  /*5200*/  FADD.FTZ R53, R53, R70 ;  /* 0x0000004635357221 */ /* 0x000fe20000010000 */
[----:B------:R-:W-:Y:S01]  /*5210*/  FFMA.FTZ R54, R70, R52, R54 ;  /* 0x0000003446367223 */ /* 0x000fe20000010036 */
[----:B------:R-:W-:Y:S01]  /*5220*/  FMUL.FTZ R48, R48, UR17 ;  /* 0x0000001130307c20 */ /* 0x000fe20008410000 */
[----:B------:R-:W-:Y:S01]  /*5230*/  FMUL.FTZ R70, R51, R70 ;  /* 0x0000004633467220 */ /* 0x000fe20000410000 */
[----:B------:R-:W-:Y:S01]  /*5240*/  FADD.FTZ R3, R3, R62 ;  /* 0x0000003e03037221 */ /* 0x000fe20000010000 */
[----:B------:R-:W-:Y:S01]  /*5250*/  FMUL.FTZ R50, R49, R4 ;  /* 0x0000000431327220 */ /* 0x000fe20000410000 */
[----:B------:R-:W-:Y:S01]  /*5260*/  FADD.FTZ R56, R56, R4 ;  /* 0x0000000438387221 */ /* 0x000fe20000010000 */
[----:B------:R-:W-:Y:S01]  /*5270*/  FFMA.FTZ R57, R4, R48, R57 ;  /* 0x0000003004397223 */ /* 0x000fe20000010039 */
[----:B------:R-:W-:Y:S01]  /*5280*/  FADD.FTZ R3, R70, R3 ;  /* 0x0000000346037221 */ /* 0x000fe20000010000 */
[----:B------:R-:W-:Y:S01]  /*5290*/  FFMA.FTZ R63, R52, R70, R63 ;  /* 0x00000046343f7223 */ /* 0x000fe2000001003f */
[----:B------:R-:W-:-:S02]  /*52a0*/  HADD2.F32 R4, -RZ, R71.H0_H0 ;  /* 0x20000047ff047230 */ /* 0x000fc40000004100 */
[----:B------:R-:W-:Y:S02]  /*52b0*/  HADD2.F32 R80, -RZ, R80.H0_H0 ;  /* 0x20000050ff507230 */ /* 0x000fe40000004100 */
[----:B------:R-:W-:Y:S01]  /*52c0*/  FADD.FTZ R3, R3, R50 ;  /* 0x0000003203037221 */ /* 0x000fe20000010000 */
[----:B------:R-:W-:Y:S01]  /*52d0*/  FFMA.FTZ R63, R48, R50, R63 ;  /* 0x00000032303f7223 */ /* 0x000fe2000001003f */
[----:B------:R-:W-:Y:S02]  /*52e0*/  HADD2.F32 R71, -RZ, R71.H1_H1 ;  /* 0x30000047ff477230 */ /* 0x000fe40000004100 */
[----:B------:R-:W-:Y:S01]  /*52f0*/  FADD.FTZ R50, R4, -UR16 ;  /* 0x8000001004327e21 */ /* 0x000fe20008010000 */
[----:B------:R-:W-:Y:S01]  /*5300*/  FADD.FTZ R48, R80, -UR16 ;  /* 0x8000001050307e21 */ /* 0x000fe20008010000 */
[----:B------:R-:W-:Y:S02]  /*5310*/  HADD2.F32 R4, -RZ, R77.H1_H1 ;  /* 0x3000004dff047230 */ /* 0x000fe40000004100 */
[----:B------:R-:W-:Y:S01]  /*5320*/  FMUL.FTZ R50, R50, UR17 ;  /* 0x0000001132327c20 */ /* 0x000fe20008410000 */
[----:B------:R-:W-:Y:S01]  /*5330*/  FMUL.FTZ R58, R51, R71 ;  /* 0x00000047333a7220 */ /* 0x000fe20000410000 */
[----:B------:R-:W-:Y:S01]  /*5340*/  FMUL.FTZ R48, R48, UR17 ;  /* 0x0000001130307c20 */ /* 0x000fe20008410000 */
[----:B------:R-:W-:Y:S01]  /*5350*/  FADD.FTZ R56, R56, R4 ;  /* 0x0000000438387221 */ /* 0x000fe20000010000 */
[----:B------:R-:W-:Y:S01]  /*5360*/  FFMA.FTZ R57, R4, R50, R57 ;  /* 0x0000003204397223 */ /* 0x000fe20000010039 */
[----:B------:R-:W-:-:S02]  /*5370*/  HADD2.F32 R55, -RZ, R72.H0_H0 ;  /* 0x20000048ff377230 */ /* 0x000fc40000004100 */
[----:B------:R-:W-:Y:S01]  /*5380*/  FMUL.FTZ R4, R49, R4 ;  /* 0x0000000431047220 */ /* 0x000fe20000410000 */
[----:B------:R-:W-:Y:S02]  /*5390*/  HADD2.F32 R52, -RZ, R72.H1_H1 ;  /* 0x30000048ff347230 */ /* 0x000fe40000004100 */
[----:B------:R-:W-:Y:S01]  /*53a0*/  FADD.FTZ R3, R58, R3 ;  /* 0x000000033a037221 */ /* 0x000fe20000010000 */
[----:B------:R-:W-:Y:S01]  /*53b0*/  FFMA.FTZ R63, R48, R58, R63 ;  /* 0x0000003a303f7223 */ /* 0x000fe2000001003f */
[----:B------:R-:W-:Y:S02]  /*53c0*/  HADD2.F32 R77, -RZ, R77.H0_H0 ;  /* 0x2000004dff4d7230 */ /* 0x000fe40000004100 */
[----:B------:R-:W-:Y:S01]  /*53d0*/  FFMA.FTZ R54, R71, R48, R54 ;  /* 0x0000003047367223 */ /* 0x000fe20000010036 */
[----:B------:R-:W-:Y:S01]  /*53e0*/  FADD.FTZ R48, R3, R4 ;  /* 0x0000000403307221 */ /* 0x000fe20000010000 */
[----:B------:R-:W-:Y:S01]  /*53f0*/  FMUL.FTZ R59, R51, R55 ;  /* 0x00000037333b7220 */ /* 0x000fe20000410000 */
[----:B------:R-:W-:Y:S01]  /*5400*/  FADD.FTZ R52, R52, -UR16 ;  /* 0x8000001034347e21 */ /* 0x000fe20008010000 */
[----:B------:R-:W-:Y:S01]  /*5410*/  FFMA.FTZ R63, R50, R4, R63 ;  /* 0x00000004323f7223 */ /* 0x000fe2000001003f */
[----:B------:R-:W-:-:S02]  /*5420*/  HADD2.F32 R50, -RZ, R78.H1_H1 ;  /* 0x3000004eff327230 */ /* 0x000fc40000004100 */
[----:B------:R-:W-:Y:S01]  /*5430*/  FADD.FTZ R77, R77, -UR16 ;  /* 0x800000104d4d7e21 */ /* 0x000fe20008010000 */
[----:B------:R-:W-:Y:S01]  /*5440*/  FADD.FTZ R3, R59, R48 ;  /* 0x000000303b037221 */ /* 0x000fe20000010000 */
[----:B------:R-:W-:Y:S01]  /*5450*/  FADD.FTZ R53, R53, R71 ;  /* 0x0000004735357221 */ /* 0x000fe20000010000 */
[----:B------:R-:W-:Y:S01]  /*5460*/  FMUL.FTZ R52, R52, UR17 ;  /* 0x0000001134347c20 */ /* 0x000fe20008410000 */
[----:B------:R-:W-:Y:S02]  /*5470*/  HADD2.F32 R48, -RZ, R79.H1_H1 ;  /* 0x3000004fff307230 */ /* 0x000fe40000004100 */
[----:B------:R-:W-:Y:S01]  /*5480*/  FMUL.FTZ R77, R77, UR17 ;  /* 0x000000114d4d7c20 */ /* 0x000fe20008410000 */
[----:B------:R-:W-:Y:S01]  /*5490*/  FADD.FTZ R50, R50, -UR16 ;  /* 0x8000001032327e21 */ /* 0x000fe20008010000 */
[----:B------:R-:W-:Y:S01]  /*54a0*/  FADD.FTZ R53, R53, R55 ;  /* 0x0000003735357221 */ /* 0x000fe20000010000 */
[----:B------:R-:W-:Y:S01]  /*54b0*/  FFMA.FTZ R54, R55, R52, R54 ;  /* 0x0000003437367223 */ /* 0x000fe20000010036 */
[----:B------:R-:W-:-:S02]  /*54c0*/  HADD2.F32 R55, -RZ, R78.H0_H0 ;  /* 0x2000004eff377230 */ /* 0x000fc40000004100 */
[----:B------:R-:W-:Y:S01]  /*54d0*/  FADD.FTZ R56, R56, R48 ;  /* 0x0000003038387221 */ /* 0x000fe20000010000 */
[----:B------:R-:W-:Y:S01]  /*54e0*/  FFMA.FTZ R57, R48, R77, R57 ;  /* 0x0000004d30397223 */ /* 0x000fe20000010039 */
[----:B------:R-:W-:Y:S01]  /*54f0*/  FFMA.FTZ R4, R52, R59, R63 ;  /* 0x0000003b34047223 */ /* 0x000fe2000001003f */
[----:B------:R-:W-:Y:S02]  /*5500*/  HADD2.F32 R79, -RZ, R79.H0_H0 ;  /* 0x2000004fff4f7230 */ /* 0x000fe40000004100 */
[----:B------:R-:W-:Y:S01]  /*5510*/  FMUL.FTZ R50, R50, UR17 ;  /* 0x0000001132327c20 */ /* 0x000fe20008410000 */
[----:B------:R-:W-:Y:S01]  /*5520*/  FMUL.FTZ R48, R49, R48 ;  /* 0x0000003031307220 */ /* 0x000fe20000410000 */
[----:B------:R-:W-:Y:S01]  /*5530*/  FADD.FTZ R53, R53, R55 ;  /* 0x0000003735357221 */ /* 0x000fe20000010000 */
[----:B------:R-:W-:Y:S02]  /*5540*/  HADD2.F32 R58, -RZ, R86.H1_H1 ;  /* 0x30000056ff3a7230 */ /* 0x000fe40000004100 */
[----:B------:R-:W-:Y:S01]  /*5550*/  FFMA.FTZ R54, R55, R50, R54 ;  /* 0x0000003237367223 */ /* 0x000fe20000010036 */
[----:B------:R-:W-:Y:S01]  /*5560*/  FFMA.FTZ R77, R77, R48, R4 ;  /* 0x000000304d4d7223 */ /* 0x000fe20000010004 */
[----:B------:R-:W-:Y:S01]  /*5570*/  FMUL.FTZ R55, R51, R55 ;  /* 0x0000003733377220 */ /* 0x000fe20000410000 */
[----:B------:R-:W-:Y:S01]  /*5580*/  FADD.FTZ R52, R3, R48 ;  /* 0x0000003003347221 */ /* 0x000fe20000010000 */
[----:B------:R-:W-:Y:S01]  /*5590*/  FADD.FTZ R79, R79, -UR16 ;  /* 0x800000104f4f7e21 */ /* 0x000fe20008010000 */
[----:B------:R-:W-:-:S02]  /*55a0*/  HADD2.F32 R4, -RZ, R93.H0_H0 ;  /* 0x2000005dff047230 */ /* 0x000fc40000004100 */
[----:B------:R-:W-:Y:S01]  /*55b0*/  FFMA.FTZ R77, R50, R55, R77 ;  /* 0x00000037324d7223 */ /* 0x000fe2000001004d */
[----:B------:R-:W-:Y:S01]  /*55c0*/  FADD.FTZ R52, R55, R52 ;  /* 0x0000003437347221 */ /* 0x000fe20000010000 */
[----:B------:R-:W-:Y:S01]  /*55d0*/  FMUL.FTZ R48, R79, UR17 ;  /* 0x000000114f307c20 */ /* 0x000fe20008410000 */
[--C-:B------:R-:W-:Y:S02]  /*55e0*/  HADD2.F32 R3, -RZ, R92.reuse.H1_H1 ;  /* 0x3000005cff037230 */ /* 0x100fe40000004100 */
[----:B------:R-:W-:Y:S01]  /*55f0*/  FMUL.FTZ R55, R49, R4 ;  /* 0x0000000431377220 */ /* 0x000fe20000410000 */
[----:B------:R-:W-:Y:S02]  /*5600*/  HADD2.F32 R50, -RZ, R91.H1_H1 ;  /* 0x3000005bff327230 */ /* 0x000fe40000004100 */
[----:B------:R-:W-:Y:S01]  /*5610*/  FADD.FTZ R56, R56, R4 ;  /* 0x0000000438387221 */ /* 0x000fe20000010000 */
[----:B------:R-:W-:Y:S01]  /*5620*/  FFMA.FTZ R57, R4, R48, R57 ;  /* 0x0000003004397223 */ /* 0x000fe20000010039 */
[----:B------:R-:W-:Y:S01]  /*5630*/  FADD.FTZ R52, R52, R55 ;  /* 0x0000003734347221 */ /* 0x000fe20000010000 */
[----:B------:R-:W-:Y:S01]  /*5640*/  FFMA.FTZ R77, R48, R55, R77 ;  /* 0x00000037304d7223 */ /* 0x000fe2000001004d */
[----:B------:R-:W-:Y:S01]  /*5650*/  FADD.FTZ R4, R3, -UR16 ;  /* 0x8000001003047e21 */ /* 0x000fe20008010000 */
[----:B------:R-:W-:-:S02]  /*5660*/  HADD2.F32 R3, -RZ, R92.H0_H0 ;  /* 0x2000005cff037230 */ /* 0x000fc40000004100 */
[----:B------:R-:W-:Y:S01]  /*5670*/  FADD.FTZ R55, R50, -UR16 ;  /* 0x8000001032377e21 */ /* 0x000fe20008010000 */
[--C-:B------:R-:W-:Y:S02]  /*5680*/  HADD2.F32 R50, -RZ, R85.reuse.H1_H1 ;  /* 0x30000055ff327230 */ /* 0x100fe40000004100 */
[----:B------:R-:W-:Y:S01]  /*5690*/  FMUL.FTZ R48, R4, UR17 ;  /* 0x0000001104307c20 */ /* 0x000fe20008410000 */
[----:B------:R-:W-:Y:S02]  /*56a0*/  HADD2.F32 R86, -RZ, R86.H0_H0 ;  /* 0x20000056ff567230 */ /* 0x000fe40000004100 */
[----:B------:R-:W-:Y:S01]  /*56b0*/  FMUL.FTZ R60, R55, UR17 ;  /* 0x00000011373c7c20 */ /* 0x000fe20008410000 */
[----:B------:R-:W-:Y:S01]  /*56c0*/  FMUL.FTZ R55, R51, R3 ;  /* 0x0000000333377220 */ /* 0x000fe20000410000 */
[----:B------:R-:W-:Y:S02]  /*56d0*/  HADD2.F32 R85, -RZ, R85.H0_H0 ;  /* 0x20000055ff557230 */ /* 0x000fe40000004100 */
[----:B------:R-:W-:Y:S01]  /*56e0*/  FFMA.FTZ R54, R3, R48, R54 ;  /* 0x0000003003367223 */ /* 0x000fe20000010036 */
[----:B------:R-:W-:Y:S01]  /*56f0*/  FFMA.FTZ R4, R58, R60, R57 ;  /* 0x0000003c3a047223 */ /* 0x000fe20000010039 */
[----:B------:R-:W-:Y:S01]  /*5700*/  FMUL.FTZ R57, R49, R58 ;  /* 0x0000003a31397220 */ /* 0x000fe20000410000 */
[----:B------:R-:W-:Y:S01]  /*5710*/  FADD.FTZ R52, R55, R52 ;  /* 0x0000003437347221 */ /* 0x000fe20000010000 */
[----:B------:R-:W-:Y:S01]  /*5720*/  FFMA.FTZ R77, R48, R55, R77 ;  /* 0x00000037304d7223 */ /* 0x000fe2000001004d */
[----:B------:R-:W-:Y:S01]  /*5730*/  FADD.FTZ R50, R50, -UR16 ;  /* 0x8000001032327e21 */ /* 0x000fe20008010000 */
[----:B------:R-:W-:-:S02]  /*5740*/  HADD2.F32 R48, -RZ, R87.H0_H0 ;  /* 0x20000057ff307230 */ /* 0x000fc40000004100 */
[----:B------:R-:W-:Y:S01]  /*5750*/  FADD.FTZ R86, R86, -UR16 ;  /* 0x8000001056567e21 */ /* 0x000fe20008010000 */
[----:B------:R-:W-:Y:S01]  /*5760*/  FADD.FTZ R52, R52, R57 ;  /* 0x0000003934347221 */ /* 0x000fe20000010000 */
[----:B------:R-:W-:Y:S01]  /*5770*/  FFMA.FTZ R77, R60, R57, R77 ;  /* 0x000000393c4d7223 */ /* 0x000fe2000001004d */
[----:B------:R-:W-:Y:S01]  /*5780*/  FMUL.FTZ R50, R50, UR17 ;  /* 0x0000001132327c20 */ /* 0x000fe20008410000 */
[----:B------:R-:W-:Y:S01]  /*5790*/  FMUL.FTZ R55, R51, R85 ;  /* 0x0000005533377220 */ /* 0x000fe20000410000 */
[----:B------:R-:W-:Y:S01]  /*57a0*/  FADD.FTZ R53, R53, R3 ;  /* 0x0000000335357221 */ /* 0x000fe20000010000 */
[----:B------:R-:W-:Y:S02]  /*57b0*/  HADD2.F32 R87, -RZ, R87.H1_H1 ;  /* 0x30000057ff577230 */ /* 0x000fe40000004100 */
[----:B------:R-:W-:Y:S01]  /*57c0*/  FADD.FTZ R3, R56, R58 ;  /* 0x0000003a38037221 */ /* 0x000fe20000010000 */
[----:B------:R-:W-:Y:S01]  /*57d0*/  FADD.FTZ R48, R48, -UR16 ;  /* 0x8000001030307e21 */ /* 0x000fe20008010000 */
[----:B------:R-:W-:Y:S01]  /*57e0*/  FMUL.FTZ R86, R86, UR17 ;  /* 0x0000001156567c20 */ /* 0x000fe20008410000 */
[----:B------:R-:W-:Y:S01]  /*57f0*/  FADD.FTZ R52, R55, R52 ;  /* 0x0000003437347221 */ /* 0x000fe20000010000 */
[----:B------:R-:W-:Y:S01]  /*5800*/  FFMA.FTZ R77, R50, R55, R77 ;  /* 0x00000037324d7223 */ /* 0x000fe2000001004d */
[----:B------:R-:W-:Y:S01]  /*5810*/  FFMA.FTZ R54, R85, R50, R54 ;  /* 0x0000003255367223 */ /* 0x000fe20000010036 */
[----:B------:R-:W-:-:S02]  /*5820*/  HADD2.F32 R55, -RZ, R39.H0_H0 ;  /* 0x20000027ff377230 */ /* 0x000fc40000004100 */
[----:B------:R-:W-:Y:S01]  /*5830*/  FADD.FTZ R53, R53, R85 ;  /* 0x0000005535357221 */ /* 0x000fe20000010000 */
[----:B------:R-:W-:Y:S02]  /*5840*/  HADD2.F32 R50, -RZ, R5.H0_H0 ;  /* 0x20000005ff327230 */ /* 0x000fe40000004100 */
        /* <DEDUP_REMOVED lines=12> */
[----:B------:R-:W-:Y:S02]  /*5910*/  HADD2.F32 R5, -RZ, R5.H1_H1 ;  /* 0x30000005ff057230 */ /* 0x000fe40000004100 */
[----:B------:R-:W-:Y:S01]  /*5920*/  FFMA.FTZ R77, R48, R55, R77 ;  /* 0x00000037304d7223 */ /* 0x000fe2000001004d */
[----:B------:R-:W-:Y:S01]  /*5930*/  FMUL.FTZ R50, R50, UR17 ;  /* 0x0000001132327c20 */ /* 0x000fe20008410000 */
[----:B------:R-:W-:Y:S01]  /*5940*/  FMUL.FTZ R55, R49, R57 ;  /* 0x0000003931377220 */ /* 0x000fe20000410000 */
[----:B------:R-:W-:Y:S01]  /*5950*/  FADD.FTZ R48, R3, R57 ;  /* 0x0000003903307221 */ /* 0x000fe20000010000 */
[----:B------:R-:W-:Y:S01]  /*5960*/  FADD.FTZ R5, R5, -UR16 ;  /* 0x8000001005057e21 */ /* 0x000fe20008010000 */
[----:B------:R-:W-:Y:S02]  /*5970*/  HADD2.F32 R56, -RZ, R7.H0_H0 ;  /* 0x20000007ff387230 */ /* 0x000fe40000004100 */
[----:B------:R-:W-:Y:S01]  /*5980*/  FFMA.FTZ R4, R57, R50, R4 ;  /* 0x0000003239047223 */ /* 0x000fe20000010004 */
[----:B------:R-:W-:-:S02]  /*5990*/  HADD2.F32 R3, -RZ, R6.H1_H1 ;  /* 0x30000006ff037230 */ /* 0x000fc40000004100 */
[----:B------:R-:W-:Y:S01]  /*59a0*/  FADD.FTZ R57, R52, R55 ;  /* 0x0000003734397221 */ /* 0x000fe20000010000 */
[----:B------:R-:W-:Y:S01]  /*59b0*/  FFMA.FTZ R50, R50, R55, R77 ;  /* 0x0000003732327223 */ /* 0x000fe2000001004d */
[----:B------:R-:W-:Y:S01]  /*59c0*/  FMUL.FTZ R5, R5, UR17 ;  /* 0x0000001105057c20 */ /* 0x000fe20008410000 */
[--C-:B------:R-:W-:Y:S02]  /*59d0*/  HADD2.F32 R55, -RZ, R8.reuse.H0_H0 ;  /* 0x20000008ff377230 */ /* 0x100fe40000004100 */
[----:B------:R-:W-:Y:S01]  /*59e0*/  FADD.FTZ R56, R56, -UR16 ;  /* 0x8000001038387e21 */ /* 0x000fe20008010000 */
[----:B------:R-:W-:Y:S02]  /*59f0*/  HADD2.F32 R7, -RZ, R7.H1_H1 ;  /* 0x30000007ff077230 */ /* 0x000fe40000004100 */
[----:B------:R-:W-:Y:S01]  /*5a00*/  FMUL.FTZ R6, R51, R3 ;  /* 0x0000000333067220 */ /* 0x000fe20000410000 */
[----:B------:R-:W-:Y:S01]  /*5a10*/  FADD.FTZ R53, R53, R3 ;  /* 0x0000000335357221 */ /* 0x000fe20000010000 */
[----:B------:R-:W-:Y:S01]  /*5a20*/  FFMA.FTZ R54, R3, R5, R54 ;  /* 0x0000000503367223 */ /* 0x000fe20000010036 */
[----:B------:R-:W-:-:S02]  /*5a30*/  HADD2.F32 R3, -RZ, R8.H1_H1 ;  /* 0x30000008ff037230 */ /* 0x000fc40000004100 */
[----:B------:R-:W-:Y:S01]  /*5a40*/  FMUL.FTZ R59, R56, UR17 ;  /* 0x00000011383b7c20 */ /* 0x000fe20008410000 */
        /* <DEDUP_REMOVED lines=9> */
[----:B------:R-:W-:-:S02]  /*5ae0*/  HADD2.F32 R9, -RZ, R9.H1_H1 ;  /* 0x30000009ff097230 */ /* 0x000fc40000004100 */
[----:B------:R-:W-:Y:S01]  /*5af0*/  FADD.FTZ R53, R53, R3 ;  /* 0x0000000335357221 */ /* 0x000fe20000010000 */
[----:B------:R-:W-:Y:S01]  /*5b00*/  FFMA.FTZ R54, R3, R7, R54 ;  /* 0x0000000703367223 */ /* 0x000fe20000010036 */
[----:B------:R-:W-:Y:S01]  /*5b10*/  FADD.FTZ R57, R6, R57 ;  /* 0x0000003906397221 */ /* 0x000fe20000010000 */
[----:B------:R-:W-:Y:S01]  /*5b20*/  FFMA.FTZ R50, R7, R6, R50 ;  /* 0x0000000607327223 */ /* 0x000fe20000010032 */
[----:B------:R-:W-:Y:S01]  /*5b30*/  FADD.FTZ R6, R5, -UR16 ;  /* 0x8000001005067e21 */ /* 0x000fe20008010000 */
[--C-:B------:R-:W-:Y:S02]  /*5b40*/  HADD2.F32 R3, -RZ, R10.reuse.H0_H0 ;  /* 0x2000000aff037230 */ /* 0x100fe40000004100 */
[----:B------:R-:W-:Y:S01]  /*5b50*/  FADD.FTZ R9, R9, -UR16 ;  /* 0x8000001009097e21 */ /* 0x000fe20008010000 */
[----:B------:R-:W-:Y:S02]  /*5b60*/  HADD2.F32 R5, -RZ, R10.H1_H1 ;  /* 0x3000000aff057230 */ /* 0x000fe40000004100 */
[----:B------:R-:W-:Y:S01]  /*5b70*/  FADD.FTZ R48, R48, R55 ;  /* 0x0000003730307221 */ /* 0x000fe20000010000 */
[----:B------:R-:W-:-:S02]  /*5b80*/  HADD2.F32 R10, -RZ, R11.H0_H0 ;  /* 0x2000000bff0a7230 */ /* 0x000fc40000004100 */
[----:B------:R-:W-:Y:S01]  /*5b90*/  FFMA.FTZ R4, R55, R59, R4 ;  /* 0x0000003b37047223 */ /* 0x000fe20000010004 */
[----:B------:R-:W-:Y:S01]  /*5ba0*/  FMUL.FTZ R7, R6, UR17 ;  /* 0x0000001106077c20 */ /* 0x000fe20008410000 */
[----:B------:R-:W-:Y:S01]  /*5bb0*/  FMUL.FTZ R9, R9, UR17 ;  /* 0x0000001109097c20 */ /* 0x000fe20008410000 */
[----:B------:R-:W-:Y:S01]  /*5bc0*/  FMUL.FTZ R6, R49, R3 ;  /* 0x0000000331067220 */ /* 0x000fe20000410000 */
[----:B------:R-:W-:Y:S01]  /*5bd0*/  FADD.FTZ R10, R10, -UR16 ;  /* 0x800000100a0a7e21 */ /* 0x000fe20008010000 */
[----:B------:R-:W-:Y:S01]  /*5be0*/  FADD.FTZ R48, R48, R3 ;  /* 0x0000000330307221 */ /* 0x000fe20000010000 */
[----:B------:R-:W-:Y:S01]  /*5bf0*/  FFMA.FTZ R4, R3, R7, R4 ;  /* 0x0000000703047223 */ /* 0x000fe20000010004 */
[----:B------:R-:W-:Y:S01]  /*5c00*/  FADD.FTZ R53, R53, R5 ;  /* 0x0000000535357221 */ /* 0x000fe20000010000 */
[----:B------:R-:W-:Y:S01]  /*5c10*/  FFMA.FTZ R54, R5, R9, R54 ;  /* 0x0000000905367223 */ /* 0x000fe20000010036 */
[----:B------:R-:W-:Y:S01]  /*5c20*/  FMUL.FTZ R8, R51, R5 ;  /* 0x0000000533087220 */ /* 0x000fe20000410000 */
[----:B------:R-:W-:-:S02]  /*5c30*/  HADD2.F32 R3, -RZ, R12.H0_H0 ;  /* 0x2000000cff037230 */ /* 0x000fc40000004100 */
        /* <DEDUP_REMOVED lines=8> */
[----:B------:R-:W-:Y:S02]  /*5cc0*/  HADD2.F32 R7, -RZ, R13.H0_H0 ;  /* 0x2000000dff077230 */ /* 0x000fe40000004100 */
[----:B------:R-:W-:Y:S01]  /*5cd0*/  FADD.FTZ R11, R11, -UR16 ;  /* 0x800000100b0b7e21 */ /* 0x000fe20008010000 */
[----:B------:R-:W-:Y:S01]  /*5ce0*/  FADD.FTZ R57, R8, R57 ;  /* 0x0000003908397221 */ /* 0x000fe20000010000 */
[----:B------:R-:W-:-:S02]  /*5cf0*/  HADD2.F32 R3, -RZ, R12.H1_H1 ;  /* 0x3000000cff037230 */ /* 0x000fc40000004100 */
[----:B------:R-:W-:Y:S01]  /*5d00*/  FFMA.FTZ R50, R5, R6, R50 ;  /* 0x0000000605327223 */ /* 0x000fe20000010032 */
[----:B------:R-:W-:Y:S01]  /*5d10*/  FMUL.FTZ R11, R11, UR17 ;  /* 0x000000110b0b7c20 */ /* 0x000fe20008410000 */
[----:B------:R-:W-:Y:S01]  /*5d20*/  FADD.FTZ R57, R57, R6 ;  /* 0x0000000639397221 */ /* 0x000fe20000010000 */
[----:B------:R-:W-:Y:S01]  /*5d30*/  FADD.FTZ R7, R7, -UR16 ;  /* 0x8000001007077e21 */ /* 0x000fe20008010000 */
[--C-:B------:R-:W-:Y:S02]  /*5d40*/  HADD2.F32 R5, -RZ, R14.reuse.H0_H0 ;  /* 0x2000000eff057230 */ /* 0x100fe40000004100 */
[----:B------:R-:W-:Y:S01]  /*5d50*/  FMUL.FTZ R6, R51, R3 ;  /* 0x0000000333067220 */ /* 0x000fe20000410000 */
[----:B------:R-:W-:Y:S02]  /*5d60*/  HADD2.F32 R13, -RZ, R13.H1_H1 ;  /* 0x3000000dff0d7230 */ /* 0x000fe40000004100 */
[----:B------:R-:W-:Y:S01]  /*5d70*/  FADD.FTZ R53, R53, R3 ;  /* 0x0000000335357221 */ /* 0x000fe20000010000 */
[----:B------:R-:W-:Y:S01]  /*5d80*/  FFMA.FTZ R54, R3, R11, R54 ;  /* 0x0000000b03367223 */ /* 0x000fe20000010036 */
[----:B------:R-:W-:Y:S01]  /*5d90*/  FMUL.FTZ R7, R7, UR17 ;  /* 0x0000001107077c20 */ /* 0x000fe20008410000 */
[----:B------:R-:W-:-:S02]  /*5da0*/  HADD2.F32 R3, -RZ, R14.H1_H1 ;  /* 0x3000000eff037230 */ /* 0x000fc40000004100 */
[----:B------:R-:W-:Y:S01]  /*5db0*/  FMUL.FTZ R8, R49, R5 ;  /* 0x0000000531087220 */ /* 0x000fe20000410000 */
[----:B------:R-:W-:Y:S01]  /*5dc0*/  FADD.FTZ R57, R6, R57 ;  /* 0x0000003906397221 */ /* 0x000fe20000010000 */
[----:B------:R-:W-:Y:S01]  /*5dd0*/  FFMA.FTZ R50, R11, R6, R50 ;  /* 0x000000060b327223 */ /* 0x000fe20000010032 */
[----:B------:R-:W-:Y:S01]  /*5de0*/  FADD.FTZ R13, R13, -UR16 ;  /* 0x800000100d0d7e21 */ /* 0x000fe20008010000 */
        /* <DEDUP_REMOVED lines=8> */
[----:B------:R-:W-:Y:S01]  /*5e70*/  FFMA.FTZ R54, R3, R13, R54 ;  /* 0x0000000d03367223 */ /* 0x000fe20000010036 */
[----:B------:R-:W-:-:S02]  /*5e80*/  HADD2.F32 R15, -RZ, R15.H1_H1 ;  /* 0x3000000fff0f7230 */ /* 0x000fc40000004100 */
[----:B------:R-:W-:Y:S01]  /*5e90*/  FADD.FTZ R57, R6, R57 ;  /* 0x0000003906397221 */ /* 0x000fe20000010000 */
[----:B------:R-:W-:Y:S01]  /*5ea0*/  FFMA.FTZ R50, R13, R6, R50 ;  /* 0x000000060d327223 */ /* 0x000fe20000010032 */
[----:B------:R-:W-:Y:S01]  /*5eb0*/  FADD.FTZ R6, R5, -UR16 ;  /* 0x8000001005067e21 */ /* 0x000fe20008010000 */
[--C-:B------:R-:W-:Y:S02]  /*5ec0*/  HADD2.F32 R3, -RZ, R16.reuse.H0_H0 ;  /* 0x20000010ff037230 */ /* 0x100fe40000004100 */
[----:B------:R-:W-:Y:S01]  /*5ed0*/  FADD.FTZ R15, R15, -UR16 ;  /* 0x800000100f0f7e21 */ /* 0x000fe20008010000 */
[----:B------:R-:W-:Y:S02]  /*5ee0*/  HADD2.F32 R5, -RZ, R16.H1_H1 ;  /* 0x30000010ff057230 */ /* 0x000fe40000004100 */
[----:B------:R-:W-:Y:S01]  /*5ef0*/  FMUL.FTZ R7, R6, UR17 ;  /* 0x0000001106077c20 */ /* 0x000fe20008410000 */
[----:B------:R-:W-:Y:S02]  /*5f00*/  HADD2.F32 R9, -RZ, R17.H0_H0 ;  /* 0x20000011ff097230 */ /* 0x000fe40000004100 */
[----:B------:R-:W-:Y:S01]  /*5f10*/  FMUL.FTZ R6, R49, R3 ;  /* 0x0000000331067220 */ /* 0x000fe20000410000 */
[----:B------:R-:W-:Y:S01]  /*5f20*/  FADD.FTZ R48, R48, R3 ;  /* 0x0000000330307221 */ /* 0x000fe20000010000 */
[----:B------:R-:W-:Y:S01]  /*5f30*/  FFMA.FTZ R4, R3, R7, R4 ;  /* 0x0000000703047223 */ /* 0x000fe20000010004 */
[----:B------:R-:W-:Y:S01]  /*5f40*/  FMUL.FTZ R15, R15, UR17 ;  /* 0x000000110f0f7c20 */ /* 0x000fe20008410000 */
[----:B------:R-:W-:-:S02]  /*5f50*/  HADD2.F32 R3, -RZ, R18.H0_H0 ;  /* 0x20000012ff037230 */ /* 0x000fc40000004100 */
[----:B------:R-:W-:Y:S01]  /*5f60*/  FMUL.FTZ R8, R51, R5 ;  /* 0x0000000533087220 */ /* 0x000fe20000410000 */
[----:B------:R-:W-:Y:S01]  /*5f70*/  FADD.FTZ R57, R57, R6 ;  /* 0x0000000639397221 */ /* 0x000fe20000010000 */
[----:B------:R-:W-:Y:S01]  /*5f80*/  FFMA.FTZ R50, R7, R6, R50 ;  /* 0x0000000607327223 */ /* 0x000fe20000010032 */
[----:B------:R-:W-:Y:S01]  /*5f90*/  FADD.FTZ R9, R9, -UR16 ;  /* 0x8000001009097e21 */ /* 0x000fe20008010000 */
[----:B------:R-:W-:Y:S01]  /*5fa0*/  FADD.FTZ R53, R53, R5 ;  /* 0x0000000535357221 */ /* 0x000fe20000010000 */
[----:B------:R-:W-:Y:S01]  /*5fb0*/  FFMA.FTZ R54, R5, R15, R54 ;  /* 0x0000000f05367223 */ /* 0x000fe20000010036 */
[----:B------:R-:W-:Y:S02]  /*5fc0*/  HADD2.F32 R17, -RZ, R17.H1_H1 ;  /* 0x30000011ff117230 */ /* 0x000fe40000004100 */
[----:B------:R-:W-:Y:S01]  /*5fd0*/  FADD.FTZ R57, R8, R57 ;  /* 0x0000003908397221 */ /* 0x000fe20000010000 */
[----:B------:R-:W-:Y:S01]  /*5fe0*/  FFMA.FTZ R50, R15, R8, R50 ;  /* 0x000000080f327223 */ /* 0x000fe20000010032 */
[----:B------:R-:W-:Y:S01]  /*5ff0*/  FMUL.FTZ R9, R9, UR17 ;  /* 0x0000001109097c20 */ /* 0x000fe20008410000 */
[----:B------:R-:W-:Y:S01]  /*6000*/  FMUL.FTZ R6, R49, R3 ;  /* 0x0000000331067220 */ /* 0x000fe20000410000 */
[----:B------:R-:W-:-:S02]  /*6010*/  HADD2.F32 R5, -RZ, R19.H0_H0 ;  /* 0x20000013ff057230 */ /* 0x000fc40000004100 */
[----:B------:R-:W-:Y:S01]  /*6020*/  FADD.FTZ R48, R48, R3 ;  /* 0x0000000330307221 */ /* 0x000fe20000010000 */
[----:B------:R-:W-:Y:S01]  /*6030*/  FFMA.FTZ R4, R3, R9, R4 ;  /* 0x0000000903047223 */ /* 0x000fe20000010004 */
[----:B------:R-:W-:Y:S01]  /*6040*/  FADD.FTZ R57, R57, R6 ;  /* 0x0000000639397221 */ /* 0x000fe20000010000 */
[----:B------:R-:W-:Y:S01]  /*6050*/  FFMA.FTZ R50, R9, R6, R50 ;  /* 0x0000000609327223 */ /* 0x000fe20000010032 */
[----:B------:R-:W-:Y:S01]  /*6060*/  FADD.FTZ R17, R17, -UR16 ;  /* 0x8000001011117e21 */ /* 0x000fe20008010000 */
[----:B------:R-:W-:Y:S02]  /*6070*/  HADD2.F32 R3, -RZ, R18.H1_H1 ;  /* 0x30000012ff037230 */ /* 0x000fe40000004100 */
[----:B------:R-:W-:Y:S01]  /*6080*/  FADD.FTZ R6, R5, -UR16 ;  /* 0x8000001005067e21 */ /* 0x000fe20008010000 */
[----:B------:R-:W-:Y:S02]  /*6090*/  HADD2.F32 R5, -RZ, R20.H0_H0 ;  /* 0x20000014ff057230 */ /* 0x000fe40000004100 */
[----:B------:R-:W-:Y:S01]  /*60a0*/  FMUL.FTZ R17, R17, UR17 ;  /* 0x0000001111117c20 */ /* 0x000fe20008410000 */
[----:B------:R-:W-:-:S02]  /*60b0*/  HADD2.F32 R19, -RZ, R19.H1_H1 ;  /* 0x30000013ff137230 */ /* 0x000fc40000004100 */
[----:B------:R-:W-:Y:S01]  /*60c0*/  FMUL.FTZ R7, R6, UR17 ;  /* 0x0000001106077c20 */ /* 0x000fe20008410000 */
[----:B------:R-:W-:Y:S01]  /*60d0*/  FMUL.FTZ R6, R51, R3 ;  /* 0x0000000333067220 */ /* 0x000fe20000410000 */
[----:B------:R-:W-:Y:S01]  /*60e0*/  FADD.FTZ R53, R53, R3 ;  /* 0x0000000335357221 */ /* 0x000fe20000010000 */
[----:B------:R-:W-:Y:S01]  /*60f0*/  FFMA.FTZ R54, R3, R17, R54 ;  /* 0x0000001103367223 */ /* 0x000fe20000010036 */
[----:B------:R-:W-:Y:S02]  /*6100*/  HADD2.F32 R3, -RZ, R20.H1_H1 ;  /* 0x30000014ff037230 */ /* 0x000fe40000004100 */
        /* <DEDUP_REMOVED lines=15> */
[----:B------:R-:W-:Y:S01]  /*6200*/  FFMA.FTZ R50, R19, R6, R50 ;  /* 0x0000000613327223 */ /* 0x000fe20000010032 */
[----:B------:R-:W-:Y:S01]  /*6210*/  FADD.FTZ R6, R5, -UR16 ;  /* 0x8000001005067e21 */ /* 0x000fe20008010000 */
[--C-:B------:R-:W-:Y:S02]  /*6220*/  HADD2.F32 R3, -RZ, R22.reuse.H0_H0 ;  /* 0x20000016ff037230 */ /* 0x100fe40000004100 */
[----:B------:R-:W-:Y:S01]  /*6230*/  FADD.FTZ R21, R21, -UR16 ;  /* 0x8000001015157e21 */ /* 0x000fe20008010000 */
[----:B------:R-:W-:-:S02]  /*6240*/  HADD2.F32 R5, -RZ, R22.H1_H1 ;  /* 0x30000016ff057230 */ /* 0x000fc40000004100 */
[----:B------:R-:W-:Y:S01]  /*6250*/  FMUL.FTZ R7, R6, UR17 ;  /* 0x0000001106077c20 */ /* 0x000fe20008410000 */
[--C-:B------:R-:W-:Y:S02]  /*6260*/  HADD2.F32 R9, -RZ, R23.reuse.H0_H0 ;  /* 0x20000017ff097230 */ /* 0x100fe40000004100 */
[----:B------:R-:W-:Y:S01]  /*6270*/  FMUL.FTZ R6, R49, R3 ;  /* 0x0000000331067220 */ /* 0x000fe20000410000 */
[----:B------:R-:W-:Y:S01]  /*6280*/  FADD.FTZ R48, R48, R3 ;  /* 0x0000000330307221 */ /* 0x000fe20000010000 */
[----:B------:R-:W-:Y:S01]  /*6290*/  FFMA.FTZ R4, R3, R7, R4 ;  /* 0x0000000703047223 */ /* 0x000fe20000010004 */
[----:B------:R-:W-:Y:S01]  /*62a0*/  FMUL.FTZ R21, R21, UR17 ;  /* 0x0000001115157c20 */ /* 0x000fe20008410000 */
[----:B------:R-:W-:Y:S02]  /*62b0*/  HADD2.F32 R3, -RZ, R24.H0_H0 ;  /* 0x20000018ff037230 */ /* 0x000fe40000004100 */
[----:B------:R-:W-:Y:S01]  /*62c0*/  FMUL.FTZ R8, R51, R5 ;  /* 0x0000000533087220 */ /* 0x000fe20000410000 */
[----:B------:R-:W-:Y:S01]  /*62d0*/  FADD.FTZ R57, R57, R6 ;  /* 0x0000000639397221 */ /* 0x000fe20000010000 */
[----:B------:R-:W-:Y:S01]  /*62e0*/  FFMA.FTZ R50, R7, R6, R50 ;  /* 0x0000000607327223 */ /* 0x000fe20000010032 */
        /* <DEDUP_REMOVED lines=9> */
[----:B------:R-:W-:Y:S01]  /*6380*/  FADD.FTZ R48, R48, R3 ;  /* 0x0000000330307221 */ /* 0x000fe20000010000 */
[----:B------:R-:W-:Y:S01]  /*6390*/  FFMA.FTZ R4, R3, R9, R4 ;  /* 0x0000000903047223 */ /* 0x000fe20000010004 */
[----:B------:R-:W-:Y:S01]  /*63a0*/  FADD.FTZ R57, R57, R6 ;  /* 0x0000000639397221 */ /* 0x000fe20000010000 */
[----:B------:R-:W-:Y:S01]  /*63b0*/  FFMA.FTZ R50, R9, R6, R50 ;  /* 0x0000000609327223 */ /* 0x000fe20000010032 */
[----:B------:R-:W-:Y:S01]  /*63c0*/  FADD.FTZ R23, R23, -UR16 ;  /* 0x8000001017177e21 */ /* 0x000fe20008010000 */
[----:B------:R-:W-:-:S02]  /*63d0*/  HADD2.F32 R3, -RZ, R24.H1_H1 ;  /* 0x30000018ff037230 */ /* 0x000fc40000004100 */
[----:B------:R-:W-:Y:S01]  /*63e0*/  FADD.FTZ R6, R5, -UR16 ;  /* 0x8000001005067e21 */ /* 0x000fe20008010000 */
[--C-:B------:R-:W-:Y:S02]  /*63f0*/  HADD2.F32 R5, -RZ, R26.reuse.H0_H0 ;  /* 0x2000001aff057230 */ /* 0x100fe40000004100 */
[----:B------:R-:W-:Y:S01]  /*6400*/  FMUL.FTZ R23, R23, UR17 ;  /* 0x0000001117177c20 */ /* 0x000fe20008410000 */
[----:B------:R-:W-:Y:S02]  /*6410*/  HADD2.F32 R25, -RZ, R25.H1_H1 ;  /* 0x30000019ff197230 */ /* 0x000fe40000004100 */
[----:B------:R-:W-:Y:S01]  /*6420*/  FMUL.FTZ R7, R6, UR17 ;  /* 0x0000001106077c20 */ /* 0x000fe20008410000 */
        /* <DEDUP_REMOVED lines=72> */
[----:B------:R-:W-:Y:S01]  /*68b0*/  FFMA.FTZ R54, R3, R31, R54 ;  /* 0x0000001f03367223 */ /* 0x000fe20000010036 */
[----:B------:R-:W-:Y:S01]  /*68c0*/  FADD.FTZ R57, R6, R57 ;  /* 0x0000003906397221 */ /* 0x000fe20000010000 */
[----:B------:R-:W-:Y:S01]  /*68d0*/  FFMA.FTZ R50, R31, R6, R50 ;  /* 0x000000061f327223 */ /* 0x000fe20000010032 */
[----:B------:R-:W-:-:S02]  /*68e0*/  HADD2.F32 R9, -RZ, R45.H1_H1 ;  /* 0x3000002dff097230 */ /* 0x000fc40000004100 */
[----:B------:R-:W-:Y:S01]  /*68f0*/  FADD.FTZ R6, R5, -UR16 ;  /* 0x8000001005067e21 */ /* 0x000fe20008010000 */
[--C-:B------:R-:W-:Y:S02]  /*6900*/  HADD2.F32 R3, -RZ, R38.reuse.H0_H0 ;  /* 0x20000026ff037230 */ /* 0x100fe40000004100 */
[----:B------:R-:W-:Y:S01]  /*6910*/  FMUL.FTZ R33, R33, UR17 ;  /* 0x0000001121217c20 */ /* 0x000fe20008410000 */
[----:B------:R-:W-:Y:S02]  /*6920*/  HADD2.F32 R5, -RZ, R38.H1_H1 ;  /* 0x30000026ff057230 */ /* 0x000fe40000004100 */
[----:B------:R-:W-:Y:S01]  /*6930*/  FMUL.FTZ R7, R6, UR17 ;  /* 0x0000001106077c20 */ /* 0x000fe20008410000 */
[----:B------:R-:W-:Y:S01]  /*6940*/  FADD.FTZ R9, R9, -UR16 ;  /* 0x8000001009097e21 */ /* 0x000fe20008010000 */
[----:B------:R-:W-:Y:S01]  /*6950*/  FMUL.FTZ R6, R49, R3 ;  /* 0x0000000331067220 */ /* 0x000fe20000410000 */
[----:B------:R-:W-:Y:S01]  /*6960*/  FADD.FTZ R48, R48, R3 ;  /* 0x0000000330307221 */ /* 0x000fe20000010000 */
[----:B------:R-:W-:Y:S01]  /*6970*/  FADD.FTZ R53, R53, R5 ;  /* 0x0000000535357221 */ /* 0x000fe20000010000 */
[----:B------:R-:W-:Y:S01]  /*6980*/  FFMA.FTZ R54, R5, R33, R54 ;  /* 0x0000002105367223 */ /* 0x000fe20000010036 */
[----:B------:R-:W-:Y:S01]  /*6990*/  FMUL.FTZ R8, R51, R5 ;  /* 0x0000000533087220 */ /* 0x000fe20000410000 */
[----:B------:R-:W-:-:S02]  /*69a0*/  HADD2.F32 R5, -RZ, R88.H1_H1 ;  /* 0x30000058ff057230 */ /* 0x000fc40000004100 */
[----:B------:R-:W-:Y:S01]  /*69b0*/  FFMA.FTZ R4, R3, R7, R4 ;  /* 0x0000000703047223 */ /* 0x000fe20000010004 */
[----:B------:R-:W-:Y:S01]  /*69c0*/  FMUL.FTZ R9, R9, UR17 ;  /* 0x0000001109097c20 */ /* 0x000fe20008410000 */
[----:B------:R-:W-:Y:S01]  /*69d0*/  FADD.FTZ R57, R57, R6 ;  /* 0x0000000639397221 */ /* 0x000fe20000010000 */
[----:B------:R-:W-:Y:S01]  /*69e0*/  FFMA.FTZ R50, R7, R6, R50 ;  /* 0x0000000607327223 */ /* 0x000fe20000010032 */
[----:B------:R-:W-:Y:S01]  /*69f0*/  FMUL.FTZ R6, R49, R5 ;  /* 0x0000000531067220 */ /* 0x000fe20000410000 */
[----:B------:R-:W-:Y:S01]  /*6a00*/  FADD.FTZ R48, R48, R5 ;  /* 0x0000000530307221 */ /* 0x000fe20000010000 */
[----:B------:R-:W-:Y:S01]  /*6a10*/  FFMA.FTZ R4, R5, R9, R4 ;  /* 0x0000000905047223 */ /* 0x000fe20000010004 */
[----:B------:R-:W-:Y:S01]  /*6a20*/  FADD.FTZ R57, R8, R57 ;  /* 0x0000003908397221 */ /* 0x000fe20000010000 */
[----:B------:R-:W-:Y:S01]  /*6a30*/  FFMA.FTZ R50, R33, R8, R50 ;  /* 0x0000000821327223 */ /* 0x000fe20000010032 */
[----:B------:R-:W-:Y:S02]  /*6a40*/  HADD2.F32 R5, -RZ, R42.H0_H0 ;  /* 0x2000002aff057230 */ /* 0x000fe40000004100 */
[----:B------:R-:W-:-:S02]  /*6a50*/  HADD2.F32 R3, -RZ, R89.H0_H0 ;  /* 0x20000059ff037230 */ /* 0x000fc40000004100 */
[----:B------:R-:W-:Y:S01]  /*6a60*/  FADD.FTZ R57, R57, R6 ;  /* 0x0000000639397221 */ /* 0x000fe20000010000 */
[----:B------:R-:W-:Y:S01]  /*6a70*/  FFMA.FTZ R50, R9, R6, R50 ;  /* 0x0000000609327223 */ /* 0x000fe20000010032 */
[----:B------:R-:W-:Y:S02]  /*6a80*/  HADD2.F32 R91, -RZ, R91.H0_H0 ;  /* 0x2000005bff5b7230 */ /* 0x000fe40000004100 */
[----:B------:R-:W-:Y:S01]  /*6a90*/  FADD.FTZ R6, R5, -UR16 ;  /* 0x8000001005067e21 */ /* 0x000fe20008010000 */
[----:B------:R-:W-:Y:S01]  /*6aa0*/  FADD.FTZ R3, R3, -UR16 ;  /* 0x8000001003037e21 */ /* 0x000fe20008010000 */
[--C-:B------:R-:W-:Y:S02]  /*6ab0*/  HADD2.F32 R5, -RZ, R47.reuse.H1_H1 ;  /* 0x3000002fff057230 */ /* 0x100fe40000004100 */
[----:B------:R-:W-:Y:S02]  /*6ac0*/  HADD2.F32 R88, -RZ, R88.H0_H0 ;  /* 0x20000058ff587230 */ /* 0x000fe40000004100 */
[----:B------:R-:W-:Y:S01]  /*6ad0*/  FMUL.FTZ R7, R6, UR17 ;  /* 0x0000001106077c20 */ /* 0x000fe20008410000 */
[----:B------:R-:W-:Y:S01]  /*6ae0*/  FMUL.FTZ R3, R3, UR17 ;  /* 0x0000001103037c20 */ /* 0x000fe20008410000 */
[----:B------:R-:W-:Y:S01]  /*6af0*/  FMUL.FTZ R6, R51, R91 ;  /* 0x0000005b33067220 */ /* 0x000fe20000410000 */
[----:B------:R-:W-:-:S02]  /*6b00*/  HADD2.F32 R47, -RZ, R47.H0_H0 ;  /* 0x2000002fff2f7230 */ /* 0x000fc40000004100 */
[----:B------:R-:W-:Y:S01]  /*6b10*/  FADD.FTZ R48, R48, R5 ;  /* 0x0000000530307221 */ /* 0x000fe20000010000 */
[----:B------:R-:W-:Y:S01]  /*6b20*/  FFMA.FTZ R4, R5, R7, R4 ;  /* 0x0000000705047223 */ /* 0x000fe20000010004 */
[----:B------:R-:W-:Y:S01]  /*6b30*/  FMUL.FTZ R8, R49, R5 ;  /* 0x0000000531087220 */ /* 0x000fe20000410000 */
[----:B------:R-:W-:Y:S01]  /*6b40*/  FADD.FTZ R57, R6, R57 ;  /* 0x0000003906397221 */ /* 0x000fe20000010000 */
[----:B------:R-:W-:Y:S01]  /*6b50*/  FFMA.FTZ R50, R3, R6, R50 ;  /* 0x0000000603327223 */ /* 0x000fe20000010032 */
[----:B------:R-:W-:Y:S01]  /*6b60*/  FADD.FTZ R88, R88, -UR16 ;  /* 0x8000001058587e21 */ /* 0x000fe20008010000 */
[----:B------:R-:W-:Y:S02]  /*6b70*/  HADD2.F32 R5, -RZ, R40.H0_H0 ;  /* 0x20000028ff057230 */ /* 0x000fe40000004100 */
[----:B------:R-:W-:Y:S01]  /*6b80*/  FFMA.FTZ R54, R91, R3, R54 ;  /* 0x000000035b367223 */ /* 0x000fe20000010036 */
[----:B------:R-:W-:Y:S01]  /*6b90*/  FADD.FTZ R6, R57, R8 ;  /* 0x0000000839067221 */ /* 0x000fe20000010000 */
[----:B------:R-:W-:Y:S01]  /*6ba0*/  FFMA.FTZ R7, R7, R8, R50 ;  /* 0x0000000807077223 */ /* 0x000fe20000010032 */
[----:B------:R-:W-:Y:S01]  /*6bb0*/  FMUL.FTZ R88, R88, UR17 ;  /* 0x0000001158587c20 */ /* 0x000fe20008410000 */
[----:B------:R-:W-:Y:S01]  /*6bc0*/  FMUL.FTZ R3, R51, R47 ;  /* 0x0000002f33037220 */ /* 0x000fe20000410000 */
[----:B------:R-:W-:-:S02]  /*6bd0*/  HADD2.F32 R8, -RZ, R46.H1_H1 ;  /* 0x3000002eff087230 */ /* 0x000fc40000004100 */
[----:B------:R-:W-:Y:S01]  /*6be0*/  FADD.FTZ R9, R5, -UR16 ;  /* 0x8000001005097e21 */ /* 0x000fe20008010000 */
[----:B------:R-:W-:Y:S01]  /*6bf0*/  FADD.FTZ R53, R53, R91 ;  /* 0x0000005b35357221 */ /* 0x000fe20000010000 */
[----:B------:R-:W-:Y:S01]  /*6c00*/  FADD.FTZ R6, R3, R6 ;  /* 0x0000000603067221 */ /* 0x000fe20000010000 */
[----:B------:R-:W-:Y:S01]  /*6c10*/  FFMA.FTZ R7, R88, R3, R7 ;  /* 0x0000000358077223 */ /* 0x000fe20000010007 */
[----:B------:R-:W-:Y:S02]  /*6c20*/  HADD2.F32 R3, -RZ, R46.H0_H0 ;  /* 0x2000002eff037230 */ /* 0x000fe40000004100 */
[----:B------:R-:W-:Y:S01]  /*6c30*/  FADD.FTZ R8, R8, -UR16 ;  /* 0x8000001008087e21 */ /* 0x000fe20008010000 */
[----:B------:R-:W-:Y:S01]  /*6c40*/  FMUL.FTZ R10, R9, UR17 ;  /* 0x00000011090a7c20 */ /* 0x000fe20008410000 */
[----:B------:R-:W-:Y:S02]  /*6c50*/  HADD2.F32 R5, -RZ, R90.H1_H1 ;  /* 0x3000005aff057230 */ /* 0x000fe40000004100 */
[----:B------:R-:W-:Y:S01]  /*6c60*/  FADD.FTZ R53, R53, R47 ;  /* 0x0000002f35357221 */ /* 0x000fe20000010000 */
[----:B------:R-:W-:Y:S01]  /*6c70*/  FFMA.FTZ R54, R47, R88, R54 ;  /* 0x000000582f367223 */ /* 0x000fe20000010036 */
[----:B------:R-:W-:Y:S01]  /*6c80*/  FMUL.FTZ R8, R8, UR17 ;  /* 0x0000001108087c20 */ /* 0x000fe20008410000 */
[----:B------:R-:W-:Y:S01]  /*6c90*/  FADD.FTZ R48, R48, R3 ;  /* 0x0000000330307221 */ /* 0x000fe20000010000 */
[----:B------:R-:W-:Y:S01]  /*6ca0*/  FFMA.FTZ R4, R3, R10, R4 ;  /* 0x0000000a03047223 */ /* 0x000fe20000010004 */
[----:B------:R-:W-:-:S02]  /*6cb0*/  HADD2.F32 R9, -RZ, R44.H1_H1 ;  /* 0x3000002cff097230 */ /* 0x000fc40000004100 */
[----:B------:R-:W-:Y:S01]  /*6cc0*/  FMUL.FTZ R3, R49, R3 ;  /* 0x0000000331037220 */ /* 0x000fe20000410000 */
[----:B------:R-:W-:Y:S01]  /*6cd0*/  FADD.FTZ R53, R53, R5 ;  /* 0x0000000535357221 */ /* 0x000fe20000010000 */
[----:B------:R-:W-:Y:S01]  /*6ce0*/  FFMA.FTZ R54, R5, R8, R54 ;  /* 0x0000000805367223 */ /* 0x000fe20000010036 */
[----:B------:R-:W-:Y:S01]  /*6cf0*/  FMUL.FTZ R5, R51, R5 ;  /* 0x0000000533057220 */ /* 0x000fe20000410000 */
[----:B------:R-:W-:Y:S01]  /*6d00*/  FFMA.FTZ R7, R10, R3, R7 ;  /* 0x000000030a077223 */ /* 0x000fe20000010007 */
[----:B------:R-:W-:Y:S01]  /*6d10*/  FADD.FTZ R6, R6, R3 ;  /* 0x0000000306067221 */ /* 0x000fe20000010000 */
[----:B------:R-:W-:Y:S01]  /*6d20*/  FADD.FTZ R9, R9, -UR16 ;  /* 0x8000001009097e21 */ /* 0x000fe20008010000 */
[----:B------:R-:W-:Y:S02]  /*6d30*/  HADD2.F32 R45, -RZ, R45.H0_H0 ;  /* 0x2000002dff2d7230 */ /* 0x000fe40000004100 */
[----:B------:R-:W-:Y:S01]  /*6d40*/  FFMA.FTZ R7, R8, R5, R7 ;  /* 0x0000000508077223 */ /* 0x000fe20000010007 */
[----:B------:R-:W-:Y:S01]  /*6d50*/  FADD.FTZ R6, R5, R6 ;  /* 0x0000000605067221 */ /* 0x000fe20000010000 */
[----:B------:R-:W-:Y:S01]  /*6d60*/  FMUL.FTZ R8, R9, UR17 ;  /* 0x0000001109087c20 */ /* 0x000fe20008410000 */
[----:B------:R-:W-:-:S02]  /*6d70*/  HADD2.F32 R39, -RZ, R39.H1_H1 ;  /* 0x30000027ff277230 */ /* 0x000fc40000004100 */
[----:B------:R-:W-:Y:S01]  /*6d80*/  FMUL.FTZ R5, R49, R45 ;  /* 0x0000002d31057220 */ /* 0x000fe20000410000 */
[----:B------:R-:W-:Y:S02]  /*6d90*/  HADD2.F32 R3, -RZ, R44.H0_H0 ;  /* 0x2000002cff037230 */ /* 0x000fe40000004100 */
[----:B------:R-:W-:Y:S01]  /*6da0*/  FFMA.FTZ R4, R45, R8, R4 ;  /* 0x000000082d047223 */ /* 0x000fe20000010004 */
[----:B------:R-:W-:Y:S02]  /*6db0*/  HADD2.F32 R42, -RZ, R42.H1_H1 ;  /* 0x3000002aff2a7230 */ /* 0x000fe40000004100 */
[----:B------:R-:W-:Y:S01]  /*6dc0*/  FADD.FTZ R9, R6, R5 ;  /* 0x0000000506097221 */ /* 0x000fe20000010000 */
[----:B------:R-:W-:Y:S01]  /*6dd0*/  FFMA.FTZ R8, R8, R5, R7 ;  /* 0x0000000508087223 */ /* 0x000fe20000010007 */
[--C-:B------:R-:W-:Y:S02]  /*6de0*/  HADD2.F32 R5, -RZ, R43.reuse.H1_H1 ;  /* 0x3000002bff057230 */ /* 0x100fe40000004100 */
[----:B------:R-:W-:Y:S01]  /*6df0*/  FADD.FTZ R39, R39, -UR16 ;  /* 0x8000001027277e21 */ /* 0x000fe20008010000 */
[----:B------:R-:W-:-:S02]  /*6e00*/  HADD2.F32 R43, -RZ, R43.H0_H0 ;  /* 0x2000002bff2b7230 */ /* 0x000fc40000004100 */
[----:B------:R-:W-:Y:S01]  /*6e10*/  FMUL.FTZ R6, R51, R3 ;  /* 0x0000000333067220 */ /* 0x000fe20000410000 */
[----:B------:R-:W-:Y:S01]  /*6e20*/  FADD.FTZ R42, R42, -UR16 ;  /* 0x800000102a2a7e21 */ /* 0x000fe20008010000 */
[----:B------:R-:W-:Y:S01]  /*6e30*/  FMUL.FTZ R39, R39, UR17 ;  /* 0x0000001127277c20 */ /* 0x000fe20008410000 */
[----:B------:R-:W-:Y:S01]  /*6e40*/  FADD.FTZ R5, R5, -UR16 ;  /* 0x8000001005057e21 */ /* 0x000fe20008010000 */
[----:B------:R-:W-:Y:S01]  /*6e50*/  FADD.FTZ R9, R6, R9 ;  /* 0x0000000906097221 */ /* 0x000fe20000010000 */
[----:B------:R-:W-:Y:S02]  /*6e60*/  HADD2.F32 R40, -RZ, R40.H1_H1 ;  /* 0x30000028ff287230 */ /* 0x000fe40000004100 */
[----:B------:R-:W-:Y:S01]  /*6e70*/  FFMA.FTZ R8, R39, R6, R8 ;  /* 0x0000000627087223 */ /* 0x000fe20000010008 */
[----:B------:R-:W-:Y:S01]  /*6e80*/  FMUL.FTZ R7, R5, UR17 ;  /* 0x0000001105077c20 */ /* 0x000fe20008410000 */
[----:B------:R-:W-:Y:S01]  /*6e90*/  FMUL.FTZ R6, R49, R43 ;  /* 0x0000002b31067220 */ /* 0x000fe20000410000 */
[----:B------:R-:W-:-:S02]  /*6ea0*/  HADD2.F32 R5, -RZ, R90.H0_H0 ;  /* 0x2000005aff057230 */ /* 0x000fc40000004100 */
[----:B------:R-:W-:Y:S01]  /*6eb0*/  FMUL.FTZ R42, R42, UR17 ;  /* 0x000000112a2a7c20 */ /* 0x000fe20008410000 */
[----:B------:R-:W-:Y:S01]  /*6ec0*/  FADD.FTZ R53, R53, R3 ;  /* 0x0000000335357221 */ /* 0x000fe20000010000 */
[----:B------:R-:W-:Y:S01]  /*6ed0*/  FADD.FTZ R10, R9, R6 ;  /* 0x00000006090a7221 */ /* 0x000fe20000010000 */
[----:B------:R-:W-:Y:S01]  /*6ee0*/  FFMA.FTZ R11, R7, R6, R8 ;  /* 0x00000006070b7223 */ /* 0x000fe20000010008 */
[----:B------:R-:W-:Y:S01]  /*6ef0*/  FMUL.FTZ R9, R51, R5 ;  /* 0x0000000533097220 */ /* 0x000fe20000410000 */
[----:B------:R-:W-:Y:S01]  /*6f00*/  FFMA.FTZ R54, R3, R39, R54 ;  /* 0x0000002703367223 */ /* 0x000fe20000010036 */
[--C-:B------:R-:W-:Y:S02]  /*6f10*/  HADD2.F32 R3, -RZ, R41.reuse.H1_H1 ;  /* 0x30000029ff037230 */ /* 0x100fe40000004100 */
[----:B------:R-:W-:Y:S01]  /*6f20*/  FADD.FTZ R40, R40, -UR16 ;  /* 0x8000001028287e21 */ /* 0x000fe20008010000 */
[----:B------:R-:W-:Y:S02]  /*6f30*/  HADD2.F32 R41, -RZ, R41.H0_H0 ;  /* 0x20000029ff297230 */ /* 0x000fe40000004100 */
[----:B------:R-:W-:Y:S01]  /*6f40*/  FADD.FTZ R10, R9, R10 ;  /* 0x0000000a090a7221 */ /* 0x000fe20000010000 */
[----:B------:R-:W-:Y:S01]  /*6f50*/  FFMA.FTZ R11, R42, R9, R11 ;  /* 0x000000092a0b7223 */ /* 0x000fe2000001000b */
[----:B------:R-:W-:-:S02]  /*6f60*/  HADD2.F32 R9, -RZ, R89.H1_H1 ;  /* 0x30000059ff097230 */ /* 0x000fc40000004100 */
        /* <DEDUP_REMOVED lines=10> */
[----:B------:R-:W-:Y:S01]  /*7010*/  FADD.FTZ R48, R48, R43 ;  /* 0x0000002b30307221 */ /* 0x000fe20000010000 */
[----:B------:R-:W-:Y:S01]  /*7020*/  FFMA.FTZ R54, R5, R42, R54 ;  /* 0x0000002a05367223 */ /* 0x000fe20000010036 */
[----:B------:R-:W-:Y:S01]  /*7030*/  FADD.FTZ R7, R6, R7 ;  /* 0x0000000706077221 */ /* 0x000fe20000010000 */
[----:B------:R-:W-:Y:S01]  /*7040*/  FFMA.FTZ R6, R41, R6, R8 ;  /* 0x0000000629067223 */ /* 0x000fe20000010008 */
[----:B------:R-:W-:Y:S01]  /*7050*/  FADD.FTZ R11, R53, R9 ;  /* 0x00000009350b7221 */ /* 0x000fe20000010000 */
[----:B------:R-:W-:Y:S01]  /*7060*/  FADD.FTZ R10, R48, R3 ;  /* 0x00000003300a7221 */ /* 0x000fe20000010000 */
[----:B------:R-:W-:Y:S01]  /*7070*/  FFMA.FTZ R8, R3, R40, R4 ;  /* 0x0000002803087223 */ /* 0x000fe20000010004 */
[----:B------:R-:W-:Y:S01]  /*7080*/  FFMA.FTZ R9, R9, R41, R54 ;  /* 0x0000002909097223 */ /* 0x000fe20000010036 */
[----:B------:R-:W-:Y:S06]  /*7090*/  BRA `(.L_x_1004) ;  /* 0x0000004800007947 */ /* 0x000fec0003800000 */
.L_x_1003:
        /* <DEDUP_REMOVED lines=11> */
[----:B------:R-:W-:Y:S01]  /*7150*/  FFMA.FTZ R55, R49, R4, R0 ;  /* 0x0000000431377223 */ /* 0x000fe20000010000 */
        /* <DEDUP_REMOVED lines=27> */
[----:B------:R-:W-:-:S03]  /*7310*/  HADD2.F32 R97, -RZ, R14.H0_H0 ;  /* 0x2000000eff617230 */ /* 0x000fc60000004100 */
[----:B------:R-:W-:Y:S01]  /*7320*/  FMUL.FTZ R64, R64, UR17 ;  /* 0x0000001140407c20 */ /* 0x000fe20008410000 */
[----:B------:R-:W0:Y:S01]  /*7330*/  MUFU.EX2 R48, R48 ;  /* 0x0000003000307308 */ /* 0x000e220000000800 */
[----:B-1----:R-:W-:-:S07]  /*7340*/  FADD.FTZ R74, R74, 1 ;  /* 0x3f8000004a4a7421 */ /* 0x002fce0000010000 */
        /* <DEDUP_REMOVED lines=15> */
[----:B------:R-:W-:Y:S02]  /*7440*/  FADD.FTZ R76, -R76, 1 ;  /* 0x3f8000004c4c7421 */ /* 0x000fe40000010100 */
        /* <DEDUP_REMOVED lines=29> */
[C---:B------:R-:W-:Y:S01]  /*7620*/  FFMA.FTZ R52, R51.reuse, R64, R2 ;  /* 0x0000004033347223 */ /* 0x040fe20000010002 */
[----:B------:R-:W-:Y:S01]  /*7630*/  FMUL.FTZ R62, R62, UR17 ;  /* 0x000000113e3e7c20 */ /* 0x000fe20008410000 */
[----:B------:R-:W-:Y:S01]  /*7640*/  FADD.FTZ R81, RZ, R76 ;  /* 0x0000004cff517221 */ /* 0x000fe20000010000 */
[----:B------:R-:W-:Y:S01]  /*7650*/  FMUL.FTZ R83, R50, R83 ;  /* 0x0000005332537220 */ /* 0x000fe20000410000 */
[----:B------:R-:W-:Y:S01]  /*7660*/  FMUL.FTZ R59, R52, -1.4426950216293334961 ;  /* 0xbfb8aa3b343b7820 */ /* 0x000fe20000410000 */
[----:B0-----:R-:W-:Y:S01]  /*7670*/  FADD.FTZ R82, R82, 1 ;  /* 0x3f80000052527421 */ /* 0x001fe20000010000 */
[----:B------:R-:W-:Y:S01]  /*7680*/  FFMA.FTZ R60, R51, R62, R2 ;  /* 0x0000003e333c7223 */ /* 0x000fe20000010002 */
[----:B------:R-:W-:-:S03]  /*7690*/  FADD.FTZ R81, R81, R74 ;  /* 0x0000004a51517221 */ /* 0x000fc60000010000 */
        /* <DEDUP_REMOVED lines=107> */
[-C--:B------:R-:W-:Y:S01]  /*7d50*/  FFMA.FTZ R70, R75, R66.reuse, R70 ;  /* 0x000000424b467223 */ /* 0x080fe20000010046 */
[----:B------:R-:W-:Y:S02]  /*7d60*/  FADD.FTZ R68, R4, -UR16 ;  /* 0x8000001004447e21 */ /* 0x000fe40008010000 */
[----:B------:R-:W-:Y:S01]  /*7d70*/  FADD.FTZ R72, R72, R66 ;  /* 0x0000004248487221 */ /* 0x000fe20000010000 */
[----:B------:R-:W-:Y:S01]  /*7d80*/  FMUL.FTZ R66, R49, R66 ;  /* 0x0000004231427220 */ /* 0x000fe20000410000 */
[----:B------:R-:W-:Y:S01]  /*7d90*/  FMUL.FTZ R68, R68, UR17 ;  /* 0x0000001144447c20 */ /* 0x000fe20008410000 */
[-C--:B------:R-:W-:Y:S01]  /*7da0*/  FFMA.FTZ R70, R84, R83.reuse, R70 ;  /* 0x0000005354467223 */ /* 0x080fe20000010046 */
[----:B------:R-:W-:Y:S01]  /*7db0*/  FADD.FTZ R72, R72, R83 ;  /* 0x0000005348487221 */ /* 0x000fe20000010000 */
[----:B------:R-:W-:Y:S01]  /*7dc0*/  FFMA.FTZ R75, R75, R66, R67 ;  /* 0x000000424b4b7223 */ /* 0x000fe20000010043 */
[----:B------:R-:W-:Y:S01]  /*7dd0*/  FFMA.FTZ R77, R49, R68, R0 ;  /* 0x00000044314d7223 */ /* 0x000fe20000010000 */
        /* <DEDUP_REMOVED lines=42> */
[----:B0-----:R-:W-:-:S06]  /*8080*/  HADD2.F32 R69, -RZ, R93.H0_H0 ;  /* 0x2000005dff457230 */ /* 0x001fcc0000004100 */
[----:B------:R-:W0:Y:S01]  /*8090*/  MUFU.RCP R66, R66 ;  /* 0x0000004200427308 */ /* 0x000e220000001000 */
[----:B--2---:R-:W-:Y:S01]  /*80a0*/  FMUL.FTZ R69, R69, R75 ;  /* 0x0000004b45457220 */ /* 0x004fe20000410000 */
[----:B------:R-:W-:-:S04]  /*80b0*/  FADD.FTZ R75, -R75, 1 ;  /* 0x3f8000004b4b7421 */ /* 0x000fc80000010100 */
        /* <DEDUP_REMOVED lines=81> */
[----:B------:R-:W-:-:S03]  /*85d0*/  FMUL.FTZ R82, R82, UR17 ;  /* 0x0000001152527c20 */ /* 0x000fc60008410000 */
        /* <DEDUP_REMOVED lines=13> */
[----:B------:R-:W-:Y:S02]  /*86b0*/  HADD2.F32 R8, -RZ, R8.H1_H1 ;  /* 0x30000008ff087230 */ /* 0x000fe40000004100 */
[----:B------:R-:W-:Y:S01]  /*86c0*/  FMUL.FTZ R98, R49, R65 ;  /* 0x0000004131627220 */ /* 0x000fe20000410000 */
        /* <DEDUP_REMOVED lines=57> */
[----:B------:R-:W-:Y:S01]  /*8a60*/  FFMA.FTZ R93, R52, R73, 1 ;  /* 0x3f800000345d7423 */ /* 0x000fe20000010049 */
[--C-:B------:R-:W-:Y:S02]  /*8a70*/  HADD2.F32 R52, -RZ, R11.reuse.H0_H0 ;  /* 0x2000000bff347230 */ /* 0x100fe40000004100 */
[--C-:B------:R-:W-:Y:S02]  /*8a80*/  HADD2.F32 R73, -RZ, R12.reuse.H0_H0 ;  /* 0x2000000cff497230 */ /* 0x100fe40000004100 */
[----:B------:R-:W-:Y:S01]  /*8a90*/  FMUL.FTZ R10, R10, R93 ;  /* 0x0000005d0a0a7220 */ /* 0x000fe20000410000 */
[----:B------:R-:W-:Y:S01]  /*8aa0*/  FMUL.FTZ R93, R51, R56 ;  /* 0x00000038335d7220 */ /* 0x000fe20000410000 */
[----:B------:R-:W-:Y:S01]  /*8ab0*/  FADD.FTZ R52, R52, -UR16 ;  /* 0x8000001034347e21 */ /* 0x000fe20008010000 */
[----:B------:R-:W-:Y:S02]  /*8ac0*/  HADD2.F32 R11, -RZ, R11.H1_H1 ;  /* 0x3000000bff0b7230 */ /* 0x000fe40000004100 */
[----:B------:R-:W-:Y:S01]  /*8ad0*/  FFMA.FTZ R86, R62, R93, R86 ;  /* 0x0000005d3e567223 */ /* 0x000fe20000010056 */
[----:B------:R-:W-:Y:S01]  /*8ae0*/  FMUL.FTZ R52, R52, UR17 ;  /* 0x0000001134347c20 */ /* 0x000fe20008410000 */
[----:B------:R-:W-:-:S02]  /*8af0*/  HADD2.F32 R12, -RZ, R12.H1_H1 ;  /* 0x3000000cff0c7230 */ /* 0x000fc40000004100 */
[----:B------:R-:W-:Y:S01]  /*8b00*/  FADD.FTZ R83, R93, R83 ;  /* 0x000000535d537221 */ /* 0x000fe20000010000 */
[----:B------:R-:W-:Y:S01]  /*8b10*/  FFMA.FTZ R93, R61, R50, R70 ;  /* 0x000000323d5d7223 */ /* 0x000fe20000010046 */
[----:B------:R-:W-:-:S03]  /*8b20*/  FFMA.FTZ R56, R49, R52, R0 ;  /* 0x0000003431387223 */ /* 0x000fc60000010000 */
[----:B------:R-:W-:Y:S01]  /*8b30*/  FFMA.FTZ R93, R58, R48, R93 ;  /* 0x000000303a5d7223 */ /* 0x000fe2000001005d */
[----:B------:R-:W-:-:S06]  /*8b40*/  FMUL.FTZ R80, R56, -1.4426950216293334961 ;  /* 0xbfb8aa3b38507820 */ /* 0x000fcc0000410000 */
[----:B------:R-:W0:Y:S02]  /*8b50*/  MUFU.EX2 R80, R80 ;  /* 0x0000005000507308 */ /* 0x000e240000000800 */
[----:B0-----:R-:W-:-:S06]  /*8b60*/  FADD.FTZ R94, R80, 1 ;  /* 0x3f800000505e7421 */ /* 0x001fcc0000010000 */
[----:B------:R-:W0:Y:S02]  /*8b70*/  MUFU.RCP R62, R94 ;  /* 0x0000005e003e7308 */ /* 0x000e240000001000 */
[----:B0-----:R-:W-:Y:S01]  /*8b80*/  FADD.FTZ R95, -R62, 1 ;  /* 0x3f8000003e5f7421 */ /* 0x001fe20000010100 */
[----:B------:R-:W-:Y:S01]  /*8b90*/  FMUL.FTZ R73, R73, R62 ;  /* 0x0000003e49497220 */ /* 0x000fe20000410000 */
[----:B------:R-:W-:Y:S02]  /*8ba0*/  FADD.FTZ R62, R11, -UR16 ;  /* 0x800000100b3e7e21 */ /* 0x000fe40008010000 */
[----:B------:R-:W-:Y:S01]  /*8bb0*/  FFMA.FTZ R56, R56, R95, 1 ;  /* 0x3f80000038387423 */ /* 0x000fe2000001005f */
[----:B------:R-:W-:-:S03]  /*8bc0*/  FMUL.FTZ R95, R49, R50 ;  /* 0x00000032315f7220 */ /* 0x000fc60000410000 */
[----:B------:R-:W-:Y:S01]  /*8bd0*/  FMUL.FTZ R11, R73, R56 ;  /* 0x00000038490b7220 */ /* 0x000fe20000410000 */
        /* <DEDUP_REMOVED lines=12> */
[--C-:B------:R-:W-:Y:S02]  /*8ca0*/  HADD2.F32 R62, -RZ, R13.reuse.H0_H0 ;  /* 0x2000000dff3e7230 */ /* 0x100fe40000004100 */
[----:B------:R-:W-:Y:S02]  /*8cb0*/  HADD2.F32 R13, -RZ, R13.H1_H1 ;  /* 0x3000000dff0d7230 */ /* 0x000fe40000004100 */
[----:B------:R-:W-:Y:S01]  /*8cc0*/  FMUL.FTZ R12, R12, R73 ;  /* 0x000000490c0c7220 */ /* 0x000fe20000410000 */
[----:B------:R-:W-:Y:S01]  /*8cd0*/  FADD.FTZ R73, R72, R50 ;  /* 0x0000003248497221 */ /* 0x000fe20000010000 */
[----:B------:R-:W-:-:S03]  /*8ce0*/  FADD.FTZ R62, R62, -UR16 ;  /* 0x800000103e3e7e21 */ /* 0x000fc60008010000 */
[----:B------:R-:W-:Y:S01]  /*8cf0*/  FADD.FTZ R73, R73, R48 ;  /* 0x0000003049497221 */ /* 0x000fe20000010000 */
        /* <DEDUP_REMOVED lines=20> */
[----:B0-----:R-:W-:Y:S01]  /*8e40*/  FMUL.FTZ R14, R95, R80 ;  /* 0x000000505f0e7220 */ /* 0x001fe20000410000 */
[----:B------:R-:W-:-:S04]  /*8e50*/  FADD.FTZ R95, -R80, 1 ;  /* 0x3f800000505f7421 */ /* 0x000fc80000010100 */
[----:B------:R-:W-:Y:S01]  /*8e60*/  FFMA.FTZ R95, R70, R95, 1 ;  /* 0x3f800000465f7423 */ /* 0x000fe2000001005f */
[--C-:B------:R-:W-:Y:S02]  /*8e70*/  HADD2.F32 R70, -RZ, R15.reuse.H0_H0 ;  /* 0x2000000fff467230 */ /* 0x100fe40000004100 */
[----:B------:R-:W-:Y:S02]  /*8e80*/  HADD2.F32 R15, -RZ, R15.H1_H1 ;  /* 0x3000000fff0f7230 */ /* 0x000fe40000004100 */
[----:B------:R-:W-:Y:S01]  /*8e90*/  FMUL.FTZ R14, R14, R95 ;  /* 0x0000005f0e0e7220 */ /* 0x000fe20000410000 */
[----:B------:R-:W-:Y:S01]  /*8ea0*/  FADD.FTZ R95, R92, R55 ;  /* 0x000000375c5f7221 */ /* 0x000fe20000010000 */
[----:B------:R-:W-:Y:S01]  /*8eb0*/  FADD.FTZ R86, R70, -UR16 ;  /* 0x8000001046567e21 */ /* 0x000fe20008010000 */
[----:B------:R-:W-:Y:S01]  /*8ec0*/  FFMA.FTZ R70, R60, R55, R81 ;  /* 0x000000373c467223 */ /* 0x000fe20000010051 */
[----:B------:R-:W-:Y:S01]  /*8ed0*/  FADD.FTZ R15, R15, -UR16 ;  /* 0x800000100f0f7e21 */ /* 0x000fe20008010000 */
[----:B------:R-:W-:Y:S01]  /*8ee0*/  FADD.FTZ R95, R95, R54 ;  /* 0x000000365f5f7221 */ /* 0x000fe20000010000 */
[----:B------:R-:W-:Y:S01]  /*8ef0*/  FMUL.FTZ R55, R86, UR17 ;  /* 0x0000001156377c20 */ /* 0x000fe20008410000 */
[----:B------:R-:W-:-:S02]  /*8f00*/  HADD2.F32 R86, -RZ, R16.H0_H0 ;  /* 0x20000010ff567230 */ /* 0x000fc40000004100 */
[----:B------:R-:W-:Y:S01]  /*8f10*/  FMUL.FTZ R15, R15, UR17 ;  /* 0x000000110f0f7c20 */ /* 0x000fe20008410000 */
[----:B------:R-:W-:Y:S02]  /*8f20*/  HADD2.F32 R16, -RZ, R16.H1_H1 ;  /* 0x30000010ff107230 */ /* 0x000fe40000004100 */
[----:B------:R-:W-:Y:S01]  /*8f30*/  FFMA.FTZ R60, R49, R55, R0 ;  /* 0x00000037313c7223 */ /* 0x000fe20000010000 */
[----:B------:R-:W-:Y:S01]  /*8f40*/  FFMA.FTZ R70, R57, R54, R70 ;  /* 0x0000003639467223 */ /* 0x000fe20000010046 */
[----:B------:R-:W-:Y:S01]  /*8f50*/  FFMA.FTZ R72, R51, R15, R2 ;  /* 0x0000000f33487223 */ /* 0x000fe20000010002 */
[----:B------:R-:W-:Y:S01]  /*8f60*/  FADD.FTZ R95, R95, R66 ;  /* 0x000000425f5f7221 */ /* 0x000fe20000010000 */
[----:B------:R-:W-:-:S06]  /*8f70*/  FMUL.FTZ R80, R60, -1.4426950216293334961 ;  /* 0xbfb8aa3b3c507820 */ /* 0x000fcc0000410000 */
[----:B------:R-:W0:Y:S02]  /*8f80*/  MUFU.EX2 R80, R80 ;  /* 0x0000005000507308 */ /* 0x000e240000000800 */
[----:B0-----:R-:W-:Y:S01]  /*8f90*/  FADD.FTZ R81, R80, 1 ;  /* 0x3f80000050517421 */ /* 0x001fe20000010000 */
[----:B------:R-:W-:-:S05]  /*8fa0*/  FMUL.FTZ R80, R72, -1.4426950216293334961 ;  /* 0xbfb8aa3b48507820 */ /* 0x000fca0000410000 */
[----:B------:R-:W0:Y:S08]  /*8fb0*/  MUFU.RCP R81, R81 ;  /* 0x0000005100517308 */ /* 0x000e300000001000 */
[----:B------:R-:W1:Y:S01]  /*8fc0*/  MUFU.EX2 R80, R80 ;  /* 0x0000005000507308 */ /* 0x000e620000000800 */
[----:B0-----:R-:W-:Y:S01]  /*8fd0*/  FMUL.FTZ R86, R86, R81 ;  /* 0x0000005156567220 */ /* 0x001fe20000410000 */
[----:B------:R-:W-:-:S04]  /*8fe0*/  FADD.FTZ R97, -R81, 1 ;  /* 0x3f80000051617421 */ /* 0x000fc80000010100 */
[----:B------:R-:W-:Y:S01]  /*8ff0*/  FFMA.FTZ R97, R60, R97, 1 ;  /* 0x3f8000003c617423 */ /* 0x000fe20000010061 */
[----:B-1----:R-:W-:-:S03]  /*9000*/  FADD.FTZ R81, R80, 1 ;  /* 0x3f80000050517421 */ /* 0x002fc60000010000 */
[----:B------:R-:W-:Y:S01]  /*9010*/  FMUL.FTZ R60, R86, R97 ;  /* 0x00000061563c7220 */ /* 0x000fe20000410000 */
[----:B------:R-:W-:Y:S01]  /*9020*/  FMUL.FTZ R80, R49, R48 ;  /* 0x0000003031507220 */ /* 0x000fe20000410000 */
[----:B------:R-:W-:Y:S01]  /*9030*/  HADD2.F32 R86, -RZ, R18.H0_H0 ;  /* 0x20000012ff567230 */ /* 0x000fe20000004100 */
[----:B------:R-:W0:Y:S02]  /*9040*/  MUFU.RCP R81, R81 ;  /* 0x0000005100517308 */ /* 0x000e240000001000 */
[----:B------:R-:W-:Y:S01]  /*9050*/  FADD.FTZ R83, R83, R80 ;  /* 0x0000005053537221 */ /* 0x000fe20000010000 */
[----:B0-----:R-:W-:Y:S01]  /*9060*/  FADD.FTZ R97, -R81, 1 ;  /* 0x3f80000051617421 */ /* 0x001fe20000010100 */
[----:B------:R-:W-:-:S03]  /*9070*/  FMUL.FTZ R16, R16, R81 ;  /* 0x0000005110107220 */ /* 0x000fc60000410000 */
[----:B------:R-:W-:Y:S01]  /*9080*/  FFMA.FTZ R97, R72, R97, 1 ;  /* 0x3f80000048617423 */ /* 0x000fe20000010061 */
[--C-:B------:R-:W-:Y:S02]  /*9090*/  HADD2.F32 R72, -RZ, R17.reuse.H0_H0 ;  /* 0x20000011ff487230 */ /* 0x100fe40000004100 */
[----:B------:R-:W-:Y:S02]  /*90a0*/  HADD2.F32 R17, -RZ, R17.H1_H1 ;  /* 0x30000011ff117230 */ /* 0x000fe40000004100 */
[----:B------:R-:W-:Y:S01]  /*90b0*/  FMUL.FTZ R16, R16, R97 ;  /* 0x0000006110107220 */ /* 0x000fe20000410000 */
[----:B------:R-:W-:-:S04]  /*90c0*/  FADD.FTZ R72, R72, -UR16 ;  /* 0x8000001048487e21 */ /* 0x000fc80008010000 */
        /* <DEDUP_REMOVED lines=8> */
[----:B------:R-:W-:Y:S01]  /*9150*/  FMUL.FTZ R86, R86, R81 ;  /* 0x0000005156567220 */ /* 0x000fe20000410000 */
[----:B------:R-:W-:Y:S02]  /*9160*/  HADD2.F32 R81, -RZ, R18.H1_H1 ;  /* 0x30000012ff517230 */ /* 0x000fe40000004100 */
[----:B------:R-:W-:Y:S01]  /*9170*/  FFMA.FTZ R97, R58, R97, 1 ;  /* 0x3f8000003a617423 */ /* 0x000fe20000010061 */
[----:B------:R-:W-:-:S03]  /*9180*/  FADD.FTZ R58, R17, -UR16 ;  /* 0x80000010113a7e21 */ /* 0x000fc60008010000 */
[----:B------:R-:W-:Y:S01]  /*9190*/  FMUL.FTZ R17, R86, R97 ;  /* 0x0000006156117220 */ /* 0x000fe20000410000 */
[----:B------:R-:W-:Y:S01]  /*91a0*/  FMUL.FTZ R58, R58, UR17 ;  /* 0x000000113a3a7c20 */ /* 0x000fe20008410000 */
[----:B------:R-:W-:-:S03]  /*91b0*/  HADD2.F32 R97, -RZ, R20.H0_H0 ;  /* 0x20000014ff617230 */ /* 0x000fc60000004100 */
        /* <DEDUP_REMOVED lines=11> */
[----:B------:R-:W-:-:S02]  /*9270*/  HADD2.F32 R61, -RZ, R19.H0_H0 ;  /* 0x20000013ff3d7230 */ /* 0x000fc40000004100 */
[----:B------:R-:W-:-:S03]  /*9280*/  HADD2.F32 R19, -RZ, R19.H1_H1 ;  /* 0x30000013ff137230 */ /* 0x000fc60000004100 */
        /* <DEDUP_REMOVED lines=11> */
[----:B------:R-:W-:Y:S01]  /*9340*/  FADD.FTZ R80, R73, R4 ;  /* 0x0000000449507221 */ /* 0x000fe20000010000 */
[----:B------:R-:W-:Y:S01]  /*9350*/  FFMA.FTZ R57, R57, R92, 1 ;  /* 0x3f80000039397423 */ /* 0x000fe2000001005c */
[----:B------:R-:W-:-:S03]  /*9360*/  FADD.FTZ R92, R19, -UR16 ;  /* 0x80000010135c7e21 */ /* 0x000fc60008010000 */
[----:B------:R-:W-:Y:S01]  /*9370*/  FMUL.FTZ R19, R86, R57 ;  /* 0x0000003956137220 */ /* 0x000fe20000410000 */
[----:B------:R-:W-:Y:S01]  /*9380*/  FMUL.FTZ R57, R92, UR17 ;  /* 0x000000115c397c20 */ /* 0x000fe20008410000 */
[----:B------:R-:W-:-:S03]  /*9390*/  FMUL.FTZ R86, R49, R4 ;  /* 0x0000000431567220 */ /* 0x000fc60000410000 */
[----:B------:R-:W-:Y:S01]  /*93a0*/  FFMA.FTZ R72, R51, R57, R2 ;  /* 0x0000003933487223 */ /* 0x000fe20000010002 */
[----:B------:R-:W-:-:S03]  /*93b0*/  FADD.FTZ R83, R83, R86 ;  /* 0x0000005653537221 */ /* 0x000fc60000010000 */
[----:B------:R-:W-:-:S06]  /*93c0*/  FMUL.FTZ R81, R72, -1.4426950216293334961 ;  /* 0xbfb8aa3b48517820 */ /* 0x000fcc0000410000 */
[----:B------:R-:W0:Y:S02]  /*93d0*/  MUFU.EX2 R81, R81 ;  /* 0x0000005100517308 */ /* 0x000e240000000800 */
[----:B0-----:R-:W-:-:S06]  /*93e0*/  FADD.FTZ R92, R81, 1 ;  /* 0x3f800000515c7421 */ /* 0x001fcc0000010000 */
[----:B------:R-:W0:Y:S02]  /*93f0*/  MUFU.RCP R92, R92 ;  /* 0x0000005c005c7308 */ /* 0x000e240000001000 */
[----:B0-----:R-:W-:Y:S01]  /*9400*/  FMUL.FTZ R20, R97, R92 ;  /* 0x0000005c61147220 */ /* 0x001fe20000410000 */
[----:B------:R-:W-:Y:S01]  /*9410*/  FADD.FTZ R97, -R92, 1 ;  /* 0x3f8000005c617421 */ /* 0x000fe20000010100 */
[----:B------:R-:W-:-:S03]  /*9420*/  HADD2.F32 R92, -RZ, R22.H0_H0 ;  /* 0x20000016ff5c7230 */ /* 0x000fc60000004100 */
[----:B------:R-:W-:Y:S01]  /*9430*/  FFMA.FTZ R97, R72, R97, 1 ;  /* 0x3f80000048617423 */ /* 0x000fe20000010061 */
[--C-:B------:R-:W-:Y:S02]  /*9440*/  HADD2.F32 R72, -RZ, R21.reuse.H0_H0 ;  /* 0x20000015ff487230 */ /* 0x100fe40000004100 */
[----:B------:R-:W-:Y:S02]  /*9450*/  HADD2.F32 R21, -RZ, R21.H1_H1 ;  /* 0x30000015ff157230 */ /* 0x000fe40000004100 */
[----:B------:R-:W-:Y:S01]  /*9460*/  FMUL.FTZ R20, R20, R97 ;  /* 0x0000006114147220 */ /* 0x000fe20000410000 */
[----:B------:R-:W-:Y:S01]  /*9470*/  FADD.FTZ R94, R72, -UR16 ;  /* 0x80000010485e7e21 */ /* 0x000fe20008010000 */
[C---:B------:R-:W-:Y:S01]  /*9480*/  FFMA.FTZ R72, R68.reuse, R4, R93 ;  /* 0x0000000444487223 */ /* 0x040fe2000001005d */
[----:B------:R-:W-:Y:S01]  /*9490*/  FFMA.FTZ R68, R68, R86, R61 ;  /* 0x0000005644447223 */ /* 0x000fe2000001003d */
        /* <DEDUP_REMOVED lines=11> */
[----:B------:R-:W-:Y:S01]  /*9550*/  FMUL.FTZ R61, R93, UR17 ;  /* 0x000000115d3d7c20 */ /* 0x000fe20008410000 */
[----:B------:R-:W-:-:S03]  /*9560*/  HADD2.F32 R93, -RZ, R22.H1_H1 ;  /* 0x30000016ff5d7230 */ /* 0x000fc60000004100 */
        /* <DEDUP_REMOVED lines=9> */
[----:B------:R-:W-:Y:S02]  /*9600*/  HADD2.F32 R93, -RZ, R24.H0_H0 ;  /* 0x20000018ff5d7230 */ /* 0x000fe40000004100 */
[----:B------:R-:W-:-:S04]  /*9610*/  FFMA.FTZ R73, R73, R92, 1 ;  /* 0x3f80000049497423 */ /* 0x000fc8000001005c */
[----:B------:R-:W-:Y:S01]  /*9620*/  FMUL.FTZ R22, R22, R73 ;  /* 0x0000004916167220 */ /* 0x000fe20000410000 */
[--C-:B------:R-:W-:Y:S02]  /*9630*/  HADD2.F32 R73, -RZ, R23.reuse.H0_H0 ;  /* 0x20000017ff497230 */ /* 0x100fe40000004100 */
[----:B------:R-:W-:-:S03]  /*9640*/  HADD2.F32 R23, -RZ, R23.H1_H1 ;  /* 0x30000017ff177230 */ /* 0x000fc60000004100 */
[----:B------:R-:W-:Y:S01]  /*9650*/  FADD.FTZ R92, R73, -UR16 ;  /* 0x80000010495c7e21 */ /* 0x000fe20008010000 */
[C---:B------:R-:W-:Y:S01]  /*9660*/  FFMA.FTZ R73, R67.reuse, R66, R70 ;  /* 0x0000004243497223 */ /* 0x040fe20000010046 */
[----:B------:R-:W-:Y:S02]  /*9670*/  FFMA.FTZ R70, R67, R81, R68 ;  /* 0x0000005143467223 */ /* 0x000fe40000010044 */
        /* <DEDUP_REMOVED lines=9> */
[----:B------:R-:W-:Y:S01]  /*9710*/  FADD.FTZ R93, R23, -UR16 ;  /* 0x80000010175d7e21 */ /* 0x000fe20008010000 */
[----:B------:R-:W-:Y:S01]  /*9720*/  FADD.FTZ R86, R80, R69 ;  /* 0x0000004550567221 */ /* 0x000fe20000010000 */
[----:B------:R-:W-:Y:S01]  /*9730*/  FFMA.FTZ R67, R67, R94, 1 ;  /* 0x3f80000043437423 */ /* 0x000fe2000001005e */
[----:B------:R-:W-:-:S03]  /*9740*/  FFMA.FTZ R80, R79, R69, R72 ;  /* 0x000000454f507223 */ /* 0x000fc60000010048 */
[----:B------:R-:W-:Y:S01]  /*9750*/  FMUL.FTZ R23, R92, R67 ;  /* 0x000000435c177220 */ /* 0x000fe20000410000 */
[----:B------:R-:W-:Y:S01]  /*9760*/  FMUL.FTZ R67, R93, UR17 ;  /* 0x000000115d437c20 */ /* 0x000fe20008410000 */
[----:B------:R-:W-:Y:S02]  /*9770*/  HADD2.F32 R93, -RZ, R24.H1_H1 ;  /* 0x30000018ff5d7230 */ /* 0x000fe40000004100 */
[----:B------:R-:W-:Y:S01]  /*9780*/  FFMA.FTZ R80, R77, R3, R80 ;  /* 0x000000034d507223 */ /* 0x000fe20000010050 */
        /* <DEDUP_REMOVED lines=14> */
[--C-:B------:R-:W-:Y:S02]  /*9870*/  HADD2.F32 R93, -RZ, R26.reuse.H0_H0 ;  /* 0x2000001aff5d7230 */ /* 0x100fe40000004100 */
[----:B------:R-:W-:Y:S01]  /*9880*/  FADD.FTZ R68, R68, -UR16 ;  /* 0x8000001044447e21 */ /* 0x000fe20008010000 */
[----:B------:R-:W-:-:S03]  /*9890*/  HADD2.F32 R26, -RZ, R26.H1_H1 ;  /* 0x3000001aff1a7230 */ /* 0x000fc60000004100 */
        /* <DEDUP_REMOVED lines=10> */
[--C-:B------:R-:W-:Y:S02]  /*9940*/  HADD2.F32 R94, -RZ, R28.reuse.H0_H0 ;  /* 0x2000001cff5e7230 */ /* 0x100fe40000004100 */
[----:B------:R-:W-:Y:S02]  /*9950*/  HADD2.F32 R28, -RZ, R28.H1_H1 ;  /* 0x3000001cff1c7230 */ /* 0x000fe40000004100 */
[----:B------:R-:W-:Y:S01]  /*9960*/  FMUL.FTZ R25, R92, R69 ;  /* 0x000000455c197220 */ /* 0x000fe20000410000 */
[----:B------:R-:W-:Y:S01]  /*9970*/  FMUL.FTZ R69, R93, UR17 ;  /* 0x000000115d457c20 */ /* 0x000fe20008410000 */
[----:B------:R-:W-:Y:S01]  /*9980*/  FADD.FTZ R92, R95, R74 ;  /* 0x0000004a5f5c7221 */ /* 0x000fe20000010000 */
[----:B------:R-:W-:-:S02]  /*9990*/  FMUL.FTZ R74, R51, R74 ;  /* 0x0000004a334a7220 */ /* 0x000fc40000410000 */
[----:B------:R-:W-:Y:S01]  /*99a0*/  FFMA.FTZ R70, R51, R69, R2 ;  /* 0x0000004533467223 */ /* 0x000fe20000010002 */
[----:B------:R-:W-:Y:S01]  /*99b0*/  FADD.FTZ R92, R92, R71 ;  /* 0x000000475c5c7221 */ /* 0x000fe20000010000 */
[----:B------:R-:W-:Y:S01]  /*99c0*/  FFMA.FTZ R78, R78, R74, R79 ;  /* 0x0000004a4e4e7223 */ /* 0x000fe2000001004f */
[----:B------:R-:W-:Y:S01]  /*99d0*/  FADD.FTZ R83, R74, R83 ;  /* 0x000000534a537221 */ /* 0x000fe20000010000 */
        /* <DEDUP_REMOVED lines=20> */
[----:B------:R-:W-:-:S04]  /*9b20*/  FFMA.FTZ R72, R72, R95, 1 ;  /* 0x3f80000048487423 */ /* 0x000fc8000001005f */
[----:B------:R-:W-:Y:S01]  /*9b30*/  FMUL.FTZ R27, R93, R72 ;  /* 0x000000485d1b7220 */ /* 0x000fe20000410000 */
[----:B------:R-:W-:Y:S01]  /*9b40*/  FMUL.FTZ R72, R94, UR17 ;  /* 0x000000115e487c20 */ /* 0x000fe20008410000 */
[----:B------:R-:W-:-:S03]  /*9b50*/  FMUL.FTZ R94, R51, R71 ;  /* 0x00000047335e7220 */ /* 0x000fc60000410000 */
[----:B------:R-:W-:-:S04]  /*9b60*/  FFMA.FTZ R74, R51, R72, R2 ;  /* 0x00000048334a7223 */ /* 0x000fc80000010002 */
[----:B------:R-:W-:-:S06]  /*9b70*/  FMUL.FTZ R81, R74, -1.4426950216293334961 ;  /* 0xbfb8aa3b4a517820 */ /* 0x000fcc0000410000 */
[----:B------:R-:W0:Y:S02]  /*9b80*/  MUFU.EX2 R81, R81 ;  /* 0x0000005100517308 */ /* 0x000e240000000800 */
[----:B0-----:R-:W-:Y:S01]  /*9b90*/  FADD.FTZ R93, R81, 1 ;  /* 0x3f800000515d7421 */ /* 0x001fe20000010000 */
[----:B------:R-:W-:-:S04]  /*9ba0*/  FMUL.FTZ R81, R49, R3 ;  /* 0x0000000331517220 */ /* 0x000fc80000410000 */
[----:B------:R-:W-:Y:S01]  /*9bb0*/  FFMA.FTZ R77, R77, R81, R78 ;  /* 0x000000514d4d7223 */ /* 0x000fe2000001004e */
[----:B------:R-:W0:Y:S01]  /*9bc0*/  MUFU.RCP R93, R93 ;  /* 0x0000005d005d7308 */ /* 0x000e220000001000 */
[----:B------:R-:W-:-:S04]  /*9bd0*/  FADD.FTZ R83, R83, R81 ;  /* 0x0000005153537221 */ /* 0x000fc80000010000 */
[----:B------:R-:W-:Y:S01]  /*9be0*/  FADD.FTZ R83, R94, R83 ;  /* 0x000000535e537221 */ /* 0x000fe20000010000 */
[----:B0-----:R-:W-:Y:S01]  /*9bf0*/  FADD.FTZ R79, -R93, 1 ;  /* 0x3f8000005d4f7421 */ /* 0x001fe20000010100 */
[----:B------:R-:W-:Y:S01]  /*9c00*/  FMUL.FTZ R28, R28, R93 ;  /* 0x0000005d1c1c7220 */ /* 0x000fe20000410000 */
[--C-:B------:R-:W-:Y:S02]  /*9c10*/  HADD2.F32 R93, -RZ, R30.reuse.H0_H0 ;  /* 0x2000001eff5d7230 */ /* 0x100fe40000004100 */
[----:B------:R-:W-:Y:S01]  /*9c20*/  FFMA.FTZ R79, R74, R79, 1 ;  /* 0x3f8000004a4f7423 */ /* 0x000fe2000001004f */
[--C-:B------:R-:W-:Y:S02]  /*9c30*/  HADD2.F32 R74, -RZ, R29.reuse.H0_H0 ;  /* 0x2000001dff4a7230 */ /* 0x100fe40000004100 */
[----:B------:R-:W-:Y:S02]  /*9c40*/  HADD2.F32 R29, -RZ, R29.H1_H1 ;  /* 0x3000001dff1d7230 */ /* 0x000fe40000004100 */
[----:B------:R-:W-:Y:S01]  /*9c50*/  FMUL.FTZ R28, R28, R79 ;  /* 0x0000004f1c1c7220 */ /* 0x000fe20000410000 */
[----:B------:R-:W-:Y:S01]  /*9c60*/  FADD.FTZ R79, R86, R3 ;  /* 0x00000003564f7221 */ /* 0x000fe20000010000 */
[----:B------:R-:W-:Y:S01]  /*9c70*/  FADD.FTZ R74, R74, -UR16 ;  /* 0x800000104a4a7e21 */ /* 0x000fe20008010000 */
[----:B------:R-:W-:-:S02]  /*9c80*/  HADD2.F32 R30, -RZ, R30.H1_H1 ;  /* 0x3000001eff1e7230 */ /* 0x000fc40000004100 */
[----:B------:R-:W-:Y:S01]  /*9c90*/  FADD.FTZ R29, R29, -UR16 ;  /* 0x800000101d1d7e21 */ /* 0x000fe20008010000 */
[----:B------:R-:W-:-:S03]  /*9ca0*/  FMUL.FTZ R3, R74, UR17 ;  /* 0x000000114a037c20 */ /* 0x000fc60008410000 */
[----:B------:R-:W-:Y:S01]  /*9cb0*/  FMUL.FTZ R29, R29, UR17 ;  /* 0x000000111d1d7c20 */ /* 0x000fe20008410000 */
[----:B------:R-:W-:-:S04]  /*9cc0*/  FFMA.FTZ R74, R49, R3, R0 ;  /* 0x00000003314a7223 */ /* 0x000fc80000010000 */
[----:B------:R-:W-:-:S06]  /*9cd0*/  FMUL.FTZ R78, R74, -1.4426950216293334961 ;  /* 0xbfb8aa3b4a4e7820 */ /* 0x000fcc0000410000 */
[----:B------:R-:W0:Y:S02]  /*9ce0*/  MUFU.EX2 R78, R78 ;  /* 0x0000004e004e7308 */ /* 0x000e240000000800 */
[----:B0-----:R-:W-:Y:S01]  /*9cf0*/  FADD.FTZ R86, R78, 1 ;  /* 0x3f8000004e567421 */ /* 0x001fe20000010000 */
[----:B------:R-:W-:-:S04]  /*9d00*/  FFMA.FTZ R78, R51, R29, R2 ;  /* 0x0000001d334e7223 */ /* 0x000fc80000010002 */
[----:B------:R-:W-:Y:S01]  /*9d10*/  FMUL.FTZ R81, R78, -1.4426950216293334961 ;  /* 0xbfb8aa3b4e517820 */ /* 0x000fe20000410000 */
[----:B------:R-:W0:Y:S08]  /*9d20*/  MUFU.RCP R86, R86 ;  /* 0x0000005600567308 */ /* 0x000e300000001000 */
[----:B------:R-:W1:Y:S01]  /*9d30*/  MUFU.EX2 R81, R81 ;  /* 0x0000005100517308 */ /* 0x000e620000000800 */
[----:B0-----:R-:W-:Y:S01]  /*9d40*/  FADD.FTZ R95, -R86, 1 ;  /* 0x3f800000565f7421 */ /* 0x001fe20000010100 */
[----:B------:R-:W-:Y:S01]  /*9d50*/  FMUL.FTZ R93, R93, R86 ;  /* 0x000000565d5d7220 */ /* 0x000fe20000410000 */
[----:B------:R-:W-:-:S02]  /*9d60*/  FFMA.FTZ R86, R76, R71, R73 ;  /* 0x000000474c567223 */ /* 0x000fc40000010049 */
[----:B------:R-:W-:-:S04]  /*9d70*/  FFMA.FTZ R74, R74, R95, 1 ;  /* 0x3f8000004a4a7423 */ /* 0x000fc8000001005f */
[----:B------:R-:W-:Y:S01]  /*9d80*/  FMUL.FTZ R74, R93, R74 ;  /* 0x0000004a5d4a7220 */ /* 0x000fe20000410000 */
[----:B-1----:R-:W-:-:S06]  /*9d90*/  FADD.FTZ R93, R81, 1 ;  /* 0x3f800000515d7421 */ /* 0x002fcc0000010000 */
[----:B------:R-:W0:Y:S02]  /*9da0*/  MUFU.RCP R93, R93 ;  /* 0x0000005d005d7308 */ /* 0x000e240000001000 */
[----:B0-----:R-:W-:Y:S01]  /*9db0*/  FADD.FTZ R95, -R93, 1 ;  /* 0x3f8000005d5f7421 */ /* 0x001fe20000010100 */
[----:B------:R-:W-:Y:S01]  /*9dc0*/  FMUL.FTZ R30, R30, R93 ;  /* 0x0000005d1e1e7220 */ /* 0x000fe20000410000 */
[----:B------:R-:W-:Y:S02]  /*9dd0*/  HADD2.F32 R93, -RZ, R38.H0_H0 ;  /* 0x20000026ff5d7230 */ /* 0x000fe40000004100 */
[----:B------:R-:W-:Y:S01]  /*9de0*/  FFMA.FTZ R95, R78, R95, 1 ;  /* 0x3f8000004e5f7423 */ /* 0x000fe2000001005f */
[--C-:B------:R-:W-:Y:S02]  /*9df0*/  HADD2.F32 R78, -RZ, R31.reuse.H0_H0 ;  /* 0x2000001fff4e7230 */ /* 0x100fe40000004100 */
[----:B------:R-:W-:Y:S02]  /*9e00*/  HADD2.F32 R31, -RZ, R31.H1_H1 ;  /* 0x3000001fff1f7230 */ /* 0x000fe40000004100 */
[----:B------:R-:W-:Y:S01]  /*9e10*/  FMUL.FTZ R30, R30, R95 ;  /* 0x0000005f1e1e7220 */ /* 0x000fe20000410000 */
[----:B------:R-:W-:-:S02]  /*9e20*/  FADD.FTZ R78, R78, -UR16 ;  /* 0x800000104e4e7e21 */ /* 0x000fc40008010000 */
[----:B------:R-:W-:Y:S02]  /*9e30*/  FADD.FTZ R31, R31, -UR16 ;  /* 0x800000101f1f7e21 */ /* 0x000fe40008010000 */
[----:B------:R-:W-:Y:S01]  /*9e40*/  FMUL.FTZ R71, R78, UR17 ;  /* 0x000000114e477c20 */ /* 0x000fe20008410000 */
[----:B------:R-:W-:Y:S01]  /*9e50*/  FFMA.FTZ R78, R76, R94, R77 ;  /* 0x0000005e4c4e7223 */ /* 0x000fe2000001004d */
[--C-:B------:R-:W-:Y:S02]  /*9e60*/  HADD2.F32 R76, -RZ, R32.reuse.H0_H0 ;  /* 0x20000020ff4c7230 */ /* 0x100fe40000004100 */
[----:B------:R-:W-:Y:S01]  /*9e70*/  FMUL.FTZ R31, R31, UR17 ;  /* 0x000000111f1f7c20 */ /* 0x000fe20008410000 */
[----:B------:R-:W-:Y:S01]  /*9e80*/  FFMA.FTZ R73, R49, R71, R0 ;  /* 0x0000004731497223 */ /* 0x000fe20000010000 */
[----:B------:R-:W-:-:S03]  /*9e90*/  HADD2.F32 R32, -RZ, R32.H1_H1 ;  /* 0x30000020ff207230 */ /* 0x000fc60000004100 */
        /* <DEDUP_REMOVED lines=18> */
[----:B------:R-:W-:Y:S01]  /*9fc0*/  FADD.FTZ R94, R79, R84 ;  /* 0x000000544f5e7221 */ /* 0x000fe20000010000 */
[C---:B------:R-:W-:Y:S01]  /*9fd0*/  FFMA.FTZ R79, R75.reuse, R84, R80 ;  /* 0x000000544b4f7223 */ /* 0x040fe20000010050 */
[----:B------:R-:W-:Y:S01]  /*9fe0*/  FFMA.FTZ R80, R75, R77, R78 ;  /* 0x0000004d4b507223 */ /* 0x000fe2000001004e */
        /* <DEDUP_REMOVED lines=10> */
[----:B0-----:R-:W-:Y:S01]  /*a090*/  FADD.FTZ R84, R81, 1 ;  /* 0x3f80000051547421 */ /* 0x001fe20000010000 */
[----:B------:R-:W-:-:S05]  /*a0a0*/  HADD2.F32 R81, -RZ, R38.H1_H1 ;  /* 0x30000026ff517230 */ /* 0x000fca0000004100 */
        /* <DEDUP_REMOVED lines=8> */
[----:B0-----:R-:W-:-:S06]  /*a130*/  FADD.FTZ R84, R77, 1 ;  /* 0x3f8000004d547421 */ /* 0x001fcc0000010000 */
[----:B------:R-:W0:Y:S02]  /*a140*/  MUFU.RCP R84, R84 ;  /* 0x0000005400547308 */ /* 0x000e240000001000 */
[----:B0-----:R-:W-:Y:S01]  /*a150*/  FADD.FTZ R96, -R84, 1 ;  /* 0x3f80000054607421 */ /* 0x001fe20000010100 */
[----:B------:R-:W-:Y:S01]  /*a160*/  FMUL.FTZ R38, R81, R84 ;  /* 0x0000005451267220 */ /* 0x000fe20000410000 */
[----:B------:R-:W-:Y:S01]  /*a170*/  FADD.FTZ R81, R92, R87 ;  /* 0x000000575c517221 */ /* 0x000fe20000010000 */
[-C--:B------:R-:W-:Y:S01]  /*a180*/  FFMA.FTZ R92, R85, R87.reuse, R86 ;  /* 0x00000057555c7223 */ /* 0x080fe20000010056 */
[----:B------:R-:W-:Y:S01]  /*a190*/  FFMA.FTZ R75, R75, R96, 1 ;  /* 0x3f8000004b4b7423 */ /* 0x000fe20000010060 */
[----:B------:R-:W-:Y:S01]  /*a1a0*/  FMUL.FTZ R87, R51, R87 ;  /* 0x0000005733577220 */ /* 0x000fe20000410000 */
[----:B------:R-:W-:Y:S01]  /*a1b0*/  FADD.FTZ R81, R81, R6 ;  /* 0x0000000651517221 */ /* 0x000fe20000010000 */
[----:B------:R-:W-:Y:S01]  /*a1c0*/  FFMA.FTZ R92, R5, R6, R92 ;  /* 0x00000006055c7223 */ /* 0x000fe2000001005c */
[----:B------:R-:W-:Y:S01]  /*a1d0*/  FMUL.FTZ R38, R38, R75 ;  /* 0x0000004b26267220 */ /* 0x000fe20000410000 */
[----:B------:R-:W-:-:S02]  /*a1e0*/  HADD2.F32 R75, -RZ, R45.H1_H1 ;  /* 0x3000002dff4b7230 */ /* 0x000fc40000004100 */
[----:B------:R-:W-:Y:S01]  /*a1f0*/  FFMA.FTZ R85, R85, R87, R80 ;  /* 0x0000005755557223 */ /* 0x000fe20000010050 */
[--C-:B------:R-:W-:Y:S02]  /*a200*/  HADD2.F32 R80, -RZ, R88.reuse.H1_H1 ;  /* 0x30000058ff507230 */ /* 0x100fe40000004100 */
[----:B------:R-:W-:Y:S01]  /*a210*/  FADD.FTZ R81, R81, R8 ;  /* 0x0000000851517221 */ /* 0x000fe20000010000 */
[----:B------:R-:W-:Y:S02]  /*a220*/  HADD2.F32 R88, -RZ, R88.H0_H0 ;  /* 0x20000058ff587230 */ /* 0x000fe40000004100 */
[----:B------:R-:W-:Y:S01]  /*a230*/  FADD.FTZ R75, R75, -UR16 ;  /* 0x800000104b4b7e21 */ /* 0x000fe20008010000 */
[----:B------:R-:W-:Y:S01]  /*a240*/  FFMA.FTZ R92, R7, R8, R92 ;  /* 0x00000008075c7223 */ /* 0x000fe2000001005c */
[----:B------:R-:W-:Y:S02]  /*a250*/  FADD.FTZ R81, R81, R10 ;  /* 0x0000000a51517221 */ /* 0x000fe40000010000 */
[----:B------:R-:W-:Y:S01]  /*a260*/  FMUL.FTZ R75, R75, UR17 ;  /* 0x000000114b4b7c20 */ /* 0x000fe20008410000 */
[----:B------:R-:W-:Y:S01]  /*a270*/  FADD.FTZ R88, R88, -UR16 ;  /* 0x8000001058587e21 */ /* 0x000fe20008010000 */
[----:B------:R-:W-:-:S02]  /*a280*/  FADD.FTZ R81, R81, R12 ;  /* 0x0000000c51517221 */ /* 0x000fc40000010000 */
[----:B------:R-:W-:Y:S02]  /*a290*/  FFMA.FTZ R77, R49, R75, R0 ;  /* 0x0000004b314d7223 */ /* 0x000fe40000010000 */
[----:B------:R-:W-:Y:S02]  /*a2a0*/  FADD.FTZ R81, R81, R14 ;  /* 0x0000000e51517221 */ /* 0x000fe40000010000 */
[----:B------:R-:W-:Y:S02]  /*a2b0*/  FMUL.FTZ R84, R77, -1.4426950216293334961 ;  /* 0xbfb8aa3b4d547820 */ /* 0x000fe40000410000 */
[----:B------:R-:W-:-:S04]  /*a2c0*/  FADD.FTZ R81, R81, R16 ;  /* 0x0000001051517221 */ /* 0x000fc80000010000 */
[----:B------:R-:W0:Y:S01]  /*a2d0*/  MUFU.EX2 R84, R84 ;  /* 0x0000005400547308 */ /* 0x000e220000000800 */
[----:B------:R-:W-:-:S04]  /*a2e0*/  FADD.FTZ R81, R81, R18 ;  /* 0x0000001251517221 */ /* 0x000fc80000010000 */
[----:B------:R-:W-:-:S04]  /*a2f0*/  FADD.FTZ R81, R81, R20 ;  /* 0x0000001451517221 */ /* 0x000fc80000010000 */
[----:B------:R-:W-:-:S04]  /*a300*/  FADD.FTZ R81, R81, R22 ;  /* 0x0000001651517221 */ /* 0x000fc80000010000 */
[----:B------:R-:W-:Y:S01]  /*a310*/  FADD.FTZ R81, R81, R24 ;  /* 0x0000001851517221 */ /* 0x000fe20000010000 */
[----:B0-----:R-:W-:Y:S01]  /*a320*/  FADD.FTZ R93, R84, 1 ;  /* 0x3f800000545d7421 */ /* 0x001fe20000010000 */
[----:B------:R-:W-:Y:S02]  /*a330*/  HADD2.F32 R84, -RZ, R91.H0_H0 ;  /* 0x2000005bff547230 */ /* 0x000fe40000004100 */
[----:B------:R-:W-:-:S03]  /*a340*/  FADD.FTZ R81, R81, R26 ;  /* 0x0000001a51517221 */ /* 0x000fc60000010000 */
[----:B------:R-:W0:Y:S01]  /*a350*/  MUFU.RCP R93, R93 ;  /* 0x0000005d005d7308 */ /* 0x000e220000001000 */
[----:B------:R-:W-:-:S04]  /*a360*/  FADD.FTZ R81, R81, R28 ;  /* 0x0000001c51517221 */ /* 0x000fc80000010000 */
[----:B------:R-:W-:-:S04]  /*a370*/  FADD.FTZ R81, R81, R30 ;  /* 0x0000001e51517221 */ /* 0x000fc80000010000 */
[----:B------:R-:W-:-:S04]  /*a380*/  FADD.FTZ R81, R81, R32 ;  /* 0x0000002051517221 */ /* 0x000fc80000010000 */
[----:B------:R-:W-:Y:S01]  /*a390*/  FADD.FTZ R81, R81, R38 ;  /* 0x0000002651517221 */ /* 0x000fe20000010000 */
[----:B0-----:R-:W-:Y:S01]  /*a3a0*/  FADD.FTZ R86, -R93, 1 ;  /* 0x3f8000005d567421 */ /* 0x001fe20000010100 */
[----:B------:R-:W-:-:S03]  /*a3b0*/  FMUL.FTZ R80, R80, R93 ;  /* 0x0000005d50507220 */ /* 0x000fc60000410000 */
[----:B------:R-:W-:Y:S01]  /*a3c0*/  FFMA.FTZ R77, R77, R86, 1 ;  /* 0x3f8000004d4d7423 */ /* 0x000fe20000010056 */
[----:B------:R-:W-:-:S03]  /*a3d0*/  HADD2.F32 R86, -RZ, R89.H0_H0 ;  /* 0x20000059ff567230 */ /* 0x000fc60000004100 */
[----:B------:R-:W-:Y:S02]  /*a3e0*/  FMUL.FTZ R80, R80, R77 ;  /* 0x0000004d50507220 */ /* 0x000fe40000410000 */
[----:B------:R-:W-:-:S04]  /*a3f0*/  FADD.FTZ R86, R86, -UR16 ;  /* 0x8000001056567e21 */ /* 0x000fc80008010000 */
[----:B------:R-:W-:Y:S01]  /*a400*/  FMUL.FTZ R77, R86, UR17 ;  /* 0x00000011564d7c20 */ /* 0x000fe20008410000 */
[----:B------:R-:W-:-:S03]  /*a410*/  FADD.FTZ R86, R87, R83 ;  /* 0x0000005357567221 */ /* 0x000fc60000010000 */
        /* <DEDUP_REMOVED lines=10> */
[--C-:B------:R-:W-:Y:S02]  /*a4c0*/  HADD2.F32 R83, -RZ, R42.reuse.H0_H0 ;  /* 0x2000002aff537230 */ /* 0x100fe40000004100 */
[----:B------:R-:W-:Y:S02]  /*a4d0*/  HADD2.F32 R42, -RZ, R42.H1_H1 ;  /* 0x3000002aff2a7230 */ /* 0x000fe40000004100 */
[----:B------:R-:W-:Y:S01]  /*a4e0*/  FADD.FTZ R81, R81, R84 ;  /* 0x0000005451517221 */ /* 0x000fe20000010000 */
[----:B------:R-:W-:Y:S01]  /*a4f0*/  FADD.FTZ R91, R83, -UR16 ;  /* 0x80000010535b7e21 */ /* 0x000fe20008010000 */
[----:B------:R-:W-:Y:S01]  /*a500*/  FADD.FTZ R83, R94, R65 ;  /* 0x000000415e537221 */ /* 0x000fe20000010000 */
[----:B------:R-:W-:Y:S01]  /*a510*/  FFMA.FTZ R94, R82, R65, R79 ;  /* 0x00000041525e7223 */ /* 0x000fe2000001004f */
[--C-:B------:R-:W-:Y:S02]  /*a520*/  HADD2.F32 R82, -RZ, R47.reuse.H1_H1 ;  /* 0x3000002fff527230 */ /* 0x100fe40000004100 */
[----:B------:R-:W-:Y:S01]  /*a530*/  FMUL.FTZ R65, R91, UR17 ;  /* 0x000000115b417c20 */ /* 0x000fe20008410000 */
[----:B------:R-:W-:-:S02]  /*a540*/  HADD2.F32 R47, -RZ, R47.H0_H0 ;  /* 0x2000002fff2f7230 */ /* 0x000fc40000004100 */
[----:B------:R-:W-:Y:S01]  /*a550*/  FFMA.FTZ R94, R53, R64, R94 ;  /* 0x00000040355e7223 */ /* 0x000fe2000001005e */
[----:B------:R-:W-:Y:S01]  /*a560*/  FADD.FTZ R42, R42, -UR16 ;  /* 0x800000102a2a7e21 */ /* 0x000fe20008010000 */
[----:B------:R-:W-:-:S03]  /*a570*/  FFMA.FTZ R79, R49, R65, R0 ;  /* 0x00000041314f7223 */ /* 0x000fc60000010000 */
[----:B------:R-:W-:Y:S01]  /*a580*/  FMUL.FTZ R42, R42, UR17 ;  /* 0x000000112a2a7c20 */ /* 0x000fe20008410000 */
[----:B------:R-:W-:-:S06]  /*a590*/  FMUL.FTZ R85, R79, -1.4426950216293334961 ;  /* 0xbfb8aa3b4f557820 */ /* 0x000fcc0000410000 */
[----:B------:R-:W0:Y:S02]  /*a5a0*/  MUFU.EX2 R85, R85 ;  /* 0x0000005500557308 */ /* 0x000e240000000800 */
[----:B0-----:R-:W-:Y:S01]  /*a5b0*/  FADD.FTZ R87, R85, 1 ;  /* 0x3f80000055577421 */ /* 0x001fe20000010000 */
[----:B------:R-:W-:-:S05]  /*a5c0*/  FADD.FTZ R85, R86, R98 ;  /* 0x0000006256557221 */ /* 0x000fca0000010000 */
[----:B------:R-:W0:Y:S02]  /*a5d0*/  MUFU.RCP R87, R87 ;  /* 0x0000005700577308 */ /* 0x000e240000001000 */
[----:B0-----:R-:W-:Y:S01]  /*a5e0*/  FADD.FTZ R100, -R87, 1 ;  /* 0x3f80000057647421 */ /* 0x001fe20000010100 */
[----:B------:R-:W-:-:S03]  /*a5f0*/  FMUL.FTZ R82, R82, R87 ;  /* 0x0000005752527220 */ /* 0x000fc60000410000 */
[----:B------:R-:W-:Y:S01]  /*a600*/  FFMA.FTZ R79, R79, R100, 1 ;  /* 0x3f8000004f4f7423 */ /* 0x000fe20000010064 */
[----:B------:R-:W-:-:S03]  /*a610*/  HADD2.F32 R100, -RZ, R43.H0_H0 ;  /* 0x2000002bff647230 */ /* 0x000fc60000004100 */
        /* <DEDUP_REMOVED lines=11> */
[--C-:B------:R-:W-:Y:S02]  /*a6d0*/  HADD2.F32 R47, -RZ, R40.reuse.H0_H0 ;  /* 0x20000028ff2f7230 */ /* 0x100fe40000004100 */
[----:B------:R-:W-:-:S03]  /*a6e0*/  HADD2.F32 R40, -RZ, R40.H1_H1 ;  /* 0x30000028ff287230 */ /* 0x000fc60000004100 */
[----:B------:R-:W-:Y:S01]  /*a6f0*/  FADD.FTZ R91, R47, -UR16 ;  /* 0x800000102f5b7e21 */ /* 0x000fe20008010000 */
[----:B------:R-:W-:Y:S01]  /*a700*/  FMUL.FTZ R47, R51, R6 ;  /* 0x00000006332f7220 */ /* 0x000fe20000410000 */
[----:B------:R-:W-:Y:S02]  /*a710*/  FADD.FTZ R40, R40, -UR16 ;  /* 0x8000001028287e21 */ /* 0x000fe40008010000 */
[----:B------:R-:W-:Y:S01]  /*a720*/  FMUL.FTZ R6, R91, UR17 ;  /* 0x000000115b067c20 */ /* 0x000fe20008410000 */
[----:B------:R-:W-:Y:S01]  /*a730*/  FFMA.FTZ R96, R5, R47, R96 ;  /* 0x0000002f05607223 */ /* 0x000fe20000010060 */
[--C-:B------:R-:W-:Y:S02]  /*a740*/  HADD2.F32 R91, -RZ, R46.reuse.H0_H0 ;  /* 0x2000002eff5b7230 */ /* 0x100fe40000004100 */
[----:B------:R-:W-:Y:S01]  /*a750*/  FADD.FTZ R85, R47, R85 ;  /* 0x000000552f557221 */ /* 0x000fe20000010000 */
[----:B------:R-:W-:Y:S01]  /*a760*/  FFMA.FTZ R5, R49, R6, R0 ;  /* 0x0000000631057223 */ /* 0x000fe20000010000 */
[----:B------:R-:W-:-:S02]  /*a770*/  HADD2.F32 R46, -RZ, R46.H1_H1 ;  /* 0x3000002eff2e7230 */ /* 0x000fc40000004100 */
[----:B------:R-:W-:Y:S01]  /*a780*/  FMUL.FTZ R40, R40, UR17 ;  /* 0x0000001128287c20 */ /* 0x000fe20008410000 */
[----:B------:R-:W-:Y:S02]  /*a790*/  FMUL.FTZ R87, R5, -1.4426950216293334961 ;  /* 0xbfb8aa3b05577820 */ /* 0x000fe40000410000 */
[----:B------:R-:W-:-:S04]  /*a7a0*/  FADD.FTZ R46, R46, -UR16 ;  /* 0x800000102e2e7e21 */ /* 0x000fc80008010000 */
[----:B------:R-:W0:Y:S01]  /*a7b0*/  MUFU.EX2 R87, R87 ;  /* 0x0000005700577308 */ /* 0x000e220000000800 */
[----:B------:R-:W-:-:S04]  /*a7c0*/  FMUL.FTZ R46, R46, UR17 ;  /* 0x000000112e2e7c20 */ /* 0x000fc80008410000 */
[----:B------:R-:W-:Y:S01]  /*a7d0*/  FFMA.FTZ R47, R51, R46, R2 ;  /* 0x0000002e332f7223 */ /* 0x000fe20000010002 */
[----:B0-----:R-:W-:-:S03]  /*a7e0*/  FADD.FTZ R88, R87, 1 ;  /* 0x3f80000057587421 */ /* 0x001fc60000010000 */
[----:B------:R-:W-:-:S03]  /*a7f0*/  FMUL.FTZ R87, R47, -1.4426950216293334961 ;  /* 0xbfb8aa3b2f577820 */ /* 0x000fc60000410000 */
        /* <DEDUP_REMOVED lines=8> */
[----:B-1----:R-:W-:-:S06]  /*a880*/  FADD.FTZ R91, R87, 1 ;  /* 0x3f800000575b7421 */ /* 0x002fcc0000010000 */
[----:B------:R-:W0:Y:S02]  /*a890*/  MUFU.RCP R91, R91 ;  /* 0x0000005b005b7308 */ /* 0x000e240000001000 */
[----:B0-----:R-:W-:Y:S01]  /*a8a0*/  FADD.FTZ R98, -R91, 1 ;  /* 0x3f8000005b627421 */ /* 0x001fe20000010100 */
[----:B------:R-:W-:-:S03]  /*a8b0*/  FMUL.FTZ R88, R88, R91 ;  /* 0x0000005b58587220 */ /* 0x000fc60000410000 */
[----:B------:R-:W-:-:S04]  /*a8c0*/  FFMA.FTZ R47, R47, R98, 1 ;  /* 0x3f8000002f2f7423 */ /* 0x000fc80000010062 */
[----:B------:R-:W-:Y:S01]  /*a8d0*/  FMUL.FTZ R47, R88, R47 ;  /* 0x0000002f582f7220 */ /* 0x000fe20000410000 */
[--C-:B------:R-:W-:Y:S02]  /*a8e0*/  HADD2.F32 R88, -RZ, R44.reuse.H1_H1 ;  /* 0x3000002cff587230 */ /* 0x100fe40000004100 */
[----:B------:R-:W-:-:S03]  /*a8f0*/  HADD2.F32 R44, -RZ, R44.H0_H0 ;  /* 0x2000002cff2c7230 */ /* 0x000fc60000004100 */
[----:B------:R-:W-:Y:S01]  /*a900*/  FADD.FTZ R93, R88, -UR16 ;  /* 0x80000010585d7e21 */ /* 0x000fe20008010000 */
[----:B------:R-:W-:Y:S01]  /*a910*/  FADD.FTZ R88, R83, R64 ;  /* 0x0000004053587221 */ /* 0x000fe20000010000 */
[----:B------:R-:W-:Y:S02]  /*a920*/  FMUL.FTZ R83, R49, R64 ;  /* 0x0000004031537220 */ /* 0x000fe40000410000 */
[----:B------:R-:W-:Y:S02]  /*a930*/  FMUL.FTZ R64, R93, UR17 ;  /* 0x000000115d407c20 */ /* 0x000fe40008410000 */
[----:B------:R-:W-:Y:S01]  /*a940*/  FFMA.FTZ R53, R53, R83, R96 ;  /* 0x0000005335357223 */ /* 0x000fe20000010060 */
[----:B------:R-:W-:Y:S02]  /*a950*/  HADD2.F32 R96, -RZ, R45.H0_H0 ;  /* 0x2000002dff607230 */ /* 0x000fe40000004100 */
[----:B------:R-:W-:Y:S01]  /*a960*/  FFMA.FTZ R87, R49, R64, R0 ;  /* 0x0000004031577223 */ /* 0x000fe20000010000 */
[----:B------:R-:W-:-:S03]  /*a970*/  FADD.FTZ R85, R85, R83 ;  /* 0x0000005355557221 */ /* 0x000fc60000010000 */
        /* <DEDUP_REMOVED lines=17> */
[--C-:B------:R-:W-:Y:S02]  /*aa90*/  HADD2.F32 R91, -RZ, R41.reuse.H1_H1 ;  /* 0x30000029ff5b7230 */ /* 0x100fe40000004100 */
[----:B------:R-:W-:Y:S01]  /*aaa0*/  FFMA.FTZ R83, R83, R96, 1 ;  /* 0x3f80000053537423 */ /* 0x000fe20000010060 */
[----:B------:R-:W-:Y:S01]  /*aab0*/  FMUL.FTZ R96, R51, R8 ;  /* 0x0000000833607220 */ /* 0x000fe20000410000 */
[----:B------:R-:W-:Y:S02]  /*aac0*/  HADD2.F32 R41, -RZ, R41.H0_H0 ;  /* 0x20000029ff297230 */ /* 0x000fe40000004100 */
[----:B------:R-:W-:Y:S01]  /*aad0*/  FMUL.FTZ R44, R44, R83 ;  /* 0x000000532c2c7220 */ /* 0x000fe20000410000 */
[----:B------:R-:W-:-:S02]  /*aae0*/  HADD2.F32 R83, -RZ, R43.H1_H1 ;  /* 0x3000002bff537230 */ /* 0x000fc40000004100 */
[----:B------:R-:W-:Y:S01]  /*aaf0*/  FFMA.FTZ R98, R7, R96, R53 ;  /* 0x0000006007627223 */ /* 0x000fe20000010035 */
[----:B------:R-:W-:Y:S01]  /*ab00*/  FADD.FTZ R41, R41, -UR16 ;  /* 0x8000001029297e21 */ /* 0x000fe20008010000 */
[----:B------:R-:W-:Y:S01]  /*ab10*/  FADD.FTZ R85, R96, R85 ;  /* 0x0000005560557221 */ /* 0x000fe20000010000 */
[----:B------:R-:W-:Y:S02]  /*ab20*/  FADD.FTZ R83, R83, -UR16 ;  /* 0x8000001053537e21 */ /* 0x000fe40008010000 */
[----:B------:R-:W-:Y:S02]  /*ab30*/  FMUL.FTZ R41, R41, UR17 ;  /* 0x0000001129297c20 */ /* 0x000fe40008410000 */
        /* <DEDUP_REMOVED lines=13> */
[----:B0-----:R-:W-:Y:S01]  /*ac10*/  FADD.FTZ R87, R53, 1 ;  /* 0x3f80000035577421 */ /* 0x001fe20000010000 */
[----:B------:R-:W-:-:S05]  /*ac20*/  FFMA.FTZ R53, R49, R40, R0 ;  /* 0x0000002831357223 */ /* 0x000fca0000010000 */
[----:B------:R-:W0:Y:S02]  /*ac30*/  MUFU.RCP R87, R87 ;  /* 0x0000005700577308 */ /* 0x000e240000001000 */
[----:B0-----:R-:W-:Y:S01]  /*ac40*/  FMUL.FTZ R83, R90, R87 ;  /* 0x000000575a537220 */ /* 0x001fe20000410000 */
[----:B------:R-:W-:-:S04]  /*ac50*/  FADD.FTZ R90, -R87, 1 ;  /* 0x3f800000575a7421 */ /* 0x000fc80000010100 */
[----:B------:R-:W-:-:S04]  /*ac60*/  FFMA.FTZ R90, R43, R90, 1 ;  /* 0x3f8000002b5a7423 */ /* 0x000fc8000001005a */
[----:B------:R-:W-:Y:S01]  /*ac70*/  FMUL.FTZ R43, R83, R90 ;  /* 0x0000005a532b7220 */ /* 0x000fe20000410000 */
[----:B------:R-:W-:Y:S01]  /*ac80*/  FADD.FTZ R90, R88, R63 ;  /* 0x0000003f585a7221 */ /* 0x000fe20000010000 */
[-C--:B------:R-:W-:Y:S01]  /*ac90*/  FFMA.FTZ R83, R59, R63.reuse, R94 ;  /* 0x0000003f3b537223 */ /* 0x080fe2000001005e */
[----:B------:R-:W-:Y:S02]  /*aca0*/  FMUL.FTZ R63, R49, R63 ;  /* 0x0000003f313f7220 */ /* 0x000fe40000410000 */
[----:B------:R-:W-:Y:S01]  /*acb0*/  FADD.FTZ R90, R90, R11 ;  /* 0x0000000b5a5a7221 */ /* 0x000fe20000010000 */
[----:B------:R-:W-:Y:S01]  /*acc0*/  FFMA.FTZ R83, R52, R11, R83 ;  /* 0x0000000b34537223 */ /* 0x000fe20000010053 */
[----:B------:R-:W-:Y:S01]  /*acd0*/  FFMA.FTZ R87, R59, R63, R98 ;  /* 0x0000003f3b577223 */ /* 0x000fe20000010062 */
[----:B------:R-:W-:Y:S01]  /*ace0*/  FMUL.FTZ R59, R53, -1.4426950216293334961 ;  /* 0xbfb8aa3b353b7820 */ /* 0x000fe20000410000 */
[----:B------:R-:W-:-:S05]  /*acf0*/  FADD.FTZ R85, R85, R63 ;  /* 0x0000003f55557221 */ /* 0x000fca0000010000 */
        /* <DEDUP_REMOVED lines=8> */
[----:B------:R-:W-:-:S02]  /*ad80*/  HADD2.F32 R88, -RZ, R89.H1_H1 ;  /* 0x30000059ff587230 */ /* 0x000fc40000004100 */
[----:B------:R-:W-:-:S04]  /*ad90*/  FFMA.FTZ R94, R53, R94, 1 ;  /* 0x3f800000355e7423 */ /* 0x000fc8000001005e */
[----:B------:R-:W-:Y:S01]  /*ada0*/  FMUL.FTZ R53, R91, R94 ;  /* 0x0000005e5b357220 */ /* 0x000fe20000410000 */
[----:B-1----:R-:W-:-:S06]  /*adb0*/  FADD.FTZ R91, R63, 1 ;  /* 0x3f8000003f5b7421 */ /* 0x002fcc0000010000 */
[----:B------:R-:W0:Y:S02]  /*adc0*/  MUFU.RCP R91, R91 ;  /* 0x0000005b005b7308 */ /* 0x000e240000001000 */
[----:B0-----:R-:W-:Y:S01]  /*add0*/  FADD.FTZ R94, -R91, 1 ;  /* 0x3f8000005b5e7421 */ /* 0x001fe20000010100 */
[----:B------:R-:W-:-:S03]  /*ade0*/  FMUL.FTZ R88, R88, R91 ;  /* 0x0000005b58587220 */ /* 0x000fc60000410000 */
[----:B------:R-:W-:Y:S01]  /*adf0*/  FFMA.FTZ R89, R59, R94, 1 ;  /* 0x3f8000003b597423 */ /* 0x000fe2000001005e */
[-C--:B------:R-:W-:Y:S01]  /*ae00*/  FFMA.FTZ R59, R9, R10.reuse, R92 ;  /* 0x0000000a093b7223 */ /* 0x080fe2000001005c */
[----:B------:R-:W-:Y:S01]  /*ae10*/  FMUL.FTZ R10, R51, R10 ;  /* 0x0000000a330a7220 */ /* 0x000fe20000410000 */
[----:B------:R-:W-:Y:S01]  /*ae20*/  FMUL.FTZ R92, R49, R11 ;  /* 0x0000000b315c7220 */ /* 0x000fe20000410000 */
[----:B------:R-:W-:Y:S01]  /*ae30*/  FMUL.FTZ R88, R88, R89 ;  /* 0x0000005958587220 */ /* 0x000fe20000410000 */
[----:B------:R-:W-:Y:S01]  /*ae40*/  FFMA.FTZ R59, R56, R12, R59 ;  /* 0x0000000c383b7223 */ /* 0x000fe2000001003b */
[----:B------:R-:W-:Y:S01]  /*ae50*/  FFMA.FTZ R87, R9, R10, R87 ;  /* 0x0000000a09577223 */ /* 0x000fe20000010057 */
[----:B------:R-:W-:Y:S01]  /*ae60*/  FADD.FTZ R85, R10, R85 ;  /* 0x000000550a557221 */ /* 0x000fe20000010000 */
[----:B------:R-:W-:Y:S01]  /*ae70*/  FMUL.FTZ R9, R51, R12 ;  /* 0x0000000c33097220 */ /* 0x000fe20000410000 */
[-C--:B------:R-:W-:Y:S01]  /*ae80*/  FMUL.FTZ R12, R49, R13.reuse ;  /* 0x0000000d310c7220 */ /* 0x080fe20000410000 */
[----:B------:R-:W-:Y:S01]  /*ae90*/  FFMA.FTZ R52, R52, R92, R87 ;  /* 0x0000005c34347223 */ /* 0x000fe20000010057 */
[----:B------:R-:W-:Y:S01]  /*aea0*/  FADD.FTZ R92, R85, R92 ;  /* 0x0000005c555c7221 */ /* 0x000fe20000010000 */
[----:B------:R-:W-:Y:S01]  /*aeb0*/  FFMA.FTZ R10, R50, R13, R83 ;  /* 0x0000000d320a7223 */ /* 0x000fe20000010053 */
[----:B------:R-:W-:Y:S01]  /*aec0*/  FADD.FTZ R13, R90, R13 ;  /* 0x0000000d5a0d7221 */ /* 0x000fe20000010000 */
[----:B------:R-:W-:Y:S01]  /*aed0*/  FFMA.FTZ R11, R56, R9, R52 ;  /* 0x00000009380b7223 */ /* 0x000fe20000010034 */
[----:B------:R-:W-:Y:S01]  /*aee0*/  FADD.FTZ R92, R9, R92 ;  /* 0x0000005c095c7221 */ /* 0x000fe20000010000 */
[----:B------:R-:W-:-:S02]  /*aef0*/  FMUL.FTZ R9, R51, R14 ;  /* 0x0000000e33097220 */ /* 0x000fc40000410000 */
[----:B------:R-:W-:Y:S01]  /*af00*/  FFMA.FTZ R50, R50, R12, R11 ;  /* 0x0000000c32327223 */ /* 0x000fe2000001000b */
[----:B------:R-:W-:Y:S01]  /*af10*/  FADD.FTZ R92, R92, R12 ;  /* 0x0000000c5c5c7221 */ /* 0x000fe20000010000 */
[----:B------:R-:W-:Y:S01]  /*af20*/  FMUL.FTZ R11, R49, R60 ;  /* 0x0000003c310b7220 */ /* 0x000fe20000410000 */
[C---:B------:R-:W-:Y:S01]  /*af30*/  FFMA.FTZ R12, R62.reuse, R14, R59 ;  /* 0x0000000e3e0c7223 */ /* 0x040fe2000001003b */
[----:B------:R-:W-:Y:S01]  /*af40*/  FFMA.FTZ R50, R62, R9, R50 ;  /* 0x000000093e327223 */ /* 0x000fe20000010032 */
        /* <DEDUP_REMOVED lines=10> */
[C---:B------:R-:W-:Y:S01]  /*aff0*/  FFMA.FTZ R9, R48.reuse, R17, R9 ;  /* 0x0000001130097223 */ /* 0x040fe20000010009 */
[----:B------:R-:W-:Y:S01]  /*b000*/  FMUL.FTZ R15, R51, R18 ;  /* 0x00000012330f7220 */ /* 0x000fe20000410000 */
[----:B------:R-:W-:Y:S01]  /*b010*/  FFMA.FTZ R48, R48, R12, R55 ;  /* 0x0000000c30307223 */ /* 0x000fe20000010037 */
[----:B------:R-:W-:Y:S01]  /*b020*/  FADD.FTZ R12, R13, R12 ;  /* 0x0000000c0d0c7221 */ /* 0x000fe20000010000 */
[C---:B------:R-:W-:Y:S01]  /*b030*/  FFMA.FTZ R10, R58.reuse, R18, R11 ;  /* 0x000000123a0a7223 */ /* 0x040fe2000001000b */
[----:B------:R-:W-:Y:S01]  /*b040*/  FMUL.FTZ R14, R49, R19 ;  /* 0x00000013310e7220 */ /* 0x000fe20000410000 */
[----:B------:R-:W-:Y:S01]  /*b050*/  FFMA.FTZ R11, R58, R15, R48 ;  /* 0x0000000f3a0b7223 */ /* 0x000fe20000010030 */
[----:B------:R-:W-:Y:S01]  /*b060*/  FADD.FTZ R12, R15, R12 ;  /* 0x0000000c0f0c7221 */ /* 0x000fe20000010000 */
[----:B------:R-:W-:Y:S01]  /*b070*/  FMUL.FTZ R16, R51, R20 ;  /* 0x0000001433107220 */ /* 0x000fe20000410000 */
[C---:B------:R-:W-:Y:S01]  /*b080*/  FFMA.FTZ R9, R54.reuse, R19, R9 ;  /* 0x0000001336097223 */ /* 0x040fe20000010009 */
[----:B------:R-:W-:Y:S01]  /*b090*/  FFMA.FTZ R11, R54, R14, R11 ;  /* 0x0000000e360b7223 */ /* 0x000fe2000001000b */
[----:B------:R-:W-:Y:S01]  /*b0a0*/  FADD.FTZ R13, R12, R14 ;  /* 0x0000000e0c0d7221 */ /* 0x000fe20000010000 */
[-C--:B------:R-:W-:Y:S01]  /*b0b0*/  FMUL.FTZ R12, R49, R21.reuse ;  /* 0x00000015310c7220 */ /* 0x080fe20000410000 */
[----:B------:R-:W-:Y:S01]  /*b0c0*/  FFMA.FTZ R9, R4, R21, R9 ;  /* 0x0000001504097223 */ /* 0x000fe20000010009 */
[C---:B------:R-:W-:Y:S01]  /*b0d0*/  FFMA.FTZ R11, R57.reuse, R16, R11 ;  /* 0x00000010390b7223 */ /* 0x040fe2000001000b */
[----:B------:R-:W-:Y:S01]  /*b0e0*/  FADD.FTZ R13, R16, R13 ;  /* 0x0000000d100d7221 */ /* 0x000fe20000010000 */
[----:B------:R-:W-:Y:S01]  /*b0f0*/  FFMA.FTZ R10, R57, R20, R10 ;  /* 0x00000014390a7223 */ /* 0x000fe2000001000a */
[-C--:B------:R-:W-:Y:S01]  /*b100*/  FFMA.FTZ R9, R66, R23.reuse, R9 ;  /* 0x0000001742097223 */ /* 0x080fe20000010009 */
[----:B------:R-:W-:Y:S01]  /*b110*/  FFMA.FTZ R11, R4, R12, R11 ;  /* 0x0000000c040b7223 */ /* 0x000fe2000001000b */
[-C--:B------:R-:W-:Y:S01]  /*b120*/  FMUL.FTZ R4, R51, R22.reuse ;  /* 0x0000001633047220 */ /* 0x080fe20000410000 */
[----:B------:R-:W-:Y:S01]  /*b130*/  FADD.FTZ R13, R13, R12 ;  /* 0x0000000c0d0d7221 */ /* 0x000fe20000010000 */
[----:B------:R-:W-:Y:S01]  /*b140*/  FMUL.FTZ R12, R49, R23 ;  /* 0x00000017310c7220 */ /* 0x000fe20000410000 */
[C---:B------:R-:W-:Y:S01]  /*b150*/  FFMA.FTZ R10, R61.reuse, R22, R10 ;  /* 0x000000163d0a7223 */ /* 0x040fe2000001000a */
[----:B------:R-:W-:Y:S01]  /*b160*/  FFMA.FTZ R11, R61, R4, R11 ;  /* 0x000000043d0b7223 */ /* 0x000fe2000001000b */
[----:B------:R-:W-:Y:S01]  /*b170*/  FADD.FTZ R13, R4, R13 ;  /* 0x0000000d040d7221 */ /* 0x000fe20000010000 */
[-C--:B------:R-:W-:Y:S01]  /*b180*/  FMUL.FTZ R4, R51, R24.reuse ;  /* 0x0000001833047220 */ /* 0x080fe20000410000 */
[----:B------:R-:W-:Y:S01]  /*b190*/  FFMA.FTZ R10, R67, R24, R10 ;  /* 0x00000018430a7223 */ /* 0x000fe2000001000a */
[----:B------:R-:W-:Y:S01]  /*b1a0*/  FFMA.FTZ R11, R66, R12, R11 ;  /* 0x0000000c420b7223 */ /* 0x000fe2000001000b */
[----:B------:R-:W-:Y:S01]  /*b1b0*/  FADD.FTZ R13, R13, R12 ;  /* 0x0000000c0d0d7221 */ /* 0x000fe20000010000 */
[-C--:B------:R-:W-:Y:S01]  /*b1c0*/  FMUL.FTZ R12, R49, R25.reuse ;  /* 0x00000019310c7220 */ /* 0x080fe20000410000 */
[----:B------:R-:W-:Y:S01]  /*b1d0*/  FFMA.FTZ R9, R68, R25, R9 ;  /* 0x0000001944097223 */ /* 0x000fe20000010009 */
[----:B------:R-:W-:Y:S01]  /*b1e0*/  FFMA.FTZ R11, R67, R4, R11 ;  /* 0x00000004430b7223 */ /* 0x000fe2000001000b */
[----:B------:R-:W-:Y:S01]  /*b1f0*/  FADD.FTZ R13, R4, R13 ;  /* 0x0000000d040d7221 */ /* 0x000fe20000010000 */
[C---:B------:R-:W-:Y:S01]  /*b200*/  FMUL.FTZ R4, R51.reuse, R26 ;  /* 0x0000001a33047220 */ /* 0x040fe20000410000 */
[----:B------:R-:W-:Y:S01]  /*b210*/  FMUL.FTZ R14, R51, R30 ;  /* 0x0000001e330e7220 */ /* 0x000fe20000410000 */
[----:B------:R-:W-:Y:S01]  /*b220*/  FFMA.FTZ R15, R68, R12, R11 ;  /* 0x0000000c440f7223 */ /* 0x000fe2000001000b */
[----:B------:R-:W-:Y:S01]  /*b230*/  FADD.FTZ R13, R13, R12 ;  /* 0x0000000c0d0d7221 */ /* 0x000fe20000010000 */
[----:B------:R-:W-:Y:S01]  /*b240*/  FFMA.FTZ R11, R69, R26, R10 ;  /* 0x0000001a450b7223 */ /* 0x000fe2000001000a */
[-C--:B------:R-:W-:Y:S01]  /*b250*/  FMUL.FTZ R10, R49, R27.reuse ;  /* 0x0000001b310a7220 */ /* 0x080fe20000410000 */
[----:B------:R-:W-:Y:S01]  /*b260*/  FFMA.FTZ R15, R69, R4, R15 ;  /* 0x00000004450f7223 */ /* 0x000fe2000001000f */
[----:B------:R-:W-:Y:S01]  /*b270*/  FADD.FTZ R13, R4, R13 ;  /* 0x0000000d040d7221 */ /* 0x000fe20000010000 */
[C---:B------:R-:W-:Y:S01]  /*b280*/  FFMA.FTZ R4, R70.reuse, R27, R9 ;  /* 0x0000001b46047223 */ /* 0x040fe20000010009 */
[----:B------:R-:W-:Y:S01]  /*b290*/  FMUL.FTZ R9, R51, R28 ;  /* 0x0000001c33097220 */ /* 0x000fe20000410000 */
[----:B------:R-:W-:Y:S01]  /*b2a0*/  FFMA.FTZ R70, R70, R10, R15 ;  /* 0x0000000a46467223 */ /* 0x000fe2000001000f */
[----:B------:R-:W-:Y:S01]  /*b2b0*/  FADD.FTZ R12, R13, R10 ;  /* 0x0000000a0d0c7221 */ /* 0x000fe20000010000 */
[C---:B------:R-:W-:Y:S01]  /*b2c0*/  FFMA.FTZ R10, R72.reuse, R28, R11 ;  /* 0x0000001c480a7223 */ /* 0x040fe2000001000b */
[-C--:B------:R-:W-:Y:S01]  /*b2d0*/  FMUL.FTZ R11, R49, R74.reuse ;  /* 0x0000004a310b7220 */ /* 0x080fe20000410000 */
[----:B------:R-:W-:Y:S01]  /*b2e0*/  FFMA.FTZ R70, R72, R9, R70 ;  /* 0x0000000948467223 */ /* 0x000fe20000010046 */
[----:B------:R-:W-:Y:S01]  /*b2f0*/  FADD.FTZ R12, R9, R12 ;  /* 0x0000000c090c7221 */ /* 0x000fe20000010000 */
[C---:B------:R-:W-:Y:S01]  /*b300*/  FFMA.FTZ R4, R3.reuse, R74, R4 ;  /* 0x0000004a03047223 */ /* 0x040fe20000010004 */
        /* <DEDUP_REMOVED lines=26> */
[----:B------:R-:W-:Y:S01]  /*b4b0*/  FADD.FTZ R27, R27, R74 ;  /* 0x0000004a1b1b7221 */ /* 0x000fe20000010000 */
[----:B------:R-:W-:Y:S01]  /*b4c0*/  FFMA.FTZ R10, R31, R32, R10 ;  /* 0x000000201f0a7223 */ /* 0x000fe2000001000a */
[C---:B------:R-:W-:Y:S01]  /*b4d0*/  FFMA.FTZ R4, R75.reuse, R80, R4 ;  /* 0x000000504b047223 */ /* 0x040fe20000010004 */
        /* <DEDUP_REMOVED lines=26> */
[C---:B------:R-:W-:Y:S01]  /*b680*/  FFMA.FTZ R5, R46.reuse, R13, R6 ;  /* 0x0000000d2e057223 */ /* 0x040fe20000010006 */
[----:B------:R-:W-:Y:S01]  /*b690*/  FADD.FTZ R10, R13, R10 ;  /* 0x0000000a0d0a7221 */ /* 0x000fe20000010000 */
[----:B------:R-:W-:Y:S01]  /*b6a0*/  FFMA.FTZ R4, R46, R47, R9 ;  /* 0x0000002f2e047223 */ /* 0x000fe20000010009 */
[----:B------:R-:W-:Y:S01]  /*b6b0*/  FMUL.FTZ R14, R51, R44 ;  /* 0x0000002c330e7220 */ /* 0x000fe20000410000 */
[----:B------:R-:W-:Y:S01]  /*b6c0*/  FFMA.FTZ R5, R64, R12, R5 ;  /* 0x0000000c40057223 */ /* 0x000fe20000010005 */
[----:B------:R-:W-:Y:S01]  /*b6d0*/  FADD.FTZ R9, R10, R12 ;  /* 0x0000000c0a097221 */ /* 0x000fe20000010000 */
[----:B------:R-:W-:Y:S01]  /*b6e0*/  FFMA.FTZ R6, R64, R39, R3 ;  /* 0x0000002740067223 */ /* 0x000fe20000010003 */
        /* <DEDUP_REMOVED lines=10> */
[----:B------:R-:W-:Y:S01]  /*b790*/  FMUL.FTZ R9, R49, R53 ;  /* 0x0000003531097220 */ /* 0x000fe20000410000 */
[----:B------:R-:W-:Y:S01]  /*b7a0*/  FFMA.FTZ R13, R42, R11, R13 ;  /* 0x0000000b2a0d7223 */ /* 0x000fe2000001000d */
[----:B------:R-:W-:Y:S01]  /*b7b0*/  FADD.FTZ R4, R11, R4 ;  /* 0x000000040b047221 */ /* 0x000fe20000010000 */
[----:B------:R-:W-:Y:S01]  /*b7c0*/  FADD.FTZ R44, R47, R44 ;  /* 0x0000002c2f2c7221 */ /* 0x000fe20000010000 */
[----:B------:R-:W-:Y:S01]  /*b7d0*/  FFMA.FTZ R5, R8, R7, R6 ;  /* 0x0000000708057223 */ /* 0x000fe20000010006 */
[----:B------:R-:W-:Y:S01]  /*b7e0*/  FADD.FTZ R82, R82, R7 ;  /* 0x0000000752527221 */ /* 0x000fe20000010000 */
[----:B------:R-:W-:Y:S01]  /*b7f0*/  FMUL.FTZ R8, R51, R88 ;  /* 0x0000005833087220 */ /* 0x000fe20000410000 */
[----:B------:R-:W-:Y:S01]  /*b800*/  FFMA.FTZ R6, R40, R9, R13 ;  /* 0x0000000928067223 */ /* 0x000fe2000001000d */
[----:B------:R-:W-:Y:S01]  /*b810*/  FADD.FTZ R7, R4, R9 ;  /* 0x0000000904077221 */ /* 0x000fe20000010000 */
[----:B------:R-:W-:Y:S01]  /*b820*/  FFMA.FTZ R42, R42, R43, R3 ;  /* 0x0000002b2a2a7223 */ /* 0x000fe20000010003 */
[----:B------:R-:W-:Y:S01]  /*b830*/  FADD.FTZ R11, R44, R43 ;  /* 0x0000002b2c0b7221 */ /* 0x000fe20000010000 */
[C---:B------:R-:W-:Y:S01]  /*b840*/  FFMA.FTZ R6, R41.reuse, R8, R6 ;  /* 0x0000000829067223 */ /* 0x040fe20000010006 */
[----:B------:R-:W-:Y:S01]  /*b850*/  FADD.FTZ R7, R8, R7 ;  /* 0x0000000708077221 */ /* 0x000fe20000010000 */
[----:B------:R-:W-:Y:S01]  /*b860*/  FFMA.FTZ R8, R40, R53, R5 ;  /* 0x0000003528087223 */ /* 0x000fe20000010005 */
[----:B------:R-:W-:Y:S01]  /*b870*/  FADD.FTZ R10, R82, R53 ;  /* 0x00000035520a7221 */ /* 0x000fe20000010000 */
[----:B------:R-:W-:Y:S01]  /*b880*/  FFMA.FTZ R9, R41, R88, R42 ;  /* 0x0000005829097223 */ /* 0x000fe2000001002a */
[----:B------:R-:W-:-:S07]  /*b890*/  FADD.FTZ R11, R11, R88 ;  /* 0x000000580b0b7221 */ /* 0x000fce0000010000 */
.L_x_1004:
        /* <DEDUP_REMOVED lines=28> */
[C---:B0-----:R-:W-:Y:S02]  /*ba60*/  LEA R29, R3.reuse, UR5, 0x4 ;  /* 0x00000005031d7c11 */ /* 0x041fe4000f8e20ff */
[C---:B------:R-:W-:Y:S01]  /*ba70*/  ISETP.NE.AND P0, PT, R3.reuse, RZ, PT ;  /* 0x000000ff0300720c */ /* 0x040fe20003f05270 */
[----:B------:R-:W0:Y:S01]  /*ba80*/  SHFL.DOWN PT, R5, R7, 0x8, 0x1f ;  /* 0x09001f0007057f89 */ /* 0x000e2200000e0000 */
[----:B------:R-:W-:-:S03]  /*ba90*/  ISETP.GT.U32.AND P3, PT, R3, 0x1f, PT ;  /* 0x0000001f0300780c */ /* 0x000fc60003f64070 */
[----:B------:R3:W-:Y:S01]  /*baa0*/  STS.128 [R29], R8 ;  /* 0x000000081d007388 */ /* 0x0007e20000000c00 */
[----:B-1----:R-:W-:Y:S01]  /*bab0*/  FADD.FTZ R13, R6, R4 ;  /* 0x00000004060d7221 */ /* 0x002fe20000010000 */
[----:B0-----:R-:W-:-:S04]  /*bac0*/  FADD.FTZ R12, R7, R5 ;  /* 0x00000005070c7221 */ /* 0x001fc80000010000 */
[----:B------:R-:W-:Y:S02]  /*bad0*/  FSEL R6, R6, R13, P1 ;  /* 0x0000000d06067208 */ /* 0x000fe40000800000 */
[----:B------:R-:W-:-:S03]  /*bae0*/  FSEL R7, R7, R12, P1 ;  /* 0x0000000c07077208 */ /* 0x000fc60000800000 */
[----:B------:R3:W0:Y:S04]  /*baf0*/  SHFL.DOWN PT, R14, R6, 0x10, 0x1f ;  /* 0x0a001f00060e7f89 */ /* 0x00062800000e0000 */
[----:B------:R3:W1:Y:S01]  /*bb00*/  SHFL.DOWN PT, R5, R7, 0x10, 0x1f ;  /* 0x0a001f0007057f89 */ /* 0x00066200000e0000 */
        /* <DEDUP_REMOVED lines=9> */
.L_x_1006:
[----:B------:R-:W-:Y:S05]  /*bba0*/  BSYNC.RECONVERGENT B0 ;  /* 0x0000000000007941 */ /* 0x000fea0003800200 */
.L_x_1005:
[----:B------:R-:W-:Y:S01]  /*bbb0*/  BAR.SYNC.DEFER_BLOCKING 0x0 ;  /* 0x0000000000007b1d */ /* 0x000fe20000010000 */
[----:B------:R-:W-:-:S05]  /*bbc0*/  LEA R28, R28, R3, 0x5 ;  /* 0x000000031c1c7211 */ /* 0x000fca00078e28ff */
[----:B------:R-:W-:Y:S04]  /*bbd0*/  BSSY.RECONVERGENT B0, `(.L_x_1007) ;  /* 0x0000029000007945 */ /* 0x000fe80003800200 */
[----:B------:R-:W-:Y:S05]  /*bbe0*/  @P0 BRA `(.L_x_1008) ;  /* 0x00000000009c0947 */ /* 0x000fea0003800000 */
[----:B------:R-:W-:-:S09]  /*bbf0*/  ULEA UR5, UR7, UR6, 0x18 ;  /* 0x0000000607057291 */ /* 0x000fd2000f8ec0ff */
[----:B-12---:R-:W1:Y:S04]  /*bc00*/  LDS.64 R4, [UR5+0x18] ;  /* 0x00001805ff047984 */ /* 0x006e680008000a00 */
[----:B------:R-:W2:Y:S04]  /*bc10*/  LDS.128 R40, [UR5+0x20] ;  /* 0x00002005ff287984 */ /* 0x000ea80008000c00 */
[----:B------:R-:W4:Y:S04]  /*bc20*/  LDS.128 R44, [UR5+0x30] ;  /* 0x00003005ff2c7984 */ /* 0x000f280008000c00 */
[----:B------:R-:W5:Y:S04]  /*bc30*/  LDS.128 R20, [UR5+0x40] ;  /* 0x00004005ff147984 */ /* 0x000f680008000c00 */
[----:B------:R-:W5:Y:S04]  /*bc40*/  LDS.128 R16, [UR5+0x50] ;  /* 0x00005005ff107984 */ /* 0x000f680008000c00 */
[----:B0-----:R-:W0:Y:S01]  /*bc50*/  LDS.128 R12, [UR5+0x60] ;  /* 0x00006005ff0c7984 */ /* 0x001e220008000c00 */
[----:B-1----:R-:W-:Y:S01]  /*bc60*/  FADD.FTZ R25, R6, R4 ;  /* 0x0000000406197221 */ /* 0x002fe20000010000 */
[----:B------:R-:W-:-:S02]  /*bc70*/  FADD.FTZ R24, R7, R5 ;  /* 0x0000000507187221 */ /* 0x000fc40000010000 */
[----:B---3--:R-:W1:Y:S01]  /*bc80*/  LDS.128 R4, [UR5+0x70] ;  /* 0x00007005ff047984 */ /* 0x008e620008000c00 */
[----:B--2---:R-:W-:Y:S01]  /*bc90*/  FADD.FTZ R25, R25, R40 ;  /* 0x0000002819197221 */ /* 0x004fe20000010000 */
[----:B------:R-:W-:-:S03]  /*bca0*/  FADD.FTZ R24, R24, R41 ;  /* 0x0000002918187221 */ /* 0x000fc60000010000 */
[----:B------:R-:W-:Y:S01]  /*bcb0*/  FADD.FTZ R25, R25, R42 ;  /* 0x0000002a19197221 */ /* 0x000fe20000010000 */
[----:B------:R-:W-:-:S03]  /*bcc0*/  FADD.FTZ R30, R24, R43 ;  /* 0x0000002b181e7221 */ /* 0x000fc60000010000 */
[----:B----4-:R-:W-:Y:S01]  /*bcd0*/  FADD.FTZ R31, R25, R44 ;  /* 0x0000002c191f7221 */ /* 0x010fe20000010000 */
[----:B------:R-:W-:Y:S01]  /*bce0*/  FADD.FTZ R30, R30, R45 ;  /* 0x0000002d1e1e7221 */ /* 0x000fe20000010000 */
[----:B------:R-:W2:Y:S02]  /*bcf0*/  LDS.128 R24, [UR5+0x80] ;  /* 0x00008005ff187984 */ /* 0x000ea40008000c00 */
[----:B------:R-:W-:Y:S01]  /*bd00*/  FADD.FTZ R31, R31, R46 ;  /* 0x0000002e1f1f7221 */ /* 0x000fe20000010000 */
[----:B------:R-:W-:-:S03]  /*bd10*/  FADD.FTZ R30, R30, R47 ;  /* 0x0000002f1e1e7221 */ /* 0x000fc60000010000 */
[----:B-----5:R-:W-:Y:S01]  /*bd20*/  FADD.FTZ R31, R31, R20 ;  /* 0x000000141f1f7221 */ /* 0x020fe20000010000 */
        /* <DEDUP_REMOVED lines=15> */
[----:B--2---:R-:W-:Y:S01]  /*be20*/  FADD.FTZ R31, R31, R24 ;  /* 0x000000181f1f7221 */ /* 0x004fe20000010000 */
[----:B------:R-:W-:-:S03]  /*be30*/  FADD.FTZ R30, R30, R25 ;  /* 0x000000191e1e7221 */ /* 0x000fc60000010000 */
[----:B------:R-:W-:Y:S01]  /*be40*/  FADD.FTZ R6, R31, R26 ;  /* 0x0000001a1f067221 */ /* 0x000fe20000010000 */
[----:B------:R-:W-:-:S07]  /*be50*/  FADD.FTZ R7, R30, R27 ;  /* 0x0000001b1e077221 */ /* 0x000fce0000010000 */
.L_x_1008:
[----:B------:R-:W-:Y:S05]  /*be60*/  BSYNC.RECONVERGENT B0 ;  /* 0x0000000000007941 */ /* 0x000fea0003800200 */
.L_x_1007:
[----:B------:R-:W-:Y:S06]  /*be70*/  BAR.SYNC.DEFER_BLOCKING 0x0 ;  /* 0x0000000000007b1d */ /* 0x000fec0000010000 */
[----:B------:R-:W-:Y:S04]  /*be80*/  BSSY.RECONVERGENT B0, `(.L_x_1009) ;  /* 0x000004d000007945 */ /* 0x000fe80003800200 */
[----:B------:R-:W-:Y:S05]  /*be90*/  @P3 BRA `(.L_x_1010) ;  /* 0x00000004002c3947 */ /* 0x000fea0003800000 */
[----:B------:R-:W1:Y:S04]  /*bea0*/  LDS.128 R60, [R29+0x200] ;  /* 0x000200001d3c7984 */ /* 0x000e680000000c00 */
[----:B------:R-:W4:Y:S04]  /*beb0*/  LDS.128 R64, [R29+0x400] ;  /* 0x000400001d407984 */ /* 0x000f280000000c00 */
[----:B------:R-:W5:Y:S04]  /*bec0*/  LDS.128 R56, [R29+0x600] ;  /* 0x000600001d387984 */ /* 0x000f680000000c00 */
[----:B------:R-:W5:Y:S04]  /*bed0*/  LDS.128 R52, [R29+0x800] ;  /* 0x000800001d347984 */ /* 0x000f680000000c00 */
[----:B0-----:R-:W0:Y:S04]  /*bee0*/  LDS.128 R12, [R29+0xa00] ;  /* 0x000a00001d0c7984 */ /* 0x001e280000000c00 */
[----:B------:R-:W0:Y:S04]  /*bef0*/  LDS.128 R44, [R29+0xc00] ;  /* 0x000c00001d2c7984 */ /* 0x000e280000000c00 */
[----:B------:R-:W0:Y:S04]  /*bf00*/  LDS.128 R40, [R29+0xe00] ;  /* 0x000e00001d287984 */ /* 0x000e280000000c00 */
[----:B------:R-:W0:Y:S04]  /*bf10*/  LDS.128 R24, [R29+0x1000] ;  /* 0x001000001d187984 */ /* 0x000e280000000c00 */
[----:B------:R-:W0:Y:S04]  /*bf20*/  LDS.128 R20, [R29+0x1200] ;  /* 0x001200001d147984 */ /* 0x000e280000000c00 */
[----:B------:R-:W0:Y:S01]  /*bf30*/  LDS.128 R16, [R29+0x1400] ;  /* 0x001400001d107984 */ /* 0x000e220000000c00 */
[----:B-1----:R-:W-:Y:S01]  /*bf40*/  FADD.FTZ R5, R8, R60 ;  /* 0x0000003c08057221 */ /* 0x002fe20000010000 */
[----:B--2---:R-:W-:Y:S01]  /*bf50*/  FADD.FTZ R4, R9, R61 ;  /* 0x0000003d09047221 */ /* 0x004fe20000010000 */
[----:B------:R-:W-:Y:S01]  /*bf60*/  FADD.FTZ R31, R10, R62 ;  /* 0x0000003e0a1f7221 */ /* 0x000fe20000010000 */
[----:B------:R-:W-:Y:S01]  /*bf70*/  FADD.FTZ R30, R11, R63 ;  /* 0x0000003f0b1e7221 */ /* 0x000fe20000010000 */
[----:B----4-:R-:W-:Y:S01]  /*bf80*/  FADD.FTZ R5, R5, R64 ;  /* 0x0000004005057221 */ /* 0x010fe20000010000 */
[----:B---3--:R-:W1:Y:S01]  /*bf90*/  LDS.128 R8, [R29+0x1600] ;  /* 0x001600001d087984 */ /* 0x008e620000000c00 */
[----:B------:R-:W-:Y:S01]  /*bfa0*/  FADD.FTZ R4, R4, R65 ;  /* 0x0000004104047221 */ /* 0x000fe20000010000 */
[----:B------:R-:W-:Y:S01]  /*bfb0*/  FADD.FTZ R31, R31, R66 ;  /* 0x000000421f1f7221 */ /* 0x000fe20000010000 */
[----:B------:R-:W-:Y:S01]  /*bfc0*/  FADD.FTZ R30, R30, R67 ;  /* 0x000000431e1e7221 */ /* 0x000fe20000010000 */
[----:B------:R-:W2:Y:S01]  /*bfd0*/  LDS.128 R60, [R29+0x1800] ;  /* 0x001800001d3c7984 */ /* 0x000ea20000000c00 */
[----:B-----5:R-:W-:Y:S01]  /*bfe0*/  FADD.FTZ R5, R5, R56 ;  /* 0x0000003805057221 */ /* 0x020fe20000010000 */
        /* <DEDUP_REMOVED lines=9> */
[----:B0-----:R-:W-:Y:S01]  /*c080*/  FADD.FTZ R5, R5, R12 ;  /* 0x0000000c05057221 */ /* 0x001fe20000010000 */
[----:B------:R-:W0:Y:S01]  /*c090*/  LDS.128 R52, [R29+0x1e00] ;  /* 0x001e00001d347984 */ /* 0x000e220000000c00 */
        /* <DEDUP_REMOVED lines=39> */
[----:B0-----:R-:W-:Y:S01]  /*c310*/  FADD.FTZ R8, R5, R52 ;  /* 0x0000003405087221 */ /* 0x001fe20000010000 */
[----:B------:R-:W-:Y:S01]  /*c320*/  FADD.FTZ R9, R4, R53 ;  /* 0x0000003504097221 */ /* 0x000fe20000010000 */
[----:B------:R-:W-:Y:S01]  /*c330*/  FADD.FTZ R10, R31, R54 ;  /* 0x000000361f0a7221 */ /* 0x000fe20000010000 */
[----:B------:R-:W-:-:S07]  /*c340*/  FADD.FTZ R11, R30, R55 ;  /* 0x000000371e0b7221 */ /* 0x000fce0000010000 */
.L_x_1010:
[----:B------:R-:W-:Y:S05]  /*c350*/  BSYNC.RECONVERGENT B0 ;  /* 0x0000000000007941 */ /* 0x000fea0003800200 */
.L_x_1009:
[----:B------:R-:W-:Y:S04]  /*c360*/  BSSY.RECONVERGENT B0, `(.L_x_1011) ;  /* 0x000001c000007945 */ /* 0x000fe80003800200 */
[----:B------:R-:W-:Y:S05]  /*c370*/  @P3 BRA `(.L_x_1012) ;  /* 0x0000000000683947 */ /* 0x000fea0003800000 */
[----:B------:R-:W1:Y:S08]  /*c380*/  LDC.64 R20, c[0x0][0x3f8] ;  /* 0x0000fe00ff147b82 */ /* 0x000e700000000a00 */
[----:B------:R-:W3:Y:S01]  /*c390*/  LDC.64 R12, c[0x0][0x3d8] ;  /* 0x0000f600ff0c7b82 */ /* 0x000ee20000000a00 */
[----:B-12---:R-:W-:Y:S01]  /*c3a0*/  IMAD.WIDE.U32 R4, R20, 0x3, RZ ;  /* 0x0000000314047825 */ /* 0x006fe200078e00ff */
[----:B------:R-:W-:-:S02]  /*c3b0*/  LEA R17, R21, R21, 0x1 ;  /* 0x0000001515117211 */ /* 0x000fc400078e08ff */
[----:B------:R-:W-:Y:S02]  /*c3c0*/  LEA.HI R19, P1, R21, R20, RZ, 0x1 ;  /* 0x0000001415137211 */ /* 0x000fe400078308ff */
[----:B------:R-:W-:Y:S01]  /*c3d0*/  IADD3 R17, PT, PT, R5, R17, RZ ;  /* 0x0000001105117210 */ /* 0x000fe20007ffe0ff */
[----:B---3--:R-:W-:Y:S01]  /*c3e0*/  IMAD.WIDE R28, R28, 0x4, R12 ;  /* 0x000000041c1c7825 */ /* 0x008fe200078e020c */
[----:B------:R-:W-:Y:S02]  /*c3f0*/  IADD3.X R12, PT, PT, RZ, R21, RZ, P1, !PT ;  /* 0x00000015ff0c7210 */ /* 0x000fe40000ffe4ff */
[----:B------:R-:W-:Y:S02]  /*c400*/  LEA.HI R5, P1, R17, R4, RZ, 0x1 ;  /* 0x0000000411057211 */ /* 0x000fe400078308ff */
[----:B------:R-:W-:Y:S01]  /*c410*/  SHF.L.U32 R13, R19, 0x1, RZ ;  /* 0x00000001130d7819 */ /* 0x000fe200000006ff */
[----:B------:R4:W-:Y:S01]  /*c420*/  REDG.E.ADD.F32.FTZ.RN.STRONG.GPU desc[UR10][R28.64], R8 ;  /* 0x000000081c0079a6 */ /* 0x0009e2000c12f30a */
[----:B------:R-:W-:-:S02]  /*c430*/  SHF.L.U32 R15, R5, 0x1, RZ ;  /* 0x00000001050f7819 */ /* 0x000fc400000006ff */
[----:B------:R-:W-:Y:S02]  /*c440*/  SHF.L.U64.HI R19, R19, 0x1, R12 ;  /* 0x0000000113137819 */ /* 0x000fe4000001020c */
[----:B------:R-:W-:Y:S02]  /*c450*/  LOP3.LUT R13, R13, 0xfffffffc, RZ, 0xc0, !PT ;  /* 0xfffffffc0d0d7812 */ /* 0x000fe400078ec0ff */
[----:B------:R-:W-:Y:S02]  /*c460*/  LEA R12, P2, R20, R28, 0x2 ;  /* 0x0000001c140c7211 */ /* 0x000fe400078410ff */
[----:B0-----:R-:W-:Y:S02]  /*c470*/  IADD3.X R14, PT, PT, RZ, R17, RZ, P1, !PT ;  /* 0x00000011ff0e7210 */ /* 0x001fe40000ffe4ff */
[----:B------:R-:W-:Y:S02]  /*c480*/  LOP3.LUT R15, R15, 0xfffffffc, RZ, 0xc0, !PT ;  /* 0xfffffffc0f0f7812 */ /* 0x000fe400078ec0ff */
[----:B------:R-:W-:-:S02]  /*c490*/  IADD3 R4, P1, PT, R28, R13, RZ ;  /* 0x0000000d1c047210 */ /* 0x000fc40007f3e0ff */
[----:B------:R-:W-:Y:S02]  /*c4a0*/  LEA.HI.X R13, R20, R29, R21, 0x2, P2 ;  /* 0x0000001d140d7211 */ /* 0x000fe400010f1415 */
[----:B------:R-:W-:Y:S02]  /*c4b0*/  SHF.L.U64.HI R17, R5, 0x1, R14 ;  /* 0x0000000105117819 */ /* 0x000fe4000001020e */
[----:B------:R-:W-:Y:S02]  /*c4c0*/  IADD3 R14, P2, PT, R28, R15, RZ ;  /* 0x0000000f1c0e7210 */ /* 0x000fe40007f5e0ff */
[C---:B------:R-:W-:Y:S02]  /*c4d0*/  IADD3.X R5, PT, PT, R29.reuse, R19, RZ, P1, !PT ;  /* 0x000000131d057210 */ /* 0x040fe40000ffe4ff */
[----:B------:R-:W-:-:S03]  /*c4e0*/  IADD3.X R15, PT, PT, R29, R17, RZ, P2, !PT ;  /* 0x000000111d0f7210 */ /* 0x000fc600017fe4ff */
[----:B------:R4:W-:Y:S04]  /*c4f0*/  REDG.E.ADD.F32.FTZ.RN.STRONG.GPU desc[UR10][R4.64], R9 ;  /* 0x00000009040079a6 */ /* 0x0009e8000c12f30a */
[----:B------:R4:W-:Y:S04]  /*c500*/  REDG.E.ADD.F32.FTZ.RN.STRONG.GPU desc[UR10][R12.64], R10 ;  /* 0x0000000a0c0079a6 */ /* 0x0009e8000c12f30a */
[----:B------:R4:W-:Y:S02]  /*c510*/  REDG.E.ADD.F32.FTZ.RN.STRONG.GPU desc[UR10][R14.64], R11 ;  /* 0x0000000b0e0079a6 */ /* 0x0009e4000c12f30a */
.L_x_1012:
[----:B------:R-:W-:Y:S05]  /*c520*/  BSYNC.RECONVERGENT B0 ;  /* 0x0000000000007941 */ /* 0x000fea0003800200 */
.L_x_1011:
[----:B------:R-:W-:-:S09]  /*c530*/  UISETP.GE.U32.AND UP0, UPT, UR12, 0x2, UPT ;  /* 0x000000020c00788c */ /* 0x000fd2000bf06070 */
[----:B------:R-:W-:Y:S05]  /*c540*/  BRA.U !UP0, `(.L_x_1013) ;  /* 0x0000000d08847547 */ /* 0x000fea000b800000 */
[----:B---34-:R-:W3:Y:S01]  /*c550*/  LDC.64 R8, c[0x0][0x3d0] ;  /* 0x0000f400ff087b82 */ /* 0x018ee20000000a00 */
[----:B------:R-:W-:Y:S01]  /*c560*/  ULOP3.LUT UR5, UR4, 0x1, URZ, 0xc0, !UPT ;  /* 0x0000000104057892 */ /* 0x000fe2000f8ec0ff */
[----:B------:R-:W-:Y:S03]  /*c570*/  BSSY.RECONVERGENT B0, `(.L_x_1014) ;  /* 0x0000022000007945 */ /* 0x000fe60003800200 */
[----:B------:R-:W-:-:S03]  /*c580*/  UIMAD UR6, UR5, UR9, URZ ;  /* 0x00000009050672a4 */ /* 0x000fc6000f8e02ff */
[----:B------:R-:W4:Y:S01]  /*c590*/  S2UR UR14, SR_CTAID.Y ;  /* 0x00000000000e79c3 */ /* 0x000f220000002600 */
[----:B------:R-:W-:-:S04]  /*c5a0*/  UIMAD UR5, UR6, UR12, URZ ;  /* 0x0000000c060572a4 */ /* 0x000fc8000f8e02ff */
[----:B------:R-:W-:-:S06]  /*c5b0*/  USHF.L.U32 UR5, UR5, 0x1, URZ ;  /* 0x0000000105057899 */ /* 0x000fcc00080006ff */
[----:B-1----:R-:W-:-:S05]  /*c5c0*/  MOV R5, UR5 ;  /* 0x0000000500057c02 */ /* 0x002fca0008000f00 */
[----:B---3--:R-:W-:Y:S01]  /*c5d0*/  IMAD.WIDE R8, R5, 0x4, R8 ;  /* 0x0000000405087825 */ /* 0x008fe200078e0208 */
[----:B----4-:R-:W-:Y:S06]  /*c5e0*/  @P0 BRA `(.L_x_1015) ;  /* 0x0000000000680947 */ /* 0x010fec0003800000 */
[----:B--2---:R-:W1:Y:S01]  /*c5f0*/  LDC.64 R4, c[0x0][0x3c8] ;  /* 0x0000f200ff047b82 */ /* 0x004e620000000a00 */
[----:B------:R-:W-:Y:S02]  /*c600*/  UIADD3 UR7, UPT, UPT, UR6, UR14, URZ ;  /* 0x0000000e06077290 */ /* 0x000fe4000fffe0ff */
[----:B------:R-:W-:Y:S02]  /*c610*/  UIMAD UR13, UR20, UR9, UR14 ;  /* 0x00000009140d72a4 */ /* 0x000fe4000f8e020e */
[----:B------:R-:W-:Y:S02]  /*c620*/  ULOP3.LUT UP0, UR5, UR4, 0x2, URZ, 0xc0, !UPT ;  /* 0x0000000204057892 */ /* 0x000fe4000f80c0ff */
[----:B------:R-:W-:Y:S02]  /*c630*/  MOV R13, UR7 ;  /* 0x00000007000d7c02 */ /* 0x000fe40008000f00 */
[----:B------:R-:W-:Y:S01]  /*c640*/  UIADD3 UR5, UPT, UPT, -UR5, 0x1, URZ ;  /* 0x0000000105057890 */ /* 0x000fe2000fffe1ff */
[----:B------:R-:W-:-:S05]  /*c650*/  MOV R11, UR13 ;  /* 0x0000000d000b7c02 */ /* 0x000fca0008000f00 */
[----:B------:R-:W-:-:S05]  /*c660*/  IMAD.WIDE.U32 R10, R11, 0x8, R8 ;  /* 0x000000080b0a7825 */ /* 0x000fca00078e0008 */
[----:B------:R3:W-:Y:S01]  /*c670*/  STG.E.64 desc[UR10][R10.64], R6 ;  /* 0x000000060a007986 */ /* 0x0007e2000c101b0a */
[----:B-1----:R-:W-:Y:S01]  /*c680*/  IMAD.WIDE.U32 R12, R13, 0x4, R4 ;  /* 0x000000040d0c7825 */ /* 0x002fe200078e0004 */
[----:B------:R-:W-:Y:S02]  /*c690*/  MOV R5, UR5 ;  /* 0x0000000500057c02 */ /* 0x000fe40008000f00 */
[----:B------:R-:W-:Y:S01]  /*c6a0*/  MOV R4, 0xffffffff ;  /* 0xffffffff00047802 */ /* 0x000fe20000000f00 */
        /* <DEDUP_REMOVED lines=8> */
[----:B---3--:R-:W-:Y:S05]  /*c730*/  BRA.U !UP0, `(.L_x_1015) ;  /* 0x0000000108147547 */ /* 0x008fea000b800000 */
.L_x_1016:
[----:B------:R-:W2:Y:S04]  /*c740*/  LDG.E.STRONG.GPU R4, desc[UR10][R12.64] ;  /* 0x0000000a0c047981 */ /* 0x000ea8000c1ef900 */
[----:B--2---:R-:W-:Y:S04]  /*c750*/  CCTL.IVALL ;  /* 0x00000000ff00798f */ /* 0x004fe80002000000 */
[----:B------:R1:W-:Y:S01]  /*c760*/  STL [R1], R4 ;  /* 0x0000000401007387 */ /* 0x0003e20000100800 */
[----:B------:R-:W-:-:S13]  /*c770*/  ISETP.NE.AND P0, PT, R4, UR5, PT ;  /* 0x0000000504007c0c */ /* 0x000fda000bf05270 */
[----:B-1----:R-:W-:Y:S05]  /*c780*/  @P0 BRA `(.L_x_1016) ;  /* 0xfffffffc00ec0947 */ /* 0x002fea000383ffff */
.L_x_1015:
[----:B------:R-:W-:Y:S05]  /*c790*/  BSYNC.RECONVERGENT B0 ;  /* 0x0000000000007941 */ /* 0x000fea0003800200 */
.L_x_1014:
        /* <DEDUP_REMOVED lines=15> */
.L_x_1018:
[----:B------:R-:W-:Y:S02]  /*c890*/  ISETP.NE.AND P1, PT, RZ, UR24, PT ;  /* 0x00000018ff007c0c */ /* 0x000fe4000bf25270 */
[----:B------:R-:W-:Y:S02]  /*c8a0*/  MOV R5, UR6 ;  /* 0x0000000600057c02 */ /* 0x000fe40008000f00 */
[----:B------:R-:W-:-:S13]  /*c8b0*/  ISETP.NE.OR P1, PT, R3, RZ, !P1 ;  /* 0x000000ff0300720c */ /* 0x000fda0004f25670 */
[----:B--2---:R-:W-:-:S06]  /*c8c0*/  @!P1 IMAD.WIDE.U32 R4, R5, 0x8, R8 ;  /* 0x0000000805049825 */ /* 0x004fcc00078e0008 */
        /* <DEDUP_REMOVED lines=25> */
[----:B------:R-:W-:Y:S02]  /*ca60*/  ISETP.NE.AND P6, PT, R10, UR20, PT ;  /* 0x000000140a007c0c */ /* 0x000fe4000bfc5270 */
[C---:B------:R-:W-:Y:S02]  /*ca70*/  ISETP.NE.OR P2, PT, R3.reuse, RZ, !P2 ;  /* 0x000000ff0300720c */ /* 0x040fe40005745670 */
[----:B------:R-:W-:Y:S02]  /*ca80*/  MOV R10, UR26 ;  /* 0x0000001a000a7c02 */ /* 0x000fe40008000f00 */
[----:B------:R-:W-:Y:S02]  /*ca90*/  ISETP.NE.OR P6, PT, R3, RZ, !P6 ;  /* 0x000000ff0300720c */ /* 0x000fe400077c5670 */
[----:B------:R-:W-:-:S02]  /*caa0*/  MOV R17, UR13 ;  /* 0x0000000d00117c02 */ /* 0x000fc40008000f00 */
[----:B------:R-:W-:Y:S02]  /*cab0*/  ISETP.NE.OR P5, PT, R3, RZ, !P5 ;  /* 0x000000ff0300720c */ /* 0x000fe40006fa5670 */
[----:B------:R-:W-:Y:S02]  /*cac0*/  MOV R23, UR23 ;  /* 0x0000001700177c02 */ /* 0x000fe40008000f00 */
[----:B------:R-:W-:Y:S01]  /*cad0*/  MOV R25, UR21 ;  /* 0x0000001500197c02 */ /* 0x000fe20008000f00 */
[----:B--2---:R-:W-:Y:S01]  /*cae0*/  @!P1 FADD.FTZ R6, R6, R4 ;  /* 0x0000000406069221 */ /* 0x004fe20000010000 */
[----:B------:R-:W-:Y:S01]  /*caf0*/  @!P1 FADD.FTZ R7, R7, R5 ;  /* 0x0000000507079221 */ /* 0x000fe20000010000 */
[----:B------:R-:W-:Y:S01]  /*cb00*/  @!P0 IMAD.WIDE.U32 R4, R11, 0x8, R8 ;  /* 0x000000080b048825 */ /* 0x000fe200078e0008 */
[----:B------:R-:W-:-:S03]  /*cb10*/  ISETP.NE.AND P1, PT, R10, UR20, PT ;  /* 0x000000140a007c0c */ /* 0x000fc6000bf25270 */
[--C-:B------:R-:W-:Y:S01]  /*cb20*/  @!P4 IMAD.WIDE.U32 R10, R13, 0x8, R8.reuse ;  /* 0x000000080d0ac825 */ /* 0x100fe200078e0008 */
[----:B------:R1:W2:Y:S03]  /*cb30*/  @!P0 LDG.E.64 R18, desc[UR10][R4.64] ;  /* 0x0000000a04128981 */ /* 0x0002a6000c1e1b00 */
[--C-:B------:R-:W-:Y:S01]  /*cb40*/  @!P3 IMAD.WIDE.U32 R12, R15, 0x8, R8.reuse ;  /* 0x000000080f0cb825 */ /* 0x100fe200078e0008 */
[----:B------:R3:W4:Y:S01]  /*cb50*/  @!P4 LDG.E.64 R20, desc[UR10][R10.64] ;  /* 0x0000000a0a14c981 */ /* 0x000722000c1e1b00 */
[----:B------:R-:W-:Y:S02]  /*cb60*/  ISETP.NE.OR P1, PT, R3, RZ, !P1 ;  /* 0x000000ff0300720c */ /* 0x000fe40004f25670 */
[--C-:B0-----:R-:W-:Y:S02]  /*cb70*/  @!P2 IMAD.WIDE.U32 R14, R17, 0x8, R8.reuse ;  /* 0x00000008110ea825 */ /* 0x101fe400078e0008 */
[----:B------:R-:W5:Y:S02]  /*cb80*/  @!P3 LDG.E.64 R12, desc[UR10][R12.64] ;  /* 0x0000000a0c0cb981 */ /* 0x000f64000c1e1b00 */
[--C-:B------:R-:W-:Y:S01]  /*cb90*/  @!P6 IMAD.WIDE.U32 R16, R23, 0x8, R8.reuse ;  /* 0x000000081710e825 */ /* 0x100fe200078e0008 */
[----:B------:R-:W-:Y:S01]  /*cba0*/  MOV R23, UR22 ;  /* 0x0000001600177c02 */ /* 0x000fe20008000f00 */
[----:B------:R-:W5:Y:S02]  /*cbb0*/  @!P2 LDG.E.64 R14, desc[UR10][R14.64] ;  /* 0x0000000a0e0ea981 */ /* 0x000f64000c1e1b00 */
[----:B-1----:R-:W-:-:S02]  /*cbc0*/  @!P5 IMAD.WIDE.U32 R4, R25, 0x8, R8 ;  /* 0x000000081904d825 */ /* 0x002fc400078e0008 */
[----:B------:R-:W5:Y:S02]  /*cbd0*/  @!P6 LDG.E.64 R16, desc[UR10][R16.64] ;  /* 0x0000000a1010e981 */ /* 0x000f64000c1e1b00 */
[----:B---3--:R-:W-:Y:S02]  /*cbe0*/  @!P1 IMAD.WIDE.U32 R10, R23, 0x8, R8 ;  /* 0x00000008170a9825 */ /* 0x008fe400078e0008 */
[----:B------:R-:W3:Y:S04]  /*cbf0*/  @!P5 LDG.E.64 R4, desc[UR10][R4.64] ;  /* 0x0000000a0404d981 */ /* 0x000ee8000c1e1b00 */
[----:B------:R-:W3:Y:S01]  /*cc00*/  @!P1 LDG.E.64 R10, desc[UR10][R10.64] ;  /* 0x0000000a0a0a9981 */ /* 0x000ee2000c1e1b00 */
[----:B------:R-:W-:Y:S02]  /*cc10*/  UIADD3 UR5, UPT, UPT, UR5, 0x8, URZ ;  /* 0x0000000805057890 */ /* 0x000fe4000fffe0ff */
[----:B------:R-:W-:-:S02]  /*cc20*/  UIADD3 UR24, UPT, UPT, UR24, 0x8, URZ ;  /* 0x0000000818187890 */ /* 0x000fc4000fffe0ff */
[----:B------:R-:W-:Y:S02]  /*cc30*/  UISETP.NE.AND UP0, UPT, UR5, UR7, UPT ;  /* 0x000000070500728c */ /* 0x000fe4000bf05270 */
[----:B------:R-:W-:Y:S02]  /*cc40*/  ULEA UR6, UR9, UR6, 0x3 ;  /* 0x0000000609067291 */ /* 0x000fe4000f8e18ff */
[----:B------:R-:W-:Y:S02]  /*cc50*/  ULEA UR25, UR9, UR25, 0x3 ;  /* 0x0000001909197291 */ /* 0x000fe4000f8e18ff */
[----:B------:R-:W-:Y:S02]  /*cc60*/  ULEA UR19, UR9, UR19, 0x3 ;  /* 0x0000001309137291 */ /* 0x000fe4000f8e18ff */
[----:B------:R-:W-:Y:S02]  /*cc70*/  ULEA UR18, UR9, UR18, 0x3 ;  /* 0x0000001209127291 */ /* 0x000fe4000f8e18ff */
[----:B------:R-:W-:-:S02]  /*cc80*/  ULEA UR13, UR9, UR13, 0x3 ;  /* 0x0000000d090d7291 */ /* 0x000fc4000f8e18ff */
[----:B------:R-:W-:Y:S02]  /*cc90*/  ULEA UR23, UR9, UR23, 0x3 ;  /* 0x0000001709177291 */ /* 0x000fe4000f8e18ff */
[----:B------:R-:W-:Y:S02]  /*cca0*/  ULEA UR21, UR9, UR21, 0x3 ;  /* 0x0000001509157291 */ /* 0x000fe4000f8e18ff */
[----:B------:R-:W-:Y:S01]  /*ccb0*/  ULEA UR22, UR9, UR22, 0x3 ;  /* 0x0000001609167291 */ /* 0x000fe2000f8e18ff */
[----:B--2---:R-:W-:Y:S01]  /*ccc0*/  @!P0 FADD.FTZ R6, R6, R18 ;  /* 0x0000001206068221 */ /* 0x004fe20000010000 */
[----:B------:R-:W-:-:S03]  /*ccd0*/  @!P0 FADD.FTZ R7, R7, R19 ;  /* 0x0000001307078221 */ /* 0x000fc60000010000 */
[----:B----4-:R-:W-:Y:S01]  /*cce0*/  @!P4 FADD.FTZ R6, R6, R20 ;  /* 0x000000140606c221 */ /* 0x010fe20000010000 */
[----:B------:R-:W-:-:S03]  /*ccf0*/  @!P4 FADD.FTZ R7, R7, R21 ;  /* 0x000000150707c221 */ /* 0x000fc60000010000 */
[----:B-----5:R-:W-:Y:S01]  /*cd00*/  @!P3 FADD.FTZ R6, R6, R12 ;  /* 0x0000000c0606b221 */ /* 0x020fe20000010000 */
[----:B------:R-:W-:-:S03]  /*cd10*/  @!P3 FADD.FTZ R7, R7, R13 ;  /* 0x0000000d0707b221 */ /* 0x000fc60000010000 */
[----:B------:R-:W-:Y:S01]  /*cd20*/  @!P2 FADD.FTZ R6, R6, R14 ;  /* 0x0000000e0606a221 */ /* 0x000fe20000010000 */
[----:B------:R-:W-:-:S03]  /*cd30*/  @!P2 FADD.FTZ R7, R7, R15 ;  /* 0x0000000f0707a221 */ /* 0x000fc60000010000 */
[----:B------:R-:W-:Y:S01]  /*cd40*/  @!P6 FADD.FTZ R6, R6, R16 ;  /* 0x000000100606e221 */ /* 0x000fe20000010000 */
[----:B------:R-:W-:-:S03]  /*cd50*/  @!P6 FADD.FTZ R7, R7, R17 ;  /* 0x000000110707e221 */ /* 0x000fc60000010000 */
[----:B---3--:R-:W-:Y:S01]  /*cd60*/  @!P5 FADD.FTZ R6, R6, R4 ;  /* 0x000000040606d221 */ /* 0x008fe20000010000 */
[----:B------:R-:W-:-:S03]  /*cd70*/  @!P5 FADD.FTZ R7, R7, R5 ;  /* 0x000000050707d221 */ /* 0x000fc60000010000 */
[----:B------:R-:W-:Y:S01]  /*cd80*/  @!P1 FADD.FTZ R6, R6, R10 ;  /* 0x0000000a06069221 */ /* 0x000fe20000010000 */
[----:B------:R-:W-:Y:S01]  /*cd90*/  @!P1 FADD.FTZ R7, R7, R11 ;  /* 0x0000000b07079221 */ /* 0x000fe20000010000 */
[----:B------:R-:W-:Y:S06]  /*cda0*/  BRA.U UP0, `(.L_x_1018) ;  /* 0xfffffff900b87547 */ /* 0x000fec000b83ffff */
[----:B------:R-:W-:-:S05]  /*cdb0*/  UMOV UR5, UR7 ;  /* 0x0000000700057c82 */ /* 0x000fca0008000000 */
.L_x_1017:
        /* <DEDUP_REMOVED lines=29> */
[--C-:B--2---:R-:W-:Y:S02]  /*cf90*/  @!P0 IMAD.WIDE.U32 R4, R5, 0x8, R8.reuse ;  /* 0x0000000805048825 */ /* 0x104fe400078e0008 */
        /* <DEDUP_REMOVED lines=8> */
[----:B0-----:R-:W-:Y:S02]  /*d020*/  @!P3 IMAD.WIDE.U32 R14, R15, 0x8, R8 ;  /* 0x000000080f0eb825 */ /* 0x001fe400078e0008 */
        /* <DEDUP_REMOVED lines=12> */
.L_x_1019:
[----:B------:R-:W-:Y:S05]  /*d0f0*/  BRA.U !UP0, `(.L_x_1013) ;  /* 0x0000000108987547 */ /* 0x000fea000b800000 */
[----:B------:R-:W-:-:S09]  /*d100*/  UISETP.NE.AND UP0, UPT, UR18, 0x1, UPT ;  /* 0x000000011200788c */ /* 0x000fd2000bf05270 */
[----:B------:R-:W-:Y:S05]  /*d110*/  BRA.U !UP0, `(.L_x_1020) ;  /* 0x0000000108547547 */ /* 0x000fea000b800000 */
[----:B------:R-:W-:Y:S01]  /*d120*/  MOV R12, UR5 ;  /* 0x00000005000c7c02 */ /* 0x000fe20008000f00 */
[----:B--2---:R-:W1:Y:S03]  /*d130*/  S2R R4, SR_CTAID.Y ;  /* 0x0000000000047919 */ /* 0x004e660000002600 */
        /* <DEDUP_REMOVED lines=8> */
[----:B-1----:R-:W-:-:S04]  /*d1c0*/  @!P0 IMAD R5, R5, UR9, R4 ;  /* 0x0000000905058c24 */ /* 0x002fc8000f8e0204 */
        /* <DEDUP_REMOVED lines=10> */
.L_x_1020:
[----:B--2---:R-:W-:Y:S01]  /*d270*/  MOV R4, UR5 ;  /* 0x0000000500047c02 */ /* 0x004fe20008000f00 */
        /* <DEDUP_REMOVED lines=13> */
.L_x_1021:
[----:B------:R-:W-:Y:S05]  /*d350*/  BSYNC.RECONVERGENT B0 ;  /* 0x0000000000007941 */ /* 0x000fea0003800200 */
.L_x_1013:
[----:B------:R-:W5:Y:S01]  /*d360*/  S2UR UR6, SR_CgaCtaId ;  /* 0x00000000000679c3 */ /* 0x000f620000008800 */
[----:B------:R-:W-:Y:S01]  /*d370*/  ISETP.NE.AND P0, PT, R3, RZ, PT ;  /* 0x000000ff0300720c */ /* 0x000fe20003f05270 */
[----:B------:R-:W-:Y:S01]  /*d380*/  UMOV UR5, 0x400 ;  /* 0x0000040000057882 */ /* 0x000fe20000000000 */
[----:B------:R-:W0:Y:S01]  /*d390*/  LDCU.U8 UR12, c[0x0][0x414] ;  /* 0x00008280ff0c77ac */ /* 0x000e220008000000 */
[----:B----4-:R-:W-:Y:S01]  /*d3a0*/  HFMA2 R12, -RZ, RZ, 0, 0 ;  /* 0x00000000ff0c7431 */ /* 0x010fe200000001ff */
[----:B------:R-:W4:Y:S01]  /*d3b0*/  LDCU UR13, c[0x0][0x41c] ;  /* 0x00008380ff0d77ac */ /* 0x000f220008000800 */
[----:B------:R-:W1:Y:S01]  /*d3c0*/  LDCU.64 UR22, c[0x0][0x3f8] ;  /* 0x00007f00ff1677ac */ /* 0x000e620008000a00 */
[----:B------:R-:W1:Y:S01]  /*d3d0*/  LDCU.64 UR18, c[0x0][0x400] ;  /* 0x00008000ff1277ac */ /* 0x000e620008000a00 */
[----:B0-----:R-:W-:Y:S02]  /*d3e0*/  UISETP.NE.AND UP0, UPT, UR12, URZ, UPT ;  /* 0x000000ff0c00728c */ /* 0x001fe4000bf05270 */
[----:B-----5:R-:W-:Y:S01]  /*d3f0*/  ULEA UR5, UR6, UR5, 0x18 ;  /* 0x0000000506057291 */ /* 0x020fe2000f8ec0ff */
[----:B------:R-:W0:Y:S03]  /*d400*/  LDCU.64 UR6, c[0x0][0x380] ;  /* 0x00007000ff0677ac */ /* 0x000e260008000a00 */
[----:B------:R-:W-:-:S05]  /*d410*/  PLOP3.LUT P2, PT, PT, PT, UP0, 0x80, 0x8 ;  /* 0x000000000008781c */ /* 0x000fca0003f4f008 */
[----:B------:R-:W-:Y:S01]  /*d420*/  @!P0 STS.64 [UR5+0x98], R6 ;  /* 0x00009806ff008988 */ /* 0x000fe20008000a05 */
[----:B------:R-:W-:Y:S06]  /*d430*/  BAR.SYNC.DEFER_BLOCKING 0x0 ;  /* 0x0000000000007b1d */ /* 0x000fec0000010000 */
[----:B-12---:R-:W3:Y:S01]  /*d440*/  LDS.64 R4, [UR5+0x98] ;  /* 0x00009805ff047984 */ /* 0x006ee20008000a00 */
[----:B------:R-:W3:Y:S02]  /*d450*/  LDCU UR5, c[0x0][0x42c] ;  /* 0x00008580ff0577ac */ /* 0x000ee40008000800 */
[----:B---3--:R-:W-:Y:S01]  /*d460*/  FMUL.FTZ R10, R4, UR5 ;  /* 0x00000005040a7c20 */ /* 0x008fe20008410000 */
[----:B0---4-:R-:W-:-:S07]  /*d470*/  FMUL.FTZ R11, R5, UR5 ;  /* 0x00000005050b7c20 */ /* 0x011fce0008410000 */
.L_x_1027:
[----:B------:R-:W-:-:S05]  /*d480*/  LEA R14, R12, UR15, 0x2 ;  /* 0x0000000f0c0e7c11 */ /* 0x000fca000f8e10ff */
[----:B0-----:R-:W2:Y:S04]  /*d490*/  LDL.64 R6, [R14+0x10] ;  /* 0x000010000e067983 */ /* 0x001ea80000100a00 */
[----:B------:R-:W3:Y:S01]  /*d4a0*/  LDL.64 R4, [R14+0x90] ;  /* 0x000090000e047983 */ /* 0x000ee20000100a00 */
[----:B------:R-:W-:Y:S01]  /*d4b0*/  SHF.R.U32.HI R22, RZ, 0x5, R3 ;  /* 0x00000005ff167819 */ /* 0x000fe20000011603 */
[----:B------:R-:W-:Y:S01]  /*d4c0*/  BSSY.RECONVERGENT B0, `(.L_x_1022) ;  /* 0x000003d000007945 */ /* 0x000fe20003800200 */
[----:B------:R-:W-:Y:S01]  /*d4d0*/  MOV R23, UR13 ;  /* 0x0000000d00177c02 */ /* 0x000fe20008000f00 */
[--C-:B--2---:R-:W-:Y:S02]  /*d4e0*/  HADD2.F32 R8, -RZ, R6.reuse.H0_H0 ;  /* 0x20000006ff087230 */ /* 0x104fe40000004100 */
[----:B------:R-:W-:-:S03]  /*d4f0*/  HADD2.F32 R6, -RZ, R6.H1_H1 ;  /* 0x30000006ff067230 */ /* 0x000fc60000004100 */
[----:B------:R-:W-:Y:S02]  /*d500*/  FADD.FTZ R8, R8, -UR16 ;  /* 0x8000001008087e21 */ /* 0x000fe40008010000 */
[----:B------:R-:W-:Y:S02]  /*d510*/  FADD.FTZ R6, R6, -UR16 ;  /* 0x8000001006067e21 */ /* 0x000fe40008010000 */
[----:B------:R-:W-:Y:S02]  /*d520*/  FMUL.FTZ R20, R8, UR17 ;  /* 0x0000001108147c20 */ /* 0x000fe40008410000 */
[----:B------:R-:W-:Y:S01]  /*d530*/  FMUL.FTZ R21, R6, UR17 ;  /* 0x0000001106157c20 */ /* 0x000fe20008410000 */
[--C-:B---3--:R-:W-:Y:S02]  /*d540*/  HADD2.F32 R6, -RZ, R4.reuse.H0_H0 ;  /* 0x20000004ff067230 */ /* 0x108fe40000004100 */
[----:B------:R-:W-:Y:S01]  /*d550*/  @P2 FFMA.FTZ R8, R49, R20, R0 ;  /* 0x0000001431082223 */ /* 0x000fe20000010000 */
[----:B------:R-:W-:-:S02]  /*d560*/  HADD2.F32 R4, -RZ, R4.H1_H1 ;  /* 0x30000004ff047230 */ /* 0x000fc40000004100 */
[----:B------:R-:W-:Y:S01]  /*d570*/  @P2 FFMA.FTZ R9, R51, R21, R2 ;  /* 0x0000001533092223 */ /* 0x000fe20000010002 */
[----:B------:R-:W-:-:S03]  /*d580*/  @P2 FMUL.FTZ R13, R8, -1.4426950216293334961 ;  /* 0xbfb8aa3b080d2820 */ /* 0x000fc60000410000 */
[----:B------:R-:W-:-:S03]  /*d590*/  @P2 FMUL.FTZ R16, R9, -1.4426950216293334961 ;  /* 0xbfb8aa3b09102820 */ /* 0x000fc60000410000 */
[----:B------:R-:W0:Y:S08]  /*d5a0*/  @P2 MUFU.EX2 R13, R13 ;  /* 0x0000000d000d2308 */ /* 0x000e300000000800 */
[----:B------:R-:W1:Y:S01]  /*d5b0*/  @P2 MUFU.EX2 R16, R16 ;  /* 0x0000001000102308 */ /* 0x000e620000000800 */
[----:B0-----:R-:W-:Y:S01]  /*d5c0*/  @P2 FADD.FTZ R14, R13, 1 ;  /* 0x3f8000000d0e2421 */ /* 0x001fe20000010000 */
[----:B------:R-:W-:-:S06]  /*d5d0*/  IMAD R13, R23, UR20, R22 ;  /* 0x00000014170d7c24 */ /* 0x000fcc000f8e0216 */
[----:B------:R0:W2:Y:S01]  /*d5e0*/  @P2 MUFU.RCP R15, R14 ;  /* 0x0000000e000f2308 */ /* 0x0000a20000001000 */
[----:B------:R-:W-:Y:S01]  /*d5f0*/  LEA R13, R12, R13, 0x4 ;  /* 0x0000000d0c0d7211 */ /* 0x000fe200078e20ff */
[----:B-1----:R-:W-:-:S03]  /*d600*/  @P2 FADD.FTZ R17, R16, 1 ;  /* 0x3f80000010112421 */ /* 0x002fc60000010000 */
[----:B------:R-:W-:Y:S01]  /*d610*/  ISETP.GE.U32.AND P0, PT, R13, UR18, PT ;  /* 0x000000120d007c0c */ /* 0x000fe2000bf06070 */
[----:B0-----:R-:W-:Y:S02]  /*d620*/  FFMA.FTZ R14, R10, R21, R11 ;  /* 0x000000150a0e7223 */ /* 0x001fe4000001000b */
[----:B------:R-:W0:Y:S01]  /*d630*/  @P2 MUFU.RCP R17, R17 ;  /* 0x0000001100112308 */ /* 0x000e220000001000 */
[----:B--2---:R-:W-:Y:S01]  /*d640*/  @P2 FADD.FTZ R19, -R15, 1 ;  /* 0x3f8000000f132421 */ /* 0x004fe20000010100 */
[----:B------:R-:W-:-:S03]  /*d650*/  @P2 FMUL.FTZ R15, R6, R15 ;  /* 0x0000000f060f2220 */ /* 0x000fc60000410000 */
[----:B------:R-:W-:Y:S01]  /*d660*/  @P2 FFMA.FTZ R8, R8, R19, 1 ;  /* 0x3f80000008082423 */ /* 0x000fe20000010013 */
[----:B------:R-:W-:-:S03]  /*d670*/  IADD3 R19, PT, PT, R13, 0x10, RZ ;  /* 0x000000100d137810 */ /* 0x000fc60007ffe0ff */
[----:B------:R-:W-:Y:S01]  /*d680*/  @P2 FMUL.FTZ R6, R15, R8 ;  /* 0x000000080f062220 */ /* 0x000fe20000410000 */
[----:B------:R-:W-:Y:S01]  /*d690*/  SHF.R.S32.HI R15, RZ, 0x1f, R13 ;  /* 0x0000001fff0f7819 */ /* 0x000fe2000001140d */
[----:B0-----:R-:W-:Y:S01]  /*d6a0*/  @P2 FADD.FTZ R18, -R17, 1 ;  /* 0x3f80000011122421 */ /* 0x001fe20000010100 */
[----:B------:R-:W-:Y:S01]  /*d6b0*/  @P2 FMUL.FTZ R17, R4, R17 ;  /* 0x0000001104112220 */ /* 0x000fe20000410000 */
[----:B------:R-:W-:Y:S01]  /*d6c0*/  ISETP.GE.U32.AND P1, PT, R19, UR18, PT ;  /* 0x0000001213007c0c */ /* 0x000fe2000bf26070 */
[----:B------:R-:W-:Y:S01]  /*d6d0*/  FFMA.FTZ R8, R10, R20, R11 ;  /* 0x000000140a087223 */ /* 0x000fe2000001000b */
[----:B------:R-:W-:Y:S01]  /*d6e0*/  ISETP.GE.AND.EX P0, PT, R15, UR19, PT, P0 ;  /* 0x000000130f007c0c */ /* 0x000fe2000bf06300 */
[----:B------:R-:W-:Y:S01]  /*d6f0*/  @P2 FFMA.FTZ R18, R9, R18, 1 ;  /* 0x3f80000009122423 */ /* 0x000fe20000010012 */
[--C-:B------:R-:W-:Y:S02]  /*d700*/  HADD2.F32 R9, -RZ, R7.reuse.H0_H0 ;  /* 0x20000007ff097230 */ /* 0x100fe40000004100 */
[----:B------:R-:W-:Y:S01]  /*d710*/  FFMA.FTZ R8, R49, R6, -R8 ;  /* 0x0000000631087223 */ /* 0x000fe20000010808 */
[----:B------:R-:W-:-:S02]  /*d720*/  HADD2.F32 R7, -RZ, R7.H1_H1 ;  /* 0x30000007ff077230 */ /* 0x000fc40000004100 */
[----:B------:R-:W-:Y:S01]  /*d730*/  @P2 FMUL.FTZ R4, R17, R18 ;  /* 0x0000001211042220 */ /* 0x000fe20000410000 */
[----:B------:R-:W-:Y:S01]  /*d740*/  SHF.R.S32.HI R17, RZ, 0x1f, R19 ;  /* 0x0000001fff117819 */ /* 0x000fe20000011413 */
[----:B------:R-:W-:Y:S01]  /*d750*/  FADD.FTZ R9, R9, -UR16 ;  /* 0x8000001009097e21 */ /* 0x000fe20008010000 */
[----:B------:R-:W-:Y:S01]  /*d760*/  ISETP.NE.AND P2, PT, RZ, UR12, PT ;  /* 0x0000000cff007c0c */ /* 0x000fe2000bf45270 */
[----:B------:R-:W-:Y:S01]  /*d770*/  FADD.FTZ R7, R7, -UR16 ;  /* 0x8000001007077e21 */ /* 0x000fe20008010000 */
[----:B------:R-:W-:Y:S01]  /*d780*/  ISETP.GE.AND.EX P1, PT, R17, UR19, PT, P1 ;  /* 0x0000001311007c0c */ /* 0x000fe2000bf26310 */
[----:B------:R-:W-:Y:S01]  /*d790*/  FMUL.FTZ R16, R9, UR17 ;  /* 0x0000001109107c20 */ /* 0x000fe20008410000 */
[----:B------:R-:W-:Y:S01]  /*d7a0*/  FFMA.FTZ R14, R51, R4, -R14 ;  /* 0x00000004330e7223 */ /* 0x000fe2000001080e */
[----:B------:R-:W-:Y:S01]  /*d7b0*/  FMUL.FTZ R18, R7, UR17 ;  /* 0x0000001107127c20 */ /* 0x000fe20008410000 */
[----:B------:R-:W-:Y:S09]  /*d7c0*/  @P0 BRA `(.L_x_1023) ;  /* 0x0000000000300947 */ /* 0x000ff20003800000 */
        /* <DEDUP_REMOVED lines=12> */
.L_x_1023:
[----:B------:R-:W-:Y:S05]  /*d890*/  BSYNC.RECONVERGENT B0 ;  /* 0x0000000000007941 */ /* 0x000fea0003800200 */
.L_x_1022:
[--C-:B------:R-:W-:Y:S02]  /*d8a0*/  HADD2.F32 R4, -RZ, R5.reuse.H0_H0 ;  /* 0x20000005ff047230 */ /* 0x100fe40000004100 */
[C-C-:B------:R-:W-:Y:S01]  /*d8b0*/  FFMA.FTZ R20, R10.reuse, R16, R11.reuse ;  /* 0x000000100a147223 */ /* 0x140fe2000001000b */
[----:B------:R-:W-:Y:S01]  /*d8c0*/  FFMA.FTZ R22, R10, R18, R11 ;  /* 0x000000120a167223 */ /* 0x000fe2000001000b */
[----:B------:R-:W-:Y:S01]  /*d8d0*/  HADD2.F32 R6, -RZ, R5.H1_H1 ;  /* 0x30000005ff067230 */ /* 0x000fe20000004100 */
[----:B------:R-:W-:Y:S06]  /*d8e0*/  @!P2 BRA `(.L_x_1024) ;  /* 0x000000000048a947 */ /* 0x000fec0003800000 */
        /* <DEDUP_REMOVED lines=18> */
.L_x_1024:
[----:B------:R-:W-:Y:S01]  /*da10*/  BSSY.RECONVERGENT B0, `(.L_x_1025) ;  /* 0x0000010000007945 */ /* 0x000fe20003800200 */
[----:B------:R-:W-:Y:S01]  /*da20*/  FFMA.FTZ R20, R49, R4, -R20 ;  /* 0x0000000431147223 */ /* 0x000fe20000010814 */
[----:B0-----:R-:W-:Y:S02]  /*da30*/  FFMA.FTZ R8, R51, R6, -R22 ;  /* 0x0000000633087223 */ /* 0x001fe40000010816 */
        /* <DEDUP_REMOVED lines=13> */
.L_x_1026:
[----:B------:R-:W-:Y:S05]  /*db10*/  BSYNC.RECONVERGENT B0 ;  /* 0x0000000000007941 */ /* 0x000fea0003800200 */
.L_x_1025:
        /* <DEDUP_REMOVED lines=10> */
.L_x_1002:
        /* <DEDUP_REMOVED lines=16> */
.L_x_1030:
[----:B------:R-:W-:Y:S05]  /*dcc0*/  BSYNC.RECONVERGENT B0 ;  /* 0x0000000000007941 */ /* 0x000fea0003800200 */
.L_x_1029:
        /* <DEDUP_REMOVED lines=11> */
.L_x_1032:
[----:B------:R-:W2:Y:S04]  /*dd80*/  LDG.E.STRONG.GPU R5, desc[UR10][R2.64] ;  /* 0x0000000a02057981 */ /* 0x000ea8000c1ef900 */
[----:B--2---:R-:W-:Y:S01]  /*dd90*/  CCTL.IVALL ;  /* 0x00000000ff00798f */ /* 0x004fe20002000000 */
[----:B------:R-:W-:Y:S05]  /*dda0*/  YIELD ;  /* 0x0000000000007946 */ /* 0x000fea0003800000 */
[----:B------:R-:W-:-:S13]  /*ddb0*/  ISETP.NE.AND P0, PT, R5, R0, PT ;  /* 0x000000000500720c */ /* 0x000fda0003f05270 */
[----:B------:R-:W-:Y:S05]  /*ddc0*/  @P0 BRA `(.L_x_1032) ;  /* 0xfffffffc00ec0947 */ /* 0x000fea000383ffff */
.L_x_1031:
        /* <DEDUP_REMOVED lines=61> */
.L_x_1035:
        /* <DEDUP_REMOVED lines=31> */
.L_x_1034:
[----:B------:R-:W-:Y:S05]  /*e390*/  BSYNC.RECONVERGENT B0 ;  /* 0x0000000000007941 */ /* 0x000fea0003800200 */
.L_x_1033:
        /* <DEDUP_REMOVED lines=10> */
.L_x_1036:
        /* <DEDUP_REMOVED lines=87> */
.L_x_1037:
        /* <DEDUP_REMOVED lines=13> */
.L_x_4515:


//--------------------- .text._Z35group_norm_nhwc_bwd_one_pass_kernelI11Fp16IOFp16WLi64ELi64ELi512EEv26Group_norm_nhwc_bwd_params --------------------------
	.section	.text._Z35group_norm_nhwc_bwd_one_pass_kernelI11Fp16IOFp16WLi64ELi64ELi512EEv26Group_norm_nhwc_bwd_params,"ax",@progbits
	.align	128
        .global         _Z35group_norm_nhwc_bwd_one_pass_kernelI11Fp16IOFp16WLi64ELi64ELi512EEv26Group_norm_nhwc_bwd_params
        .type           _Z35group_norm_nhwc_bwd_one_pass_kernelI11Fp16IOFp16WLi64ELi64ELi512EEv26Group_norm_nhwc_bwd_params,@function
        .size           _Z35group_norm_nhwc_bwd_one_pass_kernelI11Fp16IOFp16WLi64ELi64ELi512EEv26Group_norm_nhwc_bwd_params,(.L_x_4516 - _Z35group_norm_nhwc_bwd_one_pass_kernelI11Fp16IOFp16WLi64ELi64ELi512EEv26Group_norm_nhwc_bwd_params)
        .other          _Z35group_norm_nhwc_bwd_one_pass_kernelI11Fp16IOFp16WLi64ELi64ELi512EEv26Group_norm_nhwc_bwd_params,@"STO_CUDA_ENTRY STV_DEFAULT"
_Z35group_norm_nhwc_bwd_one_pass_kernelI11Fp16IOFp16WLi64ELi64ELi512EEv26Group_norm_nhwc_bwd_params:
.text._Z35group_norm_nhwc_bwd_one_pass_kernelI11Fp16IOFp16WLi64ELi64ELi512EEv26Group_norm_nhwc_bwd_params:
        /* <DEDUP_REMOVED lines=10> */
.L_x_1069:
        /* <DEDUP_REMOVED lines=162> */
[----:B--2---:R-:W-:Y:S02]  /*0ac0*/  @P0 HADD2.F32 R20, -RZ, R3.H0_H0 ;  /* 0x20000003ff140230 */ /* 0x004fe40000004100 */
[----:B---3--:R-:W-:Y:S02]  /*0ad0*/  @P0 HADD2.F32 R21, -RZ, R4.H0_H0 ;  /* 0x20000004ff150230 */ /* 0x008fe40000004100 */
[----:B----4-:R-:W-:Y:S02]  /*0ae0*/  HADD2.F32 R3, -RZ, R16.H0_H0 ;  /* 0x20000010ff037230 */ /* 0x010fe40000004100 */
[----:B------:R-:W-:Y:S01]  /*0af0*/  HADD2.F32 R4, -RZ, R17.H0_H0 ;  /* 0x20000011ff047230 */ /* 0x000fe20000004100 */
        /* <DEDUP_REMOVED lines=74> */
.L_x_1039:
        /* <DEDUP_REMOVED lines=144> */
.L_x_1040:
        /* <DEDUP_REMOVED lines=44> */
.L_x_1042:
[----:B------:R-:W-:Y:S05]  /*1b60*/  BSYNC.RECONVERGENT B0 ;  /* 0x0000000000007941 */ /* 0x000fea0003800200 */
.L_x_1041:
        /* <DEDUP_REMOVED lines=42> */
.L_x_1044:
[----:B------:R-:W-:Y:S05]  /*1e10*/  BSYNC.RECONVERGENT B0 ;  /* 0x0000000000007941 */ /* 0x000fea0003800200 */
.L_x_1043:
        /* <DEDUP_REMOVED lines=78> */
.L_x_1046:
[----:B------:R-:W-:Y:S05]  /*2300*/  BSYNC.RECONVERGENT B0 ;  /* 0x0000000000007941 */ /* 0x000fea0003800200 */
.L_x_1045:
        /* <DEDUP_REMOVED lines=31> */
.L_x_1048:
[----:B------:R-:W-:Y:S05]  /*2500*/  BSYNC.RECONVERGENT B0 ;  /* 0x0000000000007941 */ /* 0x000fea0003800200 */
.L_x_1047:
        /* <DEDUP_REMOVED lines=28> */
.L_x_1051:
[----:B0-----:R-:W2:Y:S04]  /*26d0*/  LDG.E.STRONG.GPU R10, desc[UR12][R8.64] ;  /* 0x0000000c080a7981 */ /* 0x001ea8000c1ef900 */
[----:B--2---:R-:W-:Y:S01]  /*26e0*/  CCTL.IVALL ;  /* 0x00000000ff00798f */ /* 0x004fe20002000000 */
[----:B------:R-:W-:Y:S05]  /*26f0*/  YIELD ;  /* 0x0000000000007946 */ /* 0x000fea0003800000 */
[----:B------:R-:W-:-:S13]  /*2700*/  ISETP.NE.AND P0, PT, R10, R13, PT ;  /* 0x0000000d0a00720c */ /* 0x000fda0003f05270 */
[----:B------:R-:W-:Y:S05]  /*2710*/  @P0 BRA `(.L_x_1051) ;  /* 0xfffffffc00ec0947 */ /* 0x000fea000383ffff */
.L_x_1050:
        /* <DEDUP_REMOVED lines=21> */
.L_x_1053:
        /* <DEDUP_REMOVED lines=62> */
.L_x_1052:
        /* <DEDUP_REMOVED lines=33> */
.L_x_1054:
        /* <DEDUP_REMOVED lines=19> */
.L_x_1055:
        /* <DEDUP_REMOVED lines=9> */
.L_x_1056:
[----:B------:R-:W-:Y:S05]  /*3020*/  BSYNC.RECONVERGENT B0 ;  /* 0x0000000000007941 */ /* 0x000fea0003800200 */
.L_x_1049:
        /* <DEDUP_REMOVED lines=38> */
.L_x_1057:
        /* <DEDUP_REMOVED lines=29> */
.L_x_1059:
[----:B------:R-:W-:Y:S05]  /*3460*/  BSYNC.RECONVERGENT B0 ;  /* 0x0000000000007941 */ /* 0x000fea0003800200 */
.L_x_1058:
        /* <DEDUP_REMOVED lines=53> */
.L_x_1060:
        /* <DEDUP_REMOVED lines=18> */
.L_x_1062:
[----:B------:R-:W-:Y:S05]  /*38e0*/  BSYNC.RECONVERGENT B0 ;  /* 0x0000000000007941 */ /* 0x000fea0003800200 */
.L_x_1061:
        /* <DEDUP_REMOVED lines=21> */
.L_x_1063:
        /* <DEDUP_REMOVED lines=18> */
.L_x_1065:
[----:B------:R-:W-:Y:S05]  /*3b60*/  BSYNC.RECONVERGENT B0 ;  /* 0x0000000000007941 */ /* 0x000fea0003800200 */
.L_x_1064:
        /* <DEDUP_REMOVED lines=22> */
.L_x_1066:
        /* <DEDUP_REMOVED lines=18> */
.L_x_1068:
[----:B------:R-:W-:Y:S05]  /*3df0*/  BSYNC.RECONVERGENT B0 ;  /* 0x0000000000007941 */ /* 0x000fea0003800200 */
.L_x_1067:
[----:B------:R-:W2:Y:S01]  /*3e00*/  LDCU UR5, c[0x0][0x410] ;  /* 0x00008200ff0577ac */ /* 0x000ea20008000800 */
[----:B------:R-:W2:Y:S01]  /*3e10*/  LDCU UR7, c[0x0][0x3e0] ;  /* 0x00007c00ff0777ac */ /* 0x000ea20008000800 */
[----:B------:R-:W-:Y:S02]  /*3e20*/  UIADD3 UR8, UPT, UPT, UR6, UR8, URZ ;  /* 0x0000000806087290 */ /* 0x000fe4000fffe0ff */
[----:B------:R-:W-:Y:S02]  /*3e30*/  UIADD3 UR4, UPT, UPT, UR4, 0x1, URZ ;  /* 0x0000000104047890 */ /* 0x000fe4000fffe0ff */
[----:B--2---:R-:W-:-:S04]  /*3e40*/  UIMAD UR5, UR5, UR7, URZ ;  /* 0x00000007050572a4 */ /* 0x004fc8000f8e02ff */
[----:B------:R-:W-:-:S09]  /*3e50*/  UISETP.GE.AND UP0, UPT, UR8, UR5, UPT ;  /* 0x000000050800728c */ /* 0x000fd2000bf06270 */
[----:B------:R-:W-:Y:S05]  /*3e60*/  BRA.U !UP0, `(.L_x_1069) ;  /* 0xffffffc1088c7547 */ /* 0x000fea000b83ffff */
.L_x_1038:
        /* <DEDUP_REMOVED lines=16> */
.L_x_1071:
[----:B------:R-:W-:Y:S05]  /*3f70*/  BSYNC.RECONVERGENT B0 ;  /* 0x0000000000007941 */ /* 0x000fea0003800200 */
.L_x_1070:
        /* <DEDUP_REMOVED lines=11> */
.L_x_1073:
[----:B------:R-:W2:Y:S04]  /*4030*/  LDG.E.STRONG.GPU R5, desc[UR12][R2.64] ;  /* 0x0000000c02057981 */ /* 0x000ea8000c1ef900 */
[----:B--2---:R-:W-:Y:S01]  /*4040*/  CCTL.IVALL ;  /* 0x00000000ff00798f */ /* 0x004fe20002000000 */
[----:B------:R-:W-:Y:S05]  /*4050*/  YIELD ;  /* 0x0000000000007946 */ /* 0x000fea0003800000 */
[----:B------:R-:W-:-:S13]  /*4060*/  ISETP.NE.AND P0, PT, R5, R0, PT ;  /* 0x000000000500720c */ /* 0x000fda0003f05270 */
[----:B------:R-:W-:Y:S05]  /*4070*/  @P0 BRA `(.L_x_1073) ;  /* 0xfffffffc00ec0947 */ /* 0x000fea000383ffff */
.L_x_1072:
        /* <DEDUP_REMOVED lines=68> */
.L_x_1076:
        /* <DEDUP_REMOVED lines=22> */
[----:B--2---:R-:W-:Y:S02]  /*4620*/  F2FP.F16.F32.PACK_AB R17, R5, R8 ;  /* 0x000000080511723e */ /* 0x004fe400000000ff */
[----:B------:R-:W-:Y:S02]  /*4630*/  MOV R5, R23 ;  /* 0x0000001700057202 */ /* 0x000fe40000000f00 */
[----:B---3--:R-:W-:Y:S02]  /*4640*/  F2FP.F16.F32.PACK_AB R15, R6, R15 ;  /* 0x0000000f060f723e */ /* 0x008fe400000000ff */
[----:B------:R-:W-:-:S03]  /*4650*/  MOV R6, R14 ;  /* 0x0000000e00067202 */ /* 0x000fc60000000f00 */
[----:B------:R1:W-:Y:S04]  /*4660*/  STG.E desc[UR12][R4.64], R15 ;  /* 0x0000000f04007986 */ /* 0x0003e8000c10190c */
[----:B------:R1:W-:Y:S01]  /*4670*/  STG.E desc[UR12][R6.64], R17 ;  /* 0x0000001106007986 */ /* 0x0003e2000c10190c */
[----:B------:R-:W-:Y:S02]  /*4680*/  IADD3 R14, P3, PT, R14, 0x800, RZ ;  /* 0x000008000e0e7810 */ /* 0x000fe40007f7e0ff */
[----:B------:R-:W-:Y:S02]  /*4690*/  IADD3.X R23, PT, PT, RZ, R23, RZ, P4, !PT ;  /* 0x00000017ff177210 */ /* 0x000fe400027fe4ff */
[----:B------:R-:W-:Y:S01]  /*46a0*/  IADD3.X R25, PT, PT, RZ, R25, RZ, P3, !PT ;  /* 0x00000019ff197210 */ /* 0x000fe20001ffe4ff */
[----:B------:R-:W-:Y:S08]  /*46b0*/  @P1 BRA `(.L_x_1076) ;  /* 0xfffffffc00801947 */ /* 0x000ff0000383ffff */
.L_x_1075:
[----:B------:R-:W-:Y:S05]  /*46c0*/  BSYNC.RECONVERGENT B0 ;  /* 0x0000000000007941 */ /* 0x000fea0003800200 */
.L_x_1074:
        /* <DEDUP_REMOVED lines=11> */
.L_x_1078:
        /* <DEDUP_REMOVED lines=20> */
[----:B--2---:R-:W-:Y:S02]  /*48c0*/  F2FP.F16.F32.PACK_AB R17, R7, R4 ;  /* 0x000000040711723e */ /* 0x004fe400000000ff */
[----:B------:R-:W-:-:S02]  /*48d0*/  IADD3 R4, P1, PT, R15, UR14, RZ ;  /* 0x0000000e0f047c10 */ /* 0x000fc4000ff3e0ff */
[----:B------:R-:W-:Y:S02]  /*48e0*/  IADD3.X R15, PT, PT, R16, UR19, RZ, P0, !PT ;  /* 0x00000013100f7c10 */ /* 0x000fe400087fe4ff */
[----:B------:R-:W-:Y:S02]  /*48f0*/  IADD3.X R5, PT, PT, R5, UR15, RZ, P1, !PT ;  /* 0x0000000f05057c10 */ /* 0x000fe40008ffe4ff */
[----:B-----5:R-:W-:Y:S02]  /*4900*/  F2FP.F16.F32.PACK_AB R19, R11, R8 ;  /* 0x000000080b13723e */ /* 0x020fe400000000ff */
        /* <DEDUP_REMOVED lines=54> */
[----:B---3--:R-:W-:Y:S02]  /*4c70*/  F2FP.F16.F32.PACK_AB R5, R11, R4 ;  /* 0x000000040b05723e */ /* 0x008fe400000000ff */
[----:B------:R-:W-:Y:S02]  /*4c80*/  MOV R4, UR9 ;  /* 0x0000000900047c02 */ /* 0x000fe40008000f00 */
[----:B----4-:R-:W-:Y:S01]  /*4c90*/  F2FP.F16.F32.PACK_AB R7, R9, R6 ;  /* 0x000000060907723e */ /* 0x010fe200000000ff */
[----:B------:R1:W-:Y:S04]  /*4ca0*/  STG.E desc[UR12][R2.64], R5 ;  /* 0x0000000502007986 */ /* 0x0003e8000c10190c */
[----:B------:R1:W-:Y:S01]  /*4cb0*/  STG.E desc[UR12][R14.64], R7 ;  /* 0x000000070e007986 */ /* 0x0003e2000c10190c */
[----:B------:R-:W-:Y:S01]  /*4cc0*/  ISETP.GT.AND.EX P0, PT, R4, RZ, PT, P0 ;  /* 0x000000ff0400720c */ /* 0x000fe20003f04300 */
[----:B------:R-:W-:-:S12]  /*4cd0*/  HFMA2 R11, -RZ, RZ, 0, 0 ;  /* 0x00000000ff0b7431 */ /* 0x000fd800000001ff */
[----:B-1----:R-:W-:Y:S05]  /*4ce0*/  @P0 BRA `(.L_x_1078) ;  /* 0xfffffff800a40947 */ /* 0x002fea000383ffff */
[----:B------:R-:W-:Y:S05]  /*4cf0*/  BSYNC.RECONVERGENT B0 ;  /* 0x0000000000007941 */ /* 0x000fea0003800200 */
.L_x_1077:
[----:B------:R-:W-:Y:S05]  /*4d00*/  EXIT ;  /* 0x000000000000794d */ /* 0x000fea0003800000 */
.L_x_1079:
        /* <DEDUP_REMOVED lines=15> */
.L_x_4516:


//--------------------- .text._Z35group_norm_nhwc_bwd_one_pass_kernelI11Fp16IOFp16WLi128ELi64ELi512EEv26Group_norm_nhwc_bwd_params --------------------------
	.section	.text._Z35group_norm_nhwc_bwd_one_pass_kernelI11Fp16IOFp16WLi128ELi64ELi512EEv26Group_norm_nhwc_bwd_params,"ax",@progbits
	.align	128
        .global         _Z35group_norm_nhwc_bwd_one_pass_kernelI11Fp16IOFp16WLi128ELi64ELi512EEv26Group_norm_nhwc_bwd_params
        .type           _Z35group_norm_nhwc_bwd_one_pass_kernelI11Fp16IOFp16WLi128ELi64ELi512EEv26Group_norm_nhwc_bwd_params,@function
        .size           _Z35group_norm_nhwc_bwd_one_pass_kernelI11Fp16IOFp16WLi128ELi64ELi512EEv26Group_norm_nhwc_bwd_params,(.L_x_4517 - _Z35group_norm_nhwc_bwd_one_pass_kernelI11Fp16IOFp16WLi128ELi64ELi512EEv26Group_norm_nhwc_bwd_params)
        .other          _Z35group_norm_nhwc_bwd_one_pass_kernelI11Fp16IOFp16WLi128ELi64ELi512EEv26Group_norm_nhwc_bwd_params,@"STO_CUDA_ENTRY STV_DEFAULT"
_Z35group_norm_nhwc_bwd_one_pass_kernelI11Fp16IOFp16WLi128ELi64ELi512EEv26Group_norm_nhwc_bwd_params:
.text._Z35group_norm_nhwc_bwd_one_pass_kernelI11Fp16IOFp16WLi128ELi64ELi512EEv26Group_norm_nhwc_bwd_params:
        /* <DEDUP_REMOVED lines=25> */
.L_x_1123:
        /* <DEDUP_REMOVED lines=239> */
[----:B--2---:R-:W-:Y:S02]  /*1080*/  @P2 HADD2.F32 R54, -RZ, R15.H0_H0 ;  /* 0x2000000fff362230 */ /* 0x004fe40000004100 */
[----:B----4-:R-:W-:Y:S02]  /*1090*/  @P2 HADD2.F32 R53, -RZ, R14.H0_H0 ;  /* 0x2000000eff352230 */ /* 0x010fe40000004100 */
[----:B------:R-:W-:Y:S02]  /*10a0*/  HADD2.F32 R52, -RZ, R52.H0_H0 ;  /* 0x20000034ff347230 */ /* 0x000fe40000004100 */
[----:B------:R-:W-:Y:S01]  /*10b0*/  HADD2.F32 R11, -RZ, R13.H0_H0 ;  /* 0x2000000dff0b7230 */ /* 0x000fe20000004100 */
        /* <DEDUP_REMOVED lines=146> */
.L_x_1081:
        /* <DEDUP_REMOVED lines=288> */
.L_x_1082:
        /* <DEDUP_REMOVED lines=44> */
.L_x_1084:
[----:B------:R-:W-:Y:S05]  /*2ea0*/  BSYNC.RECONVERGENT B0 ;  /* 0x0000000000007941 */ /* 0x000fea0003800200 */
.L_x_1083:
        /* <DEDUP_REMOVED lines=42> */
.L_x_1086:
[----:B------:R-:W-:Y:S05]  /*3150*/  BSYNC.RECONVERGENT B0 ;  /* 0x0000000000007941 */ /* 0x000fea0003800200 */
.L_x_1085:
        /* <DEDUP_REMOVED lines=79> */
.L_x_1088:
[----:B------:R-:W-:Y:S05]  /*3650*/  BSYNC.RECONVERGENT B0 ;  /* 0x0000000000007941 */ /* 0x000fea0003800200 */
.L_x_1087:
        /* <DEDUP_REMOVED lines=28> */
.L_x_1090:
[----:B------:R-:W-:Y:S05]  /*3820*/  BSYNC.RECONVERGENT B0 ;  /* 0x0000000000007941 */ /* 0x000fea0003800200 */
.L_x_1089:
        /* <DEDUP_REMOVED lines=24> */
.L_x_1093:
[----:B--2---:R-:W2:Y:S04]  /*39b0*/  LDG.E.STRONG.GPU R16, desc[UR8][R14.64] ;  /* 0x000000080e107981 */ /* 0x004ea8000c1ef900 */
[----:B--2---:R-:W-:Y:S01]  /*39c0*/  CCTL.IVALL ;  /* 0x00000000ff00798f */ /* 0x004fe20002000000 */
[----:B------:R-:W-:Y:S05]  /*39d0*/  YIELD ;  /* 0x0000000000007946 */ /* 0x000fea0003800000 */
[----:B------:R-:W-:-:S13]  /*39e0*/  ISETP.NE.AND P0, PT, R16, R21, PT ;  /* 0x000000151000720c */ /* 0x000fda0003f05270 */
[----:B------:R-:W-:Y:S05]  /*39f0*/  @P0 BRA `(.L_x_1093) ;  /* 0xfffffffc00ec0947 */ /* 0x000fea000383ffff */
.L_x_1092:
        /* <DEDUP_REMOVED lines=15> */
.L_x_1095:
        /* <DEDUP_REMOVED lines=59> */
.L_x_1094:
        /* <DEDUP_REMOVED lines=34> */
.L_x_1096:
        /* <DEDUP_REMOVED lines=18> */
.L_x_1097:
        /* <DEDUP_REMOVED lines=9> */
.L_x_1098:
[----:B------:R-:W-:Y:S05]  /*4270*/  BSYNC.RECONVERGENT B0 ;  /* 0x0000000000007941 */ /* 0x000fea0003800200 */
.L_x_1091:
        /* <DEDUP_REMOVED lines=79> */
.L_x_1099:
        /* <DEDUP_REMOVED lines=21> */
.L_x_1101:
[----:B------:R-:W-:Y:S05]  /*48c0*/  BSYNC.RECONVERGENT B0 ;  /* 0x0000000000007941 */ /* 0x000fea0003800200 */
.L_x_1100:
        /* <DEDUP_REMOVED lines=23> */
.L_x_1102:
        /* <DEDUP_REMOVED lines=21> */
.L_x_1104:
[----:B------:R-:W-:Y:S05]  /*4b90*/  BSYNC.RECONVERGENT B0 ;  /* 0x0000000000007941 */ /* 0x000fea0003800200 */
.L_x_1103:
        /* <DEDUP_REMOVED lines=23> */
.L_x_1105:
        /* <DEDUP_REMOVED lines=18> */
.L_x_1107:
[----:B------:R-:W-:Y:S05]  /*4e30*/  BSYNC.RECONVERGENT B0 ;  /* 0x0000000000007941 */ /* 0x000fea0003800200 */
.L_x_1106:
        /* <DEDUP_REMOVED lines=23> */
.L_x_1108:
        /* <DEDUP_REMOVED lines=20> */
.L_x_1110:
[----:B------:R-:W-:Y:S05]  /*50f0*/  BSYNC.RECONVERGENT B0 ;  /* 0x0000000000007941 */ /* 0x000fea0003800200 */
.L_x_1109:
        /* <DEDUP_REMOVED lines=48> */
.L_x_1111:
        /* <DEDUP_REMOVED lines=18> */
.L_x_1113:
[----:B------:R-:W-:Y:S05]  /*5520*/  BSYNC.RECONVERGENT B0 ;  /* 0x0000000000007941 */ /* 0x000fea0003800200 */
.L_x_1112:
        /* <DEDUP_REMOVED lines=21> */
.L_x_1114:
        /* <DEDUP_REMOVED lines=18> */
.L_x_1116:
[----:B------:R-:W-:Y:S05]  /*57a0*/  BSYNC.RECONVERGENT B0 ;  /* 0x0000000000007941 */ /* 0x000fea0003800200 */
.L_x_1115:
        /* <DEDUP_REMOVED lines=21> */
.L_x_1117:
        /* <DEDUP_REMOVED lines=18> */
.L_x_1119:
[----:B------:R-:W-:Y:S05]  /*5a20*/  BSYNC.RECONVERGENT B0 ;  /* 0x0000000000007941 */ /* 0x000fea0003800200 */
.L_x_1118:
        /* <DEDUP_REMOVED lines=22> */
.L_x_1120:
        /* <DEDUP_REMOVED lines=18> */
.L_x_1122:
[----:B------:R-:W-:Y:S05]  /*5cb0*/  BSYNC.RECONVERGENT B0 ;  /* 0x0000000000007941 */ /* 0x000fea0003800200 */
.L_x_1121:
[----:B------:R-:W-:Y:S02]  /*5cc0*/  IADD3 R41, PT, PT, R4, R41, RZ ;  /* 0x0000002904297210 */ /* 0x000fe40007ffe0ff */
[----:B------:R-:W-:Y:S02]  /*5cd0*/  IADD3 R42, PT, PT, R42, 0x1, RZ ;  /* 0x000000012a2a7810 */ /* 0x000fe40007ffe0ff */
[----:B------:R-:W-:-:S13]  /*5ce0*/  ISETP.GE.AND P0, PT, R41, UR4, PT ;  /* 0x0000000429007c0c */ /* 0x000fda000bf06270 */
[----:B------:R-:W-:Y:S05]  /*5cf0*/  @!P0 BRA `(.L_x_1123) ;  /* 0xffffffa400248947 */ /* 0x000fea000383ffff */
.L_x_1080:
        /* <DEDUP_REMOVED lines=19> */
.L_x_1125:
[----:B------:R-:W-:Y:S05]  /*5e30*/  BSYNC.RECONVERGENT B0 ;  /* 0x0000000000007941 */ /* 0x000fea0003800200 */
.L_x_1124:
[----:B------:R-:W-:Y:S05]  /*5e40*/  @P0 EXIT ;  /* 0x000000000000094d */ /* 0x000fea0003800000 */
[----:B------:R-:W-:Y:S05]  /*5e50*/  @P2 BRA `(.L_x_1126) ;  /* 0x0000000000202947 */ /* 0x000fea0003800000 */
[----:B------:R-:W-:-:S05]  /*5e60*/  IMAD R0, R6, R7, RZ ;  /* 0x0000000706007224 */ /* 0x000fca00078e02ff */
[----:B------:R-:W-:-:S13]  /*5e70*/  ISETP.NE.AND P0, PT, R0, -0x1, PT ;  /* 0xffffffff0000780c */ /* 0x000fda0003f05270 */
[----:B------:R-:W-:Y:S05]  /*5e80*/  @!P0 BRA `(.L_x_1126) ;  /* 0x0000000000148947 */ /* 0x000fea0003800000 */
.L_x_1127:
[----:B-1----:R-:W2:Y:S04]  /*5e90*/  LDG.E.STRONG.GPU R3, desc[UR8][R4.64] ;  /* 0x0000000804037981 */ /* 0x002ea8000c1ef900 */
[----:B--2---:R-:W-:Y:S01]  /*5ea0*/  CCTL.IVALL ;  /* 0x00000000ff00798f */ /* 0x004fe20002000000 */
[----:B------:R-:W-:Y:S05]  /*5eb0*/  YIELD ;  /* 0x0000000000007946 */ /* 0x000fea0003800000 */
[----:B------:R-:W-:-:S13]  /*5ec0*/  ISETP.NE.AND P0, PT, R3, R0, PT ;  /* 0x000000000300720c */ /* 0x000fda0003f05270 */
[----:B------:R-:W-:Y:S05]  /*5ed0*/  @P0 BRA `(.L_x_1127) ;  /* 0xfffffffc00ec0947 */ /* 0x000fea000383ffff */
.L_x_1126:
        /* <DEDUP_REMOVED lines=60> */
.L_x_1130:
        /* <DEDUP_REMOVED lines=31> */
.L_x_1129:
[----:B------:R-:W-:Y:S05]  /*6490*/  BSYNC.RECONVERGENT B0 ;  /* 0x0000000000007941 */ /* 0x000fea0003800200 */
.L_x_1128:
        /* <DEDUP_REMOVED lines=10> */
.L_x_1131:
        /* <DEDUP_REMOVED lines=81> */
[----:B----4-:R-:W-:Y:S02]  /*6a50*/  F2FP.F16.F32.PACK_AB R11, R11, R4 ;  /* 0x000000040b0b723e */ /* 0x010fe400000000ff */
[----:B-----5:R-:W-:-:S03]  /*6a60*/  F2FP.F16.F32.PACK_AB R5, R9, R6 ;  /* 0x000000060905723e */ /* 0x020fc600000000ff */
[----:B------:R3:W-:Y:S04]  /*6a70*/  STG.E desc[UR8][R28.64], R11 ;  /* 0x0000000b1c007986 */ /* 0x0007e8000c101908 */
[----:B------:R3:W-:Y:S02]  /*6a80*/  STG.E desc[UR8][R26.64], R5 ;  /* 0x000000051a007986 */ /* 0x0007e4000c101908 */
[----:B------:R-:W-:Y:S05]  /*6a90*/  @P0 BRA `(.L_x_1131) ;  /* 0xfffffff800a80947 */ /* 0x000fea000383ffff */
[----:B------:R-:W-:Y:S05]  /*6aa0*/  EXIT ;  /* 0x000000000000794d */ /* 0x000fea0003800000 */
.L_x_1132:
        /* <DEDUP_REMOVED lines=13> */
.L_x_4517:


//--------------------- .text._Z35group_norm_nhwc_bwd_one_pass_kernelI11Fp16IOFp16WLi256ELi64ELi512EEv26Group_norm_nhwc_bwd_params --------------------------
	.section	.text._Z35group_norm_nhwc_bwd_one_pass_kernelI11Fp16IOFp16WLi256ELi64ELi512EEv26Group_norm_nhwc_bwd_params,"ax",@progbits
	.align	128
        .global         _Z35group_norm_nhwc_bwd_one_pass_kernelI11Fp16IOFp16WLi256ELi64ELi512EEv26Group_norm_nhwc_bwd_params
        .type           _Z35group_norm_nhwc_bwd_one_pass_kernelI11Fp16IOFp16WLi256ELi64ELi512EEv26Group_norm_nhwc_bwd_params,@function
        .size           _Z35group_norm_nhwc_bwd_one_pass_kernelI11Fp16IOFp16WLi256ELi64ELi512EEv26Group_norm_nhwc_bwd_params,(.L_x_4518 - _Z35group_norm_nhwc_bwd_one_pass_kernelI11Fp16IOFp16WLi256ELi64ELi512EEv26Group_norm_nhwc_bwd_params)
        .other          _Z35group_norm_nhwc_bwd_one_pass_kernelI11Fp16IOFp16WLi256ELi64ELi512EEv26Group_norm_nhwc_bwd_params,@"STO_CUDA_ENTRY STV_DEFAULT"
_Z35group_norm_nhwc_bwd_one_pass_kernelI11Fp16IOFp16WLi256ELi64ELi512EEv26Group_norm_nhwc_bwd_params:
.text._Z35group_norm_nhwc_bwd_one_pass_kernelI11Fp16IOFp16WLi256ELi64ELi512EEv26Group_norm_nhwc_bwd_params:
        /* <DEDUP_REMOVED lines=9> */
.L_x_1200:
        /* <DEDUP_REMOVED lines=432> */
[----:B----4-:R-:W-:Y:S02]  /*1b90*/  @P0 HADD2.F32 R55, -RZ, R13.H0_H0 ;  /* 0x2000000dff370230 */ /* 0x010fe40000004100 */
[----:B------:R-:W-:Y:S02]  /*1ba0*/  HADD2.F32 R53, -RZ, R53.H0_H0 ;  /* 0x20000035ff357230 */ /* 0x000fe40000004100 */
        /* <DEDUP_REMOVED lines=291> */
.L_x_1134:
        /* <DEDUP_REMOVED lines=576> */
.L_x_1135:
        /* <DEDUP_REMOVED lines=46> */
.L_x_1137:
[----:B------:R-:W-:Y:S05]  /*54c0*/  BSYNC.RECONVERGENT B0 ;  /* 0x0000000000007941 */ /* 0x000fea0003800200 */
.L_x_1136:
        /* <DEDUP_REMOVED lines=42> */
.L_x_1139:
[----:B------:R-:W-:Y:S05]  /*5770*/  BSYNC.RECONVERGENT B0 ;  /* 0x0000000000007941 */ /* 0x000fea0003800200 */
.L_x_1138:
        /* <DEDUP_REMOVED lines=78> */
.L_x_1141:
[----:B------:R-:W-:Y:S05]  /*5c60*/  BSYNC.RECONVERGENT B0 ;  /* 0x0000000000007941 */ /* 0x000fea0003800200 */
.L_x_1140:
        /* <DEDUP_REMOVED lines=28> */
.L_x_1143:
[----:B------:R-:W-:Y:S05]  /*5e30*/  BSYNC.RECONVERGENT B0 ;  /* 0x0000000000007941 */ /* 0x000fea0003800200 */
.L_x_1142:
        /* <DEDUP_REMOVED lines=31> */
.L_x_1146:
[----:B0-----:R-:W2:Y:S04]  /*6030*/  LDG.E.STRONG.GPU R14, desc[UR10][R12.64] ;  /* 0x0000000a0c0e7981 */ /* 0x001ea8000c1ef900 */
[----:B--2---:R-:W-:Y:S01]  /*6040*/  CCTL.IVALL ;  /* 0x00000000ff00798f */ /* 0x004fe20002000000 */
[----:B------:R-:W-:Y:S05]  /*6050*/  YIELD ;  /* 0x0000000000007946 */ /* 0x000fea0003800000 */
[----:B------:R-:W-:-:S13]  /*6060*/  ISETP.NE.AND P0, PT, R14, R17, PT ;  /* 0x000000110e00720c */ /* 0x000fda0003f05270 */
[----:B------:R-:W-:Y:S05]  /*6070*/  @P0 BRA `(.L_x_1146) ;  /* 0xfffffffc00ec0947 */ /* 0x000fea000383ffff */
.L_x_1145:
        /* <DEDUP_REMOVED lines=22> */
.L_x_1148:
        /* <DEDUP_REMOVED lines=66> */
.L_x_1147:
        /* <DEDUP_REMOVED lines=38> */
.L_x_1149:
        /* <DEDUP_REMOVED lines=19> */
.L_x_1150:
        /* <DEDUP_REMOVED lines=9> */
.L_x_1151:
[----:B------:R-:W-:Y:S05]  /*6a20*/  BSYNC.RECONVERGENT B0 ;  /* 0x0000000000007941 */ /* 0x000fea0003800200 */
.L_x_1144:
        /* <DEDUP_REMOVED lines=39> */
.L_x_1152:
        /* <DEDUP_REMOVED lines=35> */
.L_x_1154:
[----:B------:R-:W-:Y:S05]  /*6ed0*/  BSYNC.RECONVERGENT B0 ;  /* 0x0000000000007941 */ /* 0x000fea0003800200 */
.L_x_1153:
        /* <DEDUP_REMOVED lines=25> */
.L_x_1155:
        /* <DEDUP_REMOVED lines=21> */
.L_x_1157:
[----:B------:R-:W-:Y:S05]  /*71c0*/  BSYNC.RECONVERGENT B0 ;  /* 0x0000000000007941 */ /* 0x000fea0003800200 */
.L_x_1156:
        /* <DEDUP_REMOVED lines=35> */
.L_x_1158:
        /* <DEDUP_REMOVED lines=21> */
.L_x_1160:
[----:B------:R-:W-:Y:S05]  /*7550*/  BSYNC.RECONVERGENT B0 ;  /* 0x0000000000007941 */ /* 0x000fea0003800200 */
.L_x_1159:
        /* <DEDUP_REMOVED lines=25> */
.L_x_1161:
        /* <DEDUP_REMOVED lines=21> */
.L_x_1163:
[----:B------:R-:W-:Y:S05]  /*7840*/  BSYNC.RECONVERGENT B0 ;  /* 0x0000000000007941 */ /* 0x000fea0003800200 */
.L_x_1162:
        /* <DEDUP_REMOVED lines=35> */
.L_x_1164:
        /* <DEDUP_REMOVED lines=21> */
.L_x_1166:
[----:B------:R-:W-:Y:S05]  /*7bd0*/  BSYNC.RECONVERGENT B0 ;  /* 0x0000000000007941 */ /* 0x000fea0003800200 */
.L_x_1165:
        /* <DEDUP_REMOVED lines=25> */
.L_x_1167:
        /* <DEDUP_REMOVED lines=21> */
.L_x_1169:
[----:B------:R-:W-:Y:S05]  /*7ec0*/  BSYNC.RECONVERGENT B0 ;  /* 0x0000000000007941 */ /* 0x000fea0003800200 */
.L_x_1168:
        /* <DEDUP_REMOVED lines=35> */
.L_x_1170:
        /* <DEDUP_REMOVED lines=21> */
.L_x_1172:
[----:B------:R-:W-:Y:S05]  /*8250*/  BSYNC.RECONVERGENT B0 ;  /* 0x0000000000007941 */ /* 0x000fea0003800200 */
.L_x_1171:
        /* <DEDUP_REMOVED lines=25> */
.L_x_1173:
        /* <DEDUP_REMOVED lines=21> */
.L_x_1175:
[----:B------:R-:W-:Y:S05]  /*8540*/  BSYNC.RECONVERGENT B0 ;  /* 0x0000000000007941 */ /* 0x000fea0003800200 */
.L_x_1174:
        /* <DEDUP_REMOVED lines=35> */
.L_x_1176:
        /* <DEDUP_REMOVED lines=21> */
.L_x_1178:
[----:B------:R-:W-:Y:S05]  /*88d0*/  BSYNC.RECONVERGENT B0 ;  /* 0x0000000000007941 */ /* 0x000fea0003800200 */
.L_x_1177:
        /* <DEDUP_REMOVED lines=25> */
.L_x_1179:
        /* <DEDUP_REMOVED lines=21> */
.L_x_1181:
[----:B------:R-:W-:Y:S05]  /*8bc0*/  BSYNC.RECONVERGENT B0 ;  /* 0x0000000000007941 */ /* 0x000fea0003800200 */
.L_x_1180:
        /* <DEDUP_REMOVED lines=35> */
.L_x_1182:
        /* <DEDUP_REMOVED lines=21> */
.L_x_1184:
[----:B------:R-:W-:Y:S05]  /*8f50*/  BSYNC.RECONVERGENT B0 ;  /* 0x0000000000007941 */ /* 0x000fea0003800200 */
.L_x_1183:
        /* <DEDUP_REMOVED lines=25> */
.L_x_1185:
        /* <DEDUP_REMOVED lines=21> */
.L_x_1187:
[----:B------:R-:W-:Y:S05]  /*9240*/  BSYNC.RECONVERGENT B0 ;  /* 0x0000000000007941 */ /* 0x000fea0003800200 */
.L_x_1186:
        /* <DEDUP_REMOVED lines=35> */
.L_x_1188:
        /* <DEDUP_REMOVED lines=21> */
.L_x_1190:
[----:B------:R-:W-:Y:S05]  /*95d0*/  BSYNC.RECONVERGENT B0 ;  /* 0x0000000000007941 */ /* 0x000fea0003800200 */
.L_x_1189:
        /* <DEDUP_REMOVED lines=25> */
.L_x_1191:
        /* <DEDUP_REMOVED lines=21> */
.L_x_1193:
[----:B------:R-:W-:Y:S05]  /*98c0*/  BSYNC.RECONVERGENT B0 ;  /* 0x0000000000007941 */ /* 0x000fea0003800200 */
.L_x_1192:
        /* <DEDUP_REMOVED lines=31> */
.L_x_1194:
        /* <DEDUP_REMOVED lines=26> */
.L_x_1196:
[----:B------:R-:W-:Y:S05]  /*9c60*/  BSYNC.RECONVERGENT B0 ;  /* 0x0000000000007941 */ /* 0x000fea0003800200 */
.L_x_1195:
        /* <DEDUP_REMOVED lines=24> */
.L_x_1197:
        /* <DEDUP_REMOVED lines=18> */
.L_x_1199:
[----:B------:R-:W-:Y:S05]  /*9f10*/  BSYNC.RECONVERGENT B0 ;  /* 0x0000000000007941 */ /* 0x000fea0003800200 */
.L_x_1198:
[----:B------:R-:W1:Y:S01]  /*9f20*/  LDCU UR5, c[0x0][0x410] ;  /* 0x00008200ff0577ac */ /* 0x000e620008000800 */
[----:B------:R-:W1:Y:S01]  /*9f30*/  LDCU UR8, c[0x0][0x3e0] ;  /* 0x00007c00ff0877ac */ /* 0x000e620008000800 */
[----:B------:R-:W-:Y:S02]  /*9f40*/  UIADD3 UR6, UPT, UPT, UR7, UR6, URZ ;  /* 0x0000000607067290 */ /* 0x000fe4000fffe0ff */
[----:B------:R-:W-:Y:S02]  /*9f50*/  UIADD3 UR4, UPT, UPT, UR4, 0x1, URZ ;  /* 0x0000000104047890 */ /* 0x000fe4000fffe0ff */
[----:B-1----:R-:W-:-:S04]  /*9f60*/  UIMAD UR5, UR5, UR8, URZ ;  /* 0x00000008050572a4 */ /* 0x002fc8000f8e02ff */
[----:B------:R-:W-:-:S09]  /*9f70*/  UISETP.GE.AND UP0, UPT, UR6, UR5, UPT ;  /* 0x000000050600728c */ /* 0x000fd2000bf06270 */
[----:B------:R-:W-:Y:S05]  /*9f80*/  BRA.U !UP0, `(.L_x_1200) ;  /* 0xffffff6108407547 */ /* 0x000fea000b83ffff */
.L_x_1133:
        /* <DEDUP_REMOVED lines=16> */
.L_x_1202:
[----:B------:R-:W-:Y:S05]  /*a090*/  BSYNC.RECONVERGENT B0 ;  /* 0x0000000000007941 */ /* 0x000fea0003800200 */
.L_x_1201:
        /* <DEDUP_REMOVED lines=11> */
.L_x_1204:
[----:B------:R-:W2:Y:S04]  /*a150*/  LDG.E.STRONG.GPU R5, desc[UR10][R2.64] ;  /* 0x0000000a02057981 */ /* 0x000ea8000c1ef900 */
[----:B--2---:R-:W-:Y:S01]  /*a160*/  CCTL.IVALL ;  /* 0x00000000ff00798f */ /* 0x004fe20002000000 */
[----:B------:R-:W-:Y:S05]  /*a170*/  YIELD ;  /* 0x0000000000007946 */ /* 0x000fea0003800000 */
[----:B------:R-:W-:-:S13]  /*a180*/  ISETP.NE.AND P0, PT, R5, R0, PT ;  /* 0x000000000500720c */ /* 0x000fda0003f05270 */
[----:B------:R-:W-:Y:S05]  /*a190*/  @P0 BRA `(.L_x_1204) ;  /* 0xfffffffc00ec0947 */ /* 0x000fea000383ffff */
.L_x_1203:
        /* <DEDUP_REMOVED lines=61> */
.L_x_1207:
        /* <DEDUP_REMOVED lines=31> */
.L_x_1206:
[----:B------:R-:W-:Y:S05]  /*a760*/  BSYNC.RECONVERGENT B0 ;  /* 0x0000000000007941 */ /* 0x000fea0003800200 */
.L_x_1205:
        /* <DEDUP_REMOVED lines=10> */
.L_x_1208:
        /* <DEDUP_REMOVED lines=87> */
.L_x_1209:
        /* <DEDUP_REMOVED lines=16> */
.L_x_4518:


//--------------------- .text._Z35group_norm_nhwc_bwd_one_pass_kernelI11Fp16IOFp16WLi512ELi64ELi512EEv26Group_norm_nhwc_bwd_params --------------------------
	.section	.text._Z35group_norm_nhwc_bwd_one_pass_kernelI11Fp16IOFp16WLi512ELi64ELi512EEv26Group_norm_nhwc_bwd_params,"ax",@progbits
	.align	128
        .global         _Z35group_norm_nhwc_bwd_one_pass_kernelI11Fp16IOFp16WLi512ELi64ELi512EEv26Group_norm_nhwc_bwd_params
        .type           _Z35group_norm_nhwc_bwd_one_pass_kernelI11Fp16IOFp16WLi512ELi64ELi512EEv26Group_norm_nhwc_bwd_params,@function
        .size           _Z35group_norm_nhwc_bwd_one_pass_kernelI11Fp16IOFp16WLi512ELi64ELi512EEv26Group_norm_nhwc_bwd_params,(.L_x_4519 - _Z35group_norm_nhwc_bwd_one_pass_kernelI11Fp16IOFp16WLi512ELi64ELi512EEv26Group_norm_nhwc_bwd_params)
        .other          _Z35group_norm_nhwc_bwd_one_pass_kernelI11Fp16IOFp16WLi512ELi64ELi512EEv26Group_norm_nhwc_bwd_params,@"STO_CUDA_ENTRY STV_DEFAULT"
_Z35group_norm_nhwc_bwd_one_pass_kernelI11Fp16IOFp16WLi512ELi64ELi512EEv26Group_norm_nhwc_bwd_params:
.text._Z35group_norm_nhwc_bwd_one_pass_kernelI11Fp16IOFp16WLi512ELi64ELi512EEv26Group_norm_nhwc_bwd_params:
        /* <DEDUP_REMOVED lines=11> */
.L_x_1236:
        /* <DEDUP_REMOVED lines=59> */
[----:B------:R-:W5:Y:S01]  /*0460*/  @!P4 LDC.64 R64, c[0x0][0x3a0] ;  /* 0x0000e800ff40cb82 */ /* 0x000f620000000a00 */
[----:B------:R-:W-:-:S02]  /*0470*/  UIADD3 UR6, UPT, UPT, UR5, -UR13, URZ ;  /* 0x8000000d05067290 */ /* 0x000fc4000fffe0ff */
[----:B------:R-:W-:Y:S02]  /*0480*/  UISETP.GT.U32.AND UP3, UPT, UR13, UR5, UPT ;  /* 0x000000050d00728c */ /* 0x000fe4000bf64070 */
[----:B------:R-:W-:Y:S02]  /*0490*/  UISETP.GE.U32.AND UP1, UPT, UR5, UR13, UPT ;  /* 0x0000000d0500728c */ /* 0x000fe4000bf26070 */
[----:B------:R-:W-:Y:S01]  /*04a0*/  USEL UR5, UR6, UR5, !UP3 ;  /* 0x0000000506057287 */ /* 0x000fe2000d800000 */
[----:B------:R-:W5:Y:S03]  /*04b0*/  @!P6 LDC.64 R56, c[0x0][0x3a0] ;  /* 0x0000e800ff38eb82 */ /* 0x000f660000000a00 */
[----:B------:R-:W-:-:S04]  /*04c0*/  @!UP4 UIADD3 UR5, UPT, UPT, -UR5, URZ, URZ ;  /* 0x000000ff0505c290 */ /* 0x000fc8000fffe1ff */
[----:B------:R-:W-:Y:S01]  /*04d0*/  USEL UR13, UR9, UR5, !UP0 ;  /* 0x00000005090d7287 */ /* 0x000fe2000c000000 */
[----:B------:R-:W5:Y:S01]  /*04e0*/  @!P6 LDC.64 R28, c[0x0][0x398] ;  /* 0x0000e600ff1ceb82 */ /* 0x000f620000000a00 */
[----:B------:R-:W-:Y:S01]  /*04f0*/  @UP1 UIADD3 UR7, UPT, UPT, UR7, 0x1, URZ ;  /* 0x0000000107071890 */ /* 0x000fe2000fffe0ff */
[----:B----4-:R-:W-:Y:S01]  /*0500*/  @!P6 IMAD R2, R15, R26, RZ ;  /* 0x0000001a0f02e224 */ /* 0x010fe200078e02ff */
[----:B------:R-:W-:Y:S02]  /*0510*/  USHF.L.U32 UR5, UR13, 0x6, URZ ;  /* 0x000000060d057899 */ /* 0x000fe400080006ff */
[----:B------:R-:W-:Y:S02]  /*0520*/  @!UP5 UIADD3 UR7, UPT, UPT, -UR7, URZ, URZ ;  /* 0x000000ff0707d290 */ /* 0x000fe4000fffe1ff */
[----:B------:R-:W-:Y:S02]  /*0530*/  USHF.R.S32.HI UR6, URZ, 0x1f, UR5 ;  /* 0x0000001fff067899 */ /* 0x000fe40008011405 */
[----:B------:R-:W-:Y:S01]  /*0540*/  USEL UR7, UR9, UR7, !UP0 ;  /* 0x0000000709077287 */ /* 0x000fe2000c000000 */
[----:B------:R-:W-:Y:S01]  /*0550*/  LOP3.LUT R36, R0, UR5, RZ, 0xfc, !PT ;  /* 0x0000000500247c12 */ /* 0x000fe2000f8efcff */
[----:B0-----:R-:W-:-:S02]  /*0560*/  @!P3 IMAD R0, R5, R16, RZ ;  /* 0x000000100500b224 */ /* 0x001fc400078e02ff */
[----:B------:R-:W-:Y:S01]  /*0570*/  USHF.R.S32.HI UR5, URZ, 0x1f, UR7 ;  /* 0x0000001fff057899 */ /* 0x000fe20008011407 */
[----:B------:R-:W-:Y:S01]  /*0580*/  MOV R37, UR6 ;  /* 0x0000000600257c02 */ /* 0x000fe20008000f00 */
[----:B------:R-:W-:Y:S02]  /*0590*/  @!P3 IMAD R17, R3, R17, R0 ;  /* 0x000000110311b224 */ /* 0x000fe400078e0200 */
[----:B------:R-:W-:Y:S01]  /*05a0*/  UIMAD UR5, UR5, UR18, URZ ;  /* 0x00000012050572a4 */ /* 0x000fe2000f8e02ff */
[----:B---3--:R-:W-:Y:S01]  /*05b0*/  @!P4 IMAD R0, R13, R20, RZ ;  /* 0x000000140d00c224 */ /* 0x008fe200078e02ff */
[----:B------:R-:W-:Y:S01]  /*05c0*/  IADD3 R13, PT, PT, R3, 0x40, RZ ;  /* 0x00000040030d7810 */ /* 0x000fe20007ffe0ff */
[----:B------:R-:W-:Y:S01]  /*05d0*/  IMAD.WIDE.U32 R36, R11, UR7, R36 ;  /* 0x000000070b247c25 */ /* 0x000fe2000f8e0024 */
[----:B------:R-:W-:Y:S01]  /*05e0*/  UIMAD UR5, UR7, UR19, UR5 ;  /* 0x00000013070572a4 */ /* 0x000fe2000f8e0205 */
[----:B------:R-:W-:Y:S02]  /*05f0*/  IADD3 R11, PT, PT, R3, 0x30, RZ ;  /* 0x00000030030b7810 */ /* 0x000fe40007ffe0ff */
[----:B------:R-:W-:Y:S01]  /*0600*/  HFMA2 R80, -RZ, RZ, 0, 0 ;  /* 0x00000000ff507431 */ /* 0x000fe200000001ff */
[----:B------:R-:W-:Y:S01]  /*0610*/  PRMT R114, RZ, 0x5410, RZ ;  /* 0x00005410ff727816 */ /* 0x000fe200000000ff */
[----:B------:R-:W0:Y:S01]  /*0620*/  LDCU.64 UR6, c[0x0][0x3b8] ;  /* 0x00007700ff0677ac */ /* 0x000e220008000a00 */
[----:B------:R-:W-:-:S02]  /*0630*/  @!P3 MOV R34, R36 ;  /* 0x000000240022b202 */ /* 0x000fc40000000f00 */
[----:B------:R-:W-:Y:S02]  /*0640*/  IADD3 R35, PT, PT, R37, UR5, RZ ;  /* 0x0000000525237c10 */ /* 0x000fe4000fffe0ff */
[----:B------:R-:W-:Y:S01]  /*0650*/  ISETP.GE.U32.AND P0, PT, R11, UR16, PT ;  /* 0x000000100b007c0c */ /* 0x000fe2000bf06070 */
        /* <DEDUP_REMOVED lines=27> */
[----:B------:R-:W3:Y:S01]  /*0810*/  @!P5 LDC.64 R66, c[0x0][0x3a0] ;  /* 0x0000e800ff42db82 */ /* 0x000ee20000000a00 */
[----:B------:R-:W-:Y:S02]  /*0820*/  @!P2 SHF.L.U64.HI R0, R4, 0x1, R5 ;  /* 0x000000010400a819 */ /* 0x000fe40000010205 */
[----:B------:R-:W-:Y:S02]  /*0830*/  @!P6 MOV R4, R36 ;  /* 0x000000240004e202 */ /* 0x000fe40000000f00 */
[----:B------:R-:W-:-:S02]  /*0840*/  @!P6 MOV R5, R35 ;  /* 0x000000230005e202 */ /* 0x000fc40000000f00 */
[----:B-----5:R-:W-:Y:S01]  /*0850*/  @!P2 IADD3 R64, P0, PT, R61, R64, RZ ;  /* 0x000000403d40a210 */ /* 0x020fe20007f1e0ff */
[----:B------:R-:W4:Y:S01]  /*0860*/  @!P4 LDC.64 R46, c[0x0][0x3a0] ;  /* 0x0000e800ff2ecb82 */ /* 0x000f220000000a00 */
[----:B------:R-:W-:Y:S01]  /*0870*/  ISETP.GE.U32.AND P1, PT, R7, UR16, PT ;  /* 0x0000001007007c0c */ /* 0x000fe2000bf26070 */
[----:B------:R-:W-:Y:S01]  /*0880*/  @!P6 IMAD.WIDE.U32 R4, R9, R26, R4 ;  /* 0x0000001a0904e225 */ /* 0x000fe200078e0004 */
[----:B------:R-:W-:Y:S02]  /*0890*/  SHF.R.S32.HI R15, RZ, 0x1f, R7 ;  /* 0x0000001fff0f7819 */ /* 0x000fe40000011407 */
[----:B------:R-:W-:Y:S02]  /*08a0*/  @!P2 IADD3.X R65, PT, PT, R0, R65, RZ, P0, !PT ;  /* 0x000000410041a210 */ /* 0x000fe400007fe4ff */
[----:B------:R-:W-:Y:S01]  /*08b0*/  ISETP.GE.AND.EX P3, PT, R15, UR17, PT, P1 ;  /* 0x000000110f007c0c */ /* 0x000fe2000bf66310 */
[----:B------:R-:W5:Y:S01]  /*08c0*/  @!P4 LDC.64 R26, c[0x0][0x3f8] ;  /* 0x0000fe00ff1acb82 */ /* 0x000f620000000a00 */
[----:B-1----:R-:W-:Y:S01]  /*08d0*/  @!P2 IADD3 R60, P0, PT, R61, R24, RZ ;  /* 0x000000183d3ca210 */ /* 0x002fe20007f1e0ff */
[----:B--2---:R-:W-:Y:S01]  /*08e0*/  @!P5 IMAD R2, R17, R30, RZ ;  /* 0x0000001e1102d224 */ /* 0x004fe200078e02ff */
[----:B------:R-:W-:-:S02]  /*08f0*/  @!P6 IADD3 R5, PT, PT, R5, R21, RZ ;  /* 0x000000150505e210 */ /* 0x000fc40007ffe0ff */
[----:B------:R-:W-:Y:S01]  /*0900*/  @!P2 IADD3.X R61, PT, PT, R0, R25, RZ, P0, !PT ;  /* 0x00000019003da210 */ /* 0x000fe200007fe4ff */
[----:B------:R-:W-:Y:S01]  /*0910*/  @!P5 IMAD R9, R11, R31, R2 ;  /* 0x0000001f0b09d224 */ /* 0x000fe200078e0202 */
[C---:B------:R-:W-:Y:S01]  /*0920*/  @!P6 SHF.L.U32 R55, R4.reuse, 0x1, RZ ;  /* 0x000000010437e819 */ /* 0x040fe200000006ff */
[----:B------:R-:W1:Y:S01]  /*0930*/  @!P5 LDC.64 R20, c[0x0][0x398] ;  /* 0x0000e600ff14db82 */ /* 0x000e620000000a00 */
[----:B------:R-:W-:Y:S02]  /*0940*/  @!P6 SHF.L.U64.HI R0, R4, 0x1, R5 ;  /* 0x000000010400e819 */ /* 0x000fe40000010205 */
[----:B------:R-:W-:Y:S02]  /*0950*/  @!P5 MOV R4, R36 ;  /* 0x000000240004d202 */ /* 0x000fe40000000f00 */
[----:B------:R-:W-:Y:S02]  /*0960*/  @!P5 MOV R5, R35 ;  /* 0x000000230005d202 */ /* 0x000fe40000000f00 */
[----:B------:R-:W-:Y:S01]  /*0970*/  @!P6 IADD3 R56, P0, PT, R55, R56, RZ ;  /* 0x000000383738e210 */ /* 0x000fe20007f1e0ff */
[----:B------:R-:W2:Y:S01]  /*0980*/  @!P3 LDC.64 R16, c[0x0][0x3f8] ;  /* 0x0000fe00ff10bb82 */ /* 0x000ea20000000a00 */
[----:B------:R-:W-:Y:S01]  /*0990*/  @P4 LOP3.LUT R22, R22, 0x100000, RZ, 0xfc, !PT ;  /* 0x0010000016164812 */ /* 0x000fe200078efcff */
[----:B------:R-:W-:Y:S01]  /*09a0*/  @!P5 IMAD.WIDE.U32 R4, R11, R30, R4 ;  /* 0x0000001e0b04d225 */ /* 0x000fe200078e0004 */
[----:B------:R-:W-:-:S02]  /*09b0*/  @!P6 IADD3.X R57, PT, PT, R0, R57, RZ, P0, !PT ;  /* 0x000000390039e210 */ /* 0x000fc400007fe4ff */
[----:B------:R-:W-:Y:S02]  /*09c0*/  @!P6 IADD3 R54, P0, PT, R55, R28, RZ ;  /* 0x0000001c3736e210 */ /* 0x000fe40007f1e0ff */
[----:B------:R-:W-:Y:S01]  /*09d0*/  @!P5 IADD3 R5, PT, PT, R5, R9, RZ ;  /* 0x000000090505d210 */ /* 0x000fe20007ffe0ff */
[----:B------:R-:W0:Y:S01]  /*09e0*/  @!P4 LDC.64 R10, c[0x0][0x398] ;  /* 0x0000e600ff0acb82 */ /* 0x000e220000000a00 */
[----:B------:R-:W-:Y:S01]  /*09f0*/  @!P6 IADD3.X R55, PT, PT, R0, R29, RZ, P0, !PT ;  /* 0x0000001d0037e210 */ /* 0x000fe200007fe4ff */
[----:B-----5:R-:W-:Y:S01]  /*0a00*/  @!P4 IMAD R2, R19, R26, RZ ;  /* 0x0000001a1302c224 */ /* 0x020fe200078e02ff */
[C---:B------:R-:W-:Y:S02]  /*0a10*/  @!P5 SHF.L.U32 R43, R4.reuse, 0x1, RZ ;  /* 0x00000001042bd819 */ /* 0x040fe400000006ff */
[----:B------:R-:W-:Y:S01]  /*0a20*/  @!P5 SHF.L.U64.HI R0, R4, 0x1, R5 ;  /* 0x000000010400d819 */ /* 0x000fe20000010205 */
[----:B------:R-:W-:Y:S01]  /*0a30*/  @!P4 IMAD R9, R13, R27, R2 ;  /* 0x0000001b0d09c224 */ /* 0x000fe200078e0202 */
[----:B------:R-:W-:Y:S01]  /*0a40*/  @!P4 MOV R4, R36 ;  /* 0x000000240004c202 */ /* 0x000fe20000000f00 */
[----:B------:R-:W5:Y:S01]  /*0a50*/  @!P3 LDC.64 R30, c[0x0][0x3a0] ;  /* 0x0000e800ff1ebb82 */ /* 0x000f620000000a00 */
[----:B------:R-:W-:-:S02]  /*0a60*/  @!P4 MOV R5, R35 ;  /* 0x000000230005c202 */ /* 0x000fc40000000f00 */
[----:B---3--:R-:W-:Y:S02]  /*0a70*/  @!P5 IADD3 R66, P0, PT, R43, R66, RZ ;  /* 0x000000422b42d210 */ /* 0x008fe40007f1e0ff */
[----:B------:R-:W-:Y:S01]  /*0a80*/  LOP3.LUT R22, R22, 0xfff7ffff, RZ, 0xc0, !PT ;  /* 0xfff7ffff16167812 */ /* 0x000fe200078ec0ff */
[----:B------:R-:W-:Y:S01]  /*0a90*/  @!P4 IMAD.WIDE.U32 R4, R13, R26, R4 ;  /* 0x0000001a0d04c225 */ /* 0x000fe200078e0004 */
[C---:B------:R-:W-:Y:S01]  /*0aa0*/  @!P5 IADD3.X R67, PT, PT, R0.reuse, R67, RZ, P0, !PT ;  /* 0x000000430043d210 */ /* 0x040fe200007fe4ff */
[----:B------:R-:W3:Y:S01]  /*0ab0*/  @!P3 LDC.64 R12, c[0x0][0x398] ;  /* 0x0000e600ff0cbb82 */ /* 0x000ee20000000a00 */
[----:B-1----:R-:W-:Y:S01]  /*0ac0*/  @!P5 IADD3 R42, P0, PT, R43, R20, RZ ;  /* 0x000000142b2ad210 */ /* 0x002fe20007f1e0ff */
[----:B--2---:R-:W-:Y:S01]  /*0ad0*/  @!P3 IMAD R2, R15, R16, RZ ;  /* 0x000000100f02b224 */ /* 0x004fe200078e02ff */
[----:B------:R-:W-:Y:S02]  /*0ae0*/  @!P4 IADD3 R5, PT, PT, R5, R9, RZ ;  /* 0x000000090505c210 */ /* 0x000fe40007ffe0ff */
[----:B------:R-:W-:Y:S01]  /*0af0*/  @!P5 IADD3.X R43, PT, PT, R0, R21, RZ, P0, !PT ;  /* 0x00000015002bd210 */ /* 0x000fe200007fe4ff */
[----:B------:R-:W-:Y:S01]  /*0b00*/  @!P3 IMAD R9, R7, R17, R2 ;  /* 0x000000110709b224 */ /* 0x000fe200078e0202 */
[----:B------:R-:W-:-:S02]  /*0b10*/  @!P4 SHF.L.U32 R39, R4, 0x1, RZ ;  /* 0x000000010427c819 */ /* 0x000fc400000006ff */
[----:B------:R-:W-:Y:S02]  /*0b20*/  @!P4 SHF.L.U64.HI R0, R4, 0x1, R5 ;  /* 0x000000010400c819 */ /* 0x000fe40000010205 */
[----:B------:R-:W-:Y:S02]  /*0b30*/  @!P3 MOV R4, R36 ;  /* 0x000000240004b202 */ /* 0x000fe40000000f00 */
[----:B------:R-:W-:Y:S02]  /*0b40*/  @!P3 MOV R5, R35 ;  /* 0x000000230005b202 */ /* 0x000fe40000000f00 */
[----:B----4-:R-:W-:Y:S02]  /*0b50*/  @!P4 IADD3 R46, P0, PT, R39, R46, RZ ;  /* 0x0000002e272ec210 */ /* 0x010fe40007f1e0ff */
[----:B------:R-:W-:Y:S01]  /*0b60*/  @P3 LOP3.LUT R22, R22, 0x80000, RZ, 0xfc, !PT ;  /* 0x0008000016163812 */ /* 0x000fe200078efcff */
[----:B------:R-:W-:Y:S01]  /*0b70*/  @!P3 IMAD.WIDE.U32 R4, R7, R16, R4 ;  /* 0x000000100704b225 */ /* 0x000fe200078e0004 */
[----:B------:R-:W-:-:S02]  /*0b80*/  @!P4 IADD3.X R47, PT, PT, R0, R47, RZ, P0, !PT ;  /* 0x0000002f002fc210 */ /* 0x000fc400007fe4ff */
[----:B0-----:R-:W-:Y:S02]  /*0b90*/  @!P4 IADD3 R38, P0, PT, R39, R10, RZ ;  /* 0x0000000a2726c210 */ /* 0x001fe40007f1e0ff */
[----:B------:R-:W-:Y:S02]  /*0ba0*/  @!P3 IADD3 R5, PT, PT, R5, R9, RZ ;  /* 0x000000090505b210 */ /* 0x000fe40007ffe0ff */
[----:B------:R-:W-:Y:S02]  /*0bb0*/  @!P3 SHF.L.U32 R21, R4, 0x1, RZ ;  /* 0x000000010415b819 */ /* 0x000fe400000006ff */
[----:B------:R-:W-:Y:S02]  /*0bc0*/  @!P4 IADD3.X R39, PT, PT, R0, R11, RZ, P0, !PT ;  /* 0x0000000b0027c210 */ /* 0x000fe400007fe4ff */
[----:B------:R-:W-:Y:S02]  /*0bd0*/  @!P3 SHF.L.U64.HI R4, R4, 0x1, R5 ;  /* 0x000000010404b819 */ /* 0x000fe40000010205 */
[----:B-----5:R-:W-:-:S02]  /*0be0*/  @!P3 IADD3 R30, P0, PT, R21, R30, RZ ;  /* 0x0000001e151eb210 */ /* 0x020fc40007f1e0ff */
        /* <DEDUP_REMOVED lines=63> */
[----:B-1----:R-:W-:Y:S02]  /*0fe0*/  @!P1 IADD3 R4, P0, PT, R105, R18, RZ ;  /* 0x0000001269049210 */ /* 0x002fe40007f1e0ff */
[----:B------:R-:W-:Y:S02]  /*0ff0*/  IADD3 R17, PT, PT, R3, 0x90, RZ ;  /* 0x0000009003117810 */ /* 0x000fe40007ffe0ff */
[----:B------:R-:W-:Y:S02]  /*1000*/  @!P1 IADD3.X R5, PT, PT, R0, R19, RZ, P0, !PT ;  /* 0x0000001300059210 */ /* 0x000fe400007fe4ff */
        /* <DEDUP_REMOVED lines=143> */
[----:B------:R-:W-:Y:S01]  /*1900*/  @!P4 IMAD.WIDE.U32 R44, R49, R50, R44 ;  /* 0x00000032312cc225 */ /* 0x000fe200078e002c */
[----:B------:R-:W-:-:S04]  /*1910*/  IADD3 R49, PT, PT, R3, 0x100, RZ ;  /* 0x0000010003317810 */ /* 0x000fc80007ffe0ff */
[----:B------:R-:W-:Y:S02]  /*1920*/  @!P4 IADD3 R45, PT, PT, R45, R51, RZ ;  /* 0x000000332d2dc210 */ /* 0x000fe40007ffe0ff */
[----:B------:R-:W0:Y:S01]  /*1930*/  @!P4 LDC.64 R50, c[0x0][0x398] ;  /* 0x0000e600ff32cb82 */ /* 0x000e220000000a00 */
[C---:B------:R-:W-:Y:S02]  /*1940*/  @!P4 SHF.L.U32 R95, R44.reuse, 0x1, RZ ;  /* 0x000000012c5fc819 */ /* 0x040fe400000006ff */
[----:B------:R-:W-:Y:S02]  /*1950*/  @!P4 SHF.L.U64.HI R44, R44, 0x1, R45 ;  /* 0x000000012c2cc819 */ /* 0x000fe4000001022d */
[----:B-1----:R-:W-:Y:S02]  /*1960*/  @!P4 IADD3 R96, P0, PT, R95, R96, RZ ;  /* 0x000000605f60c210 */ /* 0x002fe40007f1e0ff */
[----:B------:R-:W-:Y:S02]  /*1970*/  SHF.R.S32.HI R45, RZ, 0x1f, R49 ;  /* 0x0000001fff2d7819 */ /* 0x000fe40000011431 */
[----:B------:R-:W-:-:S02]  /*1980*/  @!P4 IADD3.X R97, PT, PT, R44, R97, RZ, P0, !PT ;  /* 0x000000612c61c210 */ /* 0x000fc400007fe4ff */
[----:B0-----:R-:W-:-:S04]  /*1990*/  @!P4 IADD3 R94, P0, PT, R95, R50, RZ ;  /* 0x000000325f5ec210 */ /* 0x001fc80007f1e0ff */
[----:B------:R-:W-:Y:S02]  /*19a0*/  @!P4 IADD3.X R95, PT, PT, R44, R51, RZ, P0, !PT ;  /* 0x000000332c5fc210 */ /* 0x000fe400007fe4ff */
        /* <DEDUP_REMOVED lines=18> */
[----:B-1----:R-:W-:Y:S02]  /*1ad0*/  @!P1 IADD3 R44, P0, PT, R93, R52, RZ ;  /* 0x000000345d2c9210 */ /* 0x002fe40007f1e0ff */
[----:B------:R-:W-:Y:S02]  /*1ae0*/  SHF.R.S32.HI R51, RZ, 0x1f, R49 ;  /* 0x0000001fff337819 */ /* 0x000fe40000011431 */
[----:B------:R-:W-:-:S02]  /*1af0*/  @!P1 IADD3.X R45, PT, PT, R50, R53, RZ, P0, !PT ;  /* 0x00000035322d9210 */ /* 0x000fc400007fe4ff */
[----:B------:R-:W0:Y:S02]  /*1b00*/  @!P1 LDC.64 R52, c[0x0][0x398] ;  /* 0x0000e600ff349b82 */ /* 0x000e240000000a00 */
[----:B0-----:R-:W-:-:S04]  /*1b10*/  @!P1 IADD3 R92, P0, PT, R93, R52, RZ ;  /* 0x000000345d5c9210 */ /* 0x001fc80007f1e0ff */
[----:B------:R-:W-:Y:S02]  /*1b20*/  @!P1 IADD3.X R93, PT, PT, R50, R53, RZ, P0, !PT ;  /* 0x00000035325d9210 */ /* 0x000fe400007fe4ff */
[----:B------:R-:W-:-:S04]  /*1b30*/  ISETP.GE.U32.AND P0, PT, R49, UR16, PT ;  /* 0x0000001031007c0c */ /* 0x000fc8000bf06070 */
[----:B------:R-:W-:-:S13]  /*1b40*/  ISETP.GE.AND.EX P5, PT, R51, UR17, PT, P0 ;  /* 0x0000001133007c0c */ /* 0x000fda000bfa6300 */
[----:B------:R-:W0:Y:S01]  /*1b50*/  @!P5 LDC.64 R52, c[0x0][0x3f8] ;  /* 0x0000fe00ff34db82 */ /* 0x000e220000000a00 */
[----:B------:R-:W-:-:S07]  /*1b60*/  @P5 LOP3.LUT R22, R22, 0x80, RZ, 0xfc, !PT ;  /* 0x0000008016165812 */ /* 0x000fce00078efcff */
[----:B------:R-:W1:Y:S08]  /*1b70*/  @!P5 LDC.64 R90, c[0x0][0x3a0] ;  /* 0x0000e800ff5adb82 */ /* 0x000e700000000a00 */
[----:B------:R-:W2:Y:S01]  /*1b80*/  @!P5 LDC.64 R70, c[0x0][0x398] ;  /* 0x0000e600ff46db82 */ /* 0x000ea20000000a00 */
        /* <DEDUP_REMOVED lines=13> */
[----:B------:R-:W-:Y:S02]  /*1c60*/  IADD3 R71, PT, PT, R3, 0x120, RZ ;  /* 0x0000012003477810 */ /* 0x000fe40007ffe0ff */
[C---:B------:R-:W-:Y:S02]  /*1c70*/  LOP3.LUT P5, RZ, R22.reuse, 0x800000, RZ, 0xc0, !PT ;  /* 0x0080000016ff7812 */ /* 0x040fe400078ac0ff */
[----:B------:R-:W-:Y:S02]  /*1c80*/  SHF.R.S32.HI R51, RZ, 0x1f, R71 ;  /* 0x0000001fff337819 */ /* 0x000fe40000011447 */
[----:B------:R-:W-:Y:S02]  /*1c90*/  ISETP.GE.U32.AND P0, PT, R71, UR16, PT ;  /* 0x0000001047007c0c */ /* 0x000fe4000bf06070 */
[----:B------:R-:W-:-:S02]  /*1ca0*/  LOP3.LUT R22, R22, 0xffffffbf, RZ, 0xc0, !PT ;  /* 0xffffffbf16167812 */ /* 0x000fc400078ec0ff */
        /* <DEDUP_REMOVED lines=45> */
[----:B------:R-:W2:Y:S01]  /*1f80*/  @!P3 LDC.64 R68, c[0x0][0x398] ;  /* 0x0000e600ff44bb82 */ /* 0x000ea20000000a00 */
        /* <DEDUP_REMOVED lines=10> */
[----:B--2---:R-:W-:Y:S02]  /*2030*/  @!P3 IADD3 R68, P0, PT, R71, R68, RZ ;  /* 0x000000444744b210 */ /* 0x004fe40007f1e0ff */
[----:B------:R-:W-:Y:S02]  /*2040*/  IADD3 R71, PT, PT, R3, 0x150, RZ ;  /* 0x0000015003477810 */ /* 0x000fe40007ffe0ff */
[----:B------:R-:W-:Y:S02]  /*2050*/  LOP3.LUT R22, R22, 0xffffffef, RZ, 0xc0, !PT ;  /* 0xffffffef16167812 */ /* 0x000fe400078ec0ff */
[----:B------:R-:W-:Y:S02]  /*2060*/  @!P3 IADD3.X R69, PT, PT, R72, R69, RZ, P0, !PT ;  /* 0x000000454845b210 */ /* 0x000fe400007fe4ff */
[----:B------:R-:W-:-:S02]  /*2070*/  SHF.R.S32.HI R77, RZ, 0x1f, R71 ;  /* 0x0000001fff4d7819 */ /* 0x000fc40000011447 */
[----:B------:R-:W-:Y:S02]  /*2080*/  ISETP.GE.U32.AND P0, PT, R71, UR16, PT ;  /* 0x0000001047007c0c */ /* 0x000fe4000bf06070 */
[----:B------:R-:W-:Y:S02]  /*2090*/  @P3 LOP3.LUT R22, R22, 0x10, RZ, 0xfc, !PT ;  /* 0x0000001016163812 */ /* 0x000fe400078efcff */
[----:B------:R-:W-:-:S13]  /*20a0*/  ISETP.GE.AND.EX P3, PT, R77, UR17, PT, P0 ;  /* 0x000000114d007c0c */ /* 0x000fda000bf66300 */
[----:B------:R-:W0:Y:S01]  /*20b0*/  @!P3 LDC.64 R106, c[0x0][0x3f8] ;  /* 0x0000fe00ff6abb82 */ /* 0x000e220000000a00 */
[----:B------:R-:W-:Y:S02]  /*20c0*/  MOV R70, RZ ;  /* 0x000000ff00467202 */ /* 0x000fe40000000f00 */
[----:B------:R-:W-:-:S04]  /*20d0*/  CS2R R78, SRZ ;  /* 0x00000000004e7805 */ /* 0x000fc8000001ff00 */
[----:B------:R1:W2:Y:S01]  /*20e0*/  @!P1 LDG.E R70, desc[UR10][R56.64] ;  /* 0x0000000a38469981 */ /* 0x0002a2000c1e1900 */
[----:B----4-:R-:W-:-:S03]  /*20f0*/  @!P3 MOV R63, R35 ;  /* 0x00000023003fb202 */ /* 0x010fc60000000f00 */
[----:B------:R4:W2:Y:S04]  /*2100*/  @!P5 LDG.E R79, desc[UR10][R64.64] ;  /* 0x0000000a404fd981 */ /* 0x0008a8000c1e1900 */
[----:B------:R3:W2:Y:S01]  /*2110*/  @!P5 LDG.E R78, desc[UR10][R60.64] ;  /* 0x0000000a3c4ed981 */ /* 0x0006a2000c1e1900 */
[----:B-1----:R-:W1:Y:S01]  /*2120*/  @!P3 LDC.64 R56, c[0x0][0x398] ;  /* 0x0000e600ff38bb82 */ /* 0x002e620000000a00 */
[----:B0-----:R-:W-:-:S07]  /*2130*/  @!P3 IMAD R62, R77, R106, RZ ;  /* 0x0000006a4d3eb224 */ /* 0x001fce00078e02ff */
[----:B------:R-:W0:Y:S01]  /*2140*/  @!P3 LDC.64 R76, c[0x0][0x3a0] ;  /* 0x0000e800ff4cbb82 */ /* 0x000e220000000a00 */
[----:B----4-:R-:W-:Y:S01]  /*2150*/  @!P3 IMAD R65, R71, R107, R62 ;  /* 0x0000006b4741b224 */ /* 0x010fe200078e023e */
[----:B------:R-:W-:-:S05]  /*2160*/  @!P3 MOV R62, R36 ;  /* 0x00000024003eb202 */ /* 0x000fca0000000f00 */
[----:B------:R-:W-:-:S05]  /*2170*/  @!P3 IMAD.WIDE.U32 R62, R71, R106, R62 ;  /* 0x0000006a473eb225 */ /* 0x000fca00078e003e */
[----:B------:R-:W-:Y:S02]  /*2180*/  @!P3 IADD3 R63, PT, PT, R63, R65, RZ ;  /* 0x000000413f3fb210 */ /* 0x000fe40007ffe0ff */
[C---:B---3--:R-:W-:Y:S02]  /*2190*/  @!P3 SHF.L.U32 R61, R62.reuse, 0x1, RZ ;  /* 0x000000013e3db819 */ /* 0x048fe400000006ff */
[----:B------:R-:W-:Y:S02]  /*21a0*/  @!P3 SHF.L.U64.HI R64, R62, 0x1, R63 ;  /* 0x000000013e40b819 */ /* 0x000fe4000001023f */
[----:B0-----:R-:W-:Y:S02]  /*21b0*/  @!P3 IADD3 R62, P0, PT, R61, R76, RZ ;  /* 0x0000004c3d3eb210 */ /* 0x001fe40007f1e0ff */
[----:B------:R-:W-:Y:S02]  /*21c0*/  IADD3 R65, PT, PT, R3, 0x160, RZ ;  /* 0x0000016003417810 */ /* 0x000fe40007ffe0ff */
[----:B------:R-:W-:-:S02]  /*21d0*/  @!P3 IADD3.X R63, PT, PT, R64, R77, RZ, P0, !PT ;  /* 0x0000004d403fb210 */ /* 0x000fc400007fe4ff */
[----:B-1----:R-:W-:Y:S02]  /*21e0*/  @!P3 IADD3 R56, P0, PT, R61, R56, RZ ;  /* 0x000000383d38b210 */ /* 0x002fe40007f1e0ff */
[C---:B------:R-:W-:Y:S02]  /*21f0*/  LOP3.LUT P4, RZ, R22.reuse, 0x200000, RZ, 0xc0, !PT ;  /* 0x0020000016ff7812 */ /* 0x040fe4000788c0ff */
[C---:B------:R-:W-:Y:S02]  /*2200*/  LOP3.LUT P2, RZ, R22.reuse, 0x100000, RZ, 0xc0, !PT ;  /* 0x0010000016ff7812 */ /* 0x040fe4000784c0ff */
[----:B------:R-:W-:Y:S02]  /*2210*/  LOP3.LUT R22, R22, 0xfffffff7, RZ, 0xc0, !PT ;  /* 0xfffffff716167812 */ /* 0x000fe400078ec0ff */
[----:B------:R-:W-:Y:S02]  /*2220*/  @!P3 IADD3.X R57, PT, PT, R64, R57, RZ, P0, !PT ;  /* 0x000000394039b210 */ /* 0x000fe400007fe4ff */
[----:B------:R-:W-:-:S02]  /*2230*/  SHF.R.S32.HI R71, RZ, 0x1f, R65 ;  /* 0x0000001fff477819 */ /* 0x000fc40000011441 */
[----:B------:R-:W-:Y:S02]  /*2240*/  ISETP.GE.U32.AND P0, PT, R65, UR16, PT ;  /* 0x0000001041007c0c */ /* 0x000fe4000bf06070 */
[----:B------:R-:W-:Y:S02]  /*2250*/  @P3 LOP3.LUT R22, R22, 0x8, RZ, 0xfc, !PT ;  /* 0x0000000816163812 */ /* 0x000fe400078efcff */
[----:B------:R-:W-:-:S13]  /*2260*/  ISETP.GE.AND.EX P3, PT, R71, UR17, PT, P0 ;  /* 0x0000001147007c0c */ /* 0x000fda000bf66300 */
[----:B------:R-:W0:Y:S01]  /*2270*/  @!P3 LDC.64 R106, c[0x0][0x3f8] ;  /* 0x0000fe00ff6abb82 */ /* 0x000e220000000a00 */
[----:B------:R-:W-:Y:S01]  /*2280*/  HFMA2 R64, -RZ, RZ, 0, 0 ;  /* 0x00000000ff407431 */ /* 0x000fe200000001ff */
[----:B------:R-:W-:Y:S01]  /*2290*/  MOV R61, RZ ;  /* 0x000000ff003d7202 */ /* 0x000fe20000000f00 */
[----:B------:R-:W-:-:S05]  /*22a0*/  HFMA2 R72, -RZ, RZ, 0, 0 ;  /* 0x00000000ff487431 */ /* 0x000fca00000001ff */
[----:B------:R-:W3:Y:S04]  /*22b0*/  @!P4 LDG.E R61, desc[UR10][R66.64] ;  /* 0x0000000a423dc981 */ /* 0x000ee8000c1e1900 */
[----:B------:R0:W4:Y:S04]  /*22c0*/  @!P1 LDG.E R64, desc[UR10][R54.64] ;  /* 0x0000000a36409981 */ /* 0x000128000c1e1900 */
[----:B------:R1:W3:Y:S01]  /*22d0*/  @!P2 LDG.E R72, desc[UR10][R46.64] ;  /* 0x0000000a2e48a981 */ /* 0x0002e2000c1e1900 */
[----:B0-----:R-:W-:Y:S01]  /*22e0*/  @!P3 IMAD R54, R71, R106, RZ ;  /* 0x0000006a4736b224 */ /* 0x001fe200078e02ff */
[----:B------:R-:W-:Y:S01]  /*22f0*/  @!P3 MOV R55, R35 ;  /* 0x000000230037b202 */ /* 0x000fe20000000f00 */
[----:B-1----:R-:W0:Y:S02]  /*2300*/  @!P3 LDC.64 R46, c[0x0][0x398] ;  /* 0x0000e600ff2ebb82 */ /* 0x002e240000000a00 */
[----:B------:R-:W-:Y:S01]  /*2310*/  @!P3 IMAD R67, R65, R107, R54 ;  /* 0x0000006b4143b224 */ /* 0x000fe200078e0236 */
[----:B------:R-:W-:-:S05]  /*2320*/  @!P3 MOV R54, R36 ;  /* 0x000000240036b202 */ /* 0x000fca0000000f00 */
[----:B------:R-:W-:Y:S02]  /*2330*/  @!P3 IMAD.WIDE.U32 R54, R65, R106, R54 ;  /* 0x0000006a4136b225 */ /* 0x000fe400078e0036 */
[----:B------:R-:W1:Y:S01]  /*2340*/  @!P3 LDC.64 R106, c[0x0][0x3a0] ;  /* 0x0000e800ff6abb82 */ /* 0x000e620000000a00 */
[----:B------:R-:W-:Y:S02]  /*2350*/  CS2R R76, SRZ ;  /* 0x00000000004c7805 */ /* 0x000fe4000001ff00 */
[----:B------:R-:W-:-:S04]  /*2360*/  @!P3 IADD3 R55, PT, PT, R55, R67, RZ ;  /* 0x000000433737b210 */ /* 0x000fc80007ffe0ff */
[----:B------:R5:W3:Y:S01]  /*2370*/  @!P4 LDG.E R77, desc[UR10][R42.64] ;  /* 0x0000000a2a4dc981 */ /* 0x000ae2000c1e1900 */
[----:B------:R-:W-:Y:S02]  /*2380*/  @!P3 SHF.L.U64.HI R60, R54, 0x1, R55 ;  /* 0x00000001363cb819 */ /* 0x000fe40000010237 */
[C---:B------:R-:W-:Y:S01]  /*2390*/  LOP3.LUT P5, RZ, R22.reuse, 0x80000, RZ, 0xc0, !PT ;  /* 0x0008000016ff7812 */ /* 0x040fe200078ac0ff */
[----:B------:R-:W-:Y:S01]  /*23a0*/  HFMA2 R71, -RZ, RZ, 0, 0 ;  /* 0x00000000ff477431 */ /* 0x000fe200000001ff */
[----:B------:R-:W-:Y:S01]  /*23b0*/  LOP3.LUT P1, RZ, R22, 0x40000, RZ, 0xc0, !PT ;  /* 0x0004000016ff7812 */ /* 0x000fe2000782c0ff */
[----:B------:R-:W3:Y:S01]  /*23c0*/  @!P6 LDG.E R76, desc[UR10][R74.64] ;  /* 0x0000000a4a4ce981 */ /* 0x000ee2000c1e1900 */
[----:B-----5:R-:W-:Y:S02]  /*23d0*/  @!P3 SHF.L.U32 R43, R54, 0x1, RZ ;  /* 0x00000001362bb819 */ /* 0x020fe400000006ff */
[----:B------:R-:W-:-:S07]  /*23e0*/  CS2R R66, SRZ ;  /* 0x0000000000427805 */ /* 0x000fce000001ff00 */
[----:B------:R5:W3:Y:S01]  /*23f0*/  @!P5 LDG.E R71, desc[UR10][R30.64] ;  /* 0x0000000a1e47d981 */ /* 0x000ae2000c1e1900 */
[----:B-1----:R-:W-:-:S03]  /*2400*/  @!P3 IADD3 R54, P0, PT, R43, R106, RZ ;  /* 0x0000006a2b36b210 */ /* 0x002fc60007f1e0ff */
[----:B------:R-:W3:Y:S01]  /*2410*/  @!P2 LDG.E R67, desc[UR10][R38.64] ;  /* 0x0000000a2643a981 */ /* 0x000ee2000c1e1900 */
[C---:B------:R-:W-:Y:S02]  /*2420*/  @!P3 IADD3.X R55, PT, PT, R60.reuse, R107, RZ, P0, !PT ;  /* 0x0000006b3c37b210 */ /* 0x040fe400007fe4ff */
[----:B0-----:R-:W-:Y:S01]  /*2430*/  @!P3 IADD3 R42, P0, PT, R43, R46, RZ ;  /* 0x0000002e2b2ab210 */ /* 0x001fe20007f1e0ff */
[----:B------:R-:W3:Y:S03]  /*2440*/  @!P5 LDG.E R66, desc[UR10][R20.64] ;  /* 0x0000000a1442d981 */ /* 0x000ee6000c1e1900 */
[----:B------:R-:W-:Y:S02]  /*2450*/  @!P3 IADD3.X R43, PT, PT, R60, R47, RZ, P0, !PT ;  /* 0x0000002f3c2bb210 */ /* 0x000fe400007fe4ff */
[----:B------:R-:W-:-:S04]  /*2460*/  IADD3 R47, PT, PT, R3, 0x170, RZ ;  /* 0x00000170032f7810 */ /* 0x000fc80007ffe0ff */
[----:B------:R-:W-:Y:S02]  /*2470*/  SHF.R.S32.HI R81, RZ, 0x1f, R47 ;  /* 0x0000001fff517819 */ /* 0x000fe4000001142f */
[----:B------:R-:W-:-:S04]  /*2480*/  ISETP.GE.U32.AND P0, PT, R47, UR16, PT ;  /* 0x000000102f007c0c */ /* 0x000fc8000bf06070 */
[----:B------:R-:W-:-:S13]  /*2490*/  ISETP.GE.AND.EX P4, PT, R81, UR17, PT, P0 ;  /* 0x0000001151007c0c */ /* 0x000fda000bf86300 */
[----:B------:R-:W0:Y:S01]  /*24a0*/  @!P4 LDC.64 R106, c[0x0][0x3f8] ;  /* 0x0000fe00ff6acb82 */ /* 0x000e220000000a00 */
[----:B-----5:R-:W-:Y:S02]  /*24b0*/  @!P4 MOV R30, R36 ;  /* 0x00000024001ec202 */ /* 0x020fe40000000f00 */
[----:B------:R-:W-:Y:S02]  /*24c0*/  @!P4 MOV R31, R35 ;  /* 0x00000023001fc202 */ /* 0x000fe40000000f00 */
[----:B------:R-:W-:-:S06]  /*24d0*/  MOV R65, RZ ;  /* 0x000000ff00417202 */ /* 0x000fcc0000000f00 */
[----:B------:R1:W5:Y:S02]  /*24e0*/  @!P1 LDG.E R65, desc[UR10][R6.64] ;  /* 0x0000000a06419981 */ /* 0x000364000c1e1900 */
[----:B-1----:R-:W1:Y:S01]  /*24f0*/  @!P4 LDC.64 R6, c[0x0][0x398] ;  /* 0x0000e600ff06cb82 */ /* 0x002e620000000a00 */
[-C--:B0-----:R-:W-:Y:S02]  /*2500*/  @!P4 IMAD R38, R81, R106.reuse, RZ ;  /* 0x0000006a5126c224 */ /* 0x081fe400078e02ff */
[----:B------:R-:W-:-:S04]  /*2510*/  @!P4 IMAD.WIDE.U32 R30, R47, R106, R30 ;  /* 0x0000006a2f1ec225 */ /* 0x000fc800078e001e */
[----:B------:R-:W-:Y:S02]  /*2520*/  @!P4 IMAD R39, R47, R107, R38 ;  /* 0x0000006b2f27c224 */ /* 0x000fe400078e0226 */
[----:B------:R-:W0:Y:S03]  /*2530*/  @!P4 LDC.64 R46, c[0x0][0x3a0] ;  /* 0x0000e800ff2ecb82 */ /* 0x000e260000000a00 */
[----:B------:R-:W-:-:S04]  /*2540*/  @!P4 IADD3 R31, PT, PT, R31, R39, RZ ;  /* 0x000000271f1fc210 */ /* 0x000fc80007ffe0ff */
[C---:B------:R-:W-:Y:S02]  /*2550*/  @!P4 SHF.L.U64.HI R38, R30.reuse, 0x1, R31 ;  /* 0x000000011e26c819 */ /* 0x040fe4000001021f */
[----:B------:R-:W-:Y:S01]  /*2560*/  @!P4 SHF.L.U32 R31, R30, 0x1, RZ ;  /* 0x000000011e1fc819 */ /* 0x000fe200000006ff */
[----:B------:R-:W-:Y:S01]  /*2570*/  HFMA2 R60, -RZ, RZ, 0, 0 ;  /* 0x00000000ff3c7431 */ /* 0x000fe200000001ff */
[----:B------:R-:W-:-:S05]  /*2580*/  IADD3 R21, PT, PT, R3, 0x180, RZ ;  /* 0x0000018003157810 */ /* 0x000fca0007ffe0ff */
[----:B------:R2:W5:Y:S01]  /*2590*/  @!P1 LDG.E R60, desc[UR10][R14.64] ;  /* 0x0000000a0e3c9981 */ /* 0x000562000c1e1900 */
[----:B0-----:R-:W-:-:S04]  /*25a0*/  @!P4 IADD3 R46, P0, PT, R31, R46, RZ ;  /* 0x0000002e1f2ec210 */ /* 0x001fc80007f1e0ff */
[C---:B------:R-:W-:Y:S02]  /*25b0*/  @!P4 IADD3.X R47, PT, PT, R38.reuse, R47, RZ, P0, !PT ;  /* 0x0000002f262fc210 */ /* 0x040fe400007fe4ff */
[----:B-1----:R-:W-:Y:S02]  /*25c0*/  @!P4 IADD3 R6, P0, PT, R31, R6, RZ ;  /* 0x000000061f06c210 */ /* 0x002fe40007f1e0ff */
[----:B------:R-:W-:Y:S02]  /*25d0*/  SHF.R.S32.HI R31, RZ, 0x1f, R21 ;  /* 0x0000001fff1f7819 */ /* 0x000fe40000011415 */
[----:B------:R-:W-:Y:S02]  /*25e0*/  @!P4 IADD3.X R7, PT, PT, R38, R7, RZ, P0, !PT ;  /* 0x000000072607c210 */ /* 0x000fe400007fe4ff */
[----:B------:R-:W-:-:S04]  /*25f0*/  ISETP.GE.U32.AND P0, PT, R21, UR16, PT ;  /* 0x0000001015007c0c */ /* 0x000fc8000bf06070 */
[----:B------:R-:W-:Y:S02]  /*2600*/  ISETP.GE.AND.EX P1, PT, R31, UR17, PT, P0 ;  /* 0x000000111f007c0c */ /* 0x000fe4000bf26300 */
[----:B------:R-:W-:-:S04]  /*2610*/  LOP3.LUT R22, R22, 0xfffffffb, RZ, 0xc0, !PT ;  /* 0xfffffffb16167812 */ /* 0x000fc800078ec0ff */
[----:B------:R-:W-:-:S07]  /*2620*/  @P3 LOP3.LUT R22, R22, 0x4, RZ, 0xfc, !PT ;  /* 0x0000000416163812 */ /* 0x000fce00078efcff */
[----:B------:R-:W0:Y:S01]  /*2630*/  @!P1 LDC.64 R106, c[0x0][0x3f8] ;  /* 0x0000fe00ff6a9b82 */ /* 0x000e220000000a00 */
[----:B------:R-:W-:Y:S02]  /*2640*/  LOP3.LUT P3, RZ, R22, 0x20000, RZ, 0xc0, !PT ;  /* 0x0002000016ff7812 */ /* 0x000fe4000786c0ff */
[----:B------:R-:W-:Y:S02]  /*2650*/  ISETP.NE.AND P5, PT, R49, RZ, PT ;  /* 0x000000ff3100720c */ /* 0x000fe40003fa5270 */
[----:B------:R-:W-:Y:S02]  /*2660*/  MOV R49, RZ ;  /* 0x000000ff00317202 */ /* 0x000fe40000000f00 */
[----:B--2---:R-:W-:Y:S01]  /*2670*/  @!P1 MOV R15, R35 ;  /* 0x00000023000f9202 */ /* 0x004fe20000000f00 */
[----:B------:R-:W1:Y:S06]  /*2680*/  @!P1 LDC.64 R112, c[0x0][0x398] ;  /* 0x0000e600ff709b82 */ /* 0x000e6c0000000a00 */
[----:B------:R2:W5:Y:S01]  /*2690*/  @!P3 LDG.E R49, desc[UR10][R10.64] ;  /* 0x0000000a0a31b981 */ /* 0x000562000c1e1900 */
[----:B0-----:R-:W-:Y:S01]  /*26a0*/  @!P1 IMAD R14, R31, R106, RZ ;  /* 0x0000006a1f0e9224 */ /* 0x001fe200078e02ff */
[----:B--2---:R-:W0:Y:S03]  /*26b0*/  @!P1 LDC.64 R10, c[0x0][0x3a0] ;  /* 0x0000e800ff0a9b82 */ /* 0x004e260000000a00 */
[----:B------:R-:W-:Y:S01]  /*26c0*/  @!P1 IMAD R31, R21, R107, R14 ;  /* 0x0000006b151f9224 */ /* 0x000fe200078e020e */
[----:B------:R-:W-:-:S05]  /*26d0*/  @!P1 MOV R14, R36 ;  /* 0x00000024000e9202 */ /* 0x000fca0000000f00 */
[----:B------:R-:W-:Y:S01]  /*26e0*/  @!P1 IMAD.WIDE.U32 R14, R21, R106, R14 ;  /* 0x0000006a150e9225 */ /* 0x000fe200078e000e */
[----:B------:R-:W-:-:S04]  /*26f0*/  CS2R R38, SRZ ;  /* 0x0000000000267805 */ /* 0x000fc8000001ff00 */
[----:B------:R-:W-:Y:S02]  /*2700*/  @!P1 IADD3 R15, PT, PT, R15, R31, RZ ;  /* 0x0000001f0f0f9210 */ /* 0x000fe40007ffe0ff */
[----:B------:R0:W2:Y:S02]  /*2710*/  @!P3 LDG.E R39, desc[UR10][R8.64] ;  /* 0x0000000a0827b981 */ /* 0x0000a4000c1e1900 */
[C---:B------:R-:W-:Y:S02]  /*2720*/  @!P1 SHF.L.U64.HI R20, R14.reuse, 0x1, R15 ;  /* 0x000000010e149819 */ /* 0x040fe4000001020f */
[----:B------:R-:W-:-:S04]  /*2730*/  @!P1 SHF.L.U32 R15, R14, 0x1, RZ ;  /* 0x000000010e0f9819 */ /* 0x000fc800000006ff */
[----:B0-----:R-:W-:-:S04]  /*2740*/  @!P1 IADD3 R8, P0, PT, R15, R10, RZ ;  /* 0x0000000a0f089210 */ /* 0x001fc80007f1e0ff */
[C---:B------:R-:W-:Y:S02]  /*2750*/  @!P1 IADD3.X R9, PT, PT, R20.reuse, R11, RZ, P0, !PT ;  /* 0x0000000b14099210 */ /* 0x040fe400007fe4ff */
[----:B-1----:R-:W-:Y:S02]  /*2760*/  @!P1 IADD3 R112, P0, PT, R15, R112, RZ ;  /* 0x000000700f709210 */ /* 0x002fe40007f1e0ff */
[----:B------:R-:W-:Y:S02]  /*2770*/  IADD3 R11, PT, PT, R3, 0x190, RZ ;  /* 0x00000190030b7810 */ /* 0x000fe40007ffe0ff */
[----:B------:R-:W-:Y:S02]  /*2780*/  @!P1 IADD3.X R113, PT, PT, R20, R113, RZ, P0, !PT ;  /* 0x0000007114719210 */ /* 0x000fe400007fe4ff */
[----:B------:R-:W-:Y:S02]  /*2790*/  SHF.R.S32.HI R15, RZ, 0x1f, R11 ;  /* 0x0000001fff0f7819 */ /* 0x000fe4000001140b */
[----:B------:R-:W-:-:S02]  /*27a0*/  ISETP.GE.U32.AND P0, PT, R11, UR16, PT ;  /* 0x000000100b007c0c */ /* 0x000fc4000bf06070 */
[C---:B------:R-:W-:Y:S02]  /*27b0*/  LOP3.LUT P2, RZ, R22.reuse, 0x10000, RZ, 0xc0, !PT ;  /* 0x0001000016ff7812 */ /* 0x040fe4000784c0ff */
[----:B------:R-:W-:Y:S02]  /*27c0*/  LOP3.LUT R22, R22, 0xfffffffd, RZ, 0xc0, !PT ;  /* 0xfffffffd16167812 */ /* 0x000fe400078ec0ff */
[----:B------:R-:W-:Y:S02]  /*27d0*/  ISETP.GE.AND.EX P0, PT, R15, UR17, PT, P0 ;  /* 0x000000110f007c0c */ /* 0x000fe4000bf06300 */
[----:B------:R-:W-:Y:S01]  /*27e0*/  @P4 LOP3.LUT R22, R22, 0x2, RZ, 0xfc, !PT ;  /* 0x0000000216164812 */ /* 0x000fe200078efcff */
[----:B------:R-:W-:-:S03]  /*27f0*/  HFMA2 R30, -RZ, RZ, 0, 0 ;  /* 0x00000000ff1e7431 */ /* 0x000fc600000001ff */
[C---:B------:R-:W-:Y:S02]  /*2800*/  LOP3.LUT P4, RZ, R22.reuse, 0x4000, RZ, 0xc0, !PT ;  /* 0x0000400016ff7812 */ /* 0x040fe4000788c0ff */
[----:B------:R-:W-:-:S04]  /*2810*/  LOP3.LUT R22, R22, 0xfffffffe, RZ, 0xc0, !PT ;  /* 0xfffffffe16167812 */ /* 0x000fc800078ec0ff */
[----:B------:R-:W-:Y:S01]  /*2820*/  @P1 LOP3.LUT R22, R22, 0x1, RZ, 0xfc, !PT ;  /* 0x0000000116161812 */ /* 0x000fe200078efcff */
[----:B------:R-:W0:Y:S01]  /*2830*/  @!P0 LDC.64 R106, c[0x0][0x3f8] ;  /* 0x0000fe00ff6a8b82 */ /* 0x000e220000000a00 */
[----:B------:R-:W-:Y:S01]  /*2840*/  ISETP.NE.AND P1, PT, R23, RZ, PT ;  /* 0x000000ff1700720c */ /* 0x000fe20003f25270 */
[----:B------:R1:W2:Y:S01]  /*2850*/  @!P2 LDG.E R30, desc[UR10][R4.64] ;  /* 0x0000000a041ea981 */ /* 0x0002a2000c1e1900 */
[----:B------:R-:W-:-:S05]  /*2860*/  HFMA2 R20, -RZ, RZ, 0, 0 ;  /* 0x00000000ff147431 */ /* 0x000fca00000001ff */
[----:B------:R-:W4:Y:S01]  /*2870*/  @!P0 LDC.64 R110, c[0x0][0x398] ;  /* 0x0000e600ff6e8b82 */ /* 0x000f220000000a00 */
[----:B-1----:R-:W-:Y:S01]  /*2880*/  MOV R5, RZ ;  /* 0x000000ff00057202 */ /* 0x002fe20000000f00 */
[----:B------:R-:W2:Y:S05]  /*2890*/  @!P2 LDG.E R20, desc[UR10][R104.64] ;  /* 0x0000000a6814a981 */ /* 0x000eaa000c1e1900 */
[----:B------:R1:W2:Y:S01]  /*28a0*/  @!P1 LDG.E R5, desc[UR10][R58.64] ;  /* 0x0000000a3a059981 */ /* 0x0002a2000c1e1900 */
[----:B------:R-:W-:Y:S01]  /*28b0*/  ISETP.NE.AND P2, PT, R2, RZ, PT ;  /* 0x000000ff0200720c */ /* 0x000fe20003f45270 */
[----:B-1----:R-:W1:Y:S01]  /*28c0*/  @!P0 LDC.64 R58, c[0x0][0x3a0] ;  /* 0x0000e800ff3a8b82 */ /* 0x002e620000000a00 */
[----:B------:R-:W-:Y:S01]  /*28d0*/  @!P0 MOV R104, R36 ;  /* 0x0000002400688202 */ /* 0x000fe20000000f00 */
[----:B0-----:R-:W-:Y:S01]  /*28e0*/  @!P0 IMAD R2, R15, R106, RZ ;  /* 0x0000006a0f028224 */ /* 0x001fe200078e02ff */
[----:B------:R-:W-:Y:S01]  /*28f0*/  @!P0 MOV R105, R35 ;  /* 0x0000002300698202 */ /* 0x000fe20000000f00 */
[----:B------:R-:W-:-:S02]  /*2900*/  HFMA2 R14, -RZ, RZ, 0, 0 ;  /* 0x00000000ff0e7431 */ /* 0x000fc400000001ff */
[C---:B------:R-:W-:Y:S02]  /*2910*/  @!P0 IMAD R15, R11.reuse, R107, R2 ;  /* 0x0000006b0b0f8224 */ /* 0x040fe400078e0202 */
[----:B------:R-:W-:-:S05]  /*2920*/  @!P0 IMAD.WIDE.U32 R104, R11, R106, R104 ;  /* 0x0000006a0b688225 */ /* 0x000fca00078e0068 */
[----:B------:R-:W-:Y:S01]  /*2930*/  @!P0 IADD3 R11, PT, PT, R105, R15, RZ ;  /* 0x0000000f690b8210 */ /* 0x000fe20007ffe0ff */
[----:B------:R-:W2:Y:S01]  /*2940*/  @!P1 LDG.E R14, desc[UR10][R16.64] ;  /* 0x0000000a100e9981 */ /* 0x000ea2000c1e1900 */
[C---:B------:R-:W-:Y:S02]  /*2950*/  @!P0 SHF.L.U32 R105, R104.reuse, 0x1, RZ ;  /* 0x0000000168698819 */ /* 0x040fe400000006ff */
        /* <DEDUP_REMOVED lines=12> */
[----:B------:R-:W-:-:S07]  /*2a20*/  ISETP.NE.AND P3, PT, R73, RZ, PT ;  /* 0x000000ff4900720c */ /* 0x000fce0003f65270 */
[----:B------:R-:W1:Y:S01]  /*2a30*/  @!P1 LDC.64 R108, c[0x0][0x3a0] ;  /* 0x0000e800ff6c9b82 */ /* 0x000e620000000a00 */
[----:B------:R3:W4:Y:S07]  /*2a40*/  @!P4 LDG.E R10, desc[UR10][R12.64] ;  /* 0x0000000a0c0ac981 */ /* 0x00072e000c1e1900 */
[----:B0-----:R-:W0:Y:S01]  /*2a50*/  @!P1 LDC.64 R102, c[0x0][0x3f8] ;  /* 0x0000fe00ff669b82 */ /* 0x001e220000000a00 */
[----:B---3--:R-:W-:Y:S02]  /*2a60*/  MOV R13, RZ ;  /* 0x000000ff000d7202 */ /* 0x008fe40000000f00 */
[----:B------:R-:W-:-:S04]  /*2a70*/  MOV R17, RZ ;  /* 0x000000ff00117202 */ /* 0x000fc80000000f00 */
[----:B------:R3:W4:Y:S01]  /*2a80*/  @!P2 LDG.E R13, desc[UR10][R40.64] ;  /* 0x0000000a280da981 */ /* 0x000722000c1e1900 */
[----:B------:R-:W-:-:S03]  /*2a90*/  ISETP.NE.AND P4, PT, R0, RZ, PT ;  /* 0x000000ff0000720c */ /* 0x000fc60003f85270 */
[----:B------:R3:W4:Y:S02]  /*2aa0*/  @!P3 LDG.E R17, desc[UR10][R18.64] ;  /* 0x0000000a1211b981 */ /* 0x000724000c1e1900 */
[----:B---3--:R-:W3:Y:S01]  /*2ab0*/  @!P1 LDC.64 R40, c[0x0][0x398] ;  /* 0x0000e600ff289b82 */ /* 0x008ee20000000a00 */
[----:B------:R-:W-:Y:S01]  /*2ac0*/  @!P1 MOV R18, R36 ;  /* 0x0000002400129202 */ /* 0x000fe20000000f00 */
[-C--:B0-----:R-:W-:Y:S01]  /*2ad0*/  @!P1 IMAD R0, R23, R102.reuse, RZ ;  /* 0x0000006617009224 */ /* 0x081fe200078e02ff */
[----:B------:R-:W-:Y:S01]  /*2ae0*/  @!P1 MOV R19, R35 ;  /* 0x0000002300139202 */ /* 0x000fe20000000f00 */
[----:B------:R-:W-:Y:S02]  /*2af0*/  HFMA2 R15, -RZ, RZ, 0, 0 ;  /* 0x00000000ff0f7431 */ /* 0x000fe400000001ff */
[C---:B------:R-:W-:Y:S02]  /*2b00*/  @!P1 IMAD R23, R21.reuse, R103, R0 ;  /* 0x0000006715179224 */ /* 0x040fe400078e0200 */
[----:B------:R-:W-:-:S05]  /*2b10*/  @!P1 IMAD.WIDE.U32 R102, R21, R102, R18 ;  /* 0x0000006615669225 */ /* 0x000fca00078e0012 */
[----:B------:R-:W-:Y:S01]  /*2b20*/  @!P1 IADD3 R21, PT, PT, R103, R23, RZ ;  /* 0x0000001767159210 */ /* 0x000fe20007ffe0ff */
[----:B------:R-:W4:Y:S01]  /*2b30*/  @!P2 LDG.E R15, desc[UR10][R24.64] ;  /* 0x0000000a180fa981 */ /* 0x000f22000c1e1900 */
[C---:B------:R-:W-:Y:S02]  /*2b40*/  @!P1 SHF.L.U32 R103, R102.reuse, 0x1, RZ ;  /* 0x0000000166679819 */ /* 0x040fe400000006ff */
[----:B------:R-:W-:Y:S02]  /*2b50*/  @!P1 SHF.L.U64.HI R0, R102, 0x1, R21 ;  /* 0x0000000166009819 */ /* 0x000fe40000010215 */
[----:B-1----:R-:W-:Y:S02]  /*2b60*/  @!P1 IADD3 R108, P2, PT, R103, R108, RZ ;  /* 0x0000006c676c9210 */ /* 0x002fe40007f5e0ff */
[----:B------:R-:W-:Y:S02]  /*2b70*/  IADD3 R31, PT, PT, R3, 0x1b0, RZ ;  /* 0x000001b0031f7810 */ /* 0x000fe40007ffe0ff */
[----:B------:R-:W-:-:S02]  /*2b80*/  @!P1 IADD3.X R109, PT, PT, R0, R109, RZ, P2, !PT ;  /* 0x0000006d006d9210 */ /* 0x000fc400017fe4ff */
[----:B---3--:R-:W-:Y:S02]  /*2b90*/  @!P1 IADD3 R40, P2, PT, R103, R40, RZ ;  /* 0x0000002867289210 */ /* 0x008fe40007f5e0ff */
[----:B------:R-:W-:Y:S02]  /*2ba0*/  SHF.R.S32.HI R73, RZ, 0x1f, R31 ;  /* 0x0000001fff497819 */ /* 0x000fe4000001141f */
[----:B------:R-:W-:Y:S02]  /*2bb0*/  @!P1 IADD3.X R41, PT, PT, R0, R41, RZ, P2, !PT ;  /* 0x0000002900299210 */ /* 0x000fe400017fe4ff */
[----:B------:R-:W-:Y:S01]  /*2bc0*/  ISETP.GE.U32.AND P2, PT, R31, UR16, PT ;  /* 0x000000101f007c0c */ /* 0x000fe2000bf46070 */
[----:B------:R-:W-:-:S03]  /*2bd0*/  HFMA2 R19, -RZ, RZ, 0, 0 ;  /* 0x00000000ff137431 */ /* 0x000fc600000001ff */
[----:B------:R-:W-:-:S03]  /*2be0*/  ISETP.GE.AND.EX P2, PT, R73, UR17, PT, P2 ;  /* 0x0000001149007c0c */ /* 0x000fc6000bf46320 */
[----:B------:R0:W3:Y:S01]  /*2bf0*/  @!P3 LDG.E R19, desc[UR10][R26.64] ;  /* 0x0000000a1a13b981 */ /* 0x0000e2000c1e1900 */
[----:B------:R-:W-:Y:S02]  /*2c00*/  P2R R12, PR, RZ, 0x1 ;  /* 0x00000001ff0c7803 */ /* 0x000fe40000000000 */
[----:B------:R-:W-:-:S07]  /*2c10*/  MOV R21, RZ ;  /* 0x000000ff00157202 */ /* 0x000fce0000000f00 */
[----:B------:R-:W1:Y:S08]  /*2c20*/  @!P2 LDC.64 R106, c[0x0][0x3a0] ;  /* 0x0000e800ff6aab82 */ /* 0x000e700000000a00 */
[----:B0-----:R-:W0:Y:S01]  /*2c30*/  @!P2 LDC.64 R26, c[0x0][0x3f8] ;  /* 0x0000fe00ff1aab82 */ /* 0x001e220000000a00 */
[----:B------:R-:W-:-:S07]  /*2c40*/  LOP3.LUT P0, RZ, R22, 0x800, RZ, 0xc0, !PT ;  /* 0x0000080016ff7812 */ /* 0x000fce000780c0ff */
[----:B------:R-:W5:Y:S06]  /*2c50*/  @!P2 LDC.64 R104, c[0x0][0x398] ;  /* 0x0000e600ff68ab82 */ /* 0x000f6c0000000a00 */
[----:B------:R1:W3:Y:S02]  /*2c60*/  @!P0 LDG.E R21, desc[UR10][R98.64] ;  /* 0x0000000a62158981 */ /* 0x0002e4000c1e1900 */
[----:B-1----:R-:W-:Y:S01]  /*2c70*/  @!P2 MOV R98, R36 ;  /* 0x000000240062a202 */ /* 0x002fe20000000f00 */
[----:B0-----:R-:W-:Y:S01]  /*2c80*/  @!P2 IMAD R0, R73, R26, RZ ;  /* 0x0000001a4900a224 */ /* 0x001fe200078e02ff */
[----:B------:R-:W-:-:S03]  /*2c90*/  @!P2 MOV R99, R35 ;  /* 0x000000230063a202 */ /* 0x000fc60000000f00 */
[C---:B------:R-:W-:Y:S02]  /*2ca0*/  @!P2 IMAD R27, R31.reuse, R27, R0 ;  /* 0x0000001b1f1ba224 */ /* 0x040fe400078e0200 */
[----:B------:R-:W-:-:S04]  /*2cb0*/  @!P2 IMAD.WIDE.U32 R98, R31, R26, R98 ;  /* 0x0000001a1f62a225 */ /* 0x000fc800078e0062 */
[----:B------:R-:W-:Y:S01]  /*2cc0*/  HFMA2 R23, -RZ, RZ, 0, 0 ;  /* 0x00000000ff177431 */ /* 0x000fe200000001ff */
[----:B------:R-:W-:Y:S02]  /*2cd0*/  @!P2 IADD3 R27, PT, PT, R99, R27, RZ ;  /* 0x0000001b631ba210 */ /* 0x000fe40007ffe0ff */
[C---:B------:R-:W-:Y:S02]  /*2ce0*/  @!P2 SHF.L.U32 R99, R98.reuse, 0x1, RZ ;  /* 0x000000016263a819 */ /* 0x040fe400000006ff */
[----:B------:R-:W-:Y:S02]  /*2cf0*/  @!P2 SHF.L.U64.HI R0, R98, 0x1, R27 ;  /* 0x000000016200a819 */ /* 0x000fe4000001021b */
[----:B------:R-:W-:Y:S01]  /*2d00*/  @!P2 IADD3 R106, P3, PT, R99, R106, RZ ;  /* 0x0000006a636aa210 */ /* 0x000fe20007f7e0ff */
[----:B------:R0:W3:Y:S01]  /*2d10*/  @!P0 LDG.E R23, desc[UR10][R32.64] ;  /* 0x0000000a20178981 */ /* 0x0000e2000c1e1900 */
[----:B------:R-:W-:Y:S02]  /*2d20*/  IADD3 R31, PT, PT, R3, 0x1c0, RZ ;  /* 0x000001c0031f7810 */ /* 0x000fe40007ffe0ff */
[----:B------:R-:W-:-:S02]  /*2d30*/  @!P2 IADD3.X R107, PT, PT, R0, R107, RZ, P3, !PT ;  /* 0x0000006b006ba210 */ /* 0x000fc40001ffe4ff */
[----:B-----5:R-:W-:-:S04]  /*2d40*/  @!P2 IADD3 R104, P3, PT, R99, R104, RZ ;  /* 0x000000686368a210 */ /* 0x020fc80007f7e0ff */
[----:B------:R-:W-:Y:S02]  /*2d50*/  @!P2 IADD3.X R105, PT, PT, R0, R105, RZ, P3, !PT ;  /* 0x000000690069a210 */ /* 0x000fe40001ffe4ff */
[----:B0-----:R-:W-:Y:S02]  /*2d60*/  SHF.R.S32.HI R33, RZ, 0x1f, R31 ;  /* 0x0000001fff217819 */ /* 0x001fe4000001141f */
[----:B------:R-:W-:Y:S02]  /*2d70*/  ISETP.GE.U32.AND P3, PT, R31, UR16, PT ;  /* 0x000000101f007c0c */ /* 0x000fe4000bf66070 */
[----:B------:R-:W-:Y:S02]  /*2d80*/  P2R R18, PR, RZ, 0x4 ;  /* 0x00000004ff127803 */ /* 0x000fe40000000000 */
[----:B------:R-:W-:Y:S02]  /*2d90*/  LOP3.LUT P2, RZ, R22, 0x100, RZ, 0xc0, !PT ;  /* 0x0000010016ff7812 */ /* 0x000fe4000784c0ff */
[----:B------:R-:W-:-:S02]  /*2da0*/  ISETP.GE.AND.EX P3, PT, R33, UR17, PT, P3 ;  /* 0x0000001121007c0c */ /* 0x000fc4000bf66330 */
[----:B------:R-:W-:Y:S02]  /*2db0*/  MOV R2, RZ ;  /* 0x000000ff00027202 */ /* 0x000fe40000000f00 */
[----:B------:R-:W-:-:S07]  /*2dc0*/  P2R R16, PR, RZ, 0x2 ;  /* 0x00000002ff107803 */ /* 0x000fce0000000000 */
[----:B------:R0:W5:Y:S01]  /*2dd0*/  @!P2 LDG.E R2, desc[UR10][R44.64] ;  /* 0x0000000a2c02a981 */ /* 0x000162000c1e1900 */
[----:B------:R-:W-:Y:S01]  /*2de0*/  LOP3.LUT P1, RZ, R22, 0x400, RZ, 0xc0, !PT ;  /* 0x0000040016ff7812 */ /* 0x000fe2000782c0ff */
[----:B------:R-:W-:Y:S01]  /*2df0*/  HFMA2 R0, -RZ, RZ, 0, 0 ;  /* 0x00000000ff007431 */ /* 0x000fe200000001ff */
[----:B------:R-:W-:Y:S01]  /*2e00*/  MOV R25, RZ ;  /* 0x000000ff00197202 */ /* 0x000fe20000000f00 */
[----:B------:R-:W1:Y:S01]  /*2e10*/  @!P3 LDC.64 R102, c[0x0][0x3a0] ;  /* 0x0000e800ff66bb82 */ /* 0x000e620000000a00 */
[----:B------:R-:W-:Y:S01]  /*2e20*/  HFMA2 R27, -RZ, RZ, 0, 0 ;  /* 0x00000000ff1b7431 */ /* 0x000fe200000001ff */
[----:B------:R-:W-:Y:S01]  /*2e30*/  CS2R R74, SRZ ;  /* 0x00000000004a7805 */ /* 0x000fe2000001ff00 */
[----:B------:R-:W-:Y:S01]  /*2e40*/  HFMA2 R81, -RZ, RZ, 0, 0 ;  /* 0x00000000ff517431 */ /* 0x000fe200000001ff */
[----:B------:R-:W5:Y:S04]  /*2e50*/  @!P2 LDG.E R38, desc[UR10][R92.64] ;  /* 0x0000000a5c26a981 */ /* 0x000f68000c1e1900 */
[----:B0-----:R-:W0:Y:S01]  /*2e60*/  @!P3 LDC.64 R44, c[0x0][0x3f8] ;  /* 0x0000fe00ff2cbb82 */ /* 0x001e220000000a00 */
[----:B------:R2:W5:Y:S04]  /*2e70*/  @!P4 LDG.E R0, desc[UR10][R94.64] ;  /* 0x0000000a5e00c981 */ /* 0x000568000c1e1900 */
[----:B------:R2:W5:Y:S04]  /*2e80*/  @!P1 LDG.E R25, desc[UR10][R100.64] ;  /* 0x0000000a64199981 */ /* 0x000568000c1e1900 */
[----:B------:R0:W5:Y:S01]  /*2e90*/  @!P1 LDG.E R27, desc[UR10][R28.64] ;  /* 0x0000000a1c1b9981 */ /* 0x000162000c1e1900 */
[----:B--2---:R-:W-:-:S03]  /*2ea0*/  @!P3 MOV R94, R36 ;  /* 0x00000024005eb202 */ /* 0x004fc60000000f00 */
[----:B------:R2:W5:Y:S01]  /*2eb0*/  @!P6 LDG.E R81, desc[UR10][R50.64] ;  /* 0x0000000a3251e981 */ /* 0x000562000c1e1900 */
[----:B------:R-:W2:Y:S01]  /*2ec0*/  @!P3 LDC.64 R100, c[0x0][0x398] ;  /* 0x0000e600ff64bb82 */ /* 0x000ea20000000a00 */
[----:B------:R-:W-:Y:S01]  /*2ed0*/  @!P3 MOV R95, R35 ;  /* 0x00000023005fb202 */ /* 0x000fe20000000f00 */
[-C--:B0-----:R-:W-:Y:S02]  /*2ee0*/  @!P3 IMAD R4, R33, R44.reuse, RZ ;  /* 0x0000002c2104b224 */ /* 0x081fe400078e02ff */
[----:B------:R-:W-:Y:S01]  /*2ef0*/  @!P3 IMAD.WIDE.U32 R94, R31, R44, R94 ;  /* 0x0000002c1f5eb225 */ /* 0x000fe200078e005e */
[----:B------:R-:W-:-:S03]  /*2f00*/  MOV R29, RZ ;  /* 0x000000ff001d7202 */ /* 0x000fc60000000f00 */
[----:B------:R-:W-:-:S03]  /*2f10*/  @!P3 IMAD R33, R31, R45, R4 ;  /* 0x0000002d1f21b224 */ /* 0x000fc600078e0204 */
[----:B------:R-:W5:Y:S02]  /*2f20*/  @!P4 LDG.E R29, desc[UR10][R96.64] ;  /* 0x0000000a601dc981 */ /* 0x000f64000c1e1900 */
[----:B------:R-:W-:Y:S02]  /*2f30*/  @!P3 IADD3 R31, PT, PT, R95, R33, RZ ;  /* 0x000000215f1fb210 */ /* 0x000fe40007ffe0ff */
[C---:B------:R-:W-:Y:S02]  /*2f40*/  @!P3 SHF.L.U32 R95, R94.reuse, 0x1, RZ ;  /* 0x000000015e5fb819 */ /* 0x040fe400000006ff */
[----:B------:R-:W-:Y:S02]  /*2f50*/  @!P3 SHF.L.U64.HI R4, R94, 0x1, R31 ;  /* 0x000000015e04b819 */ /* 0x000fe4000001021f */
[----:B-1----:R-:W-:Y:S02]  /*2f60*/  @!P3 IADD3 R102, P4, PT, R95, R102, RZ ;  /* 0x000000665f66b210 */ /* 0x002fe40007f9e0ff */
[----:B------:R-:W-:-:S02]  /*2f70*/  IADD3 R31, PT, PT, R3, 0x1d0, RZ ;  /* 0x000001d0031f7810 */ /* 0x000fc40007ffe0ff */
[C---:B------:R-:W-:Y:S02]  /*2f80*/  @!P3 IADD3.X R103, PT, PT, R4.reuse, R103, RZ, P4, !PT ;  /* 0x000000670467b210 */ /* 0x040fe400027fe4ff */
        /* <DEDUP_REMOVED lines=8> */
[----:B------:R-:W4:Y:S01]  /*3010*/  @!P4 LDC.64 R98, c[0x0][0x398] ;  /* 0x0000e600ff62cb82 */ /* 0x000f220000000a00 */
[----:B-1----:R-:W-:Y:S02]  /*3020*/  @!P4 MOV R52, R36 ;  /* 0x000000240034c202 */ /* 0x002fe40000000f00 */
[----:B------:R-:W-:Y:S01]  /*3030*/  @!P4 MOV R53, R35 ;  /* 0x000000230035c202 */ /* 0x000fe20000000f00 */
[----:B0-----:R-:W-:-:S04]  /*3040*/  @!P4 IMAD R26, R45, R50, RZ ;  /* 0x000000322d1ac224 */ /* 0x001fc800078e02ff */
[C---:B------:R-:W-:Y:S02]  /*3050*/  @!P4 IMAD R45, R31.reuse, R51, R26 ;  /* 0x000000331f2dc224 */ /* 0x040fe400078e021a */
[----:B------:R-:W-:Y:S02]  /*3060*/  @!P4 IMAD.WIDE.U32 R50, R31, R50, R52 ;  /* 0x000000321f32c225 */ /* 0x000fe400078e0034 */
[----:B------:R-:W0:Y:S02]  /*3070*/  @!P4 LDC.64 R52, c[0x0][0x3a0] ;  /* 0x0000e800ff34cb82 */ /* 0x000e240000000a00 */
[----:B------:R-:W-:Y:S01]  /*3080*/  HFMA2 R33, -RZ, RZ, 0, 0 ;  /* 0x00000000ff217431 */ /* 0x000fe200000001ff */
[----:B------:R-:W-:-:S04]  /*3090*/  @!P4 IADD3 R31, PT, PT, R51, R45, RZ ;  /* 0x0000002d331fc210 */ /* 0x000fc80007ffe0ff */
[C---:B------:R-:W-:Y:S02]  /*30a0*/  @!P4 SHF.L.U64.HI R26, R50.reuse, 0x1, R31 ;  /* 0x00000001321ac819 */ /* 0x040fe4000001021f */
[----:B------:R-:W-:Y:S01]  /*30b0*/  @!P4 SHF.L.U32 R31, R50, 0x1, RZ ;  /* 0x00000001321fc819 */ /* 0x000fe200000006ff */
[----:B------:R-:W2:Y:S03]  /*30c0*/  @!P5 LDG.E R33, desc[UR10][R90.64] ;  /* 0x0000000a5a21d981 */ /* 0x000ea6000c1e1900 */
[----:B0-----:R-:W-:-:S04]  /*30d0*/  @!P4 IADD3 R52, P5, PT, R31, R52, RZ ;  /* 0x000000341f34c210 */ /* 0x001fc80007fbe0ff */
[C---:B------:R-:W-:Y:S02]  /*30e0*/  @!P4 IADD3.X R53, PT, PT, R26.reuse, R53, RZ, P5, !PT ;  /* 0x000000351a35c210 */ /* 0x040fe40002ffe4ff */
[----:B----4-:R-:W-:Y:S02]  /*30f0*/  @!P4 IADD3 R98, P5, PT, R31, R98, RZ ;  /* 0x000000621f62c210 */ /* 0x010fe40007fbe0ff */
[----:B------:R-:W-:Y:S02]  /*3100*/  IADD3 R31, PT, PT, R3, 0x1e0, RZ ;  /* 0x000001e0031f7810 */ /* 0x000fe40007ffe0ff */
[----:B------:R-:W-:Y:S02]  /*3110*/  @!P4 IADD3.X R99, PT, PT, R26, R99, RZ, P5, !PT ;  /* 0x000000631a63c210 */ /* 0x000fe40002ffe4ff */
[----:B------:R-:W-:Y:S02]  /*3120*/  SHF.R.S32.HI R45, RZ, 0x1f, R31 ;  /* 0x0000001fff2d7819 */ /* 0x000fe4000001141f */
[----:B------:R-:W-:-:S04]  /*3130*/  ISETP.GE.U32.AND P5, PT, R31, UR16, PT ;  /* 0x000000101f007c0c */ /* 0x000fc8000bfa6070 */
[----:B------:R-:W-:Y:S02]  /*3140*/  ISETP.GE.AND.EX P5, PT, R45, UR17, PT, P5 ;  /* 0x000000112d007c0c */ /* 0x000fe4000bfa6350 */
[----:B------:R-:W-:-:S11]  /*3150*/  LOP3.LUT P1, RZ, R22, 0x10, RZ, 0xc0, !PT ;  /* 0x0000001016ff7812 */ /* 0x000fd6000782c0ff */
[----:B------:R-:W0:Y:S01]  /*3160*/  @!P5 LDC.64 R50, c[0x0][0x3f8] ;  /* 0x0000fe00ff32db82 */ /* 0x000e220000000a00 */
[----:B------:R-:W-:-:S07]  /*3170*/  HFMA2 R73, -RZ, RZ, 0, 0 ;  /* 0x00000000ff497431 */ /* 0x000fce00000001ff */
[----:B------:R-:W1:Y:S01]  /*3180*/  @!P5 LDC.64 R96, c[0x0][0x3a0] ;  /* 0x0000e800ff60db82 */ /* 0x000e620000000a00 */
[----:B------:R4:W2:Y:S02]  /*3190*/  @!P1 LDG.E R73, desc[UR10][R82.64] ;  /* 0x0000000a52499981 */ /* 0x0008a4000c1e1900 */
[----:B----4-:R-:W-:Y:S02]  /*31a0*/  @!P5 MOV R82, R36 ;  /* 0x000000240052d202 */ /* 0x010fe40000000f00 */
[----:B------:R-:W-:Y:S01]  /*31b0*/  @!P5 MOV R83, R35 ;  /* 0x000000230053d202 */ /* 0x000fe20000000f00 */
[----:B0-----:R-:W-:-:S04]  /*31c0*/  @!P5 IMAD R26, R45, R50, RZ ;  /* 0x000000322d1ad224 */ /* 0x001fc800078e02ff */
[C---:B------:R-:W-:Y:S02]  /*31d0*/  @!P5 IMAD R51, R31.reuse, R51, R26 ;  /* 0x000000331f33d224 */ /* 0x040fe400078e021a */
[----:B------:R-:W-:-:S05]  /*31e0*/  @!P5 IMAD.WIDE.U32 R82, R31, R50, R82 ;  /* 0x000000321f52d225 */ /* 0x000fca00078e0052 */
[----:B------:R-:W-:Y:S02]  /*31f0*/  @!P5 IADD3 R31, PT, PT, R83, R51, RZ ;  /* 0x00000033531fd210 */ /* 0x000fe40007ffe0ff */
[----:B------:R-:W0:Y:S02]  /*3200*/  @!P5 LDC.64 R50, c[0x0][0x398] ;  /* 0x0000e600ff32db82 */ /* 0x000e240000000a00 */
[C---:B------:R-:W-:Y:S02]  /*3210*/  @!P5 SHF.L.U64.HI R26, R82.reuse, 0x1, R31 ;  /* 0x00000001521ad819 */ /* 0x040fe4000001021f */
[----:B------:R-:W-:-:S04]  /*3220*/  @!P5 SHF.L.U32 R31, R82, 0x1, RZ ;  /* 0x00000001521fd819 */ /* 0x000fc800000006ff */
[----:B-1----:R-:W-:Y:S02]  /*3230*/  @!P5 IADD3 R96, P6, PT, R31, R96, RZ ;  /* 0x000000601f60d210 */ /* 0x002fe40007fde0ff */
[----:B------:R-:W-:Y:S02]  /*3240*/  IADD3 R3, PT, PT, R3, 0x1f0, RZ ;  /* 0x000001f003037810 */ /* 0x000fe40007ffe0ff */
[C---:B------:R-:W-:Y:S01]  /*3250*/  @!P5 IADD3.X R97, PT, PT, R26.reuse, R97, RZ, P6, !PT ;  /* 0x000000611a61d210 */ /* 0x040fe200037fe4ff */
[----:B------:R-:W-:Y:S01]  /*3260*/  HFMA2 R45, -RZ, RZ, 0, 0 ;  /* 0x00000000ff2d7431 */ /* 0x000fe200000001ff */
[----:B------:R-:W-:Y:S02]  /*3270*/  SHF.R.S32.HI R83, RZ, 0x1f, R3 ;  /* 0x0000001fff537819 */ /* 0x000fe40000011403 */
[----:B------:R-:W-:Y:S02]  /*3280*/  P2R R28, PR, RZ, 0x10 ;  /* 0x00000010ff1c7803 */ /* 0x000fe40000000000 */
[----:B0-----:R-:W-:Y:S01]  /*3290*/  @!P5 IADD3 R50, P6, PT, R31, R50, RZ ;  /* 0x000000321f32d210 */ /* 0x001fe20007fde0ff */
[----:B------:R0:W4:Y:S03]  /*32a0*/  @!P1 LDG.E R45, desc[UR10][R68.64] ;  /* 0x0000000a442d9981 */ /* 0x000126000c1e1900 */
[----:B------:R-:W-:-:S02]  /*32b0*/  @!P5 IADD3.X R51, PT, PT, R26, R51, RZ, P6, !PT ;  /* 0x000000331a33d210 */ /* 0x000fc400037fe4ff */
[----:B------:R-:W-:Y:S02]  /*32c0*/  ISETP.GE.U32.AND P6, PT, R3, UR16, PT ;  /* 0x0000001003007c0c */ /* 0x000fe4000bfc6070 */
[----:B------:R-:W-:Y:S02]  /*32d0*/  LOP3.LUT P4, RZ, R22, 0x8, RZ, 0xc0, !PT ;  /* 0x0000000816ff7812 */ /* 0x000fe4000788c0ff */
[----:B------:R-:W-:Y:S02]  /*32e0*/  ISETP.GE.AND.EX P6, PT, R83, UR17, PT, P6 ;  /* 0x0000001153007c0c */ /* 0x000fe4000bfc6360 */
[----:B0-----:R-:W-:-:S09]  /*32f0*/  CS2R R68, SRZ ;  /* 0x0000000000447805 */ /* 0x001fd2000001ff00 */
[----:B------:R0:W4:Y:S01]  /*3300*/  @!P4 LDG.E R68, desc[UR10][R56.64] ;  /* 0x0000000a3844c981 */ /* 0x000122000c1e1900 */
[----:B------:R-:W-:-:S03]  /*3310*/  P2R R24, PR, RZ, 0x8 ;  /* 0x00000008ff187803 */ /* 0x000fc60000000000 */
[----:B------:R1:W4:Y:S01]  /*3320*/  @!P4 LDG.E R69, desc[UR10][R62.64] ;  /* 0x0000000a3e45c981 */ /* 0x000322000c1e1900 */
[----:B0-----:R-:W0:Y:S01]  /*3330*/  @!P6 LDC.64 R56, c[0x0][0x3f8] ;  /* 0x0000fe00ff38eb82 */ /* 0x001e220000000a00 */
[C---:B------:R-:W-:Y:S02]  /*3340*/  LOP3.LUT P3, RZ, R22.reuse, 0x20, RZ, 0xc0, !PT ;  /* 0x0000002016ff7812 */ /* 0x040fe4000786c0ff */
[----:B-1----:R-:W-:Y:S02]  /*3350*/  @!P6 MOV R62, R36 ;  /* 0x00000024003ee202 */ /* 0x002fe40000000f00 */
[----:B------:R-:W-:Y:S02]  /*3360*/  @!P6 MOV R63, R35 ;  /* 0x00000023003fe202 */ /* 0x000fe40000000f00 */
[----:B------:R-:W-:Y:S02]  /*3370*/  P2R R44, PR, RZ, 0x4 ;  /* 0x00000004ff2c7803 */ /* 0x000fe40000000000 */
[----:B------:R-:W-:-:S05]  /*3380*/  LOP3.LUT P2, RZ, R22, 0x1000000, RZ, 0xc0, !PT ;  /* 0x0100000016ff7812 */ /* 0x000fca000784c0ff */
[----:B------:R1:W4:Y:S01]  /*3390*/  @!P3 LDG.E R75, desc[UR10][R88.64] ;  /* 0x0000000a584bb981 */ /* 0x000322000c1e1900 */
[----:B------:R-:W-:Y:S02]  /*33a0*/  P2R R31, PR, RZ, 0x20 ;  /* 0x00000020ff1f7803 */ /* 0x000fe40000000000 */
[----:B------:R-:W-:Y:S01]  /*33b0*/  P2R R32, PR, RZ, 0x1 ;  /* 0x00000001ff207803 */ /* 0x000fe20000000000 */
[----:B------:R3:W-:Y:S01]  /*33c0*/  STL [R1+0x10], R84 ;  /* 0x0000105401007387 */ /* 0x0007e20000100800 */
[----:B------:R-:W-:Y:S02]  /*33d0*/  PRMT R95, RZ, 0x7610, R95 ;  /* 0x00007610ff5f7816 */ /* 0x000fe4000000005f */
[----:B------:R-:W-:Y:S01]  /*33e0*/  PRMT R94, R94, 0x5410, RZ ;  /* 0x000054105e5e7816 */ /* 0x000fe200000000ff */
[----:B------:R5:W4:Y:S01]  /*33f0*/  @!P3 LDG.E R74, desc[UR10][R86.64] ;  /* 0x0000000a564ab981 */ /* 0x000b22000c1e1900 */
[-C--:B0-----:R-:W-:Y:S01]  /*3400*/  @!P6 IMAD R82, R83, R56.reuse, RZ ;  /* 0x000000385352e224 */ /* 0x081fe200078e02ff */
[----:B-1----:R-:W0:Y:S01]  /*3410*/  @!P6 LDC.64 R88, c[0x0][0x3a0] ;  /* 0x0000e800ff58eb82 */ /* 0x002e220000000a00 */
[----:B------:R-:W-:-:S04]  /*3420*/  @!P6 IMAD.WIDE.U32 R62, R3, R56, R62 ;  /* 0x00000038033ee225 */ /* 0x000fc800078e003e */
[----:B------:R-:W-:-:S05]  /*3430*/  @!P6 IMAD R83, R3, R57, R82 ;  /* 0x000000390353e224 */ /* 0x000fca00078e0252 */
[----:B------:R-:W-:Y:S02]  /*3440*/  @!P6 IADD3 R3, PT, PT, R63, R83, RZ ;  /* 0x000000533f03e210 */ /* 0x000fe40007ffe0ff */
[----:B------:R-:W1:Y:S01]  /*3450*/  @!P6 LDC.64 R82, c[0x0][0x398] ;  /* 0x0000e600ff52eb82 */ /* 0x000e620000000a00 */
[----:B------:R-:W-:Y:S02]  /*3460*/  LOP3.LUT P5, RZ, R22, 0x800000, RZ, 0xc0, !PT ;  /* 0x0080000016ff7812 */ /* 0x000fe400078ac0ff */
[----:B------:R-:W-:Y:S02]  /*3470*/  @!P2 PRMT R114, R114, 0x5410, R84 ;  /* 0x000054107272a816 */ /* 0x000fe40000000054 */
[----:B------:R-:W-:Y:S02]  /*3480*/  LOP3.LUT P0, RZ, R22, 0x400000, RZ, 0xc0, !PT ;  /* 0x0040000016ff7812 */ /* 0x000fe4000780c0ff */
[----:B------:R-:W-:Y:S02]  /*3490*/  @!P6 SHF.L.U32 R63, R62, 0x1, RZ ;  /* 0x000000013e3fe819 */ /* 0x000fe400000006ff */
[----:B------:R-:W-:-:S02]  /*34a0*/  @!P2 PRMT R114, R84, 0x7632, R114 ;  /* 0x000076325472a816 */ /* 0x000fc40000000072 */
[----:B---3--:R-:W-:Y:S02]  /*34b0*/  PRMT R84, R84, 0x5410, RZ ;  /* 0x0000541054547816 */ /* 0x008fe400000000ff */
[----:B-----5:R-:W-:Y:S02]  /*34c0*/  @!P6 SHF.L.U64.HI R86, R62, 0x1, R3 ;  /* 0x000000013e56e819 */ /* 0x020fe40000010203 */
[----:B0-----:R-:W-:Y:S02]  /*34d0*/  @!P6 IADD3 R88, P1, PT, R63, R88, RZ ;  /* 0x000000583f58e210 */ /* 0x001fe40007f3e0ff */
[----:B------:R-:W-:Y:S02]  /*34e0*/  @!P2 PRMT R95, R80, 0x7610, R95 ;  /* 0x00007610505fa816 */ /* 0x000fe4000000005f */
[----:B------:R-:W-:Y:S02]  /*34f0*/  @!P2 PRMT R94, R94, 0x7610, R80 ;  /* 0x000076105e5ea816 */ /* 0x000fe40000000050 */
[----:B------:R-:W-:-:S02]  /*3500*/  LOP3.LUT P2, RZ, R22, 0x100000, RZ, 0xc0, !PT ;  /* 0x0010000016ff7812 */ /* 0x000fc4000784c0ff */
[----:B------:R-:W-:Y:S01]  /*3510*/  @!P5 PRMT R84, R84, 0x7610, R79 ;  /* 0x000076105454d816 */ /* 0x000fe2000000004f */
[----:B------:R0:W-:Y:S01]  /*3520*/  STL [R1+0x90], R80 ;  /* 0x0000905001007387 */ /* 0x0001e20000100800 */
[----:B------:R-:W-:Y:S02]  /*3530*/  @!P6 IADD3.X R89, PT, PT, R86, R89, RZ, P1, !PT ;  /* 0x000000595659e210 */ /* 0x000fe40000ffe4ff */
[----:B-1----:R-:W-:Y:S02]  /*3540*/  @!P6 IADD3 R82, P1, PT, R63, R82, RZ ;  /* 0x000000523f52e210 */ /* 0x002fe40007f3e0ff */
[----:B------:R-:W-:Y:S01]  /*3550*/  PRMT R84, RZ, 0x7610, R84 ;  /* 0x00007610ff547816 */ /* 0x000fe20000000054 */
[----:B------:R1:W-:Y:S01]  /*3560*/  STL [R1+0x18], R70 ;  /* 0x0000184601007387 */ /* 0x0003e20000100800 */
[----:B0-----:R-:W-:Y:S02]  /*3570*/  PRMT R80, R80, 0x5410, RZ ;  /* 0x0000541050507816 */ /* 0x001fe400000000ff */
[----:B------:R-:W-:-:S02]  /*3580*/  @!P6 IADD3.X R83, PT, PT, R86, R83, RZ, P1, !PT ;  /* 0x000000535653e210 */ /* 0x000fc40000ffe4ff */
[----:B------:R-:W-:Y:S02]  /*3590*/  PRMT R95, R95, 0x5410, RZ ;  /* 0x000054105f5f7816 */ /* 0x000fe400000000ff */
[----:B------:R-:W-:Y:S02]  /*35a0*/  PRMT R94, RZ, 0x7610, R94 ;  /* 0x00007610ff5e7816 */ /* 0x000fe4000000005e */
[----:B------:R-:W-:Y:S02]  /*35b0*/  PRMT R93, R93, 0x5410, RZ ;  /* 0x000054105d5d7816 */ /* 0x000fe400000000ff */
[----:B------:R-:W-:Y:S02]  /*35c0*/  @!P0 PRMT R84, R70, 0x7610, R84 ;  /* 0x0000761046548816 */ /* 0x000fe40000000054 */
[----:B------:R-:W-:Y:S02]  /*35d0*/  @!P0 PRMT R80, R80, 0x7610, R70 ;  /* 0x0000761050508816 */ /* 0x000fe40000000046 */
[----:B------:R-:W-:-:S02]  /*35e0*/  LOP3.LUT P1, RZ, R22, 0x200000, RZ, 0xc0, !PT ;  /* 0x0020000016ff7812 */ /* 0x000fc4000782c0ff */
[----:B-1----:R-:W-:Y:S02]  /*35f0*/  PRMT R70, R70, 0x5410, RZ ;  /* 0x0000541046467816 */ /* 0x002fe400000000ff */
[----:B------:R-:W-:Y:S02]  /*3600*/  PRMT R62, RZ, 0x7610, R62 ;  /* 0x00007610ff3e7816 */ /* 0x000fe4000000003e */
[----:B------:R-:W-:Y:S02]  /*3610*/  @!P5 PRMT R95, R95, 0x5410, R79 ;  /* 0x000054105f5fd816 */ /* 0x000fe4000000004f */
[----:B------:R-:W-:Y:S02]  /*3620*/  @!P5 PRMT R94, R78, 0x7610, R94 ;  /* 0x000076104e5ed816 */ /* 0x000fe4000000005e */
[----:B------:R-:W-:Y:S02]  /*3630*/  @!P5 PRMT R93, R93, 0x7610, R78 ;  /* 0x000076105d5dd816 */ /* 0x000fe4000000004e */
[----:B------:R-:W-:-:S02]  /*3640*/  LOP3.LUT P5, RZ, R22, 0x80000, RZ, 0xc0, !PT ;  /* 0x0008000016ff7812 */ /* 0x000fc400078ac0ff */
[----:B------:R-:W-:Y:S02]  /*3650*/  PRMT R63, R63, 0x5410, RZ ;  /* 0x000054103f3f7816 */ /* 0x000fe400000000ff */
[----:B------:R-:W-:Y:S02]  /*3660*/  @!P0 PRMT R70, R70, 0x5410, R64 ;  /* 0x0000541046468816 */ /* 0x000fe40000000040 */
[----:B------:R-:W-:Y:S01]  /*3670*/  @!P2 PRMT R62, R72, 0x7632, R62 ;  /* 0x00007632483ea816 */ /* 0x000fe2000000003e */
[----:B------:R0:W-:Y:S01]  /*3680*/  STL [R1+0x98], R64 ;  /* 0x0000984001007387 */ /* 0x0001e20000100800 */
[----:B------:R-:W-:Y:S02]  /*3690*/  @!P0 PRMT R63, R63, 0x7610, R64 ;  /* 0x000076103f3f8816 */ /* 0x000fe40000000040 */
[----:B------:R-:W-:Y:S02]  /*36a0*/  PRMT R62, R62, 0x5410, RZ ;  /* 0x000054103e3e7816 */ /* 0x000fe400000000ff */
[----:B------:R-:W-:Y:S01]  /*36b0*/  PRMT R70, RZ, 0x7610, R70 ;  /* 0x00007610ff467816 */ /* 0x000fe20000000046 */
[----:B------:R1:W-:Y:S01]  /*36c0*/  STL [R1+0xa0], R67 ;  /* 0x0000a04301007387 */ /* 0x0003e20000100800 */
[----:B------:R-:W-:-:S02]  /*36d0*/  @!P2 PRMT R62, R62, 0x5410, R67 ;  /* 0x000054103e3ea816 */ /* 0x000fc40000000043 */
[----:B0-----:R-:W-:Y:S02]  /*36e0*/  PRMT R64, RZ, 0x5410, RZ ;  /* 0x00005410ff407816 */ /* 0x001fe400000000ff */
[C---:B------:R-:W-:Y:S02]  /*36f0*/  @!P2 PRMT R70, R67.reuse, 0x7632, R70 ;  /* 0x000076324346a816 */ /* 0x040fe40000000046 */
[----:B------:R-:W-:Y:S02]  /*3700*/  @!P1 PRMT R64, R64, 0x5410, R61 ;  /* 0x0000541040409816 */ /* 0x000fe4000000003d */
[----:B-1----:R-:W-:Y:S02]  /*3710*/  PRMT R67, R67, 0x5410, RZ ;  /* 0x0000541043437816 */ /* 0x002fe400000000ff */
[----:B------:R-:W-:Y:S02]  /*3720*/  PRMT R80, RZ, 0x7610, R80 ;  /* 0x00007610ff507816 */ /* 0x000fe40000000050 */
[----:B------:R-:W-:Y:S01]  /*3730*/  LOP3.LUT P0, RZ, R22, 0x40000, RZ, 0xc0, !PT ;  /* 0x0004000016ff7812 */ /* 0x000fe2000780c0ff */
[----:B------:R0:W-:Y:S01]  /*3740*/  STL [R1+0x1c], R61 ;  /* 0x00001c3d01007387 */ /* 0x0001e20000100800 */
[----:B------:R-:W-:-:S02]  /*3750*/  @!P1 PRMT R64, R61, 0x7632, R64 ;  /* 0x000076323d409816 */ /* 0x000fc40000000040 */
[----:B------:R-:W-:Y:S01]  /*3760*/  @!P5 PRMT R67, R67, 0x5410, R71 ;  /* 0x000054104343d816 */ /* 0x000fe20000000047 */
[----:B------:R1:W-:Y:S01]  /*3770*/  STL [R1+0x24], R71 ;  /* 0x0000244701007387 */ /* 0x0003e20000100800 */
[C---:B------:R-:W-:Y:S02]  /*3780*/  @!P5 PRMT R80, R71.reuse, 0x7632, R80 ;  /* 0x000076324750d816 */ /* 0x040fe40000000050 */
[----:B------:R-:W-:Y:S02]  /*3790*/  PRMT R63, RZ, 0x7610, R63 ;  /* 0x00007610ff3f7816 */ /* 0x000fe4000000003f */
[----:B0-----:R-:W-:Y:S02]  /*37a0*/  PRMT R61, RZ, 0x5410, RZ ;  /* 0x00005410ff3d7816 */ /* 0x001fe400000000ff */
[----:B-1----:R-:W-:Y:S01]  /*37b0*/  PRMT R71, R71, 0x5410, RZ ;  /* 0x0000541047477816 */ /* 0x002fe200000000ff */
[----:B------:R0:W-:Y:S01]  /*37c0*/  STL [R1+0x20], R72 ;  /* 0x0000204801007387 */ /* 0x0001e20000100800 */
[----:B------:R-:W-:-:S02]  /*37d0*/  @!P1 PRMT R61, R61, 0x5410, R77 ;  /* 0x000054103d3d9816 */ /* 0x000fc4000000004d */
[----:B------:R-:W-:Y:S02]  /*37e0*/  @!P2 PRMT R63, R72, 0x7610, R63 ;  /* 0x00007610483fa816 */ /* 0x000fe4000000003f */
[----:B------:R-:W-:Y:S02]  /*37f0*/  PRMT R67, RZ, 0x7610, R67 ;  /* 0x00007610ff437816 */ /* 0x000fe40000000043 */
[----:B------:R-:W-:Y:S02]  /*3800*/  @!P5 PRMT R71, R71, 0x7610, R66 ;  /* 0x000076104747d816 */ /* 0x000fe40000000042 */
[----:B------:R-:W-:Y:S02]  /*3810*/  LOP3.LUT P2, RZ, R22, 0x4, RZ, 0xc0, !PT ;  /* 0x0000000416ff7812 */ /* 0x000fe4000784c0ff */
[----:B0-----:R-:W-:Y:S01]  /*3820*/  PRMT R72, R72, 0x5410, RZ ;  /* 0x0000541048487816 */ /* 0x001fe200000000ff */
[----:B------:R0:W-:Y:S01]  /*3830*/  STL [R1+0xa4], R66 ;  /* 0x0000a44201007387 */ /* 0x0001e20000100800 */
[----:B------:R-:W-:-:S02]  /*3840*/  @!P1 PRMT R61, R77, 0x7632, R61 ;  /* 0x000076324d3d9816 */ /* 0x000fc4000000003d */
[----:B------:R-:W-:Y:S02]  /*3850*/  @!P5 PRMT R67, R66, 0x7610, R67 ;  /* 0x000076104243d816 */ /* 0x000fe40000000043 */
[----:B------:R-:W-:Y:S02]  /*3860*/  PRMT R71, RZ, 0x7610, R71 ;  /* 0x00007610ff477816 */ /* 0x000fe40000000047 */
[----:B------:R-:W-:Y:S02]  /*3870*/  LOP3.LUT P1, RZ, R22, 0x20000, RZ, 0xc0, !PT ;  /* 0x0002000016ff7812 */ /* 0x000fe4000782c0ff */
[----:B------:R-:W-:Y:S01]  /*3880*/  @!P0 PRMT R72, R72, 0x7610, R65 ;  /* 0x0000761048488816 */ /* 0x000fe20000000041 */
[----:B0-----:R-:W-:Y:S01]  /*3890*/  HFMA2 R66, -RZ, RZ, 0, 0 ;  /* 0x00000000ff427431 */ /* 0x001fe200000001ff */
[----:B------:R0:W-:Y:S01]  /*38a0*/  STL [R1+0x9c], R77 ;  /* 0x00009c4d01007387 */ /* 0x0001e20000100800 */
[----:B------:R-:W-:Y:S02]  /*38b0*/  @!P0 PRMT R71, R65, 0x7610, R71 ;  /* 0x0000761041478816 */ /* 0x000fe40000000047 */
[----:B------:R-:W-:Y:S01]  /*38c0*/  PRMT R72, RZ, 0x7610, R72 ;  /* 0x00007610ff487816 */ /* 0x000fe20000000048 */
[----:B------:R1:W-:Y:S01]  /*38d0*/  STL [R1+0x28], R65 ;  /* 0x0000284101007387 */ /* 0x0003e20000100800 */
[----:B------:R-:W-:-:S03]  /*38e0*/  LOP3.LUT P5, RZ, R22, 0x2, RZ, 0xc0, !PT ;  /* 0x0000000216ff7812 */ /* 0x000fc600078ac0ff */
[----:B------:R3:W-:Y:S01]  /*38f0*/  STL [R1+0x94], R78 ;  /* 0x0000944e01007387 */ /* 0x0007e20000100800 */
[----:B0-----:R-:W-:-:S03]  /*3900*/  PRMT R77, R77, 0x5410, RZ ;  /* 0x000054104d4d7816 */ /* 0x001fc600000000ff */
[----:B------:R-:W5:Y:S01]  /*3910*/  @!P2 LDG.E R66, desc[UR10][R54.64] ;  /* 0x0000000a3642a981 */ /* 0x000f62000c1e1900 */
[----:B-1----:R-:W-:Y:S02]  /*3920*/  MOV R65, RZ ;  /* 0x000000ff00417202 */ /* 0x002fe40000000f00 */
[----:B------:R-:W-:Y:S02]  /*3930*/  @!P0 PRMT R77, R77, 0x5410, R60 ;  /* 0x000054104d4d8816 */ /* 0x000fe4000000003c */
[----:B------:R-:W-:Y:S02]  /*3940*/  @!P0 PRMT R72, R60, 0x7632, R72 ;  /* 0x000076323c488816 */ /* 0x000fe40000000048 */
[----:B------:R-:W-:Y:S01]  /*3950*/  LOP3.LUT P0, RZ, R22, 0x8000, RZ, 0xc0, !PT ;  /* 0x0000800016ff7812 */ /* 0x000fe2000780c0ff */
[----:B------:R0:W5:Y:S01]  /*3960*/  @!P2 LDG.E R65, desc[UR10][R42.64] ;  /* 0x0000000a2a41a981 */ /* 0x000162000c1e1900 */
[----:B---3--:R-:W-:-:S04]  /*3970*/  PRMT R78, R78, 0x5410, RZ ;  /* 0x000054104e4e7816 */ /* 0x008fc800000000ff */
[----:B------:R-:W-:Y:S01]  /*3980*/  @!P1 PRMT R78, R78, 0x7610, R49 ;  /* 0x000076104e4e9816 */ /* 0x000fe20000000031 */
[----:B------:R1:W-:Y:S01]  /*3990*/  STL [R1+0x14], R79 ;  /* 0x0000144f01007387 */ /* 0x0003e20000100800 */
[----:B------:R-:W-:Y:S02]  /*39a0*/  PRMT R77, RZ, 0x7610, R77 ;  /* 0x00007610ff4d7816 */ /* 0x000fe4000000004d */
[----:B0-----:R-:W-:Y:S02]  /*39b0*/  CS2R R42, SRZ ;  /* 0x00000000002a7805 */ /* 0x001fe4000001ff00 */
[----:B------:R-:W-:Y:S02]  /*39c0*/  PRMT R78, RZ, 0x7610, R78 ;  /* 0x00007610ff4e7816 */ /* 0x000fe4000000004e */
[----:B------:R-:W-:Y:S02]  /*39d0*/  PRMT R85, RZ, 0x5410, RZ ;  /* 0x00005410ff557816 */ /* 0x000fe400000000ff */
[----:B-1----:R-:W-:Y:S01]  /*39e0*/  PRMT R79, R79, 0x5410, RZ ;  /* 0x000054104f4f7816 */ /* 0x002fe200000000ff */
[----:B------:R0:W3:Y:S01]  /*39f0*/  @!P5 LDG.E R42, desc[UR10][R46.64] ;  /* 0x0000000a2e2ad981 */ /* 0x0000e2000c1e1900 */
[----:B------:R-:W-:-:S02]  /*3a00*/  P2R R3, PR, RZ, 0x40 ;  /* 0x00000040ff037803 */ /* 0x000fc40000000000 */
[----:B------:R-:W-:Y:S02]  /*3a10*/  @!P1 PRMT R77, R49, 0x7610, R77 ;  /* 0x00007610314d9816 */ /* 0x000fe4000000004d */
[----:B------:R-:W-:Y:S02]  /*3a20*/  @!P1 PRMT R79, R79, 0x5410, R39 ;  /* 0x000054104f4f9816 */ /* 0x000fe40000000027 */
[----:B------:R-:W-:Y:S02]  /*3a30*/  @!P1 PRMT R78, R39, 0x7632, R78 ;  /* 0x00007632274e9816 */ /* 0x000fe4000000004e */
[C---:B------:R-:W-:Y:S02]  /*3a40*/  LOP3.LUT P1, RZ, R22.reuse, 0x4000, RZ, 0xc0, !PT ;  /* 0x0000400016ff7812 */ /* 0x040fe4000782c0ff */
[----:B0-----:R-:W-:Y:S02]  /*3a50*/  CS2R R46, SRZ ;  /* 0x00000000002e7805 */ /* 0x001fe4000001ff00 */
[----:B------:R-:W-:-:S02]  /*3a60*/  LOP3.LUT P6, RZ, R22, 0x1, RZ, 0xc0, !PT ;  /* 0x0000000116ff7812 */ /* 0x000fc400078cc0ff */
[----:B------:R-:W-:Y:S02]  /*3a70*/  PRMT R91, R91, 0x5410, RZ ;  /* 0x000054105b5b7816 */ /* 0x000fe400000000ff */
[----:B------:R-:W-:Y:S01]  /*3a80*/  PRMT R86, R86, 0x5410, RZ ;  /* 0x0000541056567816 */ /* 0x000fe200000000ff */
[----:B------:R-:W3:Y:S01]  /*3a90*/  @!P5 LDG.E R47, desc[UR10][R6.64] ;  /* 0x0000000a062fd981 */ /* 0x000ee2000c1e1900 */
[--C-:B------:R-:W-:Y:S02]  /*3aa0*/  @!P0 PRMT R85, R85, 0x7610, R5.reuse ;  /* 0x0000761055558816 */ /* 0x100fe40000000005 */
[----:B------:R-:W-:Y:S02]  /*3ab0*/  @!P0 PRMT R91, R91, 0x5410, R5 ;  /* 0x000054105b5b8816 */ /* 0x000fe40000000005 */
[----:B------:R-:W-:Y:S02]  /*3ac0*/  @!P0 PRMT R86, R86, 0x5410, R14 ;  /* 0x0000541056568816 */ /* 0x000fe4000000000e */
[----:B------:R-:W-:-:S02]  /*3ad0*/  @!P0 PRMT R85, R14, 0x7632, R85 ;  /* 0x000076320e558816 */ /* 0x000fc40000000055 */
[----:B------:R-:W-:Y:S02]  /*3ae0*/  ISETP.NE.AND P0, PT, R32, RZ, PT ;  /* 0x000000ff2000720c */ /* 0x000fe40003f05270 */
[----:B------:R-:W-:Y:S02]  /*3af0*/  CS2R R54, SRZ ;  /* 0x0000000000367805 */ /* 0x000fe4000001ff00 */
[----:B------:R-:W-:Y:S02]  /*3b00*/  PRMT R86, RZ, 0x7610, R86 ;  /* 0x00007610ff567816 */ /* 0x000fe40000000056 */
[----:B------:R-:W-:Y:S02]  /*3b10*/  CS2R R56, SRZ ;  /* 0x0000000000387805 */ /* 0x000fe4000001ff00 */
[----:B------:R-:W-:Y:S01]  /*3b20*/  PRMT R87, RZ, 0x5410, RZ ;  /* 0x00005410ff577816 */ /* 0x000fe200000000ff */
[----:B------:R0:W-:Y:S01]  /*3b30*/  STL [R1+0x38], R10 ;  /* 0x0000380a01007387 */ /* 0x0001e20000100800 */
[----:B------:R-:W-:-:S02]  /*3b40*/  @!P1 PRMT R86, R10, 0x7610, R86 ;  /* 0x000076100a569816 */ /* 0x000fc40000000056 */
[----:B------:R-:W-:Y:S01]  /*3b50*/  @!P1 PRMT R87, R10, 0x7632, R87 ;  /* 0x000076320a579816 */ /* 0x000fe20000000057 */
[----:B------:R1:W3:Y:S04]  /*3b60*/  @!P6 LDG.E R55, desc[UR10][R8.64] ;  /* 0x0000000a0837e981 */ /* 0x0002e8000c1e1900 */
[----:B------:R-:W3:Y:S01]  /*3b70*/  @!P6 LDG.E R56, desc[UR10][R112.64] ;  /* 0x0000000a7038e981 */ /* 0x000ee2000c1e1900 */
[----:B0-----:R-:W-:Y:S02]  /*3b80*/  PRMT R10, RZ, 0x5410, RZ ;  /* 0x00005410ff0a7816 */ /* 0x001fe400000000ff */
[----:B-1----:R-:W-:Y:S02]  /*3b90*/  PRMT R9, RZ, 0x5410, RZ ;  /* 0x00005410ff097816 */ /* 0x002fe400000000ff */
[----:B------:R-:W-:-:S02]  /*3ba0*/  @!P0 PRMT R10, R23, 0x7610, R10 ;  /* 0x00007610170a8816 */ /* 0x000fc4000000000a */
[----:B------:R-:W-:Y:S02]  /*3bb0*/  @!P0 PRMT R9, R21, 0x7610, R9 ;  /* 0x0000761015098816 */ /* 0x000fe40000000009 */
[----:B------:R-:W-:Y:S02]  /*3bc0*/  @!P0 PRMT R10, R10, 0x7610, R23 ;  /* 0x000076100a0a8816 */ /* 0x000fe40000000017 */
[----:B------:R-:W-:Y:S02]  /*3bd0*/  @!P0 PRMT R9, R9, 0x7610, R21 ;  /* 0x0000761009098816 */ /* 0x000fe40000000015 */
[----:B------:R-:W-:-:S13]  /*3be0*/  ISETP.NE.AND P0, PT, R12, RZ, PT ;  /* 0x000000ff0c00720c */ /* 0x000fda0003f05270 */
[----:B------:R0:W3:Y:S02]  /*3bf0*/  @!P0 LDG.E R57, desc[UR10][R58.64] ;  /* 0x0000000a3a398981 */ /* 0x0000e4000c1e1900 */
[----:B0-----:R-:W-:-:S06]  /*3c00*/  CS2R R58, SRZ ;  /* 0x00000000003a7805 */ /* 0x001fcc000001ff00 */
[----:B------:R-:W3:Y:S01]  /*3c10*/  @!P0 LDG.E R58, desc[UR10][R110.64] ;  /* 0x0000000a6e3a8981 */ /* 0x000ee2000c1e1900 */
[----:B------:R-:W-:Y:S02]  /*3c20*/  P2R R26, PR, RZ, 0x10 ;  /* 0x00000010ff1a7803 */ /* 0x000fe40000000000 */
[----:B------:R-:W-:Y:S02]  /*3c30*/  LOP3.LUT P4, RZ, R22, 0x10000, RZ, 0xc0, !PT ;  /* 0x0001000016ff7812 */ /* 0x000fe4000788c0ff */
[----:B------:R-:W-:Y:S02]  /*3c40*/  PRMT R92, RZ, 0x5410, RZ ;  /* 0x00005410ff5c7816 */ /* 0x000fe400000000ff */
[----:B------:R-:W-:Y:S02]  /*3c50*/  PRMT R79, RZ, 0x7610, R79 ;  /* 0x00007610ff4f7816 */ /* 0x000fe4000000004f */
[----:B------:R-:W-:Y:S01]  /*3c60*/  PRMT R93, RZ, 0x7610, R93 ;  /* 0x00007610ff5d7816 */ /* 0x000fe2000000005d */
[----:B------:R0:W-:Y:S06]  /*3c70*/  STL [R1+0x30], R30 ;  /* 0x0000301e01007387 */ /* 0x0001ec0000100800 */
[----:B------:R-:W-:-:S02]  /*3c80*/  @!P4 PRMT R92, R92, 0x7610, R30 ;  /* 0x000076105c5cc816 */ /* 0x000fc4000000001e */
[----:B------:R-:W-:Y:S02]  /*3c90*/  @!P4 PRMT R79, R30, 0x7610, R79 ;  /* 0x000076101e4fc816 */ /* 0x000fe4000000004f */
[C---:B------:R-:W-:Y:S02]  /*3ca0*/  @!P4 PRMT R93, R20.reuse, 0x7610, R93 ;  /* 0x00007610145dc816 */ /* 0x040fe4000000005d */
[----:B------:R-:W-:Y:S02]  /*3cb0*/  @!P4 PRMT R92, R20, 0x7632, R92 ;  /* 0x00007632145cc816 */ /* 0x000fe4000000005c */
[----:B0-----:R-:W-:Y:S02]  /*3cc0*/  P2R R30, PR, RZ, 0x20 ;  /* 0x00000020ff1e7803 */ /* 0x001fe40000000000 */
[C---:B------:R-:W-:Y:S02]  /*3cd0*/  LOP3.LUT P4, RZ, R22.reuse, 0x2000, RZ, 0xc0, !PT ;  /* 0x0000200016ff7812 */ /* 0x040fe4000788c0ff */
[----:B------:R-:W-:Y:S01]  /*3ce0*/  LOP3.LUT P5, RZ, R22, 0x1000, RZ, 0xc0, !PT ;  /* 0x0000100016ff7812 */ /* 0x000fe200078ac0ff */
[----:B------:R0:W-:Y:S01]  /*3cf0*/  STL [R1+0x34], R5 ;  /* 0x0000340501007387 */ /* 0x0001e20000100800 */
[----:B------:R-:W-:-:S02]  /*3d00*/  PRMT R6, RZ, 0x5410, RZ ;  /* 0x00005410ff067816 */ /* 0x000fc400000000ff */
[----:B------:R-:W-:Y:S02]  /*3d10*/  PRMT R7, RZ, 0x5410, RZ ;  /* 0x00005410ff077816 */ /* 0x000fe400000000ff */
[----:B------:R-:W-:Y:S02]  /*3d20*/  PRMT R8, RZ, 0x5410, RZ ;  /* 0x00005410ff087816 */ /* 0x000fe400000000ff */
[----:B0-----:R-:W-:-:S03]  /*3d30*/  PRMT R5, RZ, 0x5410, RZ ;  /* 0x00005410ff057816 */ /* 0x001fc600000000ff */
        /* <DEDUP_REMOVED lines=15> */
[----:B0-----:R-:W-:Y:S01]  /*3e30*/  PRMT R39, RZ, 0x7610, R39 ;  /* 0x00007610ff277816 */ /* 0x001fe20000000027 */
[----:B------:R0:W-:Y:S03]  /*3e40*/  STL [R1+0xb8], R11 ;  /* 0x0000b80b01007387 */ /* 0x0001e60000100800 */
[----:B------:R-:W-:Y:S01]  /*3e50*/  @!P1 PRMT R39, R11, 0x7632, R39 ;  /* 0x000076320b279816 */ /* 0x000fe20000000027 */
[----:B------:R2:W-:Y:S01]  /*3e60*/  STL [R1+0x3c], R13 ;  /* 0x00003c0d01007387 */ /* 0x0005e20000100800 */
[----:B-1----:R-:W-:Y:S02]  /*3e70*/  PRMT R14, RZ, 0x5410, RZ ;  /* 0x00005410ff0e7816 */ /* 0x002fe400000000ff */
[----:B0-----:R-:W-:Y:S02]  /*3e80*/  PRMT R11, RZ, 0x5410, RZ ;  /* 0x00005410ff0b7816 */ /* 0x001fe400000000ff */
[----:B--2---:R-:W-:-:S02]  /*3e90*/  PRMT R13, RZ, 0x5410, RZ ;  /* 0x00005410ff0d7816 */ /* 0x004fc400000000ff */
        /* <DEDUP_REMOVED lines=11> */
[----:B------:R-:W-:Y:S01]  /*3f50*/  PRMT R16, RZ, 0x5410, RZ ;  /* 0x00005410ff107816 */ /* 0x000fe200000000ff */
[----:B------:R-:W-:Y:S01]  /*3f60*/  STL [R1+0xb0], R20 ;  /* 0x0000b01401007387 */ /* 0x000fe20000100800 */
[----:B------:R-:W-:-:S02]  /*3f70*/  LOP3.LUT P4, RZ, R22, 0x80, RZ, 0xc0, !PT ;  /* 0x0000008016ff7812 */ /* 0x000fc4000788c0ff */
[----:B------:R-:W-:Y:S01]  /*3f80*/  LOP3.LUT P5, RZ, R22, 0x40, RZ, 0xc0, !PT ;  /* 0x0000004016ff7812 */ /* 0x000fe200078ac0ff */
[----:B------:R0:W-:Y:S01]  /*3f90*/  STL [R1+0x40], R17 ;  /* 0x0000401101007387 */ /* 0x0001e20000100800 */
[----:B------:R-:W-:Y:S02]  /*3fa0*/  @!P2 PRMT R15, R2, 0x7610, R15 ;  /* 0x00007610020fa816 */ /* 0x000fe4000000000f */
[----:B------:R-:W-:Y:S01]  /*3fb0*/  @!P2 PRMT R16, R38, 0x7610, R16 ;  /* 0x000076102610a816 */ /* 0x000fe20000000010 */
[----:B------:R1:W-:Y:S01]  /*3fc0*/  STL [R1+0xc0], R19 ;  /* 0x0000c01301007387 */ /* 0x0003e20000100800 */
[----:B------:R-:W-:Y:S02]  /*3fd0*/  @!P2 PRMT R15, R15, 0x7610, R2 ;  /* 0x000076100f0fa816 */ /* 0x000fe40000000002 */
[----:B------:R-:W-:Y:S01]  /*3fe0*/  @!P2 PRMT R16, R16, 0x7610, R38 ;  /* 0x000076101010a816 */ /* 0x000fe20000000026 */
[----:B------:R2:W-:Y:S01]  /*3ff0*/  STL [R1+0x44], R21 ;  /* 0x0000441501007387 */ /* 0x0005e20000100800 */
[----:B------:R-:W-:-:S02]  /*4000*/  ISETP.NE.AND P2, PT, R18, RZ, PT ;  /* 0x000000ff1200720c */ /* 0x000fc40003f45270 */
[----:B0-----:R-:W-:Y:S01]  /*4010*/  PRMT R17, RZ, 0x5410, RZ ;  /* 0x00005410ff117816 */ /* 0x001fe200000000ff */
[----:B------:R0:W-:Y:S01]  /*4020*/  STL [R1+0xc4], R23 ;  /* 0x0000c41701007387 */ /* 0x0001e20000100800 */
[----:B------:R-:W-:Y:S02]  /*4030*/  PRMT R18, RZ, 0x5410, RZ ;  /* 0x00005410ff127816 */ /* 0x000fe400000000ff */
[----:B-1----:R-:W-:Y:S01]  /*4040*/  PRMT R19, RZ, 0x5410, RZ ;  /* 0x00005410ff137816 */ /* 0x002fe200000000ff */
[----:B------:R1:W-:Y:S01]  /*4050*/  STL [R1+0x48], R25 ;  /* 0x0000481901007387 */ /* 0x0003e20000100800 */
[----:B------:R-:W-:Y:S02]  /*4060*/  PRMT R20, RZ, 0x5410, RZ ;  /* 0x00005410ff147816 */ /* 0x000fe400000000ff */
[----:B------:R-:W-:Y:S01]  /*4070*/  @!P4 PRMT R17, R33, 0x7610, R17 ;  /* 0x000076102111c816 */ /* 0x000fe20000000011 */
[----:B------:R1:W-:Y:S01]  /*4080*/  STL [R1+0xc8], R27 ;  /* 0x0000c81b01007387 */ /* 0x0003e20000100800 */
[----:B------:R-:W-:-:S02]  /*4090*/  @!P4 PRMT R18, R4, 0x7610, R18 ;  /* 0x000076100412c816 */ /* 0x000fc40000000012 */
[----:B------:R-:W-:Y:S01]  /*40a0*/  @!P5 PRMT R19, R81, 0x7610, R19 ;  /* 0x000076105113d816 */ /* 0x000fe20000000013 */
[----:B------:R1:W-:Y:S01]  /*40b0*/  STL [R1+0x4c], R29 ;  /* 0x00004c1d01007387 */ /* 0x0003e20000100800 */
[----:B------:R-:W-:Y:S02]  /*40c0*/  @!P5 PRMT R20, R76, 0x7610, R20 ;  /* 0x000076104c14d816 */ /* 0x000fe40000000014 */
[----:B------:R-:W-:Y:S01]  /*40d0*/  @!P4 PRMT R17, R17, 0x7610, R33 ;  /* 0x000076101111c816 */ /* 0x000fe20000000021 */
[----:B------:R-:W-:Y:S01]  /*40e0*/  UIMAD.WIDE UR6, UR8, 0x8, UR6 ;  /* 0x00000008080678a5 */ /* 0x000fe2000f8e0206 */
[----:B------:R-:W-:Y:S01]  /*40f0*/  @!P4 PRMT R18, R18, 0x7610, R4 ;  /* 0x000076101212c816 */ /* 0x000fe20000000004 */
[----:B------:R1:W-:Y:S01]  /*4100*/  STL [R1+0x50], R2 ;  /* 0x0000500201007387 */ /* 0x0003e20000100800 */
[----:B------:R-:W-:Y:S02]  /*4110*/  @!P5 PRMT R19, R19, 0x7610, R81 ;  /* 0x000076101313d816 */ /* 0x000fe40000000051 */
[----:B------:R-:W-:Y:S01]  /*4120*/  @!P5 PRMT R20, R20, 0x7610, R76 ;  /* 0x000076101414d816 */ /* 0x000fe2000000004c */
[----:B------:R-:W-:Y:S01]  /*4130*/  STL [R1+0xd0], R38 ;  /* 0x0000d02601007387 */ /* 0x000fe20000100800 */
[----:B------:R-:W-:-:S02]  /*4140*/  LOP3.LUT P4, RZ, R22, 0x10, RZ, 0xc0, !PT ;  /* 0x0000001016ff7812 */ /* 0x000fc4000788c0ff */
[----:B------:R-:W-:Y:S01]  /*4150*/  LOP3.LUT P5, RZ, R22, 0x4, RZ, 0xc0, !PT ;  /* 0x0000000416ff7812 */ /* 0x000fe200078ac0ff */
[----:B------:R-:W-:Y:S01]  /*4160*/  STL [R1+0x54], R33 ;  /* 0x0000542101007387 */ /* 0x000fe20000100800 */
[----:B--2---:R-:W-:Y:S02]  /*4170*/  PRMT R21, RZ, 0x5410, RZ ;  /* 0x00005410ff157816 */ /* 0x004fe400000000ff */
[----:B------:R-:W-:Y:S01]  /*4180*/  PRMT R22, RZ, 0x5410, RZ ;  /* 0x00005410ff167816 */ /* 0x000fe200000000ff */
[----:B------:R2:W-:Y:S01]  /*4190*/  STL [R1+0xa8], R60 ;  /* 0x0000a83c01007387 */ /* 0x0005e20000100800 */
[----:B----4-:R-:W-:Y:S02]  /*41a0*/  @!P3 PRMT R21, R75, 0x7610, R21 ;  /* 0x000076104b15b816 */ /* 0x010fe40000000015 */
[----:B------:R-:W-:Y:S01]  /*41b0*/  @!P3 PRMT R22, R74, 0x7610, R22 ;  /* 0x000076104a16b816 */ /* 0x000fe20000000016 */
[----:B------:R-:W4:Y:S01]  /*41c0*/  @!P1 LDG.E R59, desc[UR10][R108.64] ;  /* 0x0000000a6c3b9981 */ /* 0x000f22000c1e1900 */
[----:B------:R-:W-:-:S02]  /*41d0*/  @!P3 PRMT R21, R21, 0x7610, R75 ;  /* 0x000076101515b816 */ /* 0x000fc4000000004b */
[----:B------:R-:W-:Y:S01]  /*41e0*/  @!P3 PRMT R22, R22, 0x7610, R74 ;  /* 0x000076101616b816 */ /* 0x000fe2000000004a */
[----:B------:R3:W-:Y:S01]  /*41f0*/  STL [R1+0x2c], R49 ;  /* 0x00002c3101007387 */ /* 0x0007e20000100800 */
[----:B------:R-:W-:Y:S02]  /*4200*/  ISETP.NE.AND P3, PT, R24, RZ, PT ;  /* 0x000000ff1800720c */ /* 0x000fe40003f65270 */
[----:B0-----:R-:W-:Y:S01]  /*4210*/  PRMT R23, RZ, 0x5410, RZ ;  /* 0x00005410ff177816 */ /* 0x001fe200000000ff */
[----:B------:R-:W4:Y:S01]  /*4220*/  @!P2 LDG.E R46, desc[UR10][R104.64] ;  /* 0x0000000a682ea981 */ /* 0x000f22000c1e1900 */
[----:B------:R-:W-:Y:S02]  /*4230*/  PRMT R24, RZ, 0x5410, RZ ;  /* 0x00005410ff187816 */ /* 0x000fe400000000ff */
[----:B------:R-:W-:Y:S02]  /*4240*/  @!P4 PRMT R23, R73, 0x7610, R23 ;  /* 0x000076104917c816 */ /* 0x000fe40000000017 */
[----:B------:R-:W-:-:S02]  /*4250*/  @!P4 PRMT R24, R45, 0x7610, R24 ;  /* 0x000076102d18c816 */ /* 0x000fc40000000018 */
[----:B------:R-:W-:Y:S02]  /*4260*/  @!P4 PRMT R23, R23, 0x7610, R73 ;  /* 0x000076101717c816 */ /* 0x000fe40000000049 */
[----:B------:R-:W-:Y:S02]  /*4270*/  @!P4 PRMT R24, R24, 0x7610, R45 ;  /* 0x000076101818c816 */ /* 0x000fe4000000002d */
[----:B-1----:R-:W-:Y:S02]  /*4280*/  PRMT R25, RZ, 0x5410, RZ ;  /* 0x00005410ff197816 */ /* 0x002fe400000000ff */
[----:B------:R-:W-:Y:S02]  /*4290*/  PRMT R27, RZ, 0x5410, RZ ;  /* 0x00005410ff1b7816 */ /* 0x000fe400000000ff */
[----:B------:R-:W-:Y:S02]  /*42a0*/  PRMT R29, RZ, 0x5410, RZ ;  /* 0x00005410ff1d7816 */ /* 0x000fe400000000ff */
[----:B------:R-:W-:-:S02]  /*42b0*/  PRMT R32, RZ, 0x5410, RZ ;  /* 0x00005410ff207816 */ /* 0x000fc400000000ff */
[----:B------:R-:W-:Y:S01]  /*42c0*/  MOV R2, UR6 ;  /* 0x0000000600027c02 */ /* 0x000fe20008000f00 */
[----:B------:R-:W0:Y:S01]  /*42d0*/  LDCU.U8 UR6, c[0x0][0x414] ;  /* 0x00008280ff0677ac */ /* 0x000e220008000000 */
[----:B------:R-:W-:Y:S01]  /*42e0*/  ISETP.NE.AND P4, PT, R26, RZ, PT ;  /* 0x000000ff1a00720c */ /* 0x000fe20003f85270 */
[----:B--2---:R-:W-:Y:S01]  /*42f0*/  HFMA2 R60, -RZ, RZ, 0, 0 ;  /* 0x00000000ff3c7431 */ /* 0x004fe200000001ff */
[----:B------:R-:W-:Y:S02]  /*4300*/  PRMT R26, RZ, 0x5410, RZ ;  /* 0x00005410ff1a7816 */ /* 0x000fe400000000ff */
[----:B------:R-:W-:Y:S01]  /*4310*/  SHF.L.U32 R48, R48, 0x1, RZ ;  /* 0x0000000130307819 */ /* 0x000fe200000006ff */
[----:B------:R-:W-:Y:S01]  /*4320*/  STL [R1+0xd4], R4 ;  /* 0x0000d40401007387 */ /* 0x000fe20000100800 */
[----:B-----5:R-:W-:Y:S02]  /*4330*/  @!P5 PRMT R27, R66, 0x7610, R27 ;  /* 0x00007610421bd816 */ /* 0x020fe4000000001b */
[----:B------:R-:W-:Y:S01]  /*4340*/  PRMT R33, RZ, 0x5410, RZ ;  /* 0x00005410ff217816 */ /* 0x000fe200000000ff */
[----:B------:R1:W-:Y:S04]  /*4350*/  STL [R1+0xcc], R0 ;  /* 0x0000cc0001007387 */ /* 0x0003e80000100800 */
[----:B------:R-:W-:Y:S01]  /*4360*/  @!P4 PRMT R25, R69, 0x7610, R25 ;  /* 0x000076104519c816 */ /* 0x000fe20000000019 */
[----:B------:R2:W5:Y:S01]  /*4370*/  @!P1 LDG.E R60, desc[UR10][R40.64] ;  /* 0x0000000a283c9981 */ /* 0x000562000c1e1900 */
[----:B------:R-:W-:-:S02]  /*4380*/  @!P4 PRMT R26, R68, 0x7610, R26 ;  /* 0x00007610441ac816 */ /* 0x000fc4000000001a */
[----:B------:R-:W-:Y:S01]  /*4390*/  @!P4 PRMT R25, R25, 0x7610, R69 ;  /* 0x000076101919c816 */ /* 0x000fe20000000045 */
[----:B------:R-:W5:Y:S01]  /*43a0*/  @!P3 LDG.E R54, desc[UR10][R100.64] ;  /* 0x0000000a6436b981 */ /* 0x000f62000c1e1900 */
[----:B------:R-:W-:Y:S02]  /*43b0*/  @!P4 PRMT R26, R26, 0x7610, R68 ;  /* 0x000076101a1ac816 */ /* 0x000fe40000000044 */
[----:B------:R-:W-:Y:S02]  /*43c0*/  ISETP.NE.AND P4, PT, R28, RZ, PT ;  /* 0x000000ff1c00720c */ /* 0x000fe40003f85270 */
[----:B------:R-:W-:-:S04]  /*43d0*/  PRMT R28, RZ, 0x5410, RZ ;  /* 0x00005410ff1c7816 */ /* 0x000fc800000000ff */
[----:B------:R-:W-:Y:S02]  /*43e0*/  @!P5 PRMT R28, R65, 0x7610, R28 ;  /* 0x00007610411cd816 */ /* 0x000fe4000000001c */
[----:B------:R-:W-:Y:S02]  /*43f0*/  @!P5 PRMT R27, R27, 0x7610, R66 ;  /* 0x000076101b1bd816 */ /* 0x000fe40000000042 */
[----:B------:R-:W-:Y:S02]  /*4400*/  @!P5 PRMT R28, R28, 0x7610, R65 ;  /* 0x000076101c1cd816 */ /* 0x000fe40000000041 */
[----:B------:R-:W-:Y:S02]  /*4410*/  ISETP.NE.AND P5, PT, R30, RZ, PT ;  /* 0x000000ff1e00720c */ /* 0x000fe40003fa5270 */
[----:B------:R-:W-:Y:S02]  /*4420*/  PRMT R38, RZ, 0x5410, RZ ;  /* 0x00005410ff267816 */ /* 0x000fe400000000ff */
[----:B---3--:R-:W-:-:S02]  /*4430*/  @!P6 PRMT R32, R56, 0x7610, R32 ;  /* 0x000076103820e816 */ /* 0x008fc40000000020 */
[----:B------:R-:W-:Y:S02]  /*4440*/  MOV R49, RZ ;  /* 0x000000ff00317202 */ /* 0x000fe40000000f00 */
[----:B--2---:R-:W-:Y:S02]  /*4450*/  CS2R R40, SRZ ;  /* 0x0000000000287805 */ /* 0x004fe4000001ff00 */
[----:B------:R-:W-:Y:S01]  /*4460*/  PRMT R30, RZ, 0x5410, RZ ;  /* 0x00005410ff1e7816 */ /* 0x000fe200000000ff */
[----:B------:R-:W2:Y:S02]  /*4470*/  @!P4 LDG.E R43, desc[UR10][R52.64] ;  /* 0x0000000a342bc981 */ /* 0x000ea4000c1e1900 */
[----:B------:R-:W-:Y:S02]  /*4480*/  @!P5 PRMT R29, R42, 0x7610, R29 ;  /* 0x000076102a1dd816 */ /* 0x000fe4000000001d */
[----:B------:R-:W-:Y:S01]  /*4490*/  @!P5 PRMT R30, R47, 0x7610, R30 ;  /* 0x000076102f1ed816 */ /* 0x000fe2000000001e */
[----:B------:R-:W3:Y:S01]  /*44a0*/  @!P2 LDG.E R40, desc[UR10][R106.64] ;  /* 0x0000000a6a28a981 */ /* 0x000ee2000c1e1900 */
[----:B------:R-:W-:-:S02]  /*44b0*/  @!P5 PRMT R29, R29, 0x7610, R42 ;  /* 0x000076101d1dd816 */ /* 0x000fc4000000002a */
[----:B------:R-:W-:Y:S02]  /*44c0*/  @!P5 PRMT R30, R30, 0x7610, R47 ;  /* 0x000076101e1ed816 */ /* 0x000fe4000000002f */
[----:B------:R-:W-:Y:S02]  /*44d0*/  ISETP.NE.AND P5, PT, R31, RZ, PT ;  /* 0x000000ff1f00720c */ /* 0x000fe40003fa5270 */
[----:B------:R-:W-:-:S04]  /*44e0*/  PRMT R31, RZ, 0x5410, RZ ;  /* 0x00005410ff1f7816 */ /* 0x000fc800000000ff */
[----:B------:R-:W-:Y:S02]  /*44f0*/  @!P6 PRMT R31, R55, 0x7610, R31 ;  /* 0x00007610371fe816 */ /* 0x000fe4000000001f */
[----:B------:R-:W-:Y:S02]  /*4500*/  @!P6 PRMT R32, R32, 0x7610, R56 ;  /* 0x000076102020e816 */ /* 0x000fe40000000038 */
[----:B------:R-:W-:Y:S02]  /*4510*/  @!P6 PRMT R31, R31, 0x7610, R55 ;  /* 0x000076101f1fe816 */ /* 0x000fe40000000037 */
[----:B------:R-:W-:Y:S01]  /*4520*/  ISETP.NE.AND P6, PT, R3, RZ, PT ;  /* 0x000000ff0300720c */ /* 0x000fe20003fc5270 */
[----:B------:R-:W2:Y:S01]  /*4530*/  @!P5 LDG.E R41, desc[UR10][R50.64] ;  /* 0x0000000a3229d981 */ /* 0x000ea2000c1e1900 */
[----:B------:R-:W-:-:S06]  /*4540*/  MOV R3, UR7 ;  /* 0x0000000700037c02 */ /* 0x000fcc0008000f00 */
[----:B------:R-:W3:Y:S01]  /*4550*/  LDG.E.64 R2, desc[UR10][R2.64] ;  /* 0x0000000a02027981 */ /* 0x000ee2000c1e1b00 */
[----:B------:R-:W-:-:S04]  /*4560*/  @!P0 PRMT R33, R57, 0x7610, R33 ;  /* 0x0000761039218816 */ /* 0x000fc80000000021 */
[----:B------:R-:W-:Y:S01]  /*4570*/  @!P0 PRMT R33, R33, 0x7610, R57 ;  /* 0x0000761021218816 */ /* 0x000fe20000000039 */
[----:B------:R1:W2:Y:S01]  /*4580*/  @!P6 LDG.E R49, desc[UR10][R82.64] ;  /* 0x0000000a5231e981 */ /* 0x0002a2000c1e1900 */
[----:B------:R-:W-:-:S04]  /*4590*/  @!P0 PRMT R38, R58, 0x7610, R38 ;  /* 0x000076103a268816 */ /* 0x000fc80000000026 */
[----:B------:R-:W-:Y:S02]  /*45a0*/  @!P0 PRMT R38, R38, 0x7610, R58 ;  /* 0x0000761026268816 */ /* 0x000fe4000000003a */
[----:B0-----:R-:W-:-:S13]  /*45b0*/  ISETP.NE.AND P0, PT, RZ, UR6, PT ;  /* 0x00000006ff007c0c */ /* 0x001fda000bf05270 */
[----:B-1----:R-:W0:Y:S01]  /*45c0*/  @P0 LDC.64 R82, c[0x0][0x3b0] ;  /* 0x0000ec00ff520b82 */ /* 0x002e220000000a00 */
[----:B------:R-:W-:Y:S02]  /*45d0*/  LOP3.LUT R48, R48, 0x3e, RZ, 0xc0, !PT ;  /* 0x0000003e30307812 */ /* 0x000fe400078ec0ff */
[----:B------:R-:W-:-:S04]  /*45e0*/  MOV R51, UR13 ;  /* 0x0000000d00337c02 */ /* 0x000fc80008000f00 */
[----:B------:R-:W-:Y:S01]  /*45f0*/  LEA R51, R51, R48, 0x6 ;  /* 0x0000003033337211 */ /* 0x000fe200078e30ff */
[----:B------:R-:W-:Y:S01]  /*4600*/  HFMA2 R53, -RZ, RZ, 0, 0 ;  /* 0x00000000ff357431 */ /* 0x000fe200000001ff */
[----:B------:R-:W-:Y:S01]  /*4610*/  MOV R44, RZ ;  /* 0x000000ff002c7202 */ /* 0x000fe20000000f00 */
[----:B------:R-:W-:Y:S01]  /*4620*/  HFMA2 R50, -RZ, RZ, 0, 0 ;  /* 0x00000000ff327431 */ /* 0x000fe200000001ff */
[----:B------:R-:W-:-:S04]  /*4630*/  MOV R0, RZ ;  /* 0x000000ff00007202 */ /* 0x000fc80000000f00 */
[----:B------:R-:W2:Y:S04]  /*4640*/  @!P3 LDG.E R44, desc[UR10][R102.64] ;  /* 0x0000000a662cb981 */ /* 0x000ea8000c1e1900 */
[----:B------:R-:W2:Y:S04]  /*4650*/  @!P4 LDG.E R53, desc[UR10][R98.64] ;  /* 0x0000000a6235c981 */ /* 0x000ea8000c1e1900 */
[----:B------:R-:W2:Y:S01]  /*4660*/  @!P6 LDG.E R50, desc[UR10][R88.64] ;  /* 0x0000000a5832e981 */ /* 0x000ea2000c1e1900 */
[----:B0-----:R-:W-:-:S03]  /*4670*/  @P0 IMAD.WIDE R82, R51, 0x2, R82 ;  /* 0x0000000233520825 */ /* 0x001fc600078e0252 */
[----:B------:R-:W2:Y:S04]  /*4680*/  @!P5 LDG.E R0, desc[UR10][R96.64] ;  /* 0x0000000a6000d981 */ /* 0x000ea8000c1e1900 */
[----:B------:R-:W2:Y:S04]  /*4690*/  @P0 LDG.E.U16 R48, desc[UR10][R82.64] ;  /* 0x0000000a52300981 */ /* 0x000ea8000c1e1500 */
[----:B------:R0:W2:Y:S02]  /*46a0*/  @P0 LDG.E.U16 R4, desc[UR10][R82.64+0x2] ;  /* 0x0000020a52040981 */ /* 0x0000a4000c1e1500 */
[----:B0-----:R-:W0:Y:S02]  /*46b0*/  LDC.64 R82, c[0x0][0x3a8] ;  /* 0x0000ea00ff527b82 */ /* 0x001e240000000a00 */
[----:B0-----:R-:W-:-:S05]  /*46c0*/  IMAD.WIDE R82, R51, 0x2, R82 ;  /* 0x0000000233527825 */ /* 0x001fca00078e0252 */
[----:B------:R-:W2:Y:S04]  /*46d0*/  LDG.E.U16 R52, desc[UR10][R82.64] ;  /* 0x0000000a52347981 */ /* 0x000ea8000c1e1500 */
[----:B------:R-:W2:Y:S01]  /*46e0*/  LDG.E.U16 R51, desc[UR10][R82.64+0x2] ;  /* 0x0000020a52337981 */ /* 0x000ea2000c1e1500 */
[----:B------:R-:W-:Y:S02]  /*46f0*/  PRMT R89, RZ, 0x7610, R89 ;  /* 0x00007610ff597816 */ /* 0x000fe40000000059 */
[----:B------:R-:W-:Y:S01]  /*4700*/  PRMT R88, R88, 0x5410, RZ ;  /* 0x0000541058587816 */ /* 0x000fe200000000ff */
[----:B------:R0:W-:Y:S01]  /*4710*/  STL [R1+0xe0], R45 ;  /* 0x0000e02d01007387 */ /* 0x0001e20000100800 */
[----:B------:R-:W-:Y:S02]  /*4720*/  PRMT R91, RZ, 0x7610, R91 ;  /* 0x00007610ff5b7816 */ /* 0x000fe4000000005b */
[----:B0-----:R-:W-:Y:S01]  /*4730*/  PRMT R45, R45, 0x5410, RZ ;  /* 0x000054102d2d7816 */ /* 0x001fe200000000ff */
[----:B------:R0:W-:Y:S04]  /*4740*/  STL [R1+0xec], R47 ;  /* 0x0000ec2f01007387 */ /* 0x0001e80000100800 */
[----:B------:R1:W-:Y:S01]  /*4750*/  STL [R1+0x6c], R42 ;  /* 0x00006c2a01007387 */ /* 0x0003e20000100800 */
[----:B0-----:R-:W-:-:S02]  /*4760*/  PRMT R47, RZ, 0x5410, RZ ;  /* 0x00005410ff2f7816 */ /* 0x001fc400000000ff */
[----:B----4-:R-:W-:Y:S02]  /*4770*/  @!P1 PRMT R45, R45, 0x5410, R59 ;  /* 0x000054102d2d9816 */ /* 0x010fe4000000003b */
[----:B------:R-:W-:Y:S02]  /*4780*/  @!P1 PRMT R89, R59, 0x7632, R89 ;  /* 0x000076323b599816 */ /* 0x000fe40000000059 */
[----:B-1----:R-:W-:Y:S02]  /*4790*/  PRMT R42, RZ, 0x7610, R42 ;  /* 0x00007610ff2a7816 */ /* 0x002fe4000000002a */
[----:B-----5:R-:W-:Y:S02]  /*47a0*/  @!P1 PRMT R88, R88, 0x5410, R60 ;  /* 0x0000541058589816 */ /* 0x020fe4000000003c */
[----:B------:R-:W-:Y:S02]  /*47b0*/  @!P1 PRMT R91, R60, 0x7632, R91 ;  /* 0x000076323c5b9816 */ /* 0x000fe4000000005b */
[----:B------:R-:W-:-:S02]  /*47c0*/  PRMT R88, RZ, 0x7610, R88 ;  /* 0x00007610ff587816 */ /* 0x000fc40000000058 */
[----:B------:R-:W-:Y:S01]  /*47d0*/  @!P2 PRMT R47, R47, 0x5410, R46 ;  /* 0x000054102f2fa816 */ /* 0x000fe2000000002e */
[----:B------:R0:W-:Y:S03]  /*47e0*/  STL [R1+0xfc], R46 ;  /* 0x0000fc2e01007387 */ /* 0x0001e60000100800 */
[----:B------:R-:W-:Y:S02]  /*47f0*/  @!P2 PRMT R47, R46, 0x7632, R47 ;  /* 0x000076322e2fa816 */ /* 0x000fe4000000002f */
[----:B------:R-:W-:Y:S02]  /*4800*/  PRMT R39, R39, 0x5410, RZ ;  /* 0x0000541027277816 */ /* 0x000fe400000000ff */
[----:B0-----:R-:W-:Y:S02]  /*4810*/  PRMT R46, RZ, 0x5410, RZ ;  /* 0x00005410ff2e7816 */ /* 0x001fe400000000ff */
[----:B---3--:R-:W-:-:S13]  /*4820*/  R2UR UR16, R2 ;  /* 0x00000000021072ca */ /* 0x008fda00000e0000 */
[----:B------:R-:W-:-:S05]  /*4830*/  MOV R2, UR16 ;  /* 0x0000001000027c02 */ /* 0x000fca0008000f00 */
[----:B------:R-:W-:-:S05]  /*4840*/  FFMA.FTZ R3, -R2, UR16, R3 ;  /* 0x0000001002037c23 */ /* 0x000fca0008010103 */
[----:B------:R-:W-:-:S13]  /*4850*/  FSETP.GTU.FTZ.AND P1, PT, R3, RZ, PT ;  /* 0x000000ff0300720b */ /* 0x000fda0003f3c000 */
[----:B------:R-:W-:-:S05]  /*4860*/  VOTEU.ANY UP0, P1 ;  /* 0x0000000000ff7886 */ /* 0x000fca0000800100 */
[----:B------:R-:W0:Y:S01]  /*4870*/  @UP0 LDCU UR5, c[0x0][0x3c0] ;  /* 0x00007800ff0507ac */ /* 0x000e220008000800 */
[----:B------:R-:W-:Y:S01]  /*4880*/  PLOP3.LUT P1, PT, PT, PT, UP0, 0x80, 0x8 ;  /* 0x000000000008781c */ /* 0x000fe20003f2f008 */
[----:B------:R1:W-:Y:S01]  /*4890*/  STL [R1+0x7c], R40 ;  /* 0x00007c2801007387 */ /* 0x0003e20000100800 */
[C---:B------:R-:W-:Y:S02]  /*48a0*/  @!P2 PRMT R42, R40.reuse, 0x7610, R42 ;  /* 0x00007610282aa816 */ /* 0x040fe4000000002a */
[----:B------:R-:W-:Y:S01]  /*48b0*/  @!P2 PRMT R88, R40, 0x7632, R88 ;  /* 0x000076322858a816 */ /* 0x000fe20000000058 */
[----:B--2---:R2:W-:Y:S01]  /*48c0*/  STL [R1+0x80], R44 ;  /* 0x0000802c01007387 */ /* 0x0045e20000100800 */
[----:B------:R-:W-:Y:S02]  /*48d0*/  @!P3 PRMT R46, R46, 0x7610, R44 ;  /* 0x000076102e2eb816 */ /* 0x000fe4000000002c */
[----:B-1----:R-:W-:-:S05]  /*48e0*/  PRMT R40, RZ, 0x7610, R40 ;  /* 0x00007610ff287816 */ /* 0x002fca0000000028 */
[----:B0-----:R-:W-:Y:S01]  /*48f0*/  @P1 FADD.FTZ R2, R3, UR5 ;  /* 0x0000000503021e21 */ /* 0x001fe20008010000 */
[----:B------:R-:W-:-:S05]  /*4900*/  @!P3 PRMT R40, R44, 0x7610, R40 ;  /* 0x000076102c28b816 */ /* 0x000fca0000000028 */
[----:B------:R-:W0:Y:S01]  /*4910*/  @P1 MUFU.RSQ R2, R2 ;  /* 0x0000000200021308 */ /* 0x000e220000001400 */
[----:B--2---:R-:W-:Y:S02]  /*4920*/  PRMT R44, RZ, 0x5410, RZ ;  /* 0x00005410ff2c7816 */ /* 0x004fe400000000ff */
[----:B------:R-:W-:Y:S01]  /*4930*/  PRMT R90, R90, 0x5410, RZ ;  /* 0x000054105a5a7816 */ /* 0x000fe200000000ff */
[----:B------:R-:W-:Y:S01]  /*4940*/  STL [R1+0x58], R81 ;  /* 0x0000585101007387 */ /* 0x000fe20000100800 */
[--C-:B------:R-:W-:Y:S02]  /*4950*/  @!P4 PRMT R44, R44, 0x5410, R43.reuse ;  /* 0x000054102c2cc816 */ /* 0x100fe4000000002b */
[----:B------:R-:W-:Y:S01]  /*4960*/  @!P4 PRMT R39, R39, 0x7610, R43 ;  /* 0x000076102727c816 */ /* 0x000fe2000000002b */
[----:B------:R-:W-:Y:S01]  /*4970*/  STL [R1+0xd8], R76 ;  /* 0x0000d84c01007387 */ /* 0x000fe20000100800 */
[----:B------:R-:W-:-:S03]  /*4980*/  @!P3 PRMT R90, R90, 0x7610, R54 ;  /* 0x000076105a5ab816 */ /* 0x000fc60000000036 */
        /* <DEDUP_REMOVED lines=16> */
[----:B------:R1:W-:Y:S01]  /*4a90*/  STL [R1+0x84], R43 ;  /* 0x0000842b01007387 */ /* 0x0003e20000100800 */
[----:B------:R-:W-:Y:S01]  /*4aa0*/  PRMT R90, RZ, 0x7610, R90 ;  /* 0x00007610ff5a7816 */ /* 0x000fe2000000005a */
[----:B------:R-:W-:Y:S01]  /*4ab0*/  UISETP.NE.AND UP1, UPT, UR6, URZ, UPT ;  /* 0x000000ff0600728c */ /* 0x000fe2000bf25270 */
[----:B-1----:R-:W-:-:S04]  /*4ac0*/  PRMT R43, RZ, 0x5410, RZ ;  /* 0x00005410ff2b7816 */ /* 0x002fc800000000ff */
[----:B------:R-:W-:Y:S01]  /*4ad0*/  @!P5 PRMT R43, R43, 0x5410, R0 ;  /* 0x000054102b2bd816 */ /* 0x000fe20000000000 */
[----:B------:R1:W-:Y:S01]  /*4ae0*/  STL [R1+0x108], R41 ;  /* 0x0001082901007387 */ /* 0x0003e20000100800 */
[----:B------:R-:W-:Y:S02]  /*4af0*/  PRMT R42, R42, 0x5410, RZ ;  /* 0x000054102a2a7816 */ /* 0x000fe400000000ff */
[C---:B------:R-:W-:Y:S02]  /*4b00*/  @!P5 PRMT R43, R41.reuse, 0x7610, R43 ;  /* 0x00007610292bd816 */ /* 0x040fe4000000002b */
[----:B------:R-:W-:Y:S02]  /*4b10*/  @!P5 PRMT R90, R41, 0x7632, R90 ;  /* 0x00007632295ad816 */ /* 0x000fe4000000005a */
[----:B0-----:R-:W-:Y:S02]  /*4b20*/  @P1 R2UR UR5, R2 ;  /* 0x00000000020512ca */ /* 0x001fe400000e0000 */
[----:B-1----:R-:W-:Y:S01]  /*4b30*/  PRMT R41, RZ, 0x5410, RZ ;  /* 0x00005410ff297816 */ /* 0x002fe200000000ff */
[----:B------:R0:W-:Y:S01]  /*4b40*/  STL [R1+0x88], R0 ;  /* 0x0000880001007387 */ /* 0x0001e20000100800 */
[----:B------:R-:W-:-:S02]  /*4b50*/  @!P5 PRMT R42, R42, 0x7610, R0 ;  /* 0x000076102a2ad816 */ /* 0x000fc40000000000 */
[----:B------:R-:W-:Y:S02]  /*4b60*/  PRMT R89, R89, 0x5410, RZ ;  /* 0x0000541059597816 */ /* 0x000fe400000000ff */
[----:B------:R-:W-:Y:S02]  /*4b70*/  @!P6 PRMT R41, R50, 0x7632, R41 ;  /* 0x000076323229e816 */ /* 0x000fe40000000029 */
[----:B------:R-:W-:Y:S02]  /*4b80*/  PRMT R45, RZ, 0x7610, R45 ;  /* 0x00007610ff2d7816 */ /* 0x000fe4000000002d */
[----:B------:R-:W-:Y:S01]  /*4b90*/  PRMT R40, R40, 0x5410, RZ ;  /* 0x0000541028287816 */ /* 0x000fe200000000ff */
[----:B0-----:R-:W-:Y:S01]  /*4ba0*/  HFMA2 R0, -RZ, RZ, 0, 0 ;  /* 0x00000000ff007431 */ /* 0x001fe200000001ff */
[----:B------:R0:W-:Y:S01]  /*4bb0*/  STL [R1+0x10c], R49 ;  /* 0x00010c3101007387 */ /* 0x0001e20000100800 */
[----:B------:R-:W-:Y:S01]  /*4bc0*/  MOV R2, RZ ;  /* 0x000000ff00027202 */ /* 0x000fe20000000f00 */
[----:B------:R-:W-:Y:S01]  /*4bd0*/  @P0 HADD2.F32 R2, -RZ, R4.H0_H0 ;  /* 0x20000004ff020230 */ /* 0x000fe20000004100 */
[--C-:B------:R-:W-:Y:S01]  /*4be0*/  @!P6 PRMT R41, R41, 0x5410, R49.reuse ;  /* 0x000054102929e816 */ /* 0x100fe20000000031 */
[----:B------:R-:W-:Y:S01]  /*4bf0*/  @P0 HADD2.F32 R0, -RZ, R48.H0_H0 ;  /* 0x20000030ff000230 */ /* 0x000fe20000004100 */
[----:B------:R-:W-:Y:S01]  /*4c00*/  @!P6 PRMT R89, R89, 0x7610, R49 ;  /* 0x000076105959e816 */ /* 0x000fe20000000031 */
[----:B------:R-:W-:Y:S01]  /*4c10*/  HADD2.F32 R51, -RZ, R51.H0_H0 ;  /* 0x20000033ff337230 */ /* 0x000fe20000004100 */
[----:B------:R-:W-:-:S02]  /*4c20*/  @!P3 PRMT R46, R54, 0x7610, R46 ;  /* 0x00007610362eb816 */ /* 0x000fc4000000002e */
[C---:B------:R-:W-:Y:S01]  /*4c30*/  @!P4 PRMT R45, R53.reuse, 0x7610, R45 ;  /* 0x00007610352dc816 */ /* 0x040fe2000000002d */
[----:B0-----:R-:W-:Y:S01]  /*4c40*/  HADD2.F32 R49, -RZ, R52.H0_H0 ;  /* 0x20000034ff317230 */ /* 0x001fe20000004100 */
[----:B------:R-:W-:Y:S02]  /*4c50*/  @!P4 PRMT R44, R53, 0x7632, R44 ;  /* 0x00007632352cc816 */ /* 0x000fe4000000002c */
[----:B------:R-:W-:Y:S01]  /*4c60*/  @!P6 PRMT R40, R40, 0x5410, R50 ;  /* 0x000054102828e816 */ /* 0x000fe20000000032 */
        /* <DEDUP_REMOVED lines=580> */
.L_x_1211:
        /* <DEDUP_REMOVED lines=1152> */
.L_x_1212:
        /* <DEDUP_REMOVED lines=48> */
.L_x_1214:
[----:B------:R-:W-:Y:S05]  /*bbb0*/  BSYNC.RECONVERGENT B0 ;  /* 0x0000000000007941 */ /* 0x000fea0003800200 */
.L_x_1213:
        /* <DEDUP_REMOVED lines=43> */
.L_x_1216:
[----:B------:R-:W-:Y:S05]  /*be70*/  BSYNC.RECONVERGENT B0 ;  /* 0x0000000000007941 */ /* 0x000fea0003800200 */
.L_x_1215:
        /* <DEDUP_REMOVED lines=78> */
.L_x_1218:
[----:B------:R-:W-:Y:S05]  /*c360*/  BSYNC.RECONVERGENT B0 ;  /* 0x0000000000007941 */ /* 0x000fea0003800200 */
.L_x_1217:
        /* <DEDUP_REMOVED lines=28> */
.L_x_1220:
[----:B------:R-:W-:Y:S05]  /*c530*/  BSYNC.RECONVERGENT B0 ;  /* 0x0000000000007941 */ /* 0x000fea0003800200 */
.L_x_1219:
        /* <DEDUP_REMOVED lines=33> */
.L_x_1224:
[----:B------:R-:W2:Y:S04]  /*c750*/  LDG.E.STRONG.GPU R4, desc[UR10][R12.64] ;  /* 0x0000000a0c047981 */ /* 0x000ea8000c1ef900 */
[----:B--2---:R-:W-:Y:S04]  /*c760*/  CCTL.IVALL ;  /* 0x00000000ff00798f */ /* 0x004fe80002000000 */
[----:B------:R1:W-:Y:S01]  /*c770*/  STL [R1], R4 ;  /* 0x0000000401007387 */ /* 0x0003e20000100800 */
[----:B------:R-:W-:-:S13]  /*c780*/  ISETP.NE.AND P0, PT, R4, UR5, PT ;  /* 0x0000000504007c0c */ /* 0x000fda000bf05270 */
[----:B-1----:R-:W-:Y:S05]  /*c790*/  @P0 BRA `(.L_x_1224) ;  /* 0xfffffffc00ec0947 */ /* 0x002fea000383ffff */
.L_x_1223:
[----:B------:R-:W-:Y:S05]  /*c7a0*/  BSYNC.RECONVERGENT B0 ;  /* 0x0000000000007941 */ /* 0x000fea0003800200 */
.L_x_1222:
        /* <DEDUP_REMOVED lines=15> */
.L_x_1226:
        /* <DEDUP_REMOVED lines=83> */
.L_x_1225:
        /* <DEDUP_REMOVED lines=51> */
.L_x_1227:
        /* <DEDUP_REMOVED lines=24> */
.L_x_1228:
        /* <DEDUP_REMOVED lines=14> */
.L_x_1229:
[----:B------:R-:W-:Y:S05]  /*d360*/  BSYNC.RECONVERGENT B0 ;  /* 0x0000000000007941 */ /* 0x000fea0003800200 */
.L_x_1221:
        /* <DEDUP_REMOVED lines=18> */
.L_x_1235:
        /* <DEDUP_REMOVED lines=65> */
.L_x_1231:
[----:B------:R-:W-:Y:S05]  /*d8a0*/  BSYNC.RECONVERGENT B0 ;  /* 0x0000000000007941 */ /* 0x000fea0003800200 */
.L_x_1230:
        /* <DEDUP_REMOVED lines=23> */
.L_x_1232:
        /* <DEDUP_REMOVED lines=16> */
.L_x_1234:
[----:B------:R-:W-:Y:S05]  /*db20*/  BSYNC.RECONVERGENT B0 ;  /* 0x0000000000007941 */ /* 0x000fea0003800200 */
.L_x_1233:
        /* <DEDUP_REMOVED lines=10> */
.L_x_1210:
        /* <DEDUP_REMOVED lines=16> */
.L_x_1238:
[----:B------:R-:W-:Y:S05]  /*dcd0*/  BSYNC.RECONVERGENT B0 ;  /* 0x0000000000007941 */ /* 0x000fea0003800200 */
.L_x_1237:
        /* <DEDUP_REMOVED lines=11> */
.L_x_1240:
[----:B------:R-:W2:Y:S04]  /*dd90*/  LDG.E.STRONG.GPU R5, desc[UR10][R2.64] ;  /* 0x0000000a02057981 */ /* 0x000ea8000c1ef900 */
[----:B--2---:R-:W-:Y:S01]  /*dda0*/  CCTL.IVALL ;  /* 0x00000000ff00798f */ /* 0x004fe20002000000 */
[----:B------:R-:W-:Y:S05]  /*ddb0*/  YIELD ;  /* 0x0000000000007946 */ /* 0x000fea0003800000 */
[----:B------:R-:W-:-:S13]  /*ddc0*/  ISETP.NE.AND P0, PT, R5, R0, PT ;  /* 0x000000000500720c */ /* 0x000fda0003f05270 */
[----:B------:R-:W-:Y:S05]  /*ddd0*/  @P0 BRA `(.L_x_1240) ;  /* 0xfffffffc00ec0947 */ /* 0x000fea000383ffff */
.L_x_1239:
        /* <DEDUP_REMOVED lines=61> */
.L_x_1243:
        /* <DEDUP_REMOVED lines=31> */
.L_x_1242:
[----:B------:R-:W-:Y:S05]  /*e3a0*/  BSYNC.RECONVERGENT B0 ;  /* 0x0000000000007941 */ /* 0x000fea0003800200 */
.L_x_1241:
        /* <DEDUP_REMOVED lines=10> */
.L_x_1244:
        /* <DEDUP_REMOVED lines=87> */
.L_x_1245:
        /* <DEDUP_REMOVED lines=12> */
.L_x_4519:


//--------------------- .text._Z35group_norm_nhwc_bwd_one_pass_kernelI11Fp32IOFp32WLi64ELi64ELi512EEv26Group_norm_nhwc_bwd_params --------------------------
	.section	.text._Z35group_norm_nhwc_bwd_one_pass_kernelI11Fp32IOFp32WLi64ELi64ELi512EEv26Group_norm_nhwc_bwd_params,"ax",@progbits
	.align	128
        .global         _Z35group_norm_nhwc_bwd_one_pass_kernelI11Fp32IOFp32WLi64ELi64ELi512EEv26Group_norm_nhwc_bwd_params
        .type           _Z35group_norm_nhwc_bwd_one_pass_kernelI11Fp32IOFp32WLi64ELi64ELi512EEv26Group_norm_nhwc_bwd_params,@function
        .size           _Z35group_norm_nhwc_bwd_one_pass_kernelI11Fp32IOFp32WLi64ELi64ELi512EEv26Group_norm_nhwc_bwd_params,(.L_x_4520 - _Z35group_norm_nhwc_bwd_one_pass_kernelI11Fp32IOFp32WLi64ELi64ELi512EEv26Group_norm_nhwc_bwd_params)
        .other          _Z35group_norm_nhwc_bwd_one_pass_kernelI11Fp32IOFp32WLi64ELi64ELi512EEv26Group_norm_nhwc_bwd_params,@"STO_CUDA_ENTRY STV_DEFAULT"
_Z35group_norm_nhwc_bwd_one_pass_kernelI11Fp32IOFp32WLi64ELi64ELi512EEv26Group_norm_nhwc_bwd_params:
.text._Z35group_norm_nhwc_bwd_one_pass_kernelI11Fp32IOFp32WLi64ELi64ELi512EEv26Group_norm_nhwc_bwd_params:
        /* <DEDUP_REMOVED lines=13> */
[----:B------:R-:W-:Y:S01]  /*00d0*/  UMOV UR5, 0x400 ;  /* 0x0000040000057882 */ /* 0x000fe20000000000 */
[----:B------:R-:W-:Y:S01]  /*00e0*/  HFMA2 R49, -RZ, RZ, 0, 0 ;  /* 0x00000000ff317431 */ /* 0x000fe200000001ff */
[----:B------:R-:W-:Y:S01]  /*00f0*/  UIADD3 UR5, UPT, UPT, UR5, 0xa0, URZ ;  /* 0x000000a005057890 */ /* 0x000fe2000fffe0ff */
[----:B------:R-:W-:Y:S01]  /*0100*/  MOV R48, R46 ;  /* 0x0000002e00307202 */ /* 0x000fe20000000f00 */
[----:B------:R-:W2:Y:S01]  /*0110*/  LDCU.U8 UR10, c[0x0][0x414] ;  /* 0x00008280ff0a77ac */ /* 0x000ea20008000000 */
[----:B------:R-:W3:Y:S08]  /*0120*/  S2UR UR6, SR_CgaCtaId ;  /* 0x00000000000679c3 */ /* 0x000ef00000008800 */
[----:B------:R-:W4:Y:S08]  /*0130*/  LDC R45, c[0x0][0x374] ;  /* 0x0000dd00ff2d7b82 */ /* 0x000f300000000800 */
[----:B------:R-:W1:Y:S01]  /*0140*/  LDC R43, c[0x0][0x370] ;  /* 0x0000dc00ff2b7b82 */ /* 0x000e620000000800 */
[----:B0-----:R-:W-:-:S05]  /*0150*/  IMAD R54, R3, UR7, R54 ;  /* 0x0000000703367c24 */ /* 0x001fca000f8e0236 */
[C---:B------:R-:W-:Y:S01]  /*0160*/  IADD3 R51, PT, PT, R54.reuse, 0x20, RZ ;  /* 0x0000002036337810 */ /* 0x040fe20007ffe0ff */
[----:B---3--:R-:W-:Y:S01]  /*0170*/  ULEA UR5, UR6, UR5, 0x18 ;  /* 0x0000000506057291 */ /* 0x008fe2000f8ec0ff */
[C---:B------:R-:W-:Y:S02]  /*0180*/  IADD3 R50, PT, PT, R54.reuse, 0x30, RZ ;  /* 0x0000003036327810 */ /* 0x040fe40007ffe0ff */
[----:B------:R-:W-:Y:S02]  /*0190*/  IADD3 R52, PT, PT, R54, 0x10, RZ ;  /* 0x0000001036347810 */ /* 0x000fe40007ffe0ff */
[----:B------:R-:W-:Y:S02]  /*01a0*/  SHF.R.S32.HI R42, RZ, 0x1f, R51 ;  /* 0x0000001fff2a7819 */ /* 0x000fe40000011433 */
[----:B------:R-:W-:Y:S02]  /*01b0*/  LEA R53, R47, UR5, 0x4 ;  /* 0x000000052f357c11 */ /* 0x000fe4000f8e20ff */
[----:B--2---:R-:W-:-:S07]  /*01c0*/  SHF.R.S32.HI R0, RZ, 0x1f, R50 ;  /* 0x0000001fff007819 */ /* 0x004fce0000011432 */
.L_x_1277:
[----:B01----:R-:W0:Y:S01]  /*01d0*/  LDC R9, c[0x0][0x410] ;  /* 0x00010400ff097b82 */ /* 0x003e220000000800 */
[----:B--2---:R-:W2:Y:S01]  /*01e0*/  LDCU.128 UR12, c[0x0][0x400] ;  /* 0x00008000ff0c77ac */ /* 0x004ea20008000c00 */
[----:B------:R-:W-:Y:S02]  /*01f0*/  ISETP.GE.AND P0, PT, R48, RZ, PT ;  /* 0x000000ff3000720c */ /* 0x000fe40003f06270 */
[----:B------:R-:W-:-:S04]  /*0200*/  SHF.R.S32.HI R15, RZ, 0x1f, R54 ;  /* 0x0000001fff0f7819 */ /* 0x000fc80000011436 */
[----:B---3--:R-:W3:Y:S01]  /*0210*/  LDC.64 R28, c[0x0][0x3a8] ;  /* 0x0000ea00ff1c7b82 */ /* 0x008ee20000000a00 */
[----:B--2---:R-:W-:Y:S02]  /*0220*/  ISETP.GE.U32.AND P1, PT, R52, UR12, PT ;  /* 0x0000000c34007c0c */ /* 0x004fe4000bf26070 */
[----:B0-----:R-:W-:-:S04]  /*0230*/  IABS R5, R9 ;  /* 0x0000000900057213 */ /* 0x001fc80000000000 */
[----:B------:R-:W0:Y:S08]  /*0240*/  I2F.RP R4, R5 ;  /* 0x0000000500047306 */ /* 0x000e300000209400 */
        /* <DEDUP_REMOVED lines=8> */
[----:B------:R-:W-:Y:S02]  /*02d0*/  SHF.R.S32.HI R7, RZ, 0x1f, R52 ;  /* 0x0000001fff077819 */ /* 0x000fe40000011434 */
[-C--:B------:R-:W-:Y:S02]  /*02e0*/  LOP3.LUT R2, R48, R9.reuse, RZ, 0x3c, !PT ;  /* 0x0000000930027212 */ /* 0x080fe400078e3cff */
[----:B------:R-:W-:Y:S01]  /*02f0*/  ISETP.GE.AND.EX P1, PT, R7, UR13, PT, P1 ;  /* 0x0000000d07007c0c */ /* 0x000fe2000bf26310 */
[----:B------:R-:W-:Y:S01]  /*0300*/  IMAD.HI.U32 R3, R3, R6, RZ ;  /* 0x0000000603037227 */ /* 0x000fe200078e00ff */
[----:B------:R-:W-:Y:S02]  /*0310*/  ISETP.GE.AND P2, PT, R2, RZ, PT ;  /* 0x000000ff0200720c */ /* 0x000fe40003f46270 */
[----:B------:R-:W-:Y:S02]  /*0320*/  LOP3.LUT R2, RZ, R9, RZ, 0x33, !PT ;  /* 0x00000009ff027212 */ /* 0x000fe400078e33ff */
[----:B------:R-:W-:-:S05]  /*0330*/  IADD3 R4, PT, PT, -R3, RZ, RZ ;  /* 0x000000ff03047210 */ /* 0x000fca0007ffe1ff */
[----:B------:R-:W-:Y:S01]  /*0340*/  IMAD R4, R5, R4, R6 ;  /* 0x0000000405047224 */ /* 0x000fe200078e0206 */
[----:B------:R-:W-:Y:S01]  /*0350*/  SHF.L.U32 R6, R47, 0x1, RZ ;  /* 0x000000012f067819 */ /* 0x000fe200000006ff */
[----:B------:R-:W0:Y:S03]  /*0360*/  @!P1 LDC.64 R10, c[0x0][0x3a0] ;  /* 0x0000e800ff0a9b82 */ /* 0x000e260000000a00 */
[----:B------:R-:W-:Y:S02]  /*0370*/  ISETP.GT.U32.AND P4, PT, R5, R4, PT ;  /* 0x000000040500720c */ /* 0x000fe40003f84070 */
[----:B------:R-:W-:-:S11]  /*0380*/  LOP3.LUT R8, R6, 0x3e, RZ, 0xc0, !PT ;  /* 0x0000003e06087812 */ /* 0x000fd600078ec0ff */
[-C--:B------:R-:W-:Y:S02]  /*0390*/  @!P4 IADD3 R4, PT, PT, R4, -R5.reuse, RZ ;  /* 0x800000050404c210 */ /* 0x080fe40007ffe0ff */
[----:B------:R-:W-:Y:S02]  /*03a0*/  @!P4 IADD3 R3, PT, PT, R3, 0x1, RZ ;  /* 0x000000010303c810 */ /* 0x000fe40007ffe0ff */
[CC--:B------:R-:W-:Y:S02]  /*03b0*/  ISETP.GE.U32.AND P3, PT, R4.reuse, R5.reuse, PT ;  /* 0x000000050400720c */ /* 0x0c0fe40003f66070 */
[----:B------:R-:W-:Y:S02]  /*03c0*/  ISETP.GT.U32.AND P4, PT, R5, R4, PT ;  /* 0x000000040500720c */ /* 0x000fe40003f84070 */
[----:B------:R-:W-:-:S04]  /*03d0*/  IADD3 R5, PT, PT, R4, -R5, RZ ;  /* 0x8000000504057210 */ /* 0x000fc80007ffe0ff */
[----:B------:R-:W-:Y:S02]  /*03e0*/  SEL R55, R5, R4, !P4 ;  /* 0x0000000405377207 */ /* 0x000fe40006000000 */
[----:B------:R-:W2:Y:S02]  /*03f0*/  @!P1 LDC.64 R4, c[0x0][0x3f8] ;  /* 0x0000fe00ff049b82 */ /* 0x000ea40000000a00 */
[----:B------:R-:W-:Y:S02]  /*0400*/  @!P0 IADD3 R55, PT, PT, -R55, RZ, RZ ;  /* 0x000000ff37378210 */ /* 0x000fe40007ffe1ff */
[----:B------:R-:W-:Y:S02]  /*0410*/  @P3 IADD3 R3, PT, PT, R3, 0x1, RZ ;  /* 0x0000000103033810 */ /* 0x000fe40007ffe0ff */
[----:B------:R-:W-:Y:S02]  /*0420*/  ISETP.NE.AND P3, PT, R9, RZ, PT ;  /* 0x000000ff0900720c */ /* 0x000fe40003f65270 */
[----:B------:R-:W-:-:S02]  /*0430*/  @!P2 IADD3 R3, PT, PT, -R3, RZ, RZ ;  /* 0x000000ff0303a210 */ /* 0x000fc40007ffe1ff */
[C---:B------:R-:W-:Y:S02]  /*0440*/  SEL R55, R2.reuse, R55, !P3 ;  /* 0x0000003702377207 */ /* 0x040fe40005800000 */
[----:B------:R-:W-:Y:S02]  /*0450*/  SEL R3, R2, R3, !P3 ;  /* 0x0000000302037207 */ /* 0x000fe40005800000 */
[----:B------:R-:W-:Y:S02]  /*0460*/  SHF.L.U32 R13, R55, 0x6, RZ ;  /* 0x00000006370d7819 */ /* 0x000fe400000006ff */
[----:B------:R-:W-:Y:S02]  /*0470*/  SHF.R.S32.HI R2, RZ, 0x1f, R3 ;  /* 0x0000001fff027819 */ /* 0x000fe40000011403 */
[----:B------:R-:W-:Y:S02]  /*0480*/  ISETP.GE.U32.AND P0, PT, R54, UR12, PT ;  /* 0x0000000c36007c0c */ /* 0x000fe4000bf06070 */
[----:B------:R-:W-:Y:S01]  /*0490*/  SHF.R.S32.HI R59, RZ, 0x1f, R13 ;  /* 0x0000001fff3b7819 */ /* 0x000fe2000001140d */
[----:B------:R-:W-:Y:S01]  /*04a0*/  IMAD R2, R2, UR14, RZ ;  /* 0x0000000e02027c24 */ /* 0x000fe2000f8e02ff */
[----:B------:R-:W-:-:S02]  /*04b0*/  LOP3.LUT R58, R13, R8, RZ, 0xfc, !PT ;  /* 0x000000080d3a7212 */ /* 0x000fc400078efcff */
[----:B------:R-:W-:Y:S01]  /*04c0*/  ISETP.GE.AND.EX P0, PT, R15, UR13, PT, P0 ;  /* 0x0000000d0f007c0c */ /* 0x000fe2000bf06300 */
[----:B------:R-:W-:Y:S01]  /*04d0*/  IMAD R57, R3, UR15, R2 ;  /* 0x0000000f03397c24 */ /* 0x000fe2000f8e0202 */
[----:B------:R-:W-:Y:S01]  /*04e0*/  ISETP.GE.U32.AND P2, PT, R51, UR12, PT ;  /* 0x0000000c33007c0c */ /* 0x000fe2000bf46070 */
[----:B------:R-:W-:Y:S01]  /*04f0*/  IMAD.WIDE.U32 R58, R3, UR14, R58 ;  /* 0x0000000e033a7c25 */ /* 0x000fe2000f8e003a */
[----:B------:R-:W-:Y:S01]  /*0500*/  ISETP.GE.U32.AND P3, PT, R50, UR12, PT ;  /* 0x0000000c32007c0c */ /* 0x000fe2000bf66070 */
[----:B------:R-:W4:Y:S01]  /*0510*/  @!P1 LDC.64 R2, c[0x0][0x398] ;  /* 0x0000e600ff029b82 */ /* 0x000f220000000a00 */
[----:B------:R-:W-:Y:S01]  /*0520*/  ISETP.GE.AND.EX P2, PT, R42, UR13, PT, P2 ;  /* 0x0000000d2a007c0c */ /* 0x000fe2000bf46320 */
[----:B--2---:R-:W-:Y:S01]  /*0530*/  @!P1 IMAD R6, R7, R4, RZ ;  /* 0x0000000407069224 */ /* 0x004fe200078e02ff */
[----:B------:R-:W-:Y:S02]  /*0540*/  IADD3 R57, PT, PT, R59, R57, RZ ;  /* 0x000000393b397210 */ /* 0x000fe40007ffe0ff */
[----:B------:R-:W-:Y:S01]  /*0550*/  @!P1 MOV R56, R58 ;  /* 0x0000003a00389202 */ /* 0x000fe20000000f00 */
[----:B------:R-:W-:Y:S01]  /*0560*/  @!P1 IMAD R9, R52, R5, R6 ;  /* 0x0000000534099224 */ /* 0x000fe200078e0206 */
[----:B------:R-:W-:Y:S01]  /*0570*/  ISETP.GE.AND.EX P3, PT, R0, UR13, PT, P3 ;  /* 0x0000000d00007c0c */ /* 0x000fe2000bf66330 */
[----:B------:R-:W2:Y:S01]  /*0580*/  @!P0 LDC.64 R32, c[0x0][0x3f8] ;  /* 0x0000fe00ff208b82 */ /* 0x000ea20000000a00 */
[----:B------:R-:W-:Y:S01]  /*0590*/  IADD3 R8, PT, PT, R13, R8, RZ ;  /* 0x000000080d087210 */ /* 0x000fe20007ffe0ff */
[----:B------:R-:W-:-:S04]  /*05a0*/  @!P1 IMAD.WIDE.U32 R6, R52, R4, R56 ;  /* 0x0000000434069225 */ /* 0x000fc800078e0038 */
[----:B------:R-:W-:Y:S02]  /*05b0*/  @!P2 MOV R26, R58 ;  /* 0x0000003a001aa202 */ /* 0x000fe40000000f00 */
[----:B------:R-:W1:Y:S01]  /*05c0*/  LDC.64 R4, c[0x0][0x3b8] ;  /* 0x0000ee00ff047b82 */ /* 0x000e620000000a00 */
[----:B------:R-:W-:Y:S02]  /*05d0*/  @!P1 IADD3 R7, PT, PT, R7, R9, RZ ;  /* 0x0000000907079210 */ /* 0x000fe40007ffe0ff */
[C---:B------:R-:W-:Y:S02]  /*05e0*/  @!P1 SHF.L.U32 R9, R6.reuse, 0x2, RZ ;  /* 0x0000000206099819 */ /* 0x040fe400000006ff */
[----:B------:R-:W-:Y:S02]  /*05f0*/  @!P1 SHF.L.U64.HI R16, R6, 0x2, R7 ;  /* 0x0000000206109819 */ /* 0x000fe40000010207 */
[C---:B0-----:R-:W-:Y:S01]  /*0600*/  @!P1 IADD3 R10, P4, PT, R9.reuse, R10, RZ ;  /* 0x0000000a090a9210 */ /* 0x041fe20007f9e0ff */
[----:B------:R-:W0:Y:S01]  /*0610*/  @!P2 LDC.64 R22, c[0x0][0x3f8] ;  /* 0x0000fe00ff16ab82 */ /* 0x000e220000000a00 */
[----:B----4-:R-:W-:-:S02]  /*0620*/  @!P1 IADD3 R2, P5, PT, R9, R2, RZ ;  /* 0x0000000209029210 */ /* 0x010fc40007fbe0ff */
[C---:B------:R-:W-:Y:S02]  /*0630*/  @!P1 IADD3.X R11, PT, PT, R16.reuse, R11, RZ, P4, !PT ;  /* 0x0000000b100b9210 */ /* 0x040fe400027fe4ff */
[----:B------:R-:W-:Y:S02]  /*0640*/  ISETP.NE.AND P4, PT, RZ, UR10, PT ;  /* 0x0000000aff007c0c */ /* 0x000fe4000bf85270 */
[----:B------:R-:W-:Y:S01]  /*0650*/  @!P1 IADD3.X R3, PT, PT, R16, R3, RZ, P5, !PT ;  /* 0x0000000310039210 */ /* 0x000fe20002ffe4ff */
[----:B--2---:R-:W-:Y:S01]  /*0660*/  @!P0 IMAD R14, R15, R32, RZ ;  /* 0x000000200f0e8224 */ /* 0x004fe200078e02ff */
[----:B------:R-:W2:Y:S01]  /*0670*/  @!P3 LDC.64 R6, c[0x0][0x3f8] ;  /* 0x0000fe00ff06bb82 */ /* 0x000ea20000000a00 */
[----:B------:R-:W-:Y:S02]  /*0680*/  @!P0 MOV R15, R57 ;  /* 0x00000039000f8202 */ /* 0x000fe40000000f00 */
[----:B------:R-:W-:Y:S01]  /*0690*/  @!P0 IMAD R9, R54, R33, R14 ;  /* 0x0000002136098224 */ /* 0x000fe200078e020e */
[----:B------:R-:W-:-:S02]  /*06a0*/  @!P0 MOV R14, R58 ;  /* 0x0000003a000e8202 */ /* 0x000fc40000000f00 */
[----:B------:R-:W-:Y:S01]  /*06b0*/  @!P2 MOV R27, R57 ;  /* 0x00000039001ba202 */ /* 0x000fe20000000f00 */
[----:B-1----:R-:W-:Y:S01]  /*06c0*/  IMAD.WIDE R4, R48, 0x8, R4 ;  /* 0x0000000830047825 */ /* 0x002fe200078e0204 */
[----:B------:R-:W1:Y:S03]  /*06d0*/  @!P0 LDC.64 R12, c[0x0][0x3a0] ;  /* 0x0000e800ff0c8b82 */ /* 0x000e660000000a00 */
[----:B------:R-:W-:Y:S02]  /*06e0*/  @!P0 IMAD.WIDE.U32 R32, R54, R32, R14 ;  /* 0x0000002036208225 */ /* 0x000fe400078e000e */
[----:B------:R-:W4:Y:S02]  /*06f0*/  LDG.E.64 R4, desc[UR8][R4.64] ;  /* 0x0000000804047981 */ /* 0x000f24000c1e1b00 */
[----:B0-----:R-:W-:Y:S01]  /*0700*/  @!P2 IMAD R20, R42, R22, RZ ;  /* 0x000000162a14a224 */ /* 0x001fe200078e02ff */
[----:B------:R-:W0:Y:S01]  /*0710*/  @!P0 LDC.64 R18, c[0x0][0x398] ;  /* 0x0000e600ff128b82 */ /* 0x000e220000000a00 */
[----:B------:R-:W-:-:S02]  /*0720*/  @!P0 IADD3 R9, PT, PT, R33, R9, RZ ;  /* 0x0000000921098210 */ /* 0x000fc40007ffe0ff */
[C---:B------:R-:W-:Y:S02]  /*0730*/  @!P0 SHF.L.U32 R31, R32.reuse, 0x2, RZ ;  /* 0x00000002201f8819 */ /* 0x040fe400000006ff */
[----:B------:R-:W-:Y:S01]  /*0740*/  @!P0 SHF.L.U64.HI R32, R32, 0x2, R9 ;  /* 0x0000000220208819 */ /* 0x000fe20000010209 */
[C---:B------:R-:W-:Y:S02]  /*0750*/  @!P2 IMAD R9, R51.reuse, R23, R20 ;  /* 0x000000173309a224 */ /* 0x040fe400078e0214 */
[----:B------:R-:W3:Y:S01]  /*0760*/  @!P2 LDC.64 R14, c[0x0][0x3a0] ;  /* 0x0000e800ff0eab82 */ /* 0x000ee20000000a00 */
[----:B------:R-:W-:-:S07]  /*0770*/  @!P2 IMAD.WIDE.U32 R22, R51, R22, R26 ;  /* 0x000000163316a225 */ /* 0x000fce00078e001a */
[----:B------:R-:W3:Y:S01]  /*0780*/  @!P2 LDC.64 R16, c[0x0][0x398] ;  /* 0x0000e600ff10ab82 */ /* 0x000ee20000000a00 */
[----:B--2---:R-:W-:-:S07]  /*0790*/  @!P3 IMAD R30, R0, R6, RZ ;  /* 0x00000006001eb224 */ /* 0x004fce00078e02ff */
[----:B------:R-:W2:Y:S08]  /*07a0*/  @!P3 LDC.64 R20, c[0x0][0x3a0] ;  /* 0x0000e800ff14bb82 */ /* 0x000eb00000000a00 */
[----:B------:R-:W2:Y:S01]  /*07b0*/  @!P3 LDC.64 R24, c[0x0][0x398] ;  /* 0x0000e600ff18bb82 */ /* 0x000ea20000000a00 */
[C---:B-1----:R-:W-:Y:S01]  /*07c0*/  @!P0 IADD3 R12, P5, PT, R31.reuse, R12, RZ ;  /* 0x0000000c1f0c8210 */ /* 0x042fe20007fbe0ff */
[----:B------:R-:W-:Y:S01]  /*07d0*/  @!P3 IMAD R33, R50, R7, R30 ;  /* 0x000000073221b224 */ /* 0x000fe200078e021e */
[----:B0-----:R-:W-:-:S05]  /*07e0*/  @!P0 IADD3 R18, P6, PT, R31, R18, RZ ;  /* 0x000000121f128210 */ /* 0x001fca0007fde0ff */
[----:B------:R-:W0:Y:S01]  /*07f0*/  @P4 LDC.64 R26, c[0x0][0x3b0] ;  /* 0x0000ec00ff1a4b82 */ /* 0x000e220000000a00 */
[----:B------:R-:W-:Y:S02]  /*0800*/  @!P3 MOV R30, R58 ;  /* 0x0000003a001eb202 */ /* 0x000fe40000000f00 */
[----:B------:R-:W-:Y:S02]  /*0810*/  @!P3 MOV R31, R57 ;  /* 0x00000039001fb202 */ /* 0x000fe40000000f00 */
[----:B------:R-:W-:Y:S02]  /*0820*/  @!P2 IADD3 R23, PT, PT, R23, R9, RZ ;  /* 0x000000091717a210 */ /* 0x000fe40007ffe0ff */
[----:B------:R-:W-:Y:S01]  /*0830*/  @!P2 SHF.L.U32 R9, R22, 0x2, RZ ;  /* 0x000000021609a819 */ /* 0x000fe200000006ff */
[----:B------:R-:W-:Y:S01]  /*0840*/  @!P3 IMAD.WIDE.U32 R6, R50, R6, R30 ;  /* 0x000000063206b225 */ /* 0x000fe200078e001e */
[C---:B------:R-:W-:Y:S02]  /*0850*/  @!P0 IADD3.X R13, PT, PT, R32.reuse, R13, RZ, P5, !PT ;  /* 0x0000000d200d8210 */ /* 0x040fe40002ffe4ff */
[----:B------:R-:W-:-:S02]  /*0860*/  @!P0 IADD3.X R19, PT, PT, R32, R19, RZ, P6, !PT ;  /* 0x0000001320138210 */ /* 0x000fc400037fe4ff */
[C---:B---3--:R-:W-:Y:S02]  /*0870*/  @!P2 IADD3 R14, P5, PT, R9.reuse, R14, RZ ;  /* 0x0000000e090ea210 */ /* 0x048fe40007fbe0ff */
[----:B------:R-:W-:Y:S02]  /*0880*/  @!P2 IADD3 R16, P6, PT, R9, R16, RZ ;  /* 0x000000100910a210 */ /* 0x000fe40007fde0ff */
[----:B------:R-:W-:Y:S02]  /*0890*/  @!P2 SHF.L.U64.HI R22, R22, 0x2, R23 ;  /* 0x000000021616a819 */ /* 0x000fe40000010217 */
[----:B------:R-:W-:Y:S02]  /*08a0*/  @!P3 IADD3 R9, PT, PT, R7, R33, RZ ;  /* 0x000000210709b210 */ /* 0x000fe40007ffe0ff */
[----:B------:R-:W-:Y:S02]  /*08b0*/  @!P3 SHF.L.U32 R7, R6, 0x2, RZ ;  /* 0x000000020607b819 */ /* 0x000fe400000006ff */
[----:B------:R-:W-:-:S02]  /*08c0*/  @!P2 IADD3.X R15, PT, PT, R22, R15, RZ, P5, !PT ;  /* 0x0000000f160fa210 */ /* 0x000fc40002ffe4ff */
[----:B------:R-:W-:Y:S02]  /*08d0*/  @!P2 IADD3.X R17, PT, PT, R22, R17, RZ, P6, !PT ;  /* 0x000000111611a210 */ /* 0x000fe400037fe4ff */
[----:B------:R-:W-:Y:S02]  /*08e0*/  @!P3 SHF.L.U64.HI R6, R6, 0x2, R9 ;  /* 0x000000020606b819 */ /* 0x000fe40000010209 */
[C---:B--2---:R-:W-:Y:S02]  /*08f0*/  @!P3 IADD3 R20, P5, PT, R7.reuse, R20, RZ ;  /* 0x000000140714b210 */ /* 0x044fe40007fbe0ff */
[----:B------:R-:W-:Y:S01]  /*0900*/  @!P3 IADD3 R24, P6, PT, R7, R24, RZ ;  /* 0x000000180718b210 */ /* 0x000fe20007fde0ff */
[----:B------:R-:W-:Y:S01]  /*0910*/  IMAD.WIDE R28, R8, 0x4, R28 ;  /* 0x00000004081c7825 */ /* 0x000fe200078e021c */
[C---:B------:R-:W-:Y:S02]  /*0920*/  @!P3 IADD3.X R21, PT, PT, R6.reuse, R21, RZ, P5, !PT ;  /* 0x000000150615b210 */ /* 0x040fe40002ffe4ff */
[----:B------:R-:W-:Y:S01]  /*0930*/  @!P3 IADD3.X R25, PT, PT, R6, R25, RZ, P6, !PT ;  /* 0x000000190619b210 */ /* 0x000fe200037fe4ff */
[----:B0-----:R-:W-:Y:S01]  /*0940*/  @P4 IMAD.WIDE R26, R8, 0x4, R26 ;  /* 0x00000004081a4825 */ /* 0x001fe200078e021a */
[----:B------:R-:W-:-:S02]  /*0950*/  CS2R R6, SRZ ;  /* 0x0000000000067805 */ /* 0x000fc4000001ff00 */
[----:B------:R-:W-:Y:S02]  /*0960*/  CS2R R8, SRZ ;  /* 0x0000000000087805 */ /* 0x000fe4000001ff00 */
[----:B------:R-:W-:Y:S02]  /*0970*/  CS2R R22, SRZ ;  /* 0x0000000000167805 */ /* 0x000fe4000001ff00 */
[----:B------:R0:W5:Y:S04]  /*0980*/  @!P1 LDG.E.64 R6, desc[UR8][R10.64] ;  /* 0x000000080a069981 */ /* 0x000168000c1e1b00 */
[----:B------:R1:W5:Y:S04]  /*0990*/  @!P1 LDG.E.64 R8, desc[UR8][R2.64] ;  /* 0x0000000802089981 */ /* 0x000368000c1e1b00 */
[----:B------:R2:W5:Y:S01]  /*09a0*/  @!P0 LDG.E.64 R22, desc[UR8][R12.64] ;  /* 0x000000080c168981 */ /* 0x000562000c1e1b00 */
[----:B0-----:R-:W-:-:S02]  /*09b0*/  CS2R R10, SRZ ;  /* 0x00000000000a7805 */ /* 0x001fc4000001ff00 */
[----:B-1----:R-:W-:Y:S02]  /*09c0*/  MOV R3, RZ ;  /* 0x000000ff00037202 */ /* 0x002fe40000000f00 */
[----:B------:R-:W-:Y:S02]  /*09d0*/  MOV R2, RZ ;  /* 0x000000ff00027202 */ /* 0x000fe40000000f00 */
[----:B------:R0:W5:Y:S01]  /*09e0*/  @!P2 LDG.E.64 R10, desc[UR8][R14.64] ;  /* 0x000000080e0aa981 */ /* 0x000162000c1e1b00 */
[----:B--2---:R-:W-:-:S03]  /*09f0*/  CS2R R12, SRZ ;  /* 0x00000000000c7805 */ /* 0x004fc6000001ff00 */
[----:B------:R1:W5:Y:S04]  /*0a00*/  @!P0 LDG.E.64 R2, desc[UR8][R18.64] ;  /* 0x0000000812028981 */ /* 0x000368000c1e1b00 */
[----:B------:R2:W5:Y:S01]  /*0a10*/  @!P2 LDG.E.64 R12, desc[UR8][R16.64] ;  /* 0x00000008100ca981 */ /* 0x000562000c1e1b00 */
[----:B0-----:R-:W-:Y:S02]  /*0a20*/  CS2R R14, SRZ ;  /* 0x00000000000e7805 */ /* 0x001fe4000001ff00 */
[----:B-1----:R-:W-:-:S04]  /*0a30*/  CS2R R18, SRZ ;  /* 0x0000000000127805 */ /* 0x002fc8000001ff00 */
[----:B------:R0:W5:Y:S01]  /*0a40*/  @!P3 LDG.E.64 R14, desc[UR8][R20.64] ;  /* 0x00000008140eb981 */ /* 0x000162000c1e1b00 */
[----:B--2---:R-:W-:-:S03]  /*0a50*/  CS2R R16, SRZ ;  /* 0x0000000000107805 */ /* 0x004fc6000001ff00 */
[----:B------:R0:W5:Y:S04]  /*0a60*/  @P4 LDG.E.64 R18, desc[UR8][R26.64] ;  /* 0x000000081a124981 */ /* 0x000168000c1e1b00 */
[----:B------:R0:W5:Y:S04]  /*0a70*/  @!P3 LDG.E.64 R16, desc[UR8][R24.64] ;  /* 0x000000081810b981 */ /* 0x000168000c1e1b00 */
[----:B------:R0:W5:Y:S01]  /*0a80*/  LDG.E.64 R20, desc[UR8][R28.64] ;  /* 0x000000081c147981 */ /* 0x000162000c1e1b00 */
[----:B------:R-:W-:Y:S01]  /*0a90*/  UISETP.NE.AND UP0, UPT, UR10, URZ, UPT ;  /* 0x000000ff0a00728c */ /* 0x000fe2000bf05270 */
[----:B----4-:R-:W-:-:S05]  /*0aa0*/  FFMA.FTZ R5, -R4, R4, R5 ;  /* 0x0000000404057223 */ /* 0x010fca0000010105 */
[----:B------:R-:W-:-:S13]  /*0ab0*/  FSETP.GTU.FTZ.AND P1, PT, R5, RZ, PT ;  /* 0x000000ff0500720b */ /* 0x000fda0003f3c000 */
[----:B------:R-:W1:Y:S02]  /*0ac0*/  @P1 LDC R30, c[0x0][0x3c0] ;  /* 0x0000f000ff1e1b82 */ /* 0x000e640000000800 */
[----:B-1----:R-:W-:Y:S01]  /*0ad0*/  @P1 FADD.FTZ R30, R5, R30 ;  /* 0x0000001e051e1221 */ /* 0x002fe20000010000 */
[----:B------:R-:W-:-:S06]  /*0ae0*/  MOV R5, 0x3f800000 ;  /* 0x3f80000000057802 */ /* 0x000fcc0000000f00 */
[----:B------:R0:W1:Y:S01]  /*0af0*/  @P1 MUFU.RSQ R5, R30 ;  /* 0x0000001e00051308 */ /* 0x0000620000001400 */
[----:B------:R-:W-:Y:S05]  /*0b00*/  BRA.U UP0, `(.L_x_1247) ;  /* 0x0000000100e47547 */ /* 0x000fea000b800000 */
[C---:B0----5:R-:W-:Y:S01]  /*0b10*/  FADD.FTZ R24, -R4.reuse, R22 ;  /* 0x0000001604187221 */ /* 0x061fe20000010100 */
[----:B------:R-:W-:Y:S01]  /*0b20*/  FADD.FTZ R26, -R4, R23 ;  /* 0x00000017041a7221 */ /* 0x000fe20000010100 */
[----:B------:R-:W-:Y:S01]  /*0b30*/  FMUL.FTZ R28, R2, R20 ;  /* 0x00000014021c7220 */ /* 0x000fe20000410000 */
[----:B------:R-:W-:Y:S01]  /*0b40*/  FMUL.FTZ R27, R3, R21 ;  /* 0x00000015031b7220 */ /* 0x000fe20000410000 */
[-C--:B-1----:R-:W-:Y:S01]  /*0b50*/  FMUL.FTZ R25, R24, R5.reuse ;  /* 0x0000000518197220 */ /* 0x082fe20000410000 */
[----:B------:R-:W-:Y:S01]  /*0b60*/  FMUL.FTZ R24, R26, R5 ;  /* 0x000000051a187220 */ /* 0x000fe20000410000 */
[----:B------:R-:W-:Y:S01]  /*0b70*/  FADD.FTZ R26, RZ, R28 ;  /* 0x0000001cff1a7221 */ /* 0x000fe20000010000 */
[C---:B------:R-:W-:Y:S01]  /*0b80*/  FADD.FTZ R34, -R4.reuse, R14 ;  /* 0x0000000e04227221 */ /* 0x040fe20000010100 */
[----:B------:R-:W-:Y:S01]  /*0b90*/  FFMA.FTZ R29, R25, R28, RZ ;  /* 0x0000001c191d7223 */ /* 0x000fe200000100ff */
[----:B------:R-:W-:Y:S01]  /*0ba0*/  FADD.FTZ R28, -R4, R6 ;  /* 0x00000006041c7221 */ /* 0x000fe20000010100 */
[----:B------:R-:W-:Y:S01]  /*0bb0*/  FADD.FTZ R26, R27, R26 ;  /* 0x0000001a1b1a7221 */ /* 0x000fe20000010000 */
[----:B------:R-:W-:Y:S01]  /*0bc0*/  FFMA.FTZ R25, R2, R25, RZ ;  /* 0x0000001902197223 */ /* 0x000fe200000100ff */
[----:B------:R-:W-:Y:S01]  /*0bd0*/  FFMA.FTZ R29, R24, R27, R29 ;  /* 0x0000001b181d7223 */ /* 0x000fe2000001001d */
[----:B------:R-:W-:Y:S01]  /*0be0*/  FMUL.FTZ R27, R8, R20 ;  /* 0x00000014081b7220 */ /* 0x000fe20000410000 */
[----:B------:R-:W-:Y:S01]  /*0bf0*/  FMUL.FTZ R30, R28, R5 ;  /* 0x000000051c1e7220 */ /* 0x000fe20000410000 */
[----:B------:R-:W-:Y:S01]  /*0c00*/  FADD.FTZ R28, -R4, R7 ;  /* 0x00000007041c7221 */ /* 0x000fe20000010100 */
[----:B------:R-:W-:Y:S01]  /*0c10*/  FFMA.FTZ R24, R3, R24, RZ ;  /* 0x0000001803187223 */ /* 0x000fe200000100ff */
[----:B------:R-:W-:Y:S01]  /*0c20*/  FADD.FTZ R26, R26, R27 ;  /* 0x0000001b1a1a7221 */ /* 0x000fe20000010000 */
[----:B------:R-:W-:Y:S01]  /*0c30*/  FFMA.FTZ R29, R30, R27, R29 ;  /* 0x0000001b1e1d7223 */ /* 0x000fe2000001001d */
[----:B------:R-:W-:Y:S01]  /*0c40*/  FMUL.FTZ R27, R9, R21 ;  /* 0x00000015091b7220 */ /* 0x000fe20000410000 */
[----:B------:R-:W-:Y:S01]  /*0c50*/  FMUL.FTZ R28, R28, R5 ;  /* 0x000000051c1c7220 */ /* 0x000fe20000410000 */
[----:B------:R-:W-:Y:S01]  /*0c60*/  FFMA.FTZ R25, R8, R30, R25 ;  /* 0x0000001e08197223 */ /* 0x000fe20000010019 */
[----:B------:R-:W-:Y:S01]  /*0c70*/  FADD.FTZ R30, -R4, R10 ;  /* 0x0000000a041e7221 */ /* 0x000fe20000010100 */
[----:B------:R-:W-:Y:S01]  /*0c80*/  FADD.FTZ R26, R27, R26 ;  /* 0x0000001a1b1a7221 */ /* 0x000fe20000010000 */
[----:B------:R-:W-:Y:S01]  /*0c90*/  FFMA.FTZ R29, R28, R27, R29 ;  /* 0x0000001b1c1d7223 */ /* 0x000fe2000001001d */
[----:B------:R-:W-:Y:S01]  /*0ca0*/  FMUL.FTZ R27, R12, R20 ;  /* 0x000000140c1b7220 */ /* 0x000fe20000410000 */
[----:B------:R-:W-:Y:S01]  /*0cb0*/  FMUL.FTZ R32, R30, R5 ;  /* 0x000000051e207220 */ /* 0x000fe20000410000 */
[----:B------:R-:W-:Y:S01]  /*0cc0*/  FADD.FTZ R30, -R4, R11 ;  /* 0x0000000b041e7221 */ /* 0x000fe20000010100 */
[----:B------:R-:W-:Y:S01]  /*0cd0*/  FFMA.FTZ R24, R9, R28, R24 ;  /* 0x0000001c09187223 */ /* 0x000fe20000010018 */
[----:B------:R-:W-:Y:S01]  /*0ce0*/  FADD.FTZ R26, R26, R27 ;  /* 0x0000001b1a1a7221 */ /* 0x000fe20000010000 */
[----:B------:R-:W-:Y:S01]  /*0cf0*/  FFMA.FTZ R29, R32, R27, R29 ;  /* 0x0000001b201d7223 */ /* 0x000fe2000001001d */
[----:B------:R-:W-:Y:S01]  /*0d00*/  FMUL.FTZ R27, R13, R21 ;  /* 0x000000150d1b7220 */ /* 0x000fe20000410000 */
[----:B------:R-:W-:Y:S01]  /*0d10*/  FMUL.FTZ R30, R30, R5 ;  /* 0x000000051e1e7220 */ /* 0x000fe20000410000 */
[----:B------:R-:W-:Y:S01]  /*0d20*/  FMUL.FTZ R36, R16, R20 ;  /* 0x0000001410247220 */ /* 0x000fe20000410000 */
[----:B------:R-:W-:Y:S01]  /*0d30*/  FFMA.FTZ R25, R12, R32, R25 ;  /* 0x000000200c197223 */ /* 0x000fe20000010019 */
[----:B------:R-:W-:Y:S01]  /*0d40*/  FADD.FTZ R31, R27, R26 ;  /* 0x0000001a1b1f7221 */ /* 0x000fe20000010000 */
[----:B------:R-:W-:Y:S01]  /*0d50*/  FFMA.FTZ R28, R30, R27, R29 ;  /* 0x0000001b1e1c7223 */ /* 0x000fe2000001001d */
[----:B------:R-:W-:Y:S01]  /*0d60*/  FMUL.FTZ R27, R34, R5 ;  /* 0x00000005221b7220 */ /* 0x000fe20000410000 */
[----:B------:R-:W-:Y:S01]  /*0d70*/  FFMA.FTZ R26, R13, R30, R24 ;  /* 0x0000001e0d1a7223 */ /* 0x000fe20000010018 */
[----:B------:R-:W-:Y:S01]  /*0d80*/  FADD.FTZ R29, RZ, R2 ;  /* 0x00000002ff1d7221 */ /* 0x000fe20000010000 */
[----:B------:R-:W-:Y:S01]  /*0d90*/  FADD.FTZ R24, RZ, R3 ;  /* 0x00000003ff187221 */ /* 0x000fe20000010000 */
[----:B------:R-:W-:Y:S01]  /*0da0*/  FFMA.FTZ R35, R27, R36, R28 ;  /* 0x000000241b237223 */ /* 0x000fe2000001001c */
[----:B------:R-:W-:Y:S01]  /*0db0*/  FADD.FTZ R30, R31, R36 ;  /* 0x000000241f1e7221 */ /* 0x000fe20000010000 */
[----:B------:R-:W-:Y:S01]  /*0dc0*/  FADD.FTZ R28, -R4, R15 ;  /* 0x0000000f041c7221 */ /* 0x000fe20000010100 */
[----:B------:R-:W-:Y:S01]  /*0dd0*/  FADD.FTZ R31, R8, R29 ;  /* 0x0000001d081f7221 */ /* 0x000fe20000010000 */
[----:B------:R-:W-:Y:S01]  /*0de0*/  FADD.FTZ R24, R9, R24 ;  /* 0x0000001809187221 */ /* 0x000fe20000010000 */
[----:B------:R-:W-:Y:S01]  /*0df0*/  FMUL.FTZ R33, R17, R21 ;  /* 0x0000001511217220 */ /* 0x000fe20000410000 */
[----:B------:R-:W-:Y:S01]  /*0e00*/  FMUL.FTZ R32, R28, R5 ;  /* 0x000000051c207220 */ /* 0x000fe20000410000 */
[----:B------:R-:W-:Y:S01]  /*0e10*/  FADD.FTZ R31, R12, R31 ;  /* 0x0000001f0c1f7221 */ /* 0x000fe20000010000 */
[----:B------:R-:W-:Y:S01]  /*0e20*/  FADD.FTZ R28, R13, R24 ;  /* 0x000000180d1c7221 */ /* 0x000fe20000010000 */
[----:B------:R-:W-:Y:S01]  /*0e30*/  FFMA.FTZ R24, R16, R27, R25 ;  /* 0x0000001b10187223 */ /* 0x000fe20000010019 */
[----:B------:R-:W-:Y:S01]  /*0e40*/  FADD.FTZ R29, R33, R30 ;  /* 0x0000001e211d7221 */ /* 0x000fe20000010000 */
[C---:B------:R-:W-:Y:S01]  /*0e50*/  FFMA.FTZ R25, R17.reuse, R32, R26 ;  /* 0x0000002011197223 */ /* 0x040fe2000001001a */
[----:B------:R-:W-:Y:S01]  /*0e60*/  FFMA.FTZ R30, R32, R33, R35 ;  /* 0x00000021201e7223 */ /* 0x000fe20000010023 */
[----:B------:R-:W-:Y:S01]  /*0e70*/  FADD.FTZ R26, R16, R31 ;  /* 0x0000001f101a7221 */ /* 0x000fe20000010000 */
[----:B------:R-:W-:Y:S01]  /*0e80*/  FADD.FTZ R27, R17, R28 ;  /* 0x0000001c111b7221 */ /* 0x000fe20000010000 */
[----:B------:R-:W-:Y:S06]  /*0e90*/  BRA `(.L_x_1248) ;  /* 0x0000000800007947 */ /* 0x000fec0003800000 */
.L_x_1247:
[C---:B0----5:R-:W-:Y:S01]  /*0ea0*/  FADD.FTZ R24, -R4.reuse, R22 ;  /* 0x0000001604187221 */ /* 0x061fe20000010100 */
[----:B------:R-:W-:-:S03]  /*0eb0*/  FADD.FTZ R26, -R4, R6 ;  /* 0x00000006041a7221 */ /* 0x000fc60000010100 */
[-C--:B-1----:R-:W-:Y:S01]  /*0ec0*/  FMUL.FTZ R25, R24, R5.reuse ;  /* 0x0000000518197220 */ /* 0x082fe20000410000 */
[----:B------:R-:W-:Y:S01]  /*0ed0*/  FADD.FTZ R24, -R4, R23 ;  /* 0x0000001704187221 */ /* 0x000fe20000010100 */
[----:B------:R-:W-:Y:S01]  /*0ee0*/  FMUL.FTZ R27, R26, R5 ;  /* 0x000000051a1b7220 */ /* 0x000fe20000410000 */
[----:B------:R-:W-:Y:S01]  /*0ef0*/  FADD.FTZ R26, -R4, R7 ;  /* 0x00000007041a7221 */ /* 0x000fe20000010100 */
[--C-:B------:R-:W-:Y:S01]  /*0f00*/  FFMA.FTZ R30, R20, R25, R18.reuse ;  /* 0x00000019141e7223 */ /* 0x100fe20000010012 */
[----:B------:R-:W-:Y:S01]  /*0f10*/  FMUL.FTZ R24, R24, R5 ;  /* 0x0000000518187220 */ /* 0x000fe20000410000 */
[----:B------:R-:W-:Y:S01]  /*0f20*/  FFMA.FTZ R28, R20, R27, R18 ;  /* 0x0000001b141c7223 */ /* 0x000fe20000010012 */
[----:B------:R-:W-:Y:S01]  /*0f30*/  FMUL.FTZ R26, R26, R5 ;  /* 0x000000051a1a7220 */ /* 0x000fe20000410000 */
[----:B------:R-:W-:Y:S01]  /*0f40*/  FMUL.FTZ R32, R30, -1.4426950216293334961 ;  /* 0xbfb8aa3b1e207820 */ /* 0x000fe20000410000 */
[C-C-:B------:R-:W-:Y:S01]  /*0f50*/  FFMA.FTZ R29, R21.reuse, R24, R19.reuse ;  /* 0x00000018151d7223 */ /* 0x140fe20000010013 */
[----:B------:R-:W-:Y:S01]  /*0f60*/  FMUL.FTZ R36, R28, -1.4426950216293334961 ;  /* 0xbfb8aa3b1c247820 */ /* 0x000fe20000410000 */
[----:B------:R-:W-:-:S02]  /*0f70*/  FFMA.FTZ R31, R21, R26, R19 ;  /* 0x0000001a151f7223 */ /* 0x000fc40000010013 */
[----:B------:R-:W-:Y:S01]  /*0f80*/  FMUL.FTZ R33, R29, -1.4426950216293334961 ;  /* 0xbfb8aa3b1d217820 */ /* 0x000fe20000410000 */
[----:B------:R-:W0:Y:S01]  /*0f90*/  MUFU.EX2 R32, R32 ;  /* 0x0000002000207308 */ /* 0x000e220000000800 */
[----:B------:R-:W-:-:S07]  /*0fa0*/  FMUL.FTZ R38, R31, -1.4426950216293334961 ;  /* 0xbfb8aa3b1f267820 */ /* 0x000fce0000410000 */
[----:B------:R-:W1:Y:S08]  /*0fb0*/  MUFU.EX2 R33, R33 ;  /* 0x0000002100217308 */ /* 0x000e700000000800 */
[----:B------:R-:W2:Y:S01]  /*0fc0*/  MUFU.EX2 R36, R36 ;  /* 0x0000002400247308 */ /* 0x000ea20000000800 */
[----:B0-----:R-:W-:-:S07]  /*0fd0*/  FADD.FTZ R35, R32, 1 ;  /* 0x3f80000020237421 */ /* 0x001fce0000010000 */
[----:B------:R-:W0:Y:S01]  /*0fe0*/  MUFU.EX2 R38, R38 ;  /* 0x0000002600267308 */ /* 0x000e220000000800 */
[----:B-1----:R-:W-:-:S07]  /*0ff0*/  FADD.FTZ R34, R33, 1 ;  /* 0x3f80000021227421 */ /* 0x002fce0000010000 */
[----:B------:R-:W1:Y:S01]  /*1000*/  MUFU.RCP R35, R35 ;  /* 0x0000002300237308 */ /* 0x000e620000001000 */
[----:B--2---:R-:W-:Y:S01]  /*1010*/  FADD.FTZ R33, R36, 1 ;  /* 0x3f80000024217421 */ /* 0x004fe20000010000 */
[----:B------:R-:W-:-:S06]  /*1020*/  FADD.FTZ R36, -R4, R10 ;  /* 0x0000000a04247221 */ /* 0x000fcc0000010100 */
[----:B------:R-:W2:Y:S01]  /*1030*/  MUFU.RCP R34, R34 ;  /* 0x0000002200227308 */ /* 0x000ea20000001000 */
[----:B0-----:R-:W-:-:S07]  /*1040*/  FADD.FTZ R32, R38, 1 ;  /* 0x3f80000026207421 */ /* 0x001fce0000010000 */
[----:B------:R-:W0:Y:S01]  /*1050*/  MUFU.RCP R33, R33 ;  /* 0x0000002100217308 */ /* 0x000e220000001000 */
[----:B-1----:R-:W-:Y:S01]  /*1060*/  FADD.FTZ R37, -R35, 1 ;  /* 0x3f80000023257421 */ /* 0x002fe20000010100 */
[----:B------:R-:W-:-:S03]  /*1070*/  FMUL.FTZ R38, R2, R35 ;  /* 0x0000002302267220 */ /* 0x000fc60000410000 */
[----:B------:R-:W-:-:S03]  /*1080*/  FFMA.FTZ R37, R30, R37, 1 ;  /* 0x3f8000001e257423 */ /* 0x000fc60000010025 */
[----:B------:R-:W1:Y:S01]  /*1090*/  MUFU.RCP R32, R32 ;  /* 0x0000002000207308 */ /* 0x000e620000001000 */
[----:B--2---:R-:W-:Y:S01]  /*10a0*/  FADD.FTZ R30, -R34, 1 ;  /* 0x3f800000221e7421 */ /* 0x004fe20000010100 */
[----:B------:R-:W-:Y:S01]  /*10b0*/  FMUL.FTZ R35, R3, R34 ;  /* 0x0000002203237220 */ /* 0x000fe20000410000 */
[----:B------:R-:W-:Y:S01]  /*10c0*/  FADD.FTZ R34, -R4, R11 ;  /* 0x0000000b04227221 */ /* 0x000fe20000010100 */
[----:B------:R-:W-:Y:S01]  /*10d0*/  FMUL.FTZ R38, R38, R37 ;  /* 0x0000002526267220 */ /* 0x000fe20000410000 */
[----:B------:R-:W-:Y:S01]  /*10e0*/  FFMA.FTZ R30, R29, R30, 1 ;  /* 0x3f8000001d1e7423 */ /* 0x000fe2000001001e */
[----:B------:R-:W-:Y:S01]  /*10f0*/  FMUL.FTZ R29, R36, R5 ;  /* 0x00000005241d7220 */ /* 0x000fe20000410000 */
[----:B0-----:R-:W-:Y:S01]  /*1100*/  FADD.FTZ R39, -R33, 1 ;  /* 0x3f80000021277421 */ /* 0x001fe20000010100 */
[----:B------:R-:W-:Y:S02]  /*1110*/  FMUL.FTZ R36, R8, R33 ;  /* 0x0000002108247220 */ /* 0x000fe40000410000 */
[----:B------:R-:W-:Y:S01]  /*1120*/  FFMA.FTZ R33, R20, R29, R18 ;  /* 0x0000001d14217223 */ /* 0x000fe20000010012 */
[----:B------:R-:W-:Y:S01]  /*1130*/  FFMA.FTZ R39, R28, R39, 1 ;  /* 0x3f8000001c277423 */ /* 0x000fe20000010027 */
[----:B------:R-:W-:Y:S01]  /*1140*/  FMUL.FTZ R28, R35, R30 ;  /* 0x0000001e231c7220 */ /* 0x000fe20000410000 */
[----:B------:R-:W-:Y:S01]  /*1150*/  FMUL.FTZ R30, R34, R5 ;  /* 0x00000005221e7220 */ /* 0x000fe20000410000 */
[----:B------:R-:W-:Y:S01]  /*1160*/  FMUL.FTZ R35, R33, -1.4426950216293334961 ;  /* 0xbfb8aa3b21237820 */ /* 0x000fe20000410000 */
[----:B-1----:R-:W-:Y:S01]  /*1170*/  FADD.FTZ R40, -R32, 1 ;  /* 0x3f80000020287421 */ /* 0x002fe20000010100 */
[----:B------:R-:W-:Y:S01]  /*1180*/  FMUL.FTZ R36, R36, R39 ;  /* 0x0000002724247220 */ /* 0x000fe20000410000 */
[----:B------:R-:W-:Y:S01]  /*1190*/  FFMA.FTZ R34, R21, R30, R19 ;  /* 0x0000001e15227223 */ /* 0x000fe20000010013 */
[----:B------:R-:W-:Y:S01]  /*11a0*/  FMUL.FTZ R32, R9, R32 ;  /* 0x0000002009207220 */ /* 0x000fe20000410000 */
[----:B------:R-:W-:Y:S01]  /*11b0*/  FFMA.FTZ R41, R31, R40, 1 ;  /* 0x3f8000001f297423 */ /* 0x000fe20000010028 */
[----:B------:R-:W-:Y:S01]  /*11c0*/  FADD.FTZ R40, -R4, R14 ;  /* 0x0000000e04287221 */ /* 0x000fe20000010100 */
[----:B------:R-:W-:Y:S01]  /*11d0*/  FMUL.FTZ R61, R34, -1.4426950216293334961 ;  /* 0xbfb8aa3b223d7820 */ /* 0x000fe20000410000 */
[----:B------:R-:W0:Y:S01]  /*11e0*/  MUFU.EX2 R35, R35 ;  /* 0x0000002300237308 */ /* 0x000e220000000800 */
[----:B------:R-:W-:Y:S01]  /*11f0*/  FMUL.FTZ R32, R32, R41 ;  /* 0x0000002920207220 */ /* 0x000fe20000410000 */
[----:B------:R-:W-:-:S04]  /*1200*/  FMUL.FTZ R31, R40, R5 ;  /* 0x00000005281f7220 */ /* 0x000fc80000410000 */
[----:B------:R-:W-:Y:S02]  /*1210*/  FFMA.FTZ R37, R20, R31, R18 ;  /* 0x0000001f14257223 */ /* 0x000fe40000010012 */
[----:B------:R-:W1:Y:S02]  /*1220*/  MUFU.EX2 R40, R61 ;  /* 0x0000003d00287308 */ /* 0x000e640000000800 */
[----:B------:R-:W-:-:S06]  /*1230*/  FMUL.FTZ R39, R37, -1.4426950216293334961 ;  /* 0xbfb8aa3b25277820 */ /* 0x000fcc0000410000 */
[----:B------:R-:W2:Y:S01]  /*1240*/  MUFU.EX2 R39, R39 ;  /* 0x0000002700277308 */ /* 0x000ea20000000800 */
[----:B0-----:R-:W-:-:S07]  /*1250*/  FADD.FTZ R60, R35, 1 ;  /* 0x3f800000233c7421 */ /* 0x001fce0000010000 */
[----:B------:R-:W0:Y:S01]  /*1260*/  MUFU.RCP R35, R60 ;  /* 0x0000003c00237308 */ /* 0x000e220000001000 */
[----:B-1----:R-:W-:-:S07]  /*1270*/  FADD.FTZ R40, R40, 1 ;  /* 0x3f80000028287421 */ /* 0x002fce0000010000 */
[----:B------:R-:W1:Y:S01]  /*1280*/  MUFU.RCP R40, R40 ;  /* 0x0000002800287308 */ /* 0x000e620000001000 */
[----:B--2---:R-:W-:-:S07]  /*1290*/  FADD.FTZ R61, R39, 1 ;  /* 0x3f800000273d7421 */ /* 0x004fce0000010000 */
[----:B------:R2:W3:Y:S01]  /*12a0*/  MUFU.RCP R39, R61 ;  /* 0x0000003d00277308 */ /* 0x0004e20000001000 */
[----:B0-----:R-:W-:-:S04]  /*12b0*/  FADD.FTZ R41, -R35, 1 ;  /* 0x3f80000023297421 */ /* 0x001fc80000010100 */
[----:B------:R-:W-:Y:S01]  /*12c0*/  FFMA.FTZ R33, R33, R41, 1 ;  /* 0x3f80000021217423 */ /* 0x000fe20000010029 */
[----:B-1----:R-:W-:Y:S01]  /*12d0*/  FADD.FTZ R41, -R40, 1 ;  /* 0x3f80000028297421 */ /* 0x002fe20000010100 */
[----:B------:R-:W-:Y:S01]  /*12e0*/  FMUL.FTZ R60, R13, R40 ;  /* 0x000000280d3c7220 */ /* 0x000fe20000410000 */
[----:B------:R-:W-:Y:S01]  /*12f0*/  FMUL.FTZ R40, R20, R38 ;  /* 0x0000002614287220 */ /* 0x000fe20000410000 */
[----:B--2---:R-:W-:Y:S01]  /*1300*/  FADD.FTZ R61, RZ, R28 ;  /* 0x0000001cff3d7221 */ /* 0x004fe20000010000 */
[----:B------:R-:W-:Y:S01]  /*1310*/  FFMA.FTZ R41, R34, R41, 1 ;  /* 0x3f80000022297423 */ /* 0x000fe20000010029 */
[----:B------:R-:W-:Y:S01]  /*1320*/  FMUL.FTZ R34, R12, R35 ;  /* 0x000000230c227220 */ /* 0x000fe20000410000 */
[----:B------:R-:W-:-:S03]  /*1330*/  FMUL.FTZ R35, R21, R28 ;  /* 0x0000001c15237220 */ /* 0x000fc60000410000 */
[----:B------:R-:W-:Y:S01]  /*1340*/  FMUL.FTZ R34, R34, R33 ;  /* 0x0000002122227220 */ /* 0x000fe20000410000 */
[----:B------:R-:W-:Y:S01]  /*1350*/  FMUL.FTZ R33, R60, R41 ;  /* 0x000000293c217220 */ /* 0x000fe20000410000 */
[----:B------:R-:W-:Y:S01]  /*1360*/  FFMA.FTZ R41, R25, R40, RZ ;  /* 0x0000002819297223 */ /* 0x000fe200000100ff */
[----:B------:R-:W-:-:S03]  /*1370*/  FADD.FTZ R60, RZ, R40 ;  /* 0x00000028ff3c7221 */ /* 0x000fc60000010000 */
[----:B------:R-:W-:Y:S01]  /*1380*/  FFMA.FTZ R40, R24, R35, R41 ;  /* 0x0000002318287223 */ /* 0x000fe20000010029 */
[----:B------:R-:W-:Y:S01]  /*1390*/  FADD.FTZ R35, R35, R60 ;  /* 0x0000003c23237221 */ /* 0x000fe20000010000 */
[----:B---3--:R-:W-:Y:S01]  /*13a0*/  FADD.FTZ R60, -R39, 1 ;  /* 0x3f800000273c7421 */ /* 0x008fe20000010100 */
[----:B------:R-:W-:-:S03]  /*13b0*/  FMUL.FTZ R39, R16, R39 ;  /* 0x0000002710277220 */ /* 0x000fc60000410000 */
[----:B------:R-:W-:Y:S01]  /*13c0*/  FFMA.FTZ R41, R37, R60, 1 ;  /* 0x3f80000025297423 */ /* 0x000fe2000001003c */
[----:B------:R-:W-:Y:S01]  /*13d0*/  FFMA.FTZ R60, R25, R38, RZ ;  /* 0x00000026193c7223 */ /* 0x000fe200000100ff */
[----:B------:R-:W-:Y:S01]  /*13e0*/  FADD.FTZ R37, RZ, R38 ;  /* 0x00000026ff257221 */ /* 0x000fe20000010000 */
[----:B------:R-:W-:Y:S01]  /*13f0*/  FADD.FTZ R38, -R4, R15 ;  /* 0x0000000f04267221 */ /* 0x000fe20000010100 */
[----:B------:R-:W-:Y:S01]  /*1400*/  FMUL.FTZ R25, R39, R41 ;  /* 0x0000002927197220 */ /* 0x000fe20000410000 */
[-C--:B------:R-:W-:Y:S01]  /*1410*/  FFMA.FTZ R39, R27, R36.reuse, R60 ;  /* 0x000000241b277223 */ /* 0x080fe2000001003c */
[----:B------:R-:W-:Y:S01]  /*1420*/  FADD.FTZ R37, R37, R36 ;  /* 0x0000002425257221 */ /* 0x000fe20000010000 */
[----:B------:R-:W-:Y:S01]  /*1430*/  FMUL.FTZ R41, R20, R36 ;  /* 0x0000002414297220 */ /* 0x000fe20000410000 */
[----:B------:R-:W-:-:S03]  /*1440*/  FMUL.FTZ R36, R38, R5 ;  /* 0x0000000526247220 */ /* 0x000fc60000410000 */
[----:B------:R-:W-:Y:S01]  /*1450*/  FFMA.FTZ R27, R27, R41, R40 ;  /* 0x000000291b1b7223 */ /* 0x000fe20000010028 */
[----:B------:R-:W-:Y:S01]  /*1460*/  FFMA.FTZ R40, R21, R36, R19 ;  /* 0x0000002415287223 */ /* 0x000fe20000010013 */
[----:B------:R-:W-:Y:S01]  /*1470*/  FADD.FTZ R35, R35, R41 ;  /* 0x0000002923237221 */ /* 0x000fe20000010000 */
[----:B------:R-:W-:Y:S02]  /*1480*/  FFMA.FTZ R41, R24, R28, RZ ;  /* 0x0000001c18297223 */ /* 0x000fe400000100ff */
[----:B------:R-:W-:Y:S02]  /*1490*/  FMUL.FTZ R60, R40, -1.4426950216293334961 ;  /* 0xbfb8aa3b283c7820 */ /* 0x000fe40000410000 */
[----:B------:R-:W-:-:S04]  /*14a0*/  FFMA.FTZ R41, R26, R32, R41 ;  /* 0x000000201a297223 */ /* 0x000fc80000010029 */
[----:B------:R-:W0:Y:S01]  /*14b0*/  MUFU.EX2 R60, R60 ;  /* 0x0000003c003c7308 */ /* 0x000e220000000800 */
[----:B------:R-:W-:Y:S01]  /*14c0*/  FFMA.FTZ R41, R30, R33, R41 ;  /* 0x000000211e297223 */ /* 0x000fe20000010029 */
[----:B0-----:R-:W-:-:S06]  /*14d0*/  FADD.FTZ R38, R60, 1 ;  /* 0x3f8000003c267421 */ /* 0x001fcc0000010000 */
[----:B------:R-:W0:Y:S02]  /*14e0*/  MUFU.RCP R38, R38 ;  /* 0x0000002600267308 */ /* 0x000e240000001000 */
[----:B0-----:R-:W-:-:S04]  /*14f0*/  FADD.FTZ R24, -R38, 1 ;  /* 0x3f80000026187421 */ /* 0x001fc80000010100 */
[----:B------:R-:W-:Y:S01]  /*1500*/  FFMA.FTZ R28, R40, R24, 1 ;  /* 0x3f800000281c7423 */ /* 0x000fe20000010018 */
[----:B------:R-:W-:Y:S01]  /*1510*/  FADD.FTZ R24, R61, R32 ;  /* 0x000000203d187221 */ /* 0x000fe20000010000 */
[----:B------:R-:W-:Y:S01]  /*1520*/  FMUL.FTZ R32, R21, R32 ;  /* 0x0000002015207220 */ /* 0x000fe20000410000 */
[----:B------:R-:W-:-:S03]  /*1530*/  FMUL.FTZ R40, R17, R38 ;  /* 0x0000002611287220 */ /* 0x000fc60000410000 */
[----:B------:R-:W-:Y:S01]  /*1540*/  FFMA.FTZ R26, R26, R32, R27 ;  /* 0x000000201a1a7223 */ /* 0x000fe2000001001b */
[----:B------:R-:W-:Y:S01]  /*1550*/  FADD.FTZ R35, R32, R35 ;  /* 0x0000002320237221 */ /* 0x000fe20000010000 */
[----:B------:R-:W-:Y:S01]  /*1560*/  FMUL.FTZ R32, R20, R34 ;  /* 0x0000002214207220 */ /* 0x000fe20000410000 */
[----:B------:R-:W-:Y:S01]  /*1570*/  FMUL.FTZ R27, R21, R33 ;  /* 0x00000021151b7220 */ /* 0x000fe20000410000 */
[----:B------:R-:W-:Y:S02]  /*1580*/  FMUL.FTZ R28, R40, R28 ;  /* 0x0000001c281c7220 */ /* 0x000fe40000410000 */
[----:B------:R-:W-:Y:S01]  /*1590*/  FFMA.FTZ R61, R29, R32, R26 ;  /* 0x000000201d3d7223 */ /* 0x000fe2000001001a */
[----:B------:R-:W-:Y:S01]  /*15a0*/  FADD.FTZ R38, R35, R32 ;  /* 0x0000002023267221 */ /* 0x000fe20000010000 */
[----:B------:R-:W-:Y:S01]  /*15b0*/  FFMA.FTZ R26, R29, R34, R39 ;  /* 0x000000221d1a7223 */ /* 0x000fe20000010027 */
[----:B------:R-:W-:Y:S01]  /*15c0*/  FADD.FTZ R34, R37, R34 ;  /* 0x0000002225227221 */ /* 0x000fe20000010000 */
[----:B------:R-:W-:Y:S01]  /*15d0*/  FFMA.FTZ R32, R30, R27, R61 ;  /* 0x0000001b1e207223 */ /* 0x000fe2000001003d */
[----:B------:R-:W-:Y:S01]  /*15e0*/  FADD.FTZ R38, R27, R38 ;  /* 0x000000261b267221 */ /* 0x000fe20000010000 */
[----:B------:R-:W-:Y:S01]  /*15f0*/  FMUL.FTZ R27, R20, R25 ;  /* 0x00000019141b7220 */ /* 0x000fe20000410000 */
[----:B------:R-:W-:-:S03]  /*1600*/  FMUL.FTZ R29, R21, R28 ;  /* 0x0000001c151d7220 */ /* 0x000fc60000410000 */
[C---:B------:R-:W-:Y:S01]  /*1610*/  FFMA.FTZ R35, R31.reuse, R27, R32 ;  /* 0x0000001b1f237223 */ /* 0x040fe20000010020 */
[----:B------:R-:W-:Y:S01]  /*1620*/  FADD.FTZ R38, R38, R27 ;  /* 0x0000001b26267221 */ /* 0x000fe20000010000 */
[----:B------:R-:W-:Y:S01]  /*1630*/  FADD.FTZ R27, R24, R33 ;  /* 0x00000021181b7221 */ /* 0x000fe20000010000 */
[----:B------:R-:W-:Y:S01]  /*1640*/  FFMA.FTZ R24, R31, R25, R26 ;  /* 0x000000191f187223 */ /* 0x000fe2000001001a */
[----:B------:R-:W-:Y:S01]  /*1650*/  FFMA.FTZ R30, R36, R29, R35 ;  /* 0x0000001d241e7223 */ /* 0x000fe20000010023 */
[----:B------:R-:W-:Y:S01]  /*1660*/  FADD.FTZ R26, R34, R25 ;  /* 0x00000019221a7221 */ /* 0x000fe20000010000 */
[----:B------:R-:W-:Y:S01]  /*1670*/  FADD.FTZ R29, R29, R38 ;  /* 0x000000261d1d7221 */ /* 0x000fe20000010000 */
[----:B------:R-:W-:Y:S01]  /*1680*/  FFMA.FTZ R25, R36, R28, R41 ;  /* 0x0000001c24197223 */ /* 0x000fe20000010029 */
[----:B------:R-:W-:-:S07]  /*1690*/  FADD.FTZ R27, R27, R28 ;  /* 0x0000001c1b1b7221 */ /* 0x000fce0000010000 */
.L_x_1248:
[----:B------:R-:W-:Y:S01]  /*16a0*/  MOV R31, R30 ;  /* 0x0000001e001f7202 */ /* 0x000fe20000000f00 */
[----:B------:R-:W-:Y:S01]  /*16b0*/  STS.128 [R53], R24 ;  /* 0x0000001835007388 */ /* 0x000fe20000000c00 */
[----:B------:R-:W-:Y:S01]  /*16c0*/  MOV R30, R29 ;  /* 0x0000001d001e7202 */ /* 0x000fe20000000f00 */
[----:B------:R-:W-:Y:S01]  /*16d0*/  BSSY.RECONVERGENT B0, `(.L_x_1249) ;  /* 0x0000028000007945 */ /* 0x000fe20003800200 */
[C---:B------:R-:W-:Y:S01]  /*16e0*/  ISETP.GT.AND P1, PT, R44.reuse, 0x1e, PT ;  /* 0x0000001e2c00780c */ /* 0x040fe20003f24270 */
[----:B------:R-:W0:Y:S01]  /*16f0*/  SHFL.DOWN PT, R28, R31, 0x1, 0x1f ;  /* 0x08201f001f1c7f89 */ /* 0x000e2200000e0000 */
[C---:B------:R-:W-:Y:S02]  /*1700*/  ISETP.GT.AND P6, PT, R44.reuse, 0xf, PT ;  /* 0x0000000f2c00780c */ /* 0x040fe40003fc4270 */
[----:B------:R-:W-:Y:S01]  /*1710*/  ISETP.GT.AND P5, PT, R44, 0x17, PT ;  /* 0x000000172c00780c */ /* 0x000fe20003fa4270 */
[----:B------:R-:W1:Y:S01]  /*1720*/  SHFL.DOWN PT, R29, R30, 0x1, 0x1f ;  /* 0x08201f001e1d7f89 */ /* 0x000e6200000e0000 */
[----:B------:R-:W-:-:S02]  /*1730*/  ISETP.NE.AND P2, PT, R47, RZ, PT ;  /* 0x000000ff2f00720c */ /* 0x000fc40003f45270 */
[----:B------:R-:W-:-:S05]  /*1740*/  ISETP.GE.U32.AND P3, PT, R43, 0x2, PT ;  /* 0x000000022b00780c */ /* 0x000fca0003f66070 */
        /* <DEDUP_REMOVED lines=25> */
[----:B------:R-:W0:Y:S01]  /*18e0*/  @!P5 S2R R34, SR_CgaCtaId ;  /* 0x000000000022d919 */ /* 0x000e220000008800 */
[----:B------:R-:W-:Y:S02]  /*18f0*/  @!P5 MOV R29, 0x400 ;  /* 0x00000400001dd802 */ /* 0x000fe40000000f00 */
[----:B------:R-:W-:-:S04]  /*1900*/  @!P5 SHF.R.U32.HI R28, RZ, 0x2, R47 ;  /* 0x00000002ff1cd819 */ /* 0x000fc8000001162f */
[----:B------:R-:W-:Y:S02]  /*1910*/  @!P5 LOP3.LUT R28, R28, 0xf8, RZ, 0xc0, !PT ;  /* 0x000000f81c1cd812 */ /* 0x000fe400078ec0ff */
[----:B0-----:R-:W-:-:S04]  /*1920*/  @!P5 LEA R29, R34, R29, 0x18 ;  /* 0x0000001d221dd211 */ /* 0x001fc800078ec0ff */
[----:B------:R-:W-:-:S05]  /*1930*/  @!P5 IADD3 R28, PT, PT, R28, R29, RZ ;  /* 0x0000001d1c1cd210 */ /* 0x000fca0007ffe0ff */
[----:B------:R3:W-:Y:S02]  /*1940*/  @!P5 STS.64 [R28+0x10], R40 ;  /* 0x000010281c00d388 */ /* 0x0007e40000000a00 */
.L_x_1250:
[----:B------:R-:W-:Y:S05]  /*1950*/  BSYNC.RECONVERGENT B0 ;  /* 0x0000000000007941 */ /* 0x000fea0003800200 */
.L_x_1249:
[----:B------:R-:W-:Y:S06]  /*1960*/  BAR.SYNC.DEFER_BLOCKING 0x0 ;  /* 0x0000000000007b1d */ /* 0x000fec0000010000 */
[----:B------:R-:W-:Y:S04]  /*1970*/  BSSY.RECONVERGENT B0, `(.L_x_1251) ;  /* 0x000002b000007945 */ /* 0x000fe80003800200 */
[----:B------:R-:W-:Y:S05]  /*1980*/  @P2 BRA `(.L_x_1252) ;  /* 0x0000000000a42947 */ /* 0x000fea0003800000 */
[----:B------:R-:W4:Y:S01]  /*1990*/  S2UR UR6, SR_CgaCtaId ;  /* 0x00000000000679c3 */ /* 0x000f220000008800 */
[----:B------:R-:W-:Y:S02]  /*19a0*/  UMOV UR5, 0x400 ;  /* 0x0000040000057882 */ /* 0x000fe40000000000 */
[----:B----4-:R-:W-:-:S09]  /*19b0*/  ULEA UR5, UR6, UR5, 0x18 ;  /* 0x0000000506057291 */ /* 0x010fd2000f8ec0ff */
[----:B---3--:R-:W1:Y:S04]  /*19c0*/  LDS.64 R28, [UR5+0x18] ;  /* 0x00001805ff1c7984 */ /* 0x008e680008000a00 */
[----:B------:R-:W3:Y:S04]  /*19d0*/  LDS.128 R32, [UR5+0x20] ;  /* 0x00002005ff207984 */ /* 0x000ee80008000c00 */
[----:B------:R-:W4:Y:S01]  /*19e0*/  LDS.128 R36, [UR5+0x30] ;  /* 0x00003005ff247984 */ /* 0x000f220008000c00 */
[----:B-1----:R-:W-:Y:S01]  /*19f0*/  FADD.FTZ R31, R40, R28 ;  /* 0x0000001c281f7221 */ /* 0x002fe20000010000 */
[----:B0-----:R-:W-:-:S03]  /*1a00*/  FADD.FTZ R40, R41, R29 ;  /* 0x0000001d29287221 */ /* 0x001fc60000010000 */
[----:B---3--:R-:W-:Y:S01]  /*1a10*/  FADD.FTZ R41, R31, R32 ;  /* 0x000000201f297221 */ /* 0x008fe20000010000 */
[----:B------:R-:W-:Y:S01]  /*1a20*/  FADD.FTZ R40, R40, R33 ;  /* 0x0000002128287221 */ /* 0x000fe20000010000 */
[----:B--2---:R-:W0:Y:S02]  /*1a30*/  LDS.128 R28, [UR5+0x40] ;  /* 0x00004005ff1c7984 */ /* 0x004e240008000c00 */
[----:B------:R-:W-:Y:S01]  /*1a40*/  FADD.FTZ R41, R41, R34 ;  /* 0x0000002229297221 */ /* 0x000fe20000010000 */
[----:B------:R-:W-:Y:S02]  /*1a50*/  FADD.FTZ R40, R40, R35 ;  /* 0x0000002328287221 */ /* 0x000fe40000010000 */
[----:B------:R-:W1:Y:S01]  /*1a60*/  LDS.128 R32, [UR5+0x50] ;  /* 0x00005005ff207984 */ /* 0x000e620008000c00 */
[----:B----4-:R-:W-:Y:S01]  /*1a70*/  FADD.FTZ R41, R41, R36 ;  /* 0x0000002429297221 */ /* 0x010fe20000010000 */
        /* <DEDUP_REMOVED lines=26> */
.L_x_1252:
[----:B------:R-:W-:Y:S05]  /*1c20*/  BSYNC.RECONVERGENT B0 ;  /* 0x0000000000007941 */ /* 0x000fea0003800200 */
.L_x_1251:
[----:B------:R-:W-:Y:S01]  /*1c30*/  BAR.SYNC.DEFER_BLOCKING 0x0 ;  /* 0x0000000000007b1d */ /* 0x000fe20000010000 */
[----:B------:R-:W-:-:S05]  /*1c40*/  LEA R55, R55, R47, 0x5 ;  /* 0x0000002f37377211 */ /* 0x000fca00078e28ff */
        /* <DEDUP_REMOVED lines=13> */
[----:B---3--:R-:W-:Y:S01]  /*1d20*/  FADD.FTZ R61, R61, R36 ;  /* 0x000000243d3d7221 */ /* 0x008fe20000010000 */
[----:B------:R-:W-:Y:S01]  /*1d30*/  FADD.FTZ R32, R26, R35 ;  /* 0x000000231a207221 */ /* 0x000fe20000010000 */
[----:B------:R-:W-:Y:S01]  /*1d40*/  FADD.FTZ R36, R24, R37 ;  /* 0x0000002518247221 */ /* 0x000fe20000010000 */
[----:B------:R-:W-:-:S02]  /*1d50*/  FADD.FTZ R37, R25, R38 ;  /* 0x0000002619257221 */ /* 0x000fc40000010000 */
[----:B------:R-:W2:Y:S01]  /*1d60*/  LDS.128 R24, [R53+0xa00] ;  /* 0x000a000035187984 */ /* 0x000ea20000000c00 */
[----:B------:R-:W-:-:S03]  /*1d70*/  FADD.FTZ R38, R32, R39 ;  /* 0x0000002720267221 */ /* 0x000fc60000010000 */
        /* <DEDUP_REMOVED lines=29> */
[----:B------:R-:W-:Y:S02]  /*1f50*/  FADD.FTZ R38, R38, R35 ;  /* 0x0000002326267221 */ /* 0x000fe40000010000 */
[----:B------:R-:W3:Y:S01]  /*1f60*/  LDS.128 R32, [R53+0x1800] ;  /* 0x0018000035207984 */ /* 0x000ee20000000c00 */
[----:B-1----:R-:W-:Y:S01]  /*1f70*/  FADD.FTZ R37, R37, R28 ;  /* 0x0000001c25257221 */ /* 0x002fe20000010000 */
[----:B------:R-:W-:Y:S01]  /*1f80*/  FADD.FTZ R36, R36, R29 ;  /* 0x0000001d24247221 */ /* 0x000fe20000010000 */
[----:B------:R-:W-:Y:S01]  /*1f90*/  FADD.FTZ R39, R39, R30 ;  /* 0x0000001e27277221 */ /* 0x000fe20000010000 */
[----:B------:R-:W-:-:S02]  /*1fa0*/  FADD.FTZ R38, R38, R31 ;  /* 0x0000001f26267221 */ /* 0x000fc40000010000 */
[----:B------:R-:W1:Y:S01]  /*1fb0*/  LDS.128 R28, [R53+0x1a00] ;  /* 0x001a0000351c7984 */ /* 0x000e620000000c00 */
[----:B--2---:R-:W-:Y:S01]  /*1fc0*/  FADD.FTZ R37, R37, R24 ;  /* 0x0000001825257221 */ /* 0x004fe20000010000 */
[----:B------:R-:W-:Y:S01]  /*1fd0*/  FADD.FTZ R36, R36, R25 ;  /* 0x0000001924247221 */ /* 0x000fe20000010000 */
[----:B------:R-:W-:Y:S01]  /*1fe0*/  FADD.FTZ R39, R39, R26 ;  /* 0x0000001a27277221 */ /* 0x000fe20000010000 */
[----:B------:R-:W-:Y:S02]  /*1ff0*/  FADD.FTZ R38, R38, R27 ;  /* 0x0000001b26267221 */ /* 0x000fe40000010000 */
[----:B------:R-:W2:Y:S01]  /*2000*/  LDS.128 R24, [R53+0x1c00] ;  /* 0x001c000035187984 */ /* 0x000ea20000000c00 */
[----:B---3--:R-:W-:Y:S01]  /*2010*/  FADD.FTZ R37, R37, R32 ;  /* 0x0000002025257221 */ /* 0x008fe20000010000 */
[----:B------:R-:W-:Y:S01]  /*2020*/  FADD.FTZ R36, R36, R33 ;  /* 0x0000002124247221 */ /* 0x000fe20000010000 */
[----:B------:R-:W-:Y:S01]  /*2030*/  FADD.FTZ R39, R39, R34 ;  /* 0x0000002227277221 */ /* 0x000fe20000010000 */
[----:B------:R-:W-:-:S02]  /*2040*/  FADD.FTZ R38, R38, R35 ;  /* 0x0000002326267221 */ /* 0x000fc40000010000 */
        /* <DEDUP_REMOVED lines=13> */
.L_x_1254:
[----:B------:R-:W-:Y:S05]  /*2120*/  BSYNC.RECONVERGENT B0 ;  /* 0x0000000000007941 */ /* 0x000fea0003800200 */
.L_x_1253:
[----:B------:R-:W-:Y:S04]  /*2130*/  BSSY.RECONVERGENT B0, `(.L_x_1255) ;  /* 0x000001c000007945 */ /* 0x000fe80003800200 */
[----:B------:R-:W-:Y:S05]  /*2140*/  @P1 BRA `(.L_x_1256) ;  /* 0x0000000000681947 */ /* 0x000fea0003800000 */
[----:B---3--:R-:W3:Y:S08]  /*2150*/  LDC.64 R28, c[0x0][0x3f8] ;  /* 0x0000fe00ff1c7b82 */ /* 0x008ef00000000a00 */
[----:B-12---:R-:W1:Y:S01]  /*2160*/  LDC.64 R30, c[0x0][0x3d8] ;  /* 0x0000f600ff1e7b82 */ /* 0x006e620000000a00 */
[----:B---3--:R-:W-:Y:S01]  /*2170*/  IMAD.WIDE.U32 R32, R28, 0x3, RZ ;  /* 0x000000031c207825 */ /* 0x008fe200078e00ff */
[----:B------:R-:W-:-:S02]  /*2180*/  LEA R37, R29, R29, 0x1 ;  /* 0x0000001d1d257211 */ /* 0x000fc400078e08ff */
[----:B------:R-:W-:Y:S02]  /*2190*/  LEA.HI R35, P1, R29, R28, RZ, 0x1 ;  /* 0x0000001c1d237211 */ /* 0x000fe400078308ff */
[----:B------:R-:W-:Y:S02]  /*21a0*/  IADD3 R33, PT, PT, R33, R37, RZ ;  /* 0x0000002521217210 */ /* 0x000fe40007ffe0ff */
[----:B------:R-:W-:Y:S01]  /*21b0*/  IADD3.X R34, PT, PT, RZ, R29, RZ, P1, !PT ;  /* 0x0000001dff227210 */ /* 0x000fe20000ffe4ff */
[----:B-1----:R-:W-:Y:S01]  /*21c0*/  IMAD.WIDE R30, R55, 0x4, R30 ;  /* 0x00000004371e7825 */ /* 0x002fe200078e021e */
        /* <DEDUP_REMOVED lines=18> */
.L_x_1256:
[----:B------:R-:W-:Y:S05]  /*22f0*/  BSYNC.RECONVERGENT B0 ;  /* 0x0000000000007941 */ /* 0x000fea0003800200 */
.L_x_1255:
[----:B------:R-:W-:Y:S05]  /*2300*/  @!P3 BRA `(.L_x_1257) ;  /* 0x000000080094b947 */ /* 0x000fea0003800000 */
[----:B------:R-:W5:Y:S01]  /*2310*/  LDC.64 R60, c[0x0][0x3d0] ;  /* 0x0000f400ff3c7b82 */ /* 0x000f620000000a00 */
[----:B----4-:R-:W-:Y:S02]  /*2320*/  LOP3.LUT R24, R49, 0x1, RZ, 0xc0, !PT ;  /* 0x0000000131187812 */ /* 0x010fe400078ec0ff */
[----:B------:R-:W-:-:S03]  /*2330*/  ISETP.GE.U32.AND P3, PT, R43, 0x8, PT ;  /* 0x000000082b00780c */ /* 0x000fc60003f66070 */
[----:B------:R-:W-:-:S04]  /*2340*/  IMAD R27, R24, R45, RZ ;  /* 0x0000002d181b7224 */ /* 0x000fc800078e02ff */
[----:B------:R-:W-:-:S05]  /*2350*/  IMAD R24, R27, R43, RZ ;  /* 0x0000002b1b187224 */ /* 0x000fca00078e02ff */
[----:B------:R-:W-:-:S05]  /*2360*/  SHF.L.U32 R25, R24, 0x1, RZ ;  /* 0x0000000118197819 */ /* 0x000fca00000006ff */
[----:B-----5:R-:W-:Y:S01]  /*2370*/  IMAD.WIDE R60, R25, 0x4, R60 ;  /* 0x00000004193c7825 */ /* 0x020fe200078e023c */
[----:B------:R-:W-:Y:S06]  /*2380*/  @P2 BRA `(.L_x_1258) ;  /* 0x0000000000502947 */ /* 0x000fec0003800000 */
[----:B------:R-:W4:Y:S01]  /*2390*/  LDC.64 R24, c[0x0][0x3c8] ;  /* 0x0000f200ff187b82 */ /* 0x000f220000000a00 */
[----:B---3--:R-:W-:Y:S01]  /*23a0*/  LOP3.LUT P1, R28, R49, 0x2, RZ, 0xc0, !PT ;  /* 0x00000002311c7812 */ /* 0x008fe2000782c0ff */
[----:B------:R-:W-:Y:S01]  /*23b0*/  IMAD R29, R45, UR7, R46 ;  /* 0x000000072d1d7c24 */ /* 0x000fe2000f8e022e */
[----:B------:R-:W-:Y:S02]  /*23c0*/  IADD3 R27, PT, PT, R27, R46, RZ ;  /* 0x0000002e1b1b7210 */ /* 0x000fe40007ffe0ff */
[----:B-1----:R-:W-:-:S04]  /*23d0*/  SEL R31, R43, RZ, !P1 ;  /* 0x000000ff2b1f7207 */ /* 0x002fc80004800000 */
[----:B------:R-:W-:Y:S01]  /*23e0*/  ISETP.NE.AND P1, PT, R31, -0x1, PT ;  /* 0xffffffff1f00780c */ /* 0x000fe20003f25270 */
[----:B----4-:R-:W-:-:S04]  /*23f0*/  IMAD.WIDE.U32 R24, R27, 0x4, R24 ;  /* 0x000000041b187825 */ /* 0x010fc800078e0018 */
        /* <DEDUP_REMOVED lines=8> */
.L_x_1259:
[----:B----4-:R-:W3:Y:S04]  /*2480*/  LDG.E.STRONG.GPU R26, desc[UR8][R24.64] ;  /* 0x00000008181a7981 */ /* 0x010ee8000c1ef900 */
[----:B---3--:R-:W-:Y:S01]  /*2490*/  CCTL.IVALL ;  /* 0x00000000ff00798f */ /* 0x008fe20002000000 */
[----:B------:R-:W-:Y:S05]  /*24a0*/  YIELD ;  /* 0x0000000000007946 */ /* 0x000fea0003800000 */
[----:B------:R-:W-:-:S13]  /*24b0*/  ISETP.NE.AND P1, PT, R26, R31, PT ;  /* 0x0000001f1a00720c */ /* 0x000fda0003f25270 */
[----:B------:R-:W-:Y:S05]  /*24c0*/  @P1 BRA `(.L_x_1259) ;  /* 0xfffffffc00ec1947 */ /* 0x000fea000383ffff */
.L_x_1258:
        /* <DEDUP_REMOVED lines=11> */
[----:B--2---:R-:W-:Y:S01]  /*2580*/  MOV R30, RZ ;  /* 0x000000ff001e7202 */ /* 0x004fe20000000f00 */
[----:B------:R-:W-:Y:S01]  /*2590*/  UIADD3 UR5, UPT, UPT, -UR7, URZ, URZ ;  /* 0x000000ff07057290 */ /* 0x000fe2000fffe1ff */
[----:B-1----:R-:W-:Y:S02]  /*25a0*/  MOV R31, R46 ;  /* 0x0000002e001f7202 */ /* 0x002fe40000000f00 */
[----:B------:R-:W-:-:S09]  /*25b0*/  LOP3.LUT R32, R43, 0x7ffffff8, RZ, 0xc0, !PT ;  /* 0x7ffffff82b207812 */ /* 0x000fd200078ec0ff */
.L_x_1261:
[----:B------:R-:W-:Y:S02]  /*25c0*/  ISETP.EQ.OR P5, PT, RZ, UR5, P2 ;  /* 0x00000005ff007c0c */ /* 0x000fe400097a2670 */
[----:B----4-:R-:W-:-:S04]  /*25d0*/  IADD3 R24, PT, PT, R30, 0x1, RZ ;  /* 0x000000011e187810 */ /* 0x010fc80007ffe0ff */
[----:B------:R-:W-:-:S07]  /*25e0*/  ISETP.EQ.OR P6, PT, R24, UR7, P2 ;  /* 0x0000000718007c0c */ /* 0x000fce00097c2670 */
[----:B------:R-:W-:-:S06]  /*25f0*/  @!P5 IMAD.WIDE.U32 R24, R31, 0x8, R60 ;  /* 0x000000081f18d825 */ /* 0x000fcc00078e003c */
[----:B------:R-:W0:Y:S01]  /*2600*/  @!P5 LDG.E.64 R24, desc[UR8][R24.64] ;  /* 0x000000081818d981 */ /* 0x000e22000c1e1b00 */
[----:B------:R-:W-:Y:S01]  /*2610*/  @!P6 IMAD.WIDE.U32 R26, R33, 0x8, R60 ;  /* 0x00000008211ae825 */ /* 0x000fe200078e003c */
[----:B---3--:R-:W-:-:S04]  /*2620*/  IADD3 R28, PT, PT, R30, 0x2, RZ ;  /* 0x000000021e1c7810 */ /* 0x008fc80007ffe0ff */
[----:B------:R-:W-:Y:S01]  /*2630*/  ISETP.EQ.OR P1, PT, R28, UR7, P2 ;  /* 0x000000071c007c0c */ /* 0x000fe20009722670 */
[----:B------:R-:W2:Y:S01]  /*2640*/  @!P6 LDG.E.64 R26, desc[UR8][R26.64] ;  /* 0x000000081a1ae981 */ /* 0x000ea2000c1e1b00 */
[----:B------:R-:W-:-:S04]  /*2650*/  IADD3 R28, PT, PT, R30, 0x3, RZ ;  /* 0x000000031e1c7810 */ /* 0x000fc80007ffe0ff */
[----:B------:R-:W-:-:S07]  /*2660*/  ISETP.EQ.OR P3, PT, R28, UR7, P2 ;  /* 0x000000071c007c0c */ /* 0x000fce0009762670 */
[----:B------:R-:W-:-:S06]  /*2670*/  @!P1 IMAD.WIDE.U32 R28, R38, 0x8, R60 ;  /* 0x00000008261c9825 */ /* 0x000fcc00078e003c */
[----:B------:R-:W3:Y:S01]  /*2680*/  @!P1 LDG.E.64 R28, desc[UR8][R28.64] ;  /* 0x000000081c1c9981 */ /* 0x000ee2000c1e1b00 */
[----:B0-----:R-:W-:Y:S01]  /*2690*/  @!P5 FADD.FTZ R40, R40, R24 ;  /* 0x000000182828d221 */ /* 0x001fe20000010000 */
[----:B------:R-:W-:Y:S01]  /*26a0*/  @!P5 FADD.FTZ R41, R41, R25 ;  /* 0x000000192929d221 */ /* 0x000fe20000010000 */
[----:B------:R-:W-:-:S04]  /*26b0*/  @!P3 IMAD.WIDE.U32 R24, R39, 0x8, R60 ;  /* 0x000000082718b825 */ /* 0x000fc800078e003c */
[----:B--2---:R-:W-:Y:S02]  /*26c0*/  @!P6 FADD.FTZ R40, R40, R26 ;  /* 0x0000001a2828e221 */ /* 0x004fe40000010000 */
[----:B------:R-:W2:Y:S01]  /*26d0*/  @!P3 LDG.E.64 R24, desc[UR8][R24.64] ;  /* 0x000000081818b981 */ /* 0x000ea2000c1e1b00 */
[----:B------:R-:W-:-:S04]  /*26e0*/  IADD3 R26, PT, PT, R30, 0x4, RZ ;  /* 0x000000041e1a7810 */ /* 0x000fc80007ffe0ff */
[----:B------:R-:W-:Y:S01]  /*26f0*/  ISETP.EQ.OR P5, PT, R26, UR7, P2 ;  /* 0x000000071a007c0c */ /* 0x000fe200097a2670 */
[----:B------:R-:W-:Y:S01]  /*2700*/  @!P6 FADD.FTZ R41, R41, R27 ;  /* 0x0000001b2929e221 */ /* 0x000fe20000010000 */
[----:B---3--:R-:W-:-:S03]  /*2710*/  @!P1 FADD.FTZ R40, R40, R28 ;  /* 0x0000001c28289221 */ /* 0x008fc60000010000 */
[----:B------:R-:W-:-:S08]  /*2720*/  @!P1 FADD.FTZ R41, R41, R29 ;  /* 0x0000001d29299221 */ /* 0x000fd00000010000 */
[----:B------:R-:W-:-:S06]  /*2730*/  @!P5 IMAD.WIDE.U32 R28, R34, 0x8, R60 ;  /* 0x00000008221cd825 */ /* 0x000fcc00078e003c */
[----:B------:R-:W3:Y:S01]  /*2740*/  @!P5 LDG.E.64 R28, desc[UR8][R28.64] ;  /* 0x000000081c1cd981 */ /* 0x000ee2000c1e1b00 */
[----:B------:R-:W-:-:S04]  /*2750*/  IADD3 R26, PT, PT, R30, 0x5, RZ ;  /* 0x000000051e1a7810 */ /* 0x000fc80007ffe0ff */
[----:B------:R-:W-:-:S13]  /*2760*/  ISETP.EQ.OR P6, PT, R26, UR7, P2 ;  /* 0x000000071a007c0c */ /* 0x000fda00097c2670 */
[----:B------:R-:W-:-:S06]  /*2770*/  @!P6 IMAD.WIDE.U32 R26, R37, 0x8, R60 ;  /* 0x00000008251ae825 */ /* 0x000fcc00078e003c */
[----:B------:R-:W4:Y:S01]  /*2780*/  @!P6 LDG.E.64 R26, desc[UR8][R26.64] ;  /* 0x000000081a1ae981 */ /* 0x000f22000c1e1b00 */
[----:B--2---:R-:W-:Y:S01]  /*2790*/  @!P3 FADD.FTZ R40, R40, R24 ;  /* 0x000000182828b221 */ /* 0x004fe20000010000 */
[----:B------:R-:W-:-:S04]  /*27a0*/  IADD3 R24, PT, PT, R30, 0x6, RZ ;  /* 0x000000061e187810 */ /* 0x000fc80007ffe0ff */
[----:B------:R-:W-:Y:S02]  /*27b0*/  ISETP.EQ.OR P1, PT, R24, UR7, P2 ;  /* 0x0000000718007c0c */ /* 0x000fe40009722670 */
[----:B------:R-:W-:Y:S01]  /*27c0*/  IADD3 R24, PT, PT, R30, 0x7, RZ ;  /* 0x000000071e187810 */ /* 0x000fe20007ffe0ff */
[----:B------:R-:W-:-:S03]  /*27d0*/  @!P3 FADD.FTZ R41, R41, R25 ;  /* 0x000000192929b221 */ /* 0x000fc60000010000 */
[----:B------:R-:W-:-:S07]  /*27e0*/  ISETP.EQ.OR P3, PT, R24, UR7, P2 ;  /* 0x0000000718007c0c */ /* 0x000fce0009762670 */
[----:B------:R-:W-:-:S06]  /*27f0*/  @!P1 IMAD.WIDE.U32 R24, R35, 0x8, R60 ;  /* 0x0000000823189825 */ /* 0x000fcc00078e003c */
[----:B------:R-:W2:Y:S01]  /*2800*/  @!P1 LDG.E.64 R24, desc[UR8][R24.64] ;  /* 0x0000000818189981 */ /* 0x000ea2000c1e1b00 */
[----:B---3--:R-:W-:Y:S01]  /*2810*/  @!P5 FADD.FTZ R40, R40, R28 ;  /* 0x0000001c2828d221 */ /* 0x008fe20000010000 */
[----:B------:R-:W-:Y:S01]  /*2820*/  @!P5 FADD.FTZ R41, R41, R29 ;  /* 0x0000001d2929d221 */ /* 0x000fe20000010000 */
[----:B------:R-:W-:-:S06]  /*2830*/  @!P3 IMAD.WIDE.U32 R28, R36, 0x8, R60 ;  /* 0x00000008241cb825 */ /* 0x000fcc00078e003c */
[----:B------:R-:W3:Y:S01]  /*2840*/  @!P3 LDG.E.64 R28, desc[UR8][R28.64] ;  /* 0x000000081c1cb981 */ /* 0x000ee2000c1e1b00 */
[----:B------:R-:W-:Y:S01]  /*2850*/  IADD3 R30, PT, PT, R30, 0x8, RZ ;  /* 0x000000081e1e7810 */ /* 0x000fe20007ffe0ff */
[----:B----4-:R-:W-:Y:S01]  /*2860*/  @!P6 FADD.FTZ R40, R40, R26 ;  /* 0x0000001a2828e221 */ /* 0x010fe20000010000 */
[----:B------:R-:W-:Y:S01]  /*2870*/  @!P6 FADD.FTZ R41, R41, R27 ;  /* 0x0000001b2929e221 */ /* 0x000fe20000010000 */
[----:B------:R-:W-:Y:S01]  /*2880*/  UIADD3 UR5, UPT, UPT, UR5, 0x8, URZ ;  /* 0x0000000805057890 */ /* 0x000fe2000fffe0ff */
        /* <DEDUP_REMOVED lines=10> */
[----:B------:R-:W-:Y:S02]  /*2930*/  ISETP.NE.AND P1, PT, R30, R32, PT ;  /* 0x000000201e00720c */ /* 0x000fe40003f25270 */
[----:B---3--:R-:W-:Y:S01]  /*2940*/  @!P3 FADD.FTZ R40, R40, R28 ;  /* 0x0000001c2828b221 */ /* 0x008fe20000010000 */
[----:B------:R-:W-:-:S10]  /*2950*/  @!P3 FADD.FTZ R41, R41, R29 ;  /* 0x0000001d2929b221 */ /* 0x000fd40000010000 */
[----:B------:R-:W-:Y:S05]  /*2960*/  @P1 BRA `(.L_x_1261) ;  /* 0xfffffffc00141947 */ /* 0x000fea000383ffff */
.L_x_1260:
[----:B----4-:R-:W-:-:S04]  /*2970*/  LOP3.LUT R24, R43, 0x7, RZ, 0xc0, !PT ;  /* 0x000000072b187812 */ /* 0x010fc800078ec0ff */
[----:B------:R-:W-:-:S13]  /*2980*/  ISETP.NE.AND P1, PT, R24, RZ, PT ;  /* 0x000000ff1800720c */ /* 0x000fda0003f25270 */
[----:B------:R-:W-:Y:S05]  /*2990*/  @!P1 BRA `(.L_x_1257) ;  /* 0x0000000000f09947 */ /* 0x000fea0003800000 */
[----:B------:R-:W-:Y:S02]  /*29a0*/  IADD3 R24, PT, PT, R24, -0x1, RZ ;  /* 0xffffffff18187810 */ /* 0x000fe40007ffe0ff */
[----:B--2---:R-:W-:Y:S02]  /*29b0*/  LOP3.LUT P1, R30, R43, 0x3, RZ, 0xc0, !PT ;  /* 0x000000032b1e7812 */ /* 0x004fe4000782c0ff */
        /* <DEDUP_REMOVED lines=9> */
[----:B-1----:R-:W-:Y:S02]  /*2a50*/  IADD3 R31, PT, PT, R32, 0x3, RZ ;  /* 0x00000003201f7810 */ /* 0x002fe40007ffe0ff */
[----:B------:R-:W-:-:S09]  /*2a60*/  ISETP.EQ.OR P3, PT, R29, UR7, P2 ;  /* 0x000000071d007c0c */ /* 0x000fd20009762670 */
[----:B------:R-:W-:-:S04]  /*2a70*/  @!P5 IMAD R27, R27, R45, R46 ;  /* 0x0000002d1b1bd224 */ /* 0x000fc800078e022e */
[----:B------:R-:W-:Y:S02]  /*2a80*/  @!P3 IMAD R29, R29, R45, R46 ;  /* 0x0000002d1d1db224 */ /* 0x000fe400078e022e */
[----:B0--3--:R-:W-:Y:S01]  /*2a90*/  @!P6 FADD.FTZ R40, R40, R24 ;  /* 0x000000182828e221 */ /* 0x009fe20000010000 */
        /* <DEDUP_REMOVED lines=16> */
.L_x_1262:
[----:B------:R-:W-:Y:S05]  /*2ba0*/  @!P1 BRA `(.L_x_1257) ;  /* 0x00000000006c9947 */ /* 0x000fea0003800000 */
[----:B------:R-:W-:Y:S02]  /*2bb0*/  ISETP.NE.AND P1, PT, R30, 0x1, PT ;  /* 0x000000011e00780c */ /* 0x000fe40003f25270 */
[----:B---3--:R-:W-:-:S11]  /*2bc0*/  LOP3.LUT R28, R43, 0x1, RZ, 0xc0, !PT ;  /* 0x000000012b1c7812 */ /* 0x008fd600078ec0ff */
        /* <DEDUP_REMOVED lines=15> */
.L_x_1263:
        /* <DEDUP_REMOVED lines=9> */
.L_x_1264:
[----:B------:R-:W-:Y:S05]  /*2d50*/  BSYNC.RECONVERGENT B0 ;  /* 0x0000000000007941 */ /* 0x000fea0003800200 */
.L_x_1257:
[----:B------:R-:W5:Y:S01]  /*2d60*/  S2UR UR6, SR_CgaCtaId ;  /* 0x00000000000679c3 */ /* 0x000f620000008800 */
[----:B------:R-:W-:Y:S01]  /*2d70*/  UMOV UR5, 0x400 ;  /* 0x0000040000057882 */ /* 0x000fe20000000000 */
[C---:B----4-:R-:W-:Y:S01]  /*2d80*/  FADD.FTZ R32, -R4.reuse, R22 ;  /* 0x0000001604207221 */ /* 0x050fe20000010100 */
[C---:B------:R-:W-:Y:S01]  /*2d90*/  FADD.FTZ R34, -R4.reuse, R23 ;  /* 0x0000001704227221 */ /* 0x040fe20000010100 */
[----:B------:R-:W4:Y:S01]  /*2da0*/  LDCU.64 UR16, c[0x0][0x400] ;  /* 0x00008000ff1077ac */ /* 0x000f220008000a00 */
[C---:B------:R-:W-:Y:S01]  /*2db0*/  FADD.FTZ R22, -R4.reuse, R6 ;  /* 0x0000000604167221 */ /* 0x040fe20000010100 */
[C---:B------:R-:W-:Y:S01]  /*2dc0*/  FADD.FTZ R26, -R4.reuse, R7 ;  /* 0x00000007041a7221 */ /* 0x040fe20000010100 */
[C---:B---3--:R-:W-:Y:S01]  /*2dd0*/  FADD.FTZ R28, -R4.reuse, R10 ;  /* 0x0000000a041c7221 */ /* 0x048fe20000010100 */
[C---:B--2---:R-:W-:Y:S01]  /*2de0*/  FADD.FTZ R30, -R4.reuse, R11 ;  /* 0x0000000b041e7221 */ /* 0x044fe20000010100 */
[C---:B------:R-:W-:Y:S01]  /*2df0*/  FADD.FTZ R14, -R4.reuse, R14 ;  /* 0x0000000e040e7221 */ /* 0x040fe20000010100 */
[----:B------:R-:W-:Y:S01]  /*2e00*/  FADD.FTZ R4, -R4, R15 ;  /* 0x0000000f04047221 */ /* 0x000fe20000010100 */
[-C--:B-1----:R-:W-:Y:S01]  /*2e10*/  FMUL.FTZ R31, R32, R5.reuse ;  /* 0x00000005201f7220 */ /* 0x082fe20000410000 */
[----:B------:R-:W-:Y:S01]  /*2e20*/  FMUL.FTZ R10, R34, R5 ;  /* 0x00000005220a7220 */ /* 0x000fe20000410000 */
[----:B-----5:R-:W-:-:S09]  /*2e30*/  ULEA UR5, UR6, UR5, 0x18 ;  /* 0x0000000506057291 */ /* 0x020fd2000f8ec0ff */
[----:B------:R-:W-:Y:S01]  /*2e40*/  @!P2 STS.64 [UR5+0x98], R40 ;  /* 0x00009828ff00a988 */ /* 0x000fe20008000a05 */
[----:B------:R-:W-:Y:S06]  /*2e50*/  BAR.SYNC.DEFER_BLOCKING 0x0 ;  /* 0x0000000000007b1d */ /* 0x000fec0000010000 */
[----:B------:R-:W1:Y:S01]  /*2e60*/  LDS.64 R24, [UR5+0x98] ;  /* 0x00009805ff187984 */ /* 0x000e620008000a00 */
[----:B------:R-:W1:Y:S02]  /*2e70*/  LDCU UR5, c[0x0][0x42c] ;  /* 0x00008580ff0577ac */ /* 0x000e640008000800 */
[----:B-1----:R-:W-:Y:S01]  /*2e80*/  FMUL.FTZ R24, R24, UR5 ;  /* 0x0000000518187c20 */ /* 0x002fe20008410000 */
[----:B------:R-:W-:Y:S01]  /*2e90*/  FMUL.FTZ R25, R25, UR5 ;  /* 0x0000000519197c20 */ /* 0x000fe20008410000 */
[----:B----4-:R-:W-:Y:S06]  /*2ea0*/  @!P4 BRA `(.L_x_1265) ;  /* 0x000000000048c947 */ /* 0x010fec0003800000 */
        /* <DEDUP_REMOVED lines=18> */
.L_x_1265:
[----:B------:R-:W-:Y:S04]  /*2fd0*/  BSSY.RECONVERGENT B0, `(.L_x_1266) ;  /* 0x0000014000007945 */ /* 0x000fe80003800200 */
[----:B------:R-:W-:Y:S05]  /*2fe0*/  @P0 BRA `(.L_x_1267) ;  /* 0x0000000000480947 */ /* 0x000fea0003800000 */
[----:B------:R-:W1:Y:S01]  /*2ff0*/  LDCU.64 UR14, c[0x0][0x3f8] ;  /* 0x00007f00ff0e77ac */ /* 0x000e620008000a00 */
[----:B------:R-:W-:Y:S01]  /*3000*/  SHF.R.S32.HI R15, RZ, 0x1f, R54 ;  /* 0x0000001fff0f7819 */ /* 0x000fe20000011436 */
[C-C-:B------:R-:W-:Y:S01]  /*3010*/  FFMA.FTZ R11, R24.reuse, R31, R25.reuse ;  /* 0x0000001f180b7223 */ /* 0x140fe20000010019 */
[----:B------:R-:W-:Y:S01]  /*3020*/  MOV R6, R58 ;  /* 0x0000003a00067202 */ /* 0x000fe20000000f00 */
[----:B------:R-:W2:Y:S01]  /*3030*/  LDCU.64 UR12, c[0x0][0x380] ;  /* 0x00007000ff0c77ac */ /* 0x000ea20008000a00 */
[----:B------:R-:W-:Y:S01]  /*3040*/  MOV R7, R57 ;  /* 0x0000003900077202 */ /* 0x000fe20000000f00 */
[----:B------:R-:W-:Y:S01]  /*3050*/  FFMA.FTZ R32, R24, R10, R25 ;  /* 0x0000000a18207223 */ /* 0x000fe20000010019 */
[----:B------:R-:W-:-:S03]  /*3060*/  FFMA.FTZ R10, R20, R2, -R11 ;  /* 0x00000002140a7223 */ /* 0x000fc6000001080b */
[----:B------:R-:W-:Y:S01]  /*3070*/  FFMA.FTZ R32, R21, R3, -R32 ;  /* 0x0000000315207223 */ /* 0x000fe20000010820 */
[----:B------:R-:W-:-:S03]  /*3080*/  FMUL.FTZ R10, R10, R5 ;  /* 0x000000050a0a7220 */ /* 0x000fc60000410000 */
[----:B------:R-:W-:Y:S01]  /*3090*/  FMUL.FTZ R11, R32, R5 ;  /* 0x00000005200b7220 */ /* 0x000fe20000410000 */
[----:B-1----:R-:W-:Y:S02]  /*30a0*/  IMAD R15, R15, UR14, RZ ;  /* 0x0000000e0f0f7c24 */ /* 0x002fe4000f8e02ff */
[----:B------:R-:W-:-:S04]  /*30b0*/  IMAD.WIDE.U32 R6, R54, UR14, R6 ;  /* 0x0000000e36067c25 */ /* 0x000fc8000f8e0006 */
[----:B------:R-:W-:Y:S01]  /*30c0*/  IMAD R15, R54, UR15, R15 ;  /* 0x0000000f360f7c24 */ /* 0x000fe2000f8e020f */
[----:B--2---:R-:W-:-:S04]  /*30d0*/  LEA R2, P0, R6, UR12, 0x2 ;  /* 0x0000000c06027c11 */ /* 0x004fc8000f8010ff */
[----:B------:R-:W-:-:S04]  /*30e0*/  IADD3 R15, PT, PT, R7, R15, RZ ;  /* 0x0000000f070f7210 */ /* 0x000fc80007ffe0ff */
[----:B------:R-:W-:-:S05]  /*30f0*/  LEA.HI.X R3, R6, UR13, R15, 0x2, P0 ;  /* 0x0000000d06037c11 */ /* 0x000fca00080f140f */
[----:B------:R1:W-:Y:S02]  /*3100*/  STG.E.64 desc[UR8][R2.64], R10 ;  /* 0x0000000a02007986 */ /* 0x0003e4000c101b08 */
.L_x_1267:
[----:B------:R-:W-:Y:S05]  /*3110*/  BSYNC.RECONVERGENT B0 ;  /* 0x0000000000007941 */ /* 0x000fea0003800200 */
.L_x_1266:
[----:B------:R-:W-:Y:S01]  /*3120*/  UISETP.NE.AND UP0, UPT, UR10, URZ, UPT ;  /* 0x000000ff0a00728c */ /* 0x000fe2000bf05270 */
[-C--:B-1----:R-:W-:Y:S01]  /*3130*/  FMUL.FTZ R3, R22, R5.reuse ;  /* 0x0000000516037220 */ /* 0x082fe20000410000 */
[-C--:B------:R-:W-:Y:S01]  /*3140*/  FMUL.FTZ R26, R26, R5.reuse ;  /* 0x000000051a1a7220 */ /* 0x080fe20000410000 */
[-C--:B------:R-:W-:Y:S01]  /*3150*/  FMUL.FTZ R28, R28, R5.reuse ;  /* 0x000000051c1c7220 */ /* 0x080fe20000410000 */
[-C--:B------:R-:W-:Y:S01]  /*3160*/  FMUL.FTZ R30, R30, R5.reuse ;  /* 0x000000051e1e7220 */ /* 0x080fe20000410000 */
[-C--:B------:R-:W-:Y:S01]  /*3170*/  FMUL.FTZ R14, R14, R5.reuse ;  /* 0x000000050e0e7220 */ /* 0x080fe20000410000 */
[----:B------:R-:W-:Y:S01]  /*3180*/  SHF.R.S32.HI R2, RZ, 0x1f, R52 ;  /* 0x0000001fff027819 */ /* 0x000fe20000011434 */
[----:B------:R-:W-:Y:S01]  /*3190*/  FMUL.FTZ R4, R4, R5 ;  /* 0x0000000504047220 */ /* 0x000fe20000410000 */
[----:B------:R-:W-:Y:S01]  /*31a0*/  ISETP.GE.U32.AND P0, PT, R52, UR16, PT ;  /* 0x0000001034007c0c */ /* 0x000fe2000bf06070 */
[C-C-:B------:R-:W-:Y:S01]  /*31b0*/  FFMA.FTZ R29, R24.reuse, R3, R25.reuse ;  /* 0x00000003181d7223 */ /* 0x140fe20000010019 */
[----:B------:R-:W-:Y:S01]  /*31c0*/  ISETP.GE.U32.AND P1, PT, R51, UR16, PT ;  /* 0x0000001033007c0c */ /* 0x000fe2000bf26070 */
[C-C-:B------:R-:W-:Y:S01]  /*31d0*/  FFMA.FTZ R34, R24.reuse, R26, R25.reuse ;  /* 0x0000001a18227223 */ /* 0x140fe20000010019 */
[C-C-:B------:R-:W-:Y:S01]  /*31e0*/  FFMA.FTZ R15, R24.reuse, R28, R25.reuse ;  /* 0x0000001c180f7223 */ /* 0x140fe20000010019 */
[C-C-:B------:R-:W-:Y:S01]  /*31f0*/  FFMA.FTZ R10, R24.reuse, R30, R25.reuse ;  /* 0x0000001e180a7223 */ /* 0x140fe20000010019 */
[--C-:B------:R-:W-:Y:S01]  /*3200*/  FFMA.FTZ R11, R24, R14, R25.reuse ;  /* 0x0000000e180b7223 */ /* 0x100fe20000010019 */
[----:B------:R-:W-:Y:S01]  /*3210*/  ISETP.GE.U32.AND P2, PT, R50, UR16, PT ;  /* 0x0000001032007c0c */ /* 0x000fe2000bf46070 */
[----:B------:R-:W-:Y:S01]  /*3220*/  FFMA.FTZ R24, R24, R4, R25 ;  /* 0x0000000418187223 */ /* 0x000fe20000010019 */
[----:B------:R-:W-:-:S02]  /*3230*/  ISETP.GE.AND.EX P0, PT, R2, UR17, PT, P0 ;  /* 0x0000001102007c0c */ /* 0x000fc4000bf06300 */
[----:B------:R-:W-:Y:S01]  /*3240*/  ISETP.GE.AND.EX P1, PT, R42, UR17, PT, P1 ;  /* 0x000000112a007c0c */ /* 0x000fe2000bf26310 */
[----:B------:R-:W-:-:S12]  /*3250*/  BRA.U !UP0, `(.L_x_1268) ;  /* 0x0000000108487547 */ /* 0x000fd8000b800000 */
        /* <DEDUP_REMOVED lines=18> */
.L_x_1268:
[----:B------:R-:W-:Y:S01]  /*3380*/  BSSY.RECONVERGENT B0, `(.L_x_1269) ;  /* 0x0000011000007945 */ /* 0x000fe20003800200 */
[----:B------:R-:W-:Y:S01]  /*3390*/  FFMA.FTZ R8, R20, R8, -R29 ;  /* 0x0000000814087223 */ /* 0x000fe2000001081d */
[----:B------:R-:W-:Y:S02]  /*33a0*/  FFMA.FTZ R34, R21, R9, -R34 ;  /* 0x0000000915227223 */ /* 0x000fe40000010822 */
[----:B------:R-:W-:Y:S05]  /*33b0*/  @P0 BRA `(.L_x_1270) ;  /* 0x0000000000340947 */ /* 0x000fea0003800000 */
        /* <DEDUP_REMOVED lines=10> */
[----:B------:R-:W-:-:S04]  /*3460*/  IADD3 R7, PT, PT, R3, R7, RZ ;  /* 0x0000000703077210 */ /* 0x000fc80007ffe0ff */
[----:B------:R-:W-:-:S05]  /*3470*/  LEA.HI.X R7, R2, UR15, R7, 0x2, P0 ;  /* 0x0000000f02077c11 */ /* 0x000fca00080f1407 */
[----:B------:R1:W-:Y:S02]  /*3480*/  STG.E.64 desc[UR8][R6.64], R8 ;  /* 0x0000000806007986 */ /* 0x0003e4000c101b08 */
.L_x_1270:
[----:B------:R-:W-:Y:S05]  /*3490*/  BSYNC.RECONVERGENT B0 ;  /* 0x0000000000007941 */ /* 0x000fea0003800200 */
.L_x_1269:
[----:B------:R-:W-:Y:S05]  /*34a0*/  BRA.U !UP0, `(.L_x_1271) ;  /* 0x0000000108487547 */ /* 0x000fea000b800000 */
        /* <DEDUP_REMOVED lines=18> */
.L_x_1271:
        /* <DEDUP_REMOVED lines=17> */
.L_x_1273:
[----:B------:R-:W-:Y:S05]  /*36e0*/  BSYNC.RECONVERGENT B0 ;  /* 0x0000000000007941 */ /* 0x000fea0003800200 */
.L_x_1272:
[----:B------:R-:W-:Y:S05]  /*36f0*/  BRA.U !UP0, `(.L_x_1274) ;  /* 0x0000000108487547 */ /* 0x000fea000b800000 */
[----:B------:R-:W-:Y:S01]  /*3700*/  FFMA.FTZ R14, R20, R14, R18 ;  /* 0x0000000e140e7223 */ /* 0x000fe20000010012 */
[----:B------:R-:W-:-:S03]  /*3710*/  FFMA.FTZ R4, R21, R4, R19 ;  /* 0x0000000415047223 */ /* 0x000fc60000010013 */
[----:B------:R-:W-:Y:S01]  /*3720*/  FMUL.FTZ R2, R14, -1.4426950216293334961 ;  /* 0xbfb8aa3b0e027820 */ /* 0x000fe20000410000 */
[----:B-12---:R-:W-:-:S05]  /*3730*/  FMUL.FTZ R6, R4, -1.4426950216293334961 ;  /* 0xbfb8aa3b04067820 */ /* 0x006fca0000410000 */
        /* <DEDUP_REMOVED lines=14> */
.L_x_1274:
[----:B------:R-:W-:Y:S01]  /*3820*/  ISETP.GE.AND.EX P2, PT, R0, UR17, PT, P2 ;  /* 0x0000001100007c0c */ /* 0x000fe2000bf46320 */
[----:B------:R-:W-:Y:S01]  /*3830*/  FFMA.FTZ R16, R20, R16, -R11 ;  /* 0x0000001014107223 */ /* 0x000fe2000001080b */
[----:B------:R-:W-:Y:S01]  /*3840*/  FFMA.FTZ R24, R21, R17, -R24 ;  /* 0x0000001115187223 */ /* 0x000fe20000010818 */
[----:B------:R-:W-:Y:S02]  /*3850*/  BSSY.RECONVERGENT B0, `(.L_x_1275) ;  /* 0x000000e000007945 */ /* 0x000fe40003800200 */
[-C--:B------:R-:W-:Y:S01]  /*3860*/  FMUL.FTZ R16, R16, R5.reuse ;  /* 0x0000000510107220 */ /* 0x080fe20000410000 */
[----:B------:R-:W-:-:S07]  /*3870*/  FMUL.FTZ R17, R24, R5 ;  /* 0x0000000518117220 */ /* 0x000fce0000410000 */
[----:B------:R-:W-:Y:S05]  /*3880*/  @P2 BRA `(.L_x_1276) ;  /* 0x0000000000282947 */ /* 0x000fea0003800000 */
[----:B------:R-:W3:Y:S01]  /*3890*/  LDCU.64 UR12, c[0x0][0x3f8] ;  /* 0x00007f00ff0c77ac */ /* 0x000ee20008000a00 */
[----:B------:R-:W-:Y:S01]  /*38a0*/  MOV R56, R58 ;  /* 0x0000003a00387202 */ /* 0x000fe20000000f00 */
[----:B------:R-:W4:Y:S01]  /*38b0*/  LDCU.64 UR14, c[0x0][0x380] ;  /* 0x00007000ff0e77ac */ /* 0x000f220008000a00 */
[----:B---3--:R-:W-:-:S03]  /*38c0*/  IMAD R3, R0, UR12, RZ ;  /* 0x0000000c00037c24 */ /* 0x008fc6000f8e02ff */
[----:B------:R-:W-:-:S04]  /*38d0*/  IMAD.WIDE.U32 R56, R50, UR12, R56 ;  /* 0x0000000c32387c25 */ /* 0x000fc8000f8e0038 */
[----:B------:R-:W-:Y:S01]  /*38e0*/  IMAD R3, R50, UR13, R3 ;  /* 0x0000000d32037c24 */ /* 0x000fe2000f8e0203 */
[----:B----4-:R-:W-:-:S04]  /*38f0*/  LEA R2, P0, R56, UR14, 0x2 ;  /* 0x0000000e38027c11 */ /* 0x010fc8000f8010ff */
[----:B------:R-:W-:-:S04]  /*3900*/  IADD3 R3, PT, PT, R57, R3, RZ ;  /* 0x0000000339037210 */ /* 0x000fc80007ffe0ff */
[----:B------:R-:W-:-:S05]  /*3910*/  LEA.HI.X R3, R56, UR15, R3, 0x2, P0 ;  /* 0x0000000f38037c11 */ /* 0x000fca00080f1403 */
[----:B------:R3:W-:Y:S02]  /*3920*/  STG.E.64 desc[UR8][R2.64], R16 ;  /* 0x0000001002007986 */ /* 0x0007e4000c101b08 */
.L_x_1276:
[----:B------:R-:W-:Y:S05]  /*3930*/  BSYNC.RECONVERGENT B0 ;  /* 0x0000000000007941 */ /* 0x000fea0003800200 */
.L_x_1275:
[----:B------:R-:W-:Y:S02]  /*3940*/  IADD3 R48, PT, PT, R45, R48, RZ ;  /* 0x000000302d307210 */ /* 0x000fe40007ffe0ff */
[----:B------:R-:W-:Y:S02]  /*3950*/  IADD3 R49, PT, PT, R49, 0x1, RZ ;  /* 0x0000000131317810 */ /* 0x000fe40007ffe0ff */
[----:B------:R-:W-:-:S13]  /*3960*/  ISETP.GE.AND P0, PT, R48, UR4, PT ;  /* 0x0000000430007c0c */ /* 0x000fda000bf06270 */
[----:B------:R-:W-:Y:S05]  /*3970*/  @!P0 BRA `(.L_x_1277) ;  /* 0xffffffc800148947 */ /* 0x000fea000383ffff */
.L_x_1246:
[----:B------:R-:W4:Y:S01]  /*3980*/  LDC R4, c[0x0][0x370] ;  /* 0x0000dc00ff047b82 */ /* 0x000f220000000800 */
[----:B------:R-:W-:Y:S01]  /*3990*/  ISETP.NE.AND P2, PT, R47, RZ, PT ;  /* 0x000000ff2f00720c */ /* 0x000fe20003f45270 */
[----:B------:R-:W-:Y:S06]  /*39a0*/  BSSY.RECONVERGENT B0, `(.L_x_1278) ;  /* 0x0000011000007945 */ /* 0x000fec0003800200 */
[----:B-12---:R-:W1:Y:S08]  /*39b0*/  LDC R7, c[0x0][0x374] ;  /* 0x0000dd00ff077b82 */ /* 0x006e700000000800 */
[----:B---3--:R-:W2:Y:S01]  /*39c0*/  LDC.64 R2, c[0x0][0x3c8] ;  /* 0x0000f200ff027b82 */ /* 0x008ea20000000a00 */
[----:B----4-:R-:W-:-:S02]  /*39d0*/  ISETP.NE.AND P1, PT, R4, 0x1, PT ;  /* 0x000000010400780c */ /* 0x010fc40003f25270 */
[----:B------:R-:W-:Y:S02]  /*39e0*/  IADD3 R6, PT, PT, R4, -0x1, RZ ;  /* 0xffffffff04067810 */ /* 0x000fe40007ffe0ff */
[C---:B-1----:R-:W-:Y:S02]  /*39f0*/  IADD3 R5, PT, PT, R7.reuse, -0x1, RZ ;  /* 0xffffffff07057810 */ /* 0x042fe40007ffe0ff */
[----:B------:R-:W-:Y:S02]  /*3a00*/  SHF.L.U32 R0, R7, 0x1, RZ ;  /* 0x0000000107007819 */ /* 0x000fe400000006ff */
[----:B------:R-:W-:Y:S02]  /*3a10*/  ISETP.NE.AND P0, PT, R46, R5, PT ;  /* 0x000000052e00720c */ /* 0x000fe40003f05270 */
[----:B------:R-:W-:Y:S02]  /*3a20*/  SEL R5, R0, RZ, P1 ;  /* 0x000000ff00057207 */ /* 0x000fe40000800000 */
[----:B------:R-:W-:-:S03]  /*3a30*/  ISETP.NE.OR P0, PT, R6, UR7, P0 ;  /* 0x0000000706007c0c */ /* 0x000fc60008705670 */
[----:B--2---:R-:W-:Y:S01]  /*3a40*/  IMAD.WIDE.U32 R2, R5, 0x4, R2 ;  /* 0x0000000405027825 */ /* 0x004fe200078e0002 */
[----:B------:R-:W-:Y:S09]  /*3a50*/  @P2 BRA `(.L_x_1279) ;  /* 0x0000000000142947 */ /* 0x000ff20003800000 */
[----:B------:R-:W-:Y:S01]  /*3a60*/  HFMA2 R5, -RZ, RZ, 0, 5.9604644775390625e-08 ;  /* 0x00000001ff057431 */ /* 0x000fe200000001ff */
[----:B------:R-:W-:Y:S06]  /*3a70*/  MEMBAR.ALL.GPU ;  /* 0x0000000000007992 */ /* 0x000fec000000a000 */
[----:B------:R-:W-:-:S00]  /*3a80*/  ERRBAR ;  /* 0x00000000000079ab */ /* 0x000fc00000000000 */
[----:B------:R-:W-:Y:S06]  /*3a90*/  CGAERRBAR ;  /* 0x00000000000075ab */ /* 0x000fec0000000000 */
[----:B------:R1:W-:Y:S02]  /*3aa0*/  REDG.E.ADD.S32.STRONG.GPU desc[UR8][R2.64], R5 ;  /* 0x000000050200798e */ /* 0x0003e4000c12e308 */
.L_x_1279:
[----:B------:R-:W-:Y:S05]  /*3ab0*/  BSYNC.RECONVERGENT B0 ;  /* 0x0000000000007941 */ /* 0x000fea0003800200 */
.L_x_1278:
[----:B------:R-:W-:Y:S05]  /*3ac0*/  @P0 EXIT ;  /* 0x000000000000094d */ /* 0x000fea0003800000 */
[----:B------:R-:W-:Y:S05]  /*3ad0*/  @P2 BRA `(.L_x_1280) ;  /* 0x0000000000202947 */ /* 0x000fea0003800000 */
[----:B------:R-:W-:-:S05]  /*3ae0*/  IMAD R0, R4, R7, RZ ;  /* 0x0000000704007224 */ /* 0x000fca00078e02ff */
[----:B------:R-:W-:-:S13]  /*3af0*/  ISETP.NE.AND P0, PT, R0, -0x1, PT ;  /* 0xffffffff0000780c */ /* 0x000fda0003f05270 */
[----:B------:R-:W-:Y:S05]  /*3b00*/  @!P0 BRA `(.L_x_1280) ;  /* 0x0000000000148947 */ /* 0x000fea0003800000 */
.L_x_1281:
[----:B-1----:R-:W2:Y:S04]  /*3b10*/  LDG.E.STRONG.GPU R5, desc[UR8][R2.64] ;  /* 0x0000000802057981 */ /* 0x002ea8000c1ef900 */
[----:B--2---:R-:W-:Y:S01]  /*3b20*/  CCTL.IVALL ;  /* 0x00000000ff00798f */ /* 0x004fe20002000000 */
[----:B------:R-:W-:Y:S05]  /*3b30*/  YIELD ;  /* 0x0000000000007946 */ /* 0x000fea0003800000 */
[----:B------:R-:W-:-:S13]  /*3b40*/  ISETP.NE.AND P0, PT, R5, R0, PT ;  /* 0x000000000500720c */ /* 0x000fda0003f05270 */
[----:B------:R-:W-:Y:S05]  /*3b50*/  @P0 BRA `(.L_x_1281) ;  /* 0xfffffffc00ec0947 */ /* 0x000fea000383ffff */
.L_x_1280:
[----:B------:R-:W-:Y:S05]  /*3b60*/  WARPSYNC.ALL ;  /* 0x0000000000007948 */ /* 0x000fea0003800000 */
[----:B------:R-:W2:Y:S08]  /*3b70*/  LDC.64 R6, c[0x0][0x3f8] ;  /* 0x0000fe00ff067b82 */ /* 0x000eb00000000a00 */
[----:B------:R-:W-:Y:S01]  /*3b80*/  BAR.SYNC.DEFER_BLOCKING 0x0 ;  /* 0x0000000000007b1d */ /* 0x000fe20000010000 */
[----:B--2---:R-:W-:-:S04]  /*3b90*/  LEA.HI R0, P0, R7, R6, RZ, 0x1 ;  /* 0x0000000607007211 */ /* 0x004fc800078108ff */
[----:B-1----:R-:W-:-:S04]  /*3ba0*/  IADD3.X R3, PT, PT, RZ, R7, RZ, P0, !PT ;  /* 0x00000007ff037210 */ /* 0x002fc800007fe4ff */
        /* <DEDUP_REMOVED lines=32> */
[C---:B------:R-:W-:Y:S01]  /*3db0*/  SHF.L.U32 R22, R47.reuse, 0x3, RZ ;  /* 0x000000032f167819 */ /* 0x040fe200000006ff */
[----:B------:R-:W2:Y:S01]  /*3dc0*/  LDCU.64 UR6, c[0x0][0x390] ;  /* 0x00007200ff0677ac */ /* 0x000ea20008000a00 */
        /* <DEDUP_REMOVED lines=8> */
[C---:B-1----:R-:W-:Y:S02]  /*3e50*/  LEA R27, P1, R47.reuse, UR4, 0x2 ;  /* 0x000000042f1b7c11 */ /* 0x042fe4000f8210ff */
[----:B--2---:R-:W-:Y:S02]  /*3e60*/  IADD3 R24, P2, PT, R22, UR6, RZ ;  /* 0x0000000616187c10 */ /* 0x004fe4000ff5e0ff */
[----:B------:R-:W-:-:S02]  /*3e70*/  LEA.HI.X R26, R47, UR5, R18, 0x2, P1 ;  /* 0x000000052f1a7c11 */ /* 0x000fc400088f1412 */
[C---:B------:R-:W-:Y:S02]  /*3e80*/  IADD3.X R25, PT, PT, R23.reuse, UR7, RZ, P2, !PT ;  /* 0x0000000717197c10 */ /* 0x040fe400097fe4ff */
[----:B------:R-:W-:Y:S02]  /*3e90*/  IADD3 R47, P2, PT, R2, R47, RZ ;  /* 0x0000002f022f7210 */ /* 0x000fe40007f5e0ff */
[----:B------:R-:W-:Y:S01]  /*3ea0*/  LOP3.LUT R2, R4, 0x3, RZ, 0xc0, !PT ;  /* 0x0000000304027812 */ /* 0x000fe200078ec0ff */
[----:B------:R-:W-:Y:S01]  /*3eb0*/  IMAD.WIDE.U32 R4, R6, 0x4, RZ ;  /* 0x0000000406047825 */ /* 0x000fe200078e00ff */
[----:B---3--:R-:W-:Y:S02]  /*3ec0*/  IADD3 R22, P1, PT, R22, UR10, RZ ;  /* 0x0000000a16167c10 */ /* 0x008fe4000ff3e0ff */
[----:B------:R-:W-:Y:S02]  /*3ed0*/  IADD3 R2, P3, PT, RZ, -R2, RZ ;  /* 0x80000002ff027210 */ /* 0x000fe40007f7e0ff */
[----:B------:R-:W-:-:S02]  /*3ee0*/  IADD3.X R23, PT, PT, R23, UR11, RZ, P1, !PT ;  /* 0x0000000b17177c10 */ /* 0x000fc40008ffe4ff */
[----:B------:R-:W-:Y:S02]  /*3ef0*/  IADD3 R31, PT, PT, R5, R31, RZ ;  /* 0x0000001f051f7210 */ /* 0x000fe40007ffe0ff */
[----:B------:R-:W-:Y:S02]  /*3f00*/  IADD3.X R19, PT, PT, RZ, -0x1, RZ, P3, !PT ;  /* 0xffffffffff137810 */ /* 0x000fe40001ffe4ff */
[----:B------:R-:W-:-:S07]  /*3f10*/  IADD3.X R18, PT, PT, RZ, R18, RZ, P2, !PT ;  /* 0x00000012ff127210 */ /* 0x000fce00017fe4ff */
.L_x_1284:
[-C--:B-1----:R-:W-:Y:S02]  /*3f20*/  LEA R10, P1, R0, R27.reuse, 0x2 ;  /* 0x0000001b000a7211 */ /* 0x082fe400078210ff */
        /* <DEDUP_REMOVED lines=9> */
[----:B------:R-:W4:Y:S04]  /*3fc0*/  LDG.E R20, desc[UR8][R12.64] ;  /* 0x000000080c147981 */ /* 0x000f28000c1e1900 */
[----:B------:R-:W4:Y:S01]  /*3fd0*/  LDG.E R21, desc[UR8][R14.64] ;  /* 0x000000080e157981 */ /* 0x000f22000c1e1900 */
[----:B-1----:R-:W-:-:S02]  /*3fe0*/  MOV R10, R24 ;  /* 0x00000018000a7202 */ /* 0x002fc40000000f00 */
[----:B---3--:R-:W-:Y:S02]  /*3ff0*/  MOV R8, R22 ;  /* 0x0000001600087202 */ /* 0x008fe40000000f00 */
        /* <DEDUP_REMOVED lines=13> */
[----:B----4-:R1:W-:Y:S01]  /*40d0*/  STG.E.64 desc[UR8][R10.64], R20 ;  /* 0x000000140a007986 */ /* 0x0103e2000c101b08 */
[----:B------:R-:W-:Y:S05]  /*40e0*/  @P1 BRA `(.L_x_1284) ;  /* 0xfffffffc008c1947 */ /* 0x000fea000383ffff */
.L_x_1283:
[----:B------:R-:W-:Y:S05]  /*40f0*/  BSYNC.RECONVERGENT B0 ;  /* 0x0000000000007941 */ /* 0x000fea0003800200 */
.L_x_1282:
        /* <DEDUP_REMOVED lines=10> */
.L_x_1285:
[C---:B------:R-:W-:Y:S02]  /*41a0*/  SHF.L.U32 R19, R47.reuse, 0x2, RZ ;  /* 0x000000022f137819 */ /* 0x040fe400000006ff */
[----:B----4-:R-:W-:Y:S02]  /*41b0*/  SHF.L.U64.HI R21, R47, 0x2, R18 ;  /* 0x000000022f157819 */ /* 0x010fe40000010212 */
[----:B--2---:R-:W-:-:S04]  /*41c0*/  IADD3 R10, P0, PT, R19, UR4, RZ ;  /* 0x00000004130a7c10 */ /* 0x004fc8000ff1e0ff */
        /* <DEDUP_REMOVED lines=9> */
[----:B------:R-:W4:Y:S04]  /*4260*/  LDG.E R27, desc[UR8][R16.64] ;  /* 0x00000008101b7981 */ /* 0x000f28000c1e1900 */
[----:B------:R0:W4:Y:S01]  /*4270*/  LDG.E R26, desc[UR8][R14.64] ;  /* 0x000000080e1a7981 */ /* 0x000122000c1e1900 */
[C---:B------:R-:W-:Y:S02]  /*4280*/  SHF.L.U32 R9, R47.reuse, 0x3, RZ ;  /* 0x000000032f097819 */ /* 0x040fe400000006ff */
[----:B------:R-:W-:Y:S02]  /*4290*/  SHF.L.U64.HI R18, R47, 0x3, R18 ;  /* 0x000000032f127819 */ /* 0x000fe40000010212 */
[----:B------:R-:W-:Y:S02]  /*42a0*/  LOP3.LUT R22, R9, 0xfffffff8, RZ, 0xc0, !PT ;  /* 0xfffffff809167812 */ /* 0x000fe400078ec0ff */
[----:B------:R-:W-:-:S02]  /*42b0*/  LOP3.LUT R19, R19, 0xfffffffc, RZ, 0xc0, !PT ;  /* 0xfffffffc13137812 */ /* 0x000fc400078ec0ff */
[----:B--2---:R-:W-:Y:S02]  /*42c0*/  LOP3.LUT R11, R18, 0x3, RZ, 0xc0, !PT ;  /* 0x00000003120b7812 */ /* 0x004fe400078ec0ff */
[C---:B---3--:R-:W-:Y:S02]  /*42d0*/  IADD3 R20, P0, PT, R22.reuse, UR6, RZ ;  /* 0x0000000616147c10 */ /* 0x048fe4000ff1e0ff */
[----:B------:R-:W-:Y:S02]  /*42e0*/  LOP3.LUT R10, R21, 0x3, RZ, 0xc0, !PT ;  /* 0x00000003150a7812 */ /* 0x000fe400078ec0ff */
[----:B-1----:R-:W-:Y:S02]  /*42f0*/  IADD3 R22, P1, PT, R22, UR10, RZ ;  /* 0x0000000a16167c10 */ /* 0x002fe4000ff3e0ff */
[----:B-----5:R-:W-:Y:S02]  /*4300*/  IADD3 R12, P2, PT, R19, UR4, RZ ;  /* 0x00000004130c7c10 */ /* 0x020fe4000ff5e0ff */
        /* <DEDUP_REMOVED lines=10> */
[----:B------:R1:W-:Y:S04]  /*43b0*/  STG.E.64 desc[UR8][R22.64], R26 ;  /* 0x0000001a16007986 */ /* 0x0003e8000c101b08 */
        /* <DEDUP_REMOVED lines=48> */
.L_x_1286:
        /* <DEDUP_REMOVED lines=12> */
.L_x_4520:


//--------------------- .text._Z35group_norm_nhwc_bwd_one_pass_kernelI11Fp32IOFp32WLi128ELi64ELi512EEv26Group_norm_nhwc_bwd_params --------------------------
	.section	.text._Z35group_norm_nhwc_bwd_one_pass_kernelI11Fp32IOFp32WLi128ELi64ELi512EEv26Group_norm_nhwc_bwd_params,"ax",@progbits
	.align	128
        .global         _Z35group_norm_nhwc_bwd_one_pass_kernelI11Fp32IOFp32WLi128ELi64ELi512EEv26Group_norm_nhwc_bwd_params
        .type           _Z35group_norm_nhwc_bwd_one_pass_kernelI11Fp32IOFp32WLi128ELi64ELi512EEv26Group_norm_nhwc_bwd_params,@function
        .size           _Z35group_norm_nhwc_bwd_one_pass_kernelI11Fp32IOFp32WLi128ELi64ELi512EEv26Group_norm_nhwc_bwd_params,(.L_x_4521 - _Z35group_norm_nhwc_bwd_one_pass_kernelI11Fp32IOFp32WLi128ELi64ELi512EEv26Group_norm_nhwc_bwd_params)
        .other          _Z35group_norm_nhwc_bwd_one_pass_kernelI11Fp32IOFp32WLi128ELi64ELi512EEv26Group_norm_nhwc_bwd_params,@"STO_CUDA_ENTRY STV_DEFAULT"
_Z35group_norm_nhwc_bwd_one_pass_kernelI11Fp32IOFp32WLi128ELi64ELi512EEv26Group_norm_nhwc_bwd_params:
.text._Z35group_norm_nhwc_bwd_one_pass_kernelI11Fp32IOFp32WLi128ELi64ELi512EEv26Group_norm_nhwc_bwd_params:
        /* <DEDUP_REMOVED lines=9> */
.L_x_1330:
[----:B0-----:R-:W0:Y:S01]  /*0090*/  LDC R10, c[0x0][0x410] ;  /* 0x00010400ff0a7b82 */ /* 0x001e220000000800 */
[----:B------:R-:W1:Y:S01]  /*00a0*/  S2R R24, SR_TID.X ;  /* 0x0000000000187919 */ /* 0x000e620000002100 */
[----:B------:R-:W2:Y:S01]  /*00b0*/  LDCU.128 UR12, c[0x0][0x400] ;  /* 0x00008000ff0c77ac */ /* 0x000ea20008000c00 */
[----:B------:R-:W-:Y:S01]  /*00c0*/  ISETP.LE.AND P1, PT, RZ, UR5, PT ;  /* 0x00000005ff007c0c */ /* 0x000fe2000bf23270 */
[----:B------:R-:W3:Y:S04]  /*00d0*/  LDCU.U8 UR9, c[0x0][0x414] ;  /* 0x00008280ff0977ac */ /* 0x000ee80008000000 */
[----:B------:R-:W4:Y:S08]  /*00e0*/  S2UR UR8, SR_CTAID.X ;  /* 0x00000000000879c3 */ /* 0x000f300000002500 */
[----:B------:R-:W4:Y:S01]  /*00f0*/  LDC R6, c[0x0][0x41c] ;  /* 0x00010700ff067b82 */ /* 0x000f220000000800 */
[----:B------:R-:W-:-:S02]  /*0100*/  CS2R R52, SRZ ;  /* 0x0000000000347805 */ /* 0x000fc4000001ff00 */
[----:B------:R-:W-:Y:S02]  /*0110*/  CS2R R50, SRZ ;  /* 0x0000000000327805 */ /* 0x000fe4000001ff00 */
[----:B------:R-:W-:Y:S02]  /*0120*/  CS2R R48, SRZ ;  /* 0x0000000000307805 */ /* 0x000fe4000001ff00 */
[----:B------:R-:W-:Y:S01]  /*0130*/  CS2R R46, SRZ ;  /* 0x00000000002e7805 */ /* 0x000fe2000001ff00 */
[----:B------:R-:W3:Y:S01]  /*0140*/  LDCU.64 UR6, c[0x0][0x3b8] ;  /* 0x00007700ff0677ac */ /* 0x000ee20008000a00 */
[----:B0-----:R-:W-:-:S04]  /*0150*/  IABS R5, R10 ;  /* 0x0000000a00057213 */ /* 0x001fc80000000000 */
[----:B------:R-:W0:Y:S01]  /*0160*/  I2F.RP R0, R5 ;  /* 0x0000000500007306 */ /* 0x000e220000209400 */
[----:B-1----:R-:W-:Y:S02]  /*0170*/  SHF.R.U32.HI R19, RZ, 0x5, R24 ;  /* 0x00000005ff137819 */ /* 0x002fe40000011618 */
[----:B------:R-:W-:-:S04]  /*0180*/  SHF.L.U32 R20, R24, 0x1, RZ ;  /* 0x0000000118147819 */ /* 0x000fc800000006ff */
[----:B------:R-:W-:Y:S01]  /*0190*/  LOP3.LUT R20, R20, 0x3e, RZ, 0xc0, !PT ;  /* 0x0000003e14147812 */ /* 0x000fe200078ec0ff */
[----:B----4-:R-:W-:Y:S01]  /*01a0*/  IMAD R19, R6, UR8, R19 ;  /* 0x0000000806137c24 */ /* 0x010fe2000f8e0213 */
[----:B0-----:R-:W0:Y:S04]  /*01b0*/  MUFU.RCP R0, R0 ;  /* 0x0000000000007308 */ /* 0x001e280000001000 */
[C---:B--2---:R-:W-:Y:S02]  /*01c0*/  ISETP.GE.U32.AND P3, PT, R19.reuse, UR12, PT ;  /* 0x0000000c13007c0c */ /* 0x044fe4000bf66070 */
[----:B------:R-:W-:Y:S02]  /*01d0*/  SHF.R.S32.HI R11, RZ, 0x1f, R19 ;  /* 0x0000001fff0b7819 */ /* 0x000fe40000011413 */
[----:B------:R-:W-:-:S02]  /*01e0*/  IADD3 R13, PT, PT, R19, 0x10, RZ ;  /* 0x00000010130d7810 */ /* 0x000fc40007ffe0ff */
[----:B------:R-:W-:Y:S02]  /*01f0*/  ISETP.GE.AND.EX P3, PT, R11, UR13, PT, P3 ;  /* 0x0000000d0b007c0c */ /* 0x000fe4000bf66330 */
[----:B------:R-:W-:Y:S02]  /*0200*/  SHF.R.S32.HI R15, RZ, 0x1f, R13 ;  /* 0x0000001fff0f7819 */ /* 0x000fe4000001140d */
[----:B------:R-:W-:-:S04]  /*0210*/  IADD3 R26, PT, PT, R19, 0x30, RZ ;  /* 0x00000030131a7810 */ /* 0x000fc80007ffe0ff */
[----:B------:R-:W-:Y:S02]  /*0220*/  SHF.R.S32.HI R21, RZ, 0x1f, R26 ;  /* 0x0000001fff157819 */ /* 0x000fe4000001141a */
[----:B0-----:R-:W-:-:S03]  /*0230*/  IADD3 R2, PT, PT, R0, 0xffffffe, RZ ;  /* 0x0ffffffe00027810 */ /* 0x001fc60007ffe0ff */
[----:B------:R-:W0:Y:S01]  /*0240*/  @!P3 LDC.64 R8, c[0x0][0x3f8] ;  /* 0x0000fe00ff08bb82 */ /* 0x000e220000000a00 */
[----:B------:R1:W2:Y:S02]  /*0250*/  F2I.FTZ.U32.TRUNC.NTZ R3, R2 ;  /* 0x0000000200037305 */ /* 0x0002a4000021f000 */
[----:B-1----:R-:W-:Y:S01]  /*0260*/  HFMA2 R2, -RZ, RZ, 0, 0 ;  /* 0x00000000ff027431 */ /* 0x002fe200000001ff */
[----:B--2---:R-:W-:-:S05]  /*0270*/  IADD3 R4, PT, PT, RZ, -R3, RZ ;  /* 0x80000003ff047210 */ /* 0x004fca0007ffe0ff */
[----:B------:R-:W-:Y:S01]  /*0280*/  IMAD R7, R4, R5, RZ ;  /* 0x0000000504077224 */ /* 0x000fe200078e02ff */
[----:B------:R-:W-:-:S03]  /*0290*/  IABS R4, UR5 ;  /* 0x0000000500047c13 */ /* 0x000fc60008000000 */
[----:B------:R-:W-:Y:S01]  /*02a0*/  IMAD.HI.U32 R3, R3, R7, R2 ;  /* 0x0000000703037227 */ /* 0x000fe200078e0002 */
[----:B------:R-:W-:-:S04]  /*02b0*/  LOP3.LUT R2, R10, UR5, RZ, 0x3c, !PT ;  /* 0x000000050a027c12 */ /* 0x000fc8000f8e3cff */
[----:B------:R-:W-:Y:S01]  /*02c0*/  ISETP.GE.AND P2, PT, R2, RZ, PT ;  /* 0x000000ff0200720c */ /* 0x000fe20003f46270 */
[----:B------:R-:W-:Y:S01]  /*02d0*/  IMAD.HI.U32 R3, R3, R4, RZ ;  /* 0x0000000403037227 */ /* 0x000fe200078e00ff */
[----:B------:R-:W-:-:S04]  /*02e0*/  LOP3.LUT R2, RZ, R10, RZ, 0x33, !PT ;  /* 0x0000000aff027212 */ /* 0x000fc800078e33ff */
[----:B------:R-:W-:-:S05]  /*02f0*/  IADD3 R0, PT, PT, -R3, RZ, RZ ;  /* 0x000000ff03007210 */ /* 0x000fca0007ffe1ff */
[----:B------:R-:W-:Y:S02]  /*0300*/  IMAD R0, R5, R0, R4 ;  /* 0x0000000005007224 */ /* 0x000fe400078e0204 */
[----:B0-----:R-:W-:-:S03]  /*0310*/  @!P3 IMAD R4, R11, R8, RZ ;  /* 0x000000080b04b224 */ /* 0x001fc600078e02ff */
[----:B------:R-:W-:Y:S01]  /*0320*/  ISETP.GT.U32.AND P4, PT, R5, R0, PT ;  /* 0x000000000500720c */ /* 0x000fe20003f84070 */
[----:B------:R-:W-:-:S12]  /*0330*/  @!P3 IMAD R23, R19, R9, R4 ;  /* 0x000000091317b224 */ /* 0x000fd800078e0204 */
[-C--:B------:R-:W-:Y:S02]  /*0340*/  @!P4 IADD3 R0, PT, PT, R0, -R5.reuse, RZ ;  /* 0x800000050000c210 */ /* 0x080fe40007ffe0ff */
[----:B------:R-:W-:Y:S02]  /*0350*/  @!P4 IADD3 R3, PT, PT, R3, 0x1, RZ ;  /* 0x000000010303c810 */ /* 0x000fe40007ffe0ff */
[CC--:B------:R-:W-:Y:S02]  /*0360*/  ISETP.GE.U32.AND P0, PT, R0.reuse, R5.reuse, PT ;  /* 0x000000050000720c */ /* 0x0c0fe40003f06070 */
[----:B------:R-:W-:Y:S02]  /*0370*/  ISETP.GT.U32.AND P5, PT, R5, R0, PT ;  /* 0x000000000500720c */ /* 0x000fe40003fa4070 */
[----:B------:R-:W-:Y:S02]  /*0380*/  IADD3 R5, PT, PT, R0, -R5, RZ ;  /* 0x8000000500057210 */ /* 0x000fe40007ffe0ff */
[----:B------:R-:W-:-:S02]  /*0390*/  ISETP.GE.U32.AND P4, PT, R13, UR12, PT ;  /* 0x0000000c0d007c0c */ /* 0x000fc4000bf86070 */
[----:B------:R-:W-:Y:S02]  /*03a0*/  SEL R5, R5, R0, !P5 ;  /* 0x0000000005057207 */ /* 0x000fe40006800000 */
[----:B------:R-:W-:Y:S02]  /*03b0*/  ISETP.GE.AND.EX P4, PT, R15, UR13, PT, P4 ;  /* 0x0000000d0f007c0c */ /* 0x000fe4000bf86340 */
[----:B------:R-:W-:Y:S02]  /*03c0*/  ISETP.NE.AND P5, PT, R10, RZ, PT ;  /* 0x000000ff0a00720c */ /* 0x000fe40003fa5270 */
[----:B------:R-:W-:Y:S01]  /*03d0*/  @P0 IADD3 R3, PT, PT, R3, 0x1, RZ ;  /* 0x0000000103030810 */ /* 0x000fe20007ffe0ff */
[----:B------:R-:W0:Y:S01]  /*03e0*/  @!P3 LDC.64 R10, c[0x0][0x3a0] ;  /* 0x0000e800ff0abb82 */ /* 0x000e220000000a00 */
[----:B------:R-:W-:Y:S02]  /*03f0*/  @!P1 IADD3 R5, PT, PT, -R5, RZ, RZ ;  /* 0x000000ff05059210 */ /* 0x000fe40007ffe1ff */
[----:B------:R-:W-:-:S02]  /*0400*/  @!P2 IADD3 R3, PT, PT, -R3, RZ, RZ ;  /* 0x000000ff0303a210 */ /* 0x000fc40007ffe1ff */
[----:B------:R-:W-:Y:S02]  /*0410*/  IADD3 R0, PT, PT, R19, 0x20, RZ ;  /* 0x0000002013007810 */ /* 0x000fe40007ffe0ff */
[C---:B------:R-:W-:Y:S01]  /*0420*/  SEL R27, R2.reuse, R5, !P5 ;  /* 0x00000005021b7207 */ /* 0x040fe20006800000 */
[----:B------:R-:W1:Y:S01]  /*0430*/  @!P4 LDC.64 R6, c[0x0][0x3f8] ;  /* 0x0000fe00ff06cb82 */ /* 0x000e620000000a00 */
[----:B------:R-:W-:Y:S02]  /*0440*/  SEL R3, R2, R3, !P5 ;  /* 0x0000000302037207 */ /* 0x000fe40006800000 */
[----:B------:R-:W-:Y:S02]  /*0450*/  ISETP.GE.U32.AND P0, PT, R0, UR12, PT ;  /* 0x0000000c00007c0c */ /* 0x000fe4000bf06070 */
[----:B------:R-:W-:Y:S02]  /*0460*/  SHF.R.S32.HI R25, RZ, 0x1f, R0 ;  /* 0x0000001fff197819 */ /* 0x000fe40000011400 */
[----:B------:R-:W-:Y:S01]  /*0470*/  SHF.L.U32 R5, R27, 0x6, RZ ;  /* 0x000000061b057819 */ /* 0x000fe200000006ff */
[----:B------:R-:W2:Y:S01]  /*0480*/  @!P4 LDC.64 R28, c[0x0][0x3a0] ;  /* 0x0000e800ff1ccb82 */ /* 0x000ea20000000a00 */
[----:B------:R-:W-:-:S02]  /*0490*/  SHF.R.S32.HI R2, RZ, 0x1f, R3 ;  /* 0x0000001fff027819 */ /* 0x000fc40000011403 */
[----:B------:R-:W-:Y:S02]  /*04a0*/  ISETP.GE.AND.EX P0, PT, R25, UR13, PT, P0 ;  /* 0x0000000d19007c0c */ /* 0x000fe4000bf06300 */
[----:B------:R-:W-:Y:S01]  /*04b0*/  SHF.R.S32.HI R59, RZ, 0x1f, R5 ;  /* 0x0000001fff3b7819 */ /* 0x000fe20000011405 */
[----:B------:R-:W-:Y:S01]  /*04c0*/  IMAD R2, R2, UR14, RZ ;  /* 0x0000000e02027c24 */ /* 0x000fe2000f8e02ff */
[-C--:B------:R-:W-:Y:S01]  /*04d0*/  LOP3.LUT R58, R5, R20.reuse, RZ, 0xfc, !PT ;  /* 0x00000014053a7212 */ /* 0x080fe200078efcff */
[----:B------:R-:W4:Y:S01]  /*04e0*/  @!P4 LDC.64 R16, c[0x0][0x398] ;  /* 0x0000e600ff10cb82 */ /* 0x000f220000000a00 */
[----:B---3--:R-:W-:Y:S01]  /*04f0*/  ISETP.NE.AND P2, PT, RZ, UR9, PT ;  /* 0x00000009ff007c0c */ /* 0x008fe2000bf45270 */
[C---:B------:R-:W-:Y:S01]  /*0500*/  IMAD R61, R3.reuse, UR15, R2 ;  /* 0x0000000f033d7c24 */ /* 0x040fe2000f8e0202 */
[----:B------:R-:W-:Y:S01]  /*0510*/  ISETP.GE.U32.AND P1, PT, R26, UR12, PT ;  /* 0x0000000c1a007c0c */ /* 0x000fe2000bf26070 */
[----:B------:R-:W-:Y:S01]  /*0520*/  IMAD.WIDE.U32 R58, R3, UR14, R58 ;  /* 0x0000000e033a7c25 */ /* 0x000fe2000f8e003a */
[----:B------:R-:W-:-:S02]  /*0530*/  LEA R20, R27, R20, 0x6 ;  /* 0x000000141b147211 */ /* 0x000fc400078e30ff */
[----:B------:R-:W-:Y:S01]  /*0540*/  ISETP.GE.AND.EX P1, PT, R21, UR13, PT, P1 ;  /* 0x0000000d15007c0c */ /* 0x000fe2000bf26310 */
[----:B------:R-:W3:Y:S01]  /*0550*/  @!P0 LDC.64 R2, c[0x0][0x3f8] ;  /* 0x0000fe00ff028b82 */ /* 0x000ee20000000a00 */
[----:B------:R-:W-:Y:S01]  /*0560*/  IADD3 R61, PT, PT, R59, R61, RZ ;  /* 0x0000003d3b3d7210 */ /* 0x000fe20007ffe0ff */
[----:B-1----:R-:W-:Y:S01]  /*0570*/  @!P4 IMAD R12, R15, R6, RZ ;  /* 0x000000060f0cc224 */ /* 0x002fe200078e02ff */
[-C--:B------:R-:W-:Y:S02]  /*0580*/  @!P3 MOV R60, R58.reuse ;  /* 0x0000003a003cb202 */ /* 0x080fe40000000f00 */
[----:B------:R-:W-:Y:S01]  /*0590*/  @!P4 MOV R22, R58 ;  /* 0x0000003a0016c202 */ /* 0x000fe20000000f00 */
[----:B------:R-:W-:Y:S02]  /*05a0*/  @!P4 IMAD R33, R13, R7, R12 ;  /* 0x000000070d21c224 */ /* 0x000fe400078e020c */
[----:B------:R-:W1:Y:S01]  /*05b0*/  @!P3 LDC.64 R4, c[0x0][0x398] ;  /* 0x0000e600ff04bb82 */ /* 0x000e620000000a00 */
[----:B------:R-:W-:-:S05]  /*05c0*/  @!P3 IMAD.WIDE.U32 R8, R19, R8, R60 ;  /* 0x000000081308b225 */ /* 0x000fca00078e003c */
[----:B------:R-:W-:Y:S02]  /*05d0*/  @!P3 IADD3 R9, PT, PT, R9, R23, RZ ;  /* 0x000000170909b210 */ /* 0x000fe40007ffe0ff */
[----:B------:R-:W-:Y:S01]  /*05e0*/  @!P4 MOV R23, R61 ;  /* 0x0000003d0017c202 */ /* 0x000fe20000000f00 */
[----:B------:R-:W2:Y:S01]  /*05f0*/  @!P1 LDC.64 R14, c[0x0][0x3f8] ;  /* 0x0000fe00ff0e9b82 */ /* 0x000ea20000000a00 */
[C---:B------:R-:W-:Y:S02]  /*0600*/  @!P3 SHF.L.U32 R31, R8.reuse, 0x2, RZ ;  /* 0x00000002081fb819 */ /* 0x040fe400000006ff */
[----:B------:R-:W-:Y:S01]  /*0610*/  @!P3 SHF.L.U64.HI R30, R8, 0x2, R9 ;  /* 0x00000002081eb819 */ /* 0x000fe20000010209 */
[----:B------:R-:W-:Y:S01]  /*0620*/  @!P4 IMAD.WIDE.U32 R22, R13, R6, R22 ;  /* 0x000000060d16c225 */ /* 0x000fe200078e0016 */
[----:B0-----:R-:W-:-:S03]  /*0630*/  @!P3 IADD3 R10, P6, PT, R31, R10, RZ ;  /* 0x0000000a1f0ab210 */ /* 0x001fc60007fde0ff */
[----:B------:R-:W0:Y:S01]  /*0640*/  @P2 LDC.64 R6, c[0x0][0x3b0] ;  /* 0x0000ec00ff062b82 */ /* 0x000e220000000a00 */
[----:B------:R-:W-:Y:S01]  /*0650*/  @!P4 IADD3 R23, PT, PT, R23, R33, RZ ;  /* 0x000000211717c210 */ /* 0x000fe20007ffe0ff */
[----:B---3--:R-:W-:Y:S01]  /*0660*/  @!P0 IMAD R32, R25, R2, RZ ;  /* 0x0000000219208224 */ /* 0x008fe200078e02ff */
[C---:B------:R-:W-:Y:S02]  /*0670*/  @!P4 SHF.L.U32 R25, R22.reuse, 0x2, RZ ;  /* 0x000000021619c819 */ /* 0x040fe400000006ff */
[----:B------:R-:W-:Y:S02]  /*0680*/  @!P4 SHF.L.U64.HI R18, R22, 0x2, R23 ;  /* 0x000000021612c819 */ /* 0x000fe40000010217 */
[----:B------:R-:W-:Y:S01]  /*0690*/  @!P0 MOV R22, R58 ;  /* 0x0000003a00168202 */ /* 0x000fe20000000f00 */
[----:B------:R-:W3:Y:S01]  /*06a0*/  @!P0 LDC.64 R8, c[0x0][0x398] ;  /* 0x0000e600ff088b82 */ /* 0x000ee20000000a00 */
[----:B------:R-:W-:Y:S02]  /*06b0*/  @!P0 MOV R23, R61 ;  /* 0x0000003d00178202 */ /* 0x000fe40000000f00 */
[----:B-1----:R-:W-:Y:S01]  /*06c0*/  @!P3 IADD3 R4, P5, PT, R31, R4, RZ ;  /* 0x000000041f04b210 */ /* 0x002fe20007fbe0ff */
[----:B------:R-:W-:Y:S01]  /*06d0*/  @!P0 IMAD R31, R0, R3, R32 ;  /* 0x00000003001f8224 */ /* 0x000fe200078e0220 */
[----:B------:R-:W-:Y:S01]  /*06e0*/  @!P3 IADD3.X R11, PT, PT, R30, R11, RZ, P6, !PT ;  /* 0x0000000b1e0bb210 */ /* 0x000fe200037fe4ff */
[----:B------:R-:W-:Y:S01]  /*06f0*/  @!P0 IMAD.WIDE.U32 R2, R0, R2, R22 ;  /* 0x0000000200028225 */ /* 0x000fe200078e0016 */
[----:B------:R-:W-:Y:S01]  /*0700*/  @!P3 IADD3.X R5, PT, PT, R30, R5, RZ, P5, !PT ;  /* 0x000000051e05b210 */ /* 0x000fe20002ffe4ff */
[----:B------:R-:W1:Y:S01]  /*0710*/  @!P0 LDC.64 R12, c[0x0][0x3a0] ;  /* 0x0000e800ff0c8b82 */ /* 0x000e620000000a00 */
[----:B------:R-:W-:Y:S01]  /*0720*/  IADD3 R32, PT, PT, R19, 0x40, RZ ;  /* 0x0000004013207810 */ /* 0x000fe20007ffe0ff */
[----:B------:R4:W5:Y:S01]  /*0730*/  @!P3 LDG.E.64 R52, desc[UR10][R10.64] ;  /* 0x0000000a0a34b981 */ /* 0x000962000c1e1b00 */
[----:B------:R-:W-:Y:S01]  /*0740*/  @!P0 IADD3 R3, PT, PT, R3, R31, RZ ;  /* 0x0000001f03038210 */ /* 0x000fe20007ffe0ff */
[----:B--2---:R-:W-:Y:S01]  /*0750*/  @!P1 IMAD R21, R21, R14, RZ ;  /* 0x0000000e15159224 */ /* 0x004fe200078e02ff */
[C---:B------:R-:W-:Y:S01]  /*0760*/  @!P0 SHF.L.U32 R23, R2.reuse, 0x2, RZ ;  /* 0x0000000202178819 */ /* 0x040fe200000006ff */
[----:B------:R-:W5:Y:S01]  /*0770*/  @!P3 LDG.E.64 R50, desc[UR10][R4.64] ;  /* 0x0000000a0432b981 */ /* 0x000f62000c1e1b00 */
[----:B------:R-:W-:-:S02]  /*0780*/  @!P0 SHF.L.U64.HI R30, R2, 0x2, R3 ;  /* 0x00000002021e8819 */ /* 0x000fc40000010203 */
[----:B------:R-:W-:Y:S01]  /*0790*/  CS2R R2, SRZ ;  /* 0x0000000000027805 */ /* 0x000fe2000001ff00 */
[----:B0-----:R-:W-:Y:S01]  /*07a0*/  @P2 IMAD.WIDE R6, R20, 0x4, R6 ;  /* 0x0000000414062825 */ /* 0x001fe200078e0206 */
[----:B------:R-:W-:Y:S02]  /*07b0*/  SHF.R.S32.HI R33, RZ, 0x1f, R32 ;  /* 0x0000001fff217819 */ /* 0x000fe40000011420 */
[C---:B------:R-:W-:Y:S01]  /*07c0*/  @!P4 IADD3 R28, P6, PT, R25.reuse, R28, RZ ;  /* 0x0000001c191cc210 */ /* 0x040fe20007fde0ff */
[----:B----4-:R-:W0:Y:S01]  /*07d0*/  @!P1 LDC.64 R10, c[0x0][0x3a0] ;  /* 0x0000e800ff0a9b82 */ /* 0x010e220000000a00 */
[----:B------:R2:W5:Y:S01]  /*07e0*/  @P2 LDG.E.64 R2, desc[UR10][R6.64] ;  /* 0x0000000a06022981 */ /* 0x000562000c1e1b00 */
[----:B------:R-:W-:Y:S01]  /*07f0*/  ISETP.GE.U32.AND P2, PT, R32, UR12, PT ;  /* 0x0000000c20007c0c */ /* 0x000fe2000bf46070 */
[----:B------:R-:W-:Y:S01]  /*0800*/  @!P1 IMAD R35, R26, R15, R21 ;  /* 0x0000000f1a239224 */ /* 0x000fe200078e0215 */
[----:B------:R-:W-:Y:S02]  /*0810*/  @!P4 IADD3 R16, P5, PT, R25, R16, RZ ;  /* 0x000000101910c210 */ /* 0x000fe40007fbe0ff */
[----:B------:R-:W-:-:S02]  /*0820*/  ISETP.GE.AND.EX P2, PT, R33, UR13, PT, P2 ;  /* 0x0000000d21007c0c */ /* 0x000fc4000bf46320 */
[----:B------:R-:W-:Y:S02]  /*0830*/  IADD3 R25, PT, PT, R19, 0x50, RZ ;  /* 0x0000005013197810 */ /* 0x000fe40007ffe0ff */
[C---:B------:R-:W-:Y:S02]  /*0840*/  @!P4 IADD3.X R29, PT, PT, R18.reuse, R29, RZ, P6, !PT ;  /* 0x0000001d121dc210 */ /* 0x040fe400037fe4ff */
[----:B------:R-:W-:Y:S02]  /*0850*/  ISETP.GE.U32.AND P3, PT, R25, UR12, PT ;  /* 0x0000000c19007c0c */ /* 0x000fe4000bf66070 */
[----:B------:R-:W-:Y:S01]  /*0860*/  SHF.R.S32.HI R31, RZ, 0x1f, R25 ;  /* 0x0000001fff1f7819 */ /* 0x000fe20000011419 */
[----:B------:R4:W5:Y:S01]  /*0870*/  @!P4 LDG.E.64 R48, desc[UR10][R28.64] ;  /* 0x0000000a1c30c981 */ /* 0x000962000c1e1b00 */
[----:B------:R-:W-:Y:S02]  /*0880*/  @!P4 IADD3.X R17, PT, PT, R18, R17, RZ, P5, !PT ;  /* 0x000000111211c210 */ /* 0x000fe40002ffe4ff */
[----:B------:R-:W-:Y:S01]  /*0890*/  ISETP.GE.AND.EX P3, PT, R31, UR13, PT, P3 ;  /* 0x0000000d1f007c0c */ /* 0x000fe2000bf66330 */
[----:B--2---:R-:W2:Y:S01]  /*08a0*/  @!P2 LDC.64 R6, c[0x0][0x3f8] ;  /* 0x0000fe00ff06ab82 */ /* 0x004ea20000000a00 */
[C---:B------:R-:W-:Y:S01]  /*08b0*/  IADD3 R22, PT, PT, R19.reuse, 0x60, RZ ;  /* 0x0000006013167810 */ /* 0x040fe20007ffe0ff */
[----:B------:R2:W5:Y:S01]  /*08c0*/  @!P4 LDG.E.64 R46, desc[UR10][R16.64] ;  /* 0x0000000a102ec981 */ /* 0x000562000c1e1b00 */
[----:B------:R-:W-:-:S02]  /*08d0*/  IADD3 R0, PT, PT, R19, 0x70, RZ ;  /* 0x0000007013007810 */ /* 0x000fc40007ffe0ff */
[C---:B---3--:R-:W-:Y:S02]  /*08e0*/  @!P0 IADD3 R8, P5, PT, R23.reuse, R8, RZ ;  /* 0x0000000817088210 */ /* 0x048fe40007fbe0ff */
[----:B----4-:R-:W-:Y:S01]  /*08f0*/  @!P1 MOV R28, R58 ;  /* 0x0000003a001c9202 */ /* 0x010fe20000000f00 */
[----:B------:R-:W3:Y:S01]  /*0900*/  @!P1 LDC.64 R18, c[0x0][0x398] ;  /* 0x0000e600ff129b82 */ /* 0x000ee20000000a00 */
[----:B------:R-:W-:Y:S01]  /*0910*/  @!P1 MOV R29, R61 ;  /* 0x0000003d001d9202 */ /* 0x000fe20000000f00 */
[----:B------:R-:W-:Y:S01]  /*0920*/  UIMAD.WIDE UR6, UR5, 0x8, UR6 ;  /* 0x00000008050678a5 */ /* 0x000fe2000f8e0206 */
[----:B-1----:R-:W-:-:S05]  /*0930*/  @!P0 IADD3 R12, P6, PT, R23, R12, RZ ;  /* 0x0000000c170c8210 */ /* 0x002fca0007fde0ff */
[----:B------:R-:W1:Y:S01]  /*0940*/  @!P3 LDC.64 R4, c[0x0][0x3f8] ;  /* 0x0000fe00ff04bb82 */ /* 0x000e620000000a00 */
[----:B------:R-:W-:Y:S01]  /*0950*/  @!P1 IMAD.WIDE.U32 R28, R26, R14, R28 ;  /* 0x0000000e1a1c9225 */ /* 0x000fe200078e001c */
[----:B------:R-:W-:-:S03]  /*0960*/  @!P0 IADD3.X R9, PT, PT, R30, R9, RZ, P5, !PT ;  /* 0x000000091e098210 */ /* 0x000fc60002ffe4ff */
[----:B--2---:R-:W-:Y:S01]  /*0970*/  @!P2 IMAD R33, R33, R6, RZ ;  /* 0x000000062121a224 */ /* 0x004fe200078e02ff */
[----:B------:R-:W-:Y:S02]  /*0980*/  @!P1 IADD3 R17, PT, PT, R29, R35, RZ ;  /* 0x000000231d119210 */ /* 0x000fe40007ffe0ff */
[----:B------:R-:W2:Y:S01]  /*0990*/  @!P2 LDC.64 R14, c[0x0][0x3a0] ;  /* 0x0000e800ff0eab82 */ /* 0x000ea20000000a00 */
[C---:B------:R-:W-:Y:S02]  /*09a0*/  @!P1 SHF.L.U32 R35, R28.reuse, 0x2, RZ ;  /* 0x000000021c239819 */ /* 0x040fe400000006ff */
[----:B------:R-:W-:Y:S02]  /*09b0*/  @!P1 SHF.L.U64.HI R26, R28, 0x2, R17 ;  /* 0x000000021c1a9819 */ /* 0x000fe40000010211 */
[----:B------:R-:W-:Y:S02]  /*09c0*/  @!P2 MOV R28, R58 ;  /* 0x0000003a001ca202 */ /* 0x000fe40000000f00 */
[----:B------:R-:W-:Y:S01]  /*09d0*/  @!P2 MOV R29, R61 ;  /* 0x0000003d001da202 */ /* 0x000fe20000000f00 */
[----:B------:R-:W-:Y:S01]  /*09e0*/  @!P2 IMAD R41, R32, R7, R33 ;  /* 0x000000072029a224 */ /* 0x000fe200078e0221 */
[----:B0-----:R-:W-:Y:S01]  /*09f0*/  @!P1 IADD3 R10, P5, PT, R35, R10, RZ ;  /* 0x0000000a230a9210 */ /* 0x001fe20007fbe0ff */
[----:B------:R-:W0:Y:S01]  /*0a00*/  @!P2 LDC.64 R16, c[0x0][0x398] ;  /* 0x0000e600ff10ab82 */ /* 0x000e220000000a00 */
[----:B------:R-:W-:Y:S01]  /*0a10*/  ISETP.GE.U32.AND P4, PT, R22, UR12, PT ;  /* 0x0000000c16007c0c */ /* 0x000fe2000bf86070 */
[----:B------:R-:W-:Y:S01]  /*0a20*/  @!P2 IMAD.WIDE.U32 R32, R32, R6, R28 ;  /* 0x000000062020a225 */ /* 0x000fe200078e001c */
[----:B------:R-:W-:-:S02]  /*0a30*/  @!P1 IADD3.X R11, PT, PT, R26, R11, RZ, P5, !PT ;  /* 0x0000000b1a0b9210 */ /* 0x000fc40002ffe4ff */
[----:B---3--:R-:W-:Y:S01]  /*0a40*/  @!P1 IADD3 R18, P5, PT, R35, R18, RZ ;  /* 0x0000001223129210 */ /* 0x008fe20007fbe0ff */
[----:B-1----:R-:W-:Y:S01]  /*0a50*/  @!P3 IMAD R28, R31, R4, RZ ;  /* 0x000000041f1cb224 */ /* 0x002fe200078e02ff */
[----:B------:R-:W-:Y:S01]  /*0a60*/  @!P2 IADD3 R29, PT, PT, R33, R41, RZ ;  /* 0x00000029211da210 */ /* 0x000fe20007ffe0ff */
[----:B------:R-:W1:Y:S01]  /*0a70*/  @!P3 LDC.64 R36, c[0x0][0x3a0] ;  /* 0x0000e800ff24bb82 */ /* 0x000e620000000a00 */
[----:B------:R-:W-:Y:S01]  /*0a80*/  @!P1 IADD3.X R19, PT, PT, R26, R19, RZ, P5, !PT ;  /* 0x000000131a139210 */ /* 0x000fe20002ffe4ff */
[----:B------:R-:W-:Y:S01]  /*0a90*/  @!P3 IMAD R35, R25, R5, R28 ;  /* 0x000000051923b224 */ /* 0x000fe200078e021c */
[----:B------:R-:W-:Y:S02]  /*0aa0*/  @!P2 SHF.L.U64.HI R26, R32, 0x2, R29 ;  /* 0x00000002201aa819 */ /* 0x000fe4000001021d */
[----:B------:R-:W-:Y:S02]  /*0ab0*/  MOV R28, UR6 ;  /* 0x00000006001c7c02 */ /* 0x000fe40008000f00 */
[----:B------:R-:W-:Y:S01]  /*0ac0*/  MOV R29, UR7 ;  /* 0x00000007001d7c02 */ /* 0x000fe20008000f00 */
[----:B------:R-:W3:Y:S01]  /*0ad0*/  @!P3 LDC.64 R38, c[0x0][0x398] ;  /* 0x0000e600ff26bb82 */ /* 0x000ee20000000a00 */
[----:B------:R-:W-:-:S02]  /*0ae0*/  SHF.R.S32.HI R23, RZ, 0x1f, R22 ;  /* 0x0000001fff177819 */ /* 0x000fc40000011416 */
[----:B------:R-:W-:Y:S02]  /*0af0*/  @!P0 IADD3.X R13, PT, PT, R30, R13, RZ, P6, !PT ;  /* 0x0000000d1e0d8210 */ /* 0x000fe400037fe4ff */
[----:B------:R-:W4:Y:S01]  /*0b00*/  LDG.E.64 R28, desc[UR10][R28.64] ;  /* 0x0000000a1c1c7981 */ /* 0x000f22000c1e1b00 */
[----:B------:R-:W-:Y:S02]  /*0b10*/  ISETP.GE.AND.EX P4, PT, R23, UR13, PT, P4 ;  /* 0x0000000d17007c0c */ /* 0x000fe4000bf86340 */
[----:B------:R-:W-:Y:S02]  /*0b20*/  ISETP.GE.U32.AND P6, PT, R0, UR12, PT ;  /* 0x0000000c00007c0c */ /* 0x000fe4000bfc6070 */
[----:B------:R-:W-:-:S04]  /*0b30*/  SHF.R.S32.HI R21, RZ, 0x1f, R0 ;  /* 0x0000001fff157819 */ /* 0x000fc80000011400 */
[----:B------:R-:W-:-:S05]  /*0b40*/  ISETP.GE.AND.EX P6, PT, R21, UR13, PT, P6 ;  /* 0x0000000d15007c0c */ /* 0x000fca000bfc6360 */
[----:B------:R-:W1:Y:S01]  /*0b50*/  @!P4 LDC.64 R6, c[0x0][0x3f8] ;  /* 0x0000fe00ff06cb82 */ /* 0x000e620000000a00 */
[----:B------:R-:W-:Y:S02]  /*0b60*/  @!P3 MOV R30, R58 ;  /* 0x0000003a001eb202 */ /* 0x000fe40000000f00 */
[----:B------:R-:W-:Y:S02]  /*0b70*/  @!P3 MOV R31, R61 ;  /* 0x0000003d001fb202 */ /* 0x000fe40000000f00 */
[----:B------:R-:W-:Y:S01]  /*0b80*/  @!P2 SHF.L.U32 R33, R32, 0x2, RZ ;  /* 0x000000022021a819 */ /* 0x000fe200000006ff */
[----:B------:R-:W-:-:S03]  /*0b90*/  @!P3 IMAD.WIDE.U32 R30, R25, R4, R30 ;  /* 0x00000004191eb225 */ /* 0x000fc600078e001e */
[C---:B--2---:R-:W-:Y:S01]  /*0ba0*/  @!P2 IADD3 R14, P5, PT, R33.reuse, R14, RZ ;  /* 0x0000000e210ea210 */ /* 0x044fe20007fbe0ff */
[----:B------:R-:W2:Y:S03]  /*0bb0*/  @!P6 LDC.64 R4, c[0x0][0x3f8] ;  /* 0x0000fe00ff04eb82 */ /* 0x000ea60000000a00 */
[C---:B------:R-:W-:Y:S02]  /*0bc0*/  @!P2 IADD3.X R15, PT, PT, R26.reuse, R15, RZ, P5, !PT ;  /* 0x0000000f1a0fa210 */ /* 0x040fe40002ffe4ff */
[----:B0-----:R-:W-:Y:S02]  /*0bd0*/  @!P2 IADD3 R16, P5, PT, R33, R16, RZ ;  /* 0x000000102110a210 */ /* 0x001fe40007fbe0ff */
[----:B------:R-:W-:Y:S01]  /*0be0*/  @!P3 IADD3 R31, PT, PT, R31, R35, RZ ;  /* 0x000000231f1fb210 */ /* 0x000fe20007ffe0ff */
[----:B------:R-:W0:Y:S01]  /*0bf0*/  @!P4 LDC.64 R54, c[0x0][0x3a0] ;  /* 0x0000e800ff36cb82 */ /* 0x000e220000000a00 */
[----:B------:R-:W-:-:S02]  /*0c00*/  @!P2 IADD3.X R17, PT, PT, R26, R17, RZ, P5, !PT ;  /* 0x000000111a11a210 */ /* 0x000fc40002ffe4ff */
[C---:B------:R-:W-:Y:S02]  /*0c10*/  @!P3 SHF.L.U32 R25, R30.reuse, 0x2, RZ ;  /* 0x000000021e19b819 */ /* 0x040fe400000006ff */
[----:B------:R-:W-:-:S03]  /*0c20*/  @!P3 SHF.L.U64.HI R26, R30, 0x2, R31 ;  /* 0x000000021e1ab819 */ /* 0x000fc6000001021f */
[----:B------:R-:W0:Y:S01]  /*0c30*/  @!P4 LDC.64 R30, c[0x0][0x398] ;  /* 0x0000e600ff1ecb82 */ /* 0x000e220000000a00 */
[----:B-1----:R-:W-:Y:S01]  /*0c40*/  @!P4 IMAD R23, R23, R6, RZ ;  /* 0x000000061717c224 */ /* 0x002fe200078e02ff */
[----:B------:R-:W-:Y:S02]  /*0c50*/  @!P4 MOV R34, R58 ;  /* 0x0000003a0022c202 */ /* 0x000fe40000000f00 */
[----:B------:R-:W-:Y:S01]  /*0c60*/  @!P4 MOV R35, R61 ;  /* 0x0000003d0023c202 */ /* 0x000fe20000000f00 */
[C---:B------:R-:W-:Y:S01]  /*0c70*/  @!P4 IMAD R7, R22.reuse, R7, R23 ;  /* 0x000000071607c224 */ /* 0x040fe200078e0217 */
[----:B------:R-:W-:Y:S02]  /*0c80*/  @!P3 IADD3 R36, P5, PT, R25, R36, RZ ;  /* 0x000000241924b210 */ /* 0x000fe40007fbe0ff */
[----:B------:R-:W1:Y:S01]  /*0c90*/  @!P6 LDC.64 R32, c[0x0][0x3a0] ;  /* 0x0000e800ff20eb82 */ /* 0x000e620000000a00 */
[----:B------:R-:W-:Y:S01]  /*0ca0*/  @!P4 IMAD.WIDE.U32 R22, R22, R6, R34 ;  /* 0x000000061616c225 */ /* 0x000fe200078e0022 */
[----:B------:R-:W-:-:S02]  /*0cb0*/  @!P3 IADD3.X R37, PT, PT, R26, R37, RZ, P5, !PT ;  /* 0x000000251a25b210 */ /* 0x000fc40002ffe4ff */
[----:B---3--:R-:W-:Y:S01]  /*0cc0*/  @!P3 IADD3 R38, P5, PT, R25, R38, RZ ;  /* 0x000000261926b210 */ /* 0x008fe20007fbe0ff */
[----:B--2---:R-:W-:-:S03]  /*0cd0*/  @!P6 IMAD R25, R21, R4, RZ ;  /* 0x000000041519e224 */ /* 0x004fc600078e02ff */
[----:B------:R-:W2:Y:S01]  /*0ce0*/  @!P6 LDC.64 R34, c[0x0][0x398] ;  /* 0x0000e600ff22eb82 */ /* 0x000ea20000000a00 */
[----:B------:R-:W-:Y:S02]  /*0cf0*/  @!P4 IADD3 R23, PT, PT, R23, R7, RZ ;  /* 0x000000071717c210 */ /* 0x000fe40007ffe0ff */
[----:B------:R-:W-:Y:S02]  /*0d00*/  @!P4 SHF.L.U32 R21, R22, 0x2, RZ ;  /* 0x000000021615c819 */ /* 0x000fe400000006ff */
[----:B------:R-:W-:Y:S02]  /*0d10*/  @!P6 MOV R40, R58 ;  /* 0x0000003a0028e202 */ /* 0x000fe40000000f00 */
[----:B------:R-:W-:Y:S01]  /*0d20*/  @!P6 MOV R41, R61 ;  /* 0x0000003d0029e202 */ /* 0x000fe20000000f00 */
[----:B------:R-:W3:Y:S01]  /*0d30*/  LDC.64 R6, c[0x0][0x3a8] ;  /* 0x0000ea00ff067b82 */ /* 0x000ee20000000a00 */
[----:B------:R-:W-:Y:S01]  /*0d40*/  @!P3 IADD3.X R39, PT, PT, R26, R39, RZ, P5, !PT ;  /* 0x000000271a27b210 */ /* 0x000fe20002ffe4ff */
[----:B------:R-:W-:Y:S01]  /*0d50*/  @!P6 IMAD R25, R0, R5, R25 ;  /* 0x000000050019e224 */ /* 0x000fe200078e0219 */
[----:B------:R-:W-:Y:S01]  /*0d60*/  @!P4 SHF.L.U64.HI R22, R22, 0x2, R23 ;  /* 0x000000021616c819 */ /* 0x000fe20000010217 */
[----:B------:R-:W-:Y:S01]  /*0d70*/  @!P6 IMAD.WIDE.U32 R4, R0, R4, R40 ;  /* 0x000000040004e225 */ /* 0x000fe200078e0028 */
[----:B0-----:R-:W-:-:S04]  /*0d80*/  @!P4 IADD3 R54, P5, PT, R21, R54, RZ ;  /* 0x000000361536c210 */ /* 0x001fc80007fbe0ff */
[----:B------:R-:W-:Y:S02]  /*0d90*/  @!P4 IADD3.X R55, PT, PT, R22, R55, RZ, P5, !PT ;  /* 0x000000371637c210 */ /* 0x000fe40002ffe4ff */
[----:B------:R-:W-:Y:S02]  /*0da0*/  @!P4 IADD3 R30, P5, PT, R21, R30, RZ ;  /* 0x0000001e151ec210 */ /* 0x000fe40007fbe0ff */
[----:B------:R-:W-:Y:S02]  /*0db0*/  @!P6 IADD3 R21, PT, PT, R5, R25, RZ ;  /* 0x000000190515e210 */ /* 0x000fe40007ffe0ff */
[----:B------:R-:W-:Y:S02]  /*0dc0*/  @!P6 SHF.L.U32 R5, R4, 0x2, RZ ;  /* 0x000000020405e819 */ /* 0x000fe400000006ff */
[----:B------:R-:W-:Y:S02]  /*0dd0*/  @!P4 IADD3.X R31, PT, PT, R22, R31, RZ, P5, !PT ;  /* 0x0000001f161fc210 */ /* 0x000fe40002ffe4ff */
[----:B------:R-:W-:-:S02]  /*0de0*/  @!P6 SHF.L.U64.HI R4, R4, 0x2, R21 ;  /* 0x000000020404e819 */ /* 0x000fc40000010215 */
[----:B-1----:R-:W-:-:S04]  /*0df0*/  @!P6 IADD3 R32, P5, PT, R5, R32, RZ ;  /* 0x000000200520e210 */ /* 0x002fc80007fbe0ff */
[----:B------:R-:W-:Y:S02]  /*0e00*/  @!P6 IADD3.X R33, PT, PT, R4, R33, RZ, P5, !PT ;  /* 0x000000210421e210 */ /* 0x000fe40002ffe4ff */
[----:B--2---:R-:W-:Y:S01]  /*0e10*/  @!P6 IADD3 R34, P5, PT, R5, R34, RZ ;  /* 0x000000220522e210 */ /* 0x004fe20007fbe0ff */
[----:B---3--:R-:W-:Y:S01]  /*0e20*/  IMAD.WIDE R20, R20, 0x4, R6 ;  /* 0x0000000414147825 */ /* 0x008fe200078e0206 */
[----:B------:R-:W-:Y:S02]  /*0e30*/  CS2R R44, SRZ ;  /* 0x00000000002c7805 */ /* 0x000fe4000001ff00 */
[----:B------:R-:W-:Y:S02]  /*0e40*/  CS2R R42, SRZ ;  /* 0x00000000002a7805 */ /* 0x000fe4000001ff00 */
[----:B------:R-:W-:Y:S02]  /*0e50*/  @!P6 IADD3.X R35, PT, PT, R4, R35, RZ, P5, !PT ;  /* 0x000000230423e210 */ /* 0x000fe40002ffe4ff */
[----:B------:R-:W-:-:S02]  /*0e60*/  CS2R R40, SRZ ;  /* 0x0000000000287805 */ /* 0x000fc4000001ff00 */
[----:B------:R-:W-:Y:S02]  /*0e70*/  CS2R R22, SRZ ;  /* 0x0000000000167805 */ /* 0x000fe4000001ff00 */
[----:B------:R-:W-:Y:S02]  /*0e80*/  CS2R R4, SRZ ;  /* 0x0000000000047805 */ /* 0x000fe4000001ff00 */
[----:B------:R-:W-:Y:S01]  /*0e90*/  CS2R R6, SRZ ;  /* 0x0000000000067805 */ /* 0x000fe2000001ff00 */
[----:B------:R0:W5:Y:S04]  /*0ea0*/  @!P0 LDG.E.64 R44, desc[UR10][R12.64] ;  /* 0x0000000a0c2c8981 */ /* 0x000168000c1e1b00 */
[----:B------:R1:W5:Y:S04]  /*0eb0*/  @!P0 LDG.E.64 R42, desc[UR10][R8.64] ;  /* 0x0000000a082a8981 */ /* 0x000368000c1e1b00 */
[----:B------:R2:W5:Y:S01]  /*0ec0*/  @!P1 LDG.E.64 R40, desc[UR10][R10.64] ;  /* 0x0000000a0a289981 */ /* 0x000562000c1e1b00 */
[----:B0-----:R-:W-:-:S03]  /*0ed0*/  CS2R R12, SRZ ;  /* 0x00000000000c7805 */ /* 0x001fc6000001ff00 */
[----:B------:R0:W5:Y:S01]  /*0ee0*/  @!P1 LDG.E.64 R22, desc[UR10][R18.64] ;  /* 0x0000000a12169981 */ /* 0x000162000c1e1b00 */
[----:B-1----:R-:W-:-:S03]  /*0ef0*/  CS2R R8, SRZ ;  /* 0x0000000000087805 */ /* 0x002fc6000001ff00 */
[----:B------:R1:W5:Y:S01]  /*0f00*/  @!P2 LDG.E.64 R4, desc[UR10][R14.64] ;  /* 0x0000000a0e04a981 */ /* 0x000362000c1e1b00 */
[----:B--2---:R-:W-:-:S03]  /*0f10*/  CS2R R10, SRZ ;  /* 0x00000000000a7805 */ /* 0x004fc6000001ff00 */
[----:B------:R2:W5:Y:S01]  /*0f20*/  @!P2 LDG.E.64 R6, desc[UR10][R16.64] ;  /* 0x0000000a1006a981 */ /* 0x000562000c1e1b00 */
[----:B0-----:R-:W-:-:S03]  /*0f30*/  CS2R R18, SRZ ;  /* 0x0000000000127805 */ /* 0x001fc6000001ff00 */
[----:B------:R0:W5:Y:S01]  /*0f40*/  @!P3 LDG.E.64 R8, desc[UR10][R36.64] ;  /* 0x0000000a2408b981 */ /* 0x000162000c1e1b00 */
[----:B-1----:R-:W-:-:S03]  /*0f50*/  CS2R R14, SRZ ;  /* 0x00000000000e7805 */ /* 0x002fc6000001ff00 */
[----:B------:R0:W5:Y:S01]  /*0f60*/  @!P3 LDG.E.64 R10, desc[UR10][R38.64] ;  /* 0x0000000a260ab981 */ /* 0x000162000c1e1b00 */
[----:B--2---:R-:W-:-:S03]  /*0f70*/  CS2R R16, SRZ ;  /* 0x0000000000107805 */ /* 0x004fc6000001ff00 */
[----:B------:R0:W5:Y:S04]  /*0f80*/  @!P4 LDG.E.64 R12, desc[UR10][R54.64] ;  /* 0x0000000a360cc981 */ /* 0x000168000c1e1b00 */
[----:B------:R0:W5:Y:S04]  /*0f90*/  @!P4 LDG.E.64 R14, desc[UR10][R30.64] ;  /* 0x0000000a1e0ec981 */ /* 0x000168000c1e1b00 */
[----:B------:R0:W5:Y:S04]  /*0fa0*/  @!P6 LDG.E.64 R16, desc[UR10][R32.64] ;  /* 0x0000000a2010e981 */ /* 0x000168000c1e1b00 */
[----:B------:R0:W5:Y:S04]  /*0fb0*/  @!P6 LDG.E.64 R18, desc[UR10][R34.64] ;  /* 0x0000000a2212e981 */ /* 0x000168000c1e1b00 */
[----:B------:R-:W5:Y:S01]  /*0fc0*/  LDG.E.64 R20, desc[UR10][R20.64] ;  /* 0x0000000a14147981 */ /* 0x000f62000c1e1b00 */
[----:B------:R-:W-:-:S03]  /*0fd0*/  UISETP.NE.AND UP1, UPT, UR9, URZ, UPT ;  /* 0x000000ff0900728c */ /* 0x000fc6000bf25270 */
[----:B------:R-:W-:Y:S01]  /*0fe0*/  UMOV UR9, 0x3f800000 ;  /* 0x3f80000000097882 */ /* 0x000fe20000000000 */
[----:B----4-:R-:W-:-:S13]  /*0ff0*/  R2UR UR12, R28 ;  /* 0x000000001c0c72ca */ /* 0x010fda00000e0000 */
        /* <DEDUP_REMOVED lines=11> */
[----:B-----5:R-:W-:Y:S01]  /*10b0*/  FADD.FTZ R25, R52, -UR12 ;  /* 0x8000000c34197e21 */ /* 0x020fe20008010000 */
[----:B------:R-:W-:Y:S01]  /*10c0*/  FMUL.FTZ R26, R50, R20 ;  /* 0x00000014321a7220 */ /* 0x000fe20000410000 */
[----:B------:R-:W-:Y:S01]  /*10d0*/  FADD.FTZ R0, R53, -UR12 ;  /* 0x8000000c35007e21 */ /* 0x000fe20008010000 */
[----:B------:R-:W-:Y:S01]  /*10e0*/  FMUL.FTZ R29, R51, R21 ;  /* 0x00000015331d7220 */ /* 0x000fe20000410000 */
[----:B------:R-:W-:Y:S01]  /*10f0*/  FMUL.FTZ R25, R25, UR9 ;  /* 0x0000000919197c20 */ /* 0x000fe20008410000 */
[----:B------:R-:W-:Y:S01]  /*1100*/  FADD.FTZ R30, R48, -UR12 ;  /* 0x8000000c301e7e21 */ /* 0x000fe20008010000 */
[----:B------:R-:W-:Y:S01]  /*1110*/  FMUL.FTZ R0, R0, UR9 ;  /* 0x0000000900007c20 */ /* 0x000fe20008410000 */
[----:B------:R-:W-:Y:S01]  /*1120*/  FADD.FTZ R28, RZ, R26 ;  /* 0x0000001aff1c7221 */ /* 0x000fe20000010000 */
[----:B------:R-:W-:Y:S01]  /*1130*/  FFMA.FTZ R31, R25, R26, RZ ;  /* 0x0000001a191f7223 */ /* 0x000fe200000100ff */
[----:B------:R-:W-:Y:S01]  /*1140*/  FFMA.FTZ R33, R50, R25, RZ ;  /* 0x0000001932217223 */ /* 0x000fe200000100ff */
[----:B------:R-:W-:Y:S01]  /*1150*/  FADD.FTZ R25, R49, -UR12 ;  /* 0x8000000c31197e21 */ /* 0x000fe20008010000 */
[----:B------:R-:W-:Y:S01]  /*1160*/  FMUL.FTZ R35, R46, R20 ;  /* 0x000000142e237220 */ /* 0x000fe20000410000 */
[----:B------:R-:W-:Y:S01]  /*1170*/  FMUL.FTZ R30, R30, UR9 ;  /* 0x000000091e1e7c20 */ /* 0x000fe20008410000 */
[----:B------:R-:W-:Y:S01]  /*1180*/  FADD.FTZ R28, R29, R28 ;  /* 0x0000001c1d1c7221 */ /* 0x000fe20000010000 */
[----:B------:R-:W-:Y:S01]  /*1190*/  FFMA.FTZ R31, R0, R29, R31 ;  /* 0x0000001d001f7223 */ /* 0x000fe2000001001f */
[----:B------:R-:W-:Y:S01]  /*11a0*/  FMUL.FTZ R26, R25, UR9 ;  /* 0x00000009191a7c20 */ /* 0x000fe20008410000 */
[----:B------:R-:W-:Y:S01]  /*11b0*/  FADD.FTZ R29, R44, -UR12 ;  /* 0x8000000c2c1d7e21 */ /* 0x000fe20008010000 */
[----:B------:R-:W-:Y:S01]  /*11c0*/  FADD.FTZ R28, R28, R35 ;  /* 0x000000231c1c7221 */ /* 0x000fe20000010000 */
[----:B------:R-:W-:Y:S01]  /*11d0*/  FFMA.FTZ R31, R30, R35, R31 ;  /* 0x000000231e1f7223 */ /* 0x000fe2000001001f */
[----:B------:R-:W-:Y:S01]  /*11e0*/  FMUL.FTZ R25, R47, R21 ;  /* 0x000000152f197220 */ /* 0x000fe20000410000 */
[----:B------:R-:W-:Y:S01]  /*11f0*/  FFMA.FTZ R33, R46, R30, R33 ;  /* 0x0000001e2e217223 */ /* 0x000fe20000010021 */
[----:B------:R-:W-:Y:S01]  /*1200*/  FFMA.FTZ R0, R51, R0, RZ ;  /* 0x0000000033007223 */ /* 0x000fe200000100ff */
[----:B------:R-:W-:Y:S01]  /*1210*/  FMUL.FTZ R35, R42, R20 ;  /* 0x000000142a237220 */ /* 0x000fe20000410000 */
[----:B------:R-:W-:Y:S01]  /*1220*/  FMUL.FTZ R30, R29, UR9 ;  /* 0x000000091d1e7c20 */ /* 0x000fe20008410000 */
[----:B------:R-:W-:Y:S01]  /*1230*/  FADD.FTZ R28, R25, R28 ;  /* 0x0000001c191c7221 */ /* 0x000fe20000010000 */
[----:B------:R-:W-:Y:S01]  /*1240*/  FFMA.FTZ R31, R26, R25, R31 ;  /* 0x000000191a1f7223 */ /* 0x000fe2000001001f */
[----:B------:R-:W-:Y:S01]  /*1250*/  FADD.FTZ R25, R45, -UR12 ;  /* 0x8000000c2d197e21 */ /* 0x000fe20008010000 */
[----:B------:R-:W-:Y:S01]  /*1260*/  FFMA.FTZ R0, R47, R26, R0 ;  /* 0x0000001a2f007223 */ /* 0x000fe20000010000 */
[----:B------:R-:W-:Y:S01]  /*1270*/  FFMA.FTZ R33, R42, R30, R33 ;  /* 0x0000001e2a217223 */ /* 0x000fe20000010021 */
[----:B------:R-:W-:Y:S01]  /*1280*/  FADD.FTZ R29, R28, R35 ;  /* 0x000000231c1d7221 */ /* 0x000fe20000010000 */
[----:B------:R-:W-:Y:S01]  /*1290*/  FMUL.FTZ R26, R43, R21 ;  /* 0x000000152b1a7220 */ /* 0x000fe20000410000 */
[----:B------:R-:W-:Y:S01]  /*12a0*/  FFMA.FTZ R30, R30, R35, R31 ;  /* 0x000000231e1e7223 */ /* 0x000fe2000001001f */
[----:B------:R-:W-:Y:S01]  /*12b0*/  FMUL.FTZ R25, R25, UR9 ;  /* 0x0000000919197c20 */ /* 0x000fe20008410000 */
[----:B------:R-:W-:Y:S01]  /*12c0*/  FADD.FTZ R28, R40, -UR12 ;  /* 0x8000000c281c7e21 */ /* 0x000fe20008010000 */
[----:B------:R-:W-:Y:S01]  /*12d0*/  FMUL.FTZ R32, R22, R20 ;  /* 0x0000001416207220 */ /* 0x000fe20000410000 */
[----:B------:R-:W-:Y:S01]  /*12e0*/  FADD.FTZ R29, R26, R29 ;  /* 0x0000001d1a1d7221 */ /* 0x000fe20000010000 */
[----:B------:R-:W-:Y:S01]  /*12f0*/  FFMA.FTZ R0, R43, R25, R0 ;  /* 0x000000192b007223 */ /* 0x000fe20000010000 */
[----:B------:R-:W-:Y:S01]  /*1300*/  FFMA.FTZ R30, R25, R26, R30 ;  /* 0x0000001a191e7223 */ /* 0x000fe2000001001e */
[----:B------:R-:W-:Y:S01]  /*1310*/  FMUL.FTZ R31, R28, UR9 ;  /* 0x000000091c1f7c20 */ /* 0x000fe20008410000 */
[----:B------:R-:W-:Y:S01]  /*1320*/  FADD.FTZ R25, R41, -UR12 ;  /* 0x8000000c29197e21 */ /* 0x000fe20008010000 */
        /* <DEDUP_REMOVED lines=9> */
[----:B------:R-:W-:Y:S01]  /*13c0*/  FFMA.FTZ R30, R25, R26, R30 ;  /* 0x0000001a191e7223 */ /* 0x000fe2000001001e */
[----:B------:R-:W-:Y:S01]  /*13d0*/  FMUL.FTZ R31, R28, UR9 ;  /* 0x000000091c1f7c20 */ /* 0x000fe20008410000 */
[----:B------:R-:W-:Y:S01]  /*13e0*/  FADD.FTZ R25, R5, -UR12 ;  /* 0x8000000c05197e21 */ /* 0x000fe20008010000 */
[----:B------:R-:W-:Y:S01]  /*13f0*/  FADD.FTZ R29, R29, R32 ;  /* 0x000000201d1d7221 */ /* 0x000fe20000010000 */
[----:B------:R-:W-:Y:S01]  /*1400*/  FMUL.FTZ R26, R7, R21 ;  /* 0x00000015071a7220 */ /* 0x000fe20000410000 */
[----:B------:R-:W-:Y:S01]  /*1410*/  FFMA.FTZ R30, R31, R32, R30 ;  /* 0x000000201f1e7223 */ /* 0x000fe2000001001e */
[----:B------:R-:W-:Y:S01]  /*1420*/  FADD.FTZ R28, R8, -UR12 ;  /* 0x8000000c081c7e21 */ /* 0x000fe20008010000 */
[----:B------:R-:W-:Y:S01]  /*1430*/  FMUL.FTZ R25, R25, UR9 ;  /* 0x0000000919197c20 */ /* 0x000fe20008410000 */
[----:B------:R-:W-:Y:S01]  /*1440*/  FMUL.FTZ R32, R10, R20 ;  /* 0x000000140a207220 */ /* 0x000fe20000410000 */
[----:B------:R-:W-:Y:S01]  /*1450*/  FADD.FTZ R29, R26, R29 ;  /* 0x0000001d1a1d7221 */ /* 0x000fe20000010000 */
[----:B------:R-:W-:Y:S01]  /*1460*/  FFMA.FTZ R33, R6, R31, R33 ;  /* 0x0000001f06217223 */ /* 0x000fe20000010021 */
[----:B------:R-:W-:Y:S01]  /*1470*/  FMUL.FTZ R31, R28, UR9 ;  /* 0x000000091c1f7c20 */ /* 0x000fe20008410000 */
[----:B------:R-:W-:Y:S01]  /*1480*/  FFMA.FTZ R30, R25, R26, R30 ;  /* 0x0000001a191e7223 */ /* 0x000fe2000001001e */
[----:B------:R-:W-:Y:S01]  /*1490*/  FFMA.FTZ R0, R7, R25, R0 ;  /* 0x0000001907007223 */ /* 0x000fe20000010000 */
[----:B------:R-:W-:Y:S01]  /*14a0*/  FADD.FTZ R29, R29, R32 ;  /* 0x000000201d1d7221 */ /* 0x000fe20000010000 */
[----:B------:R-:W-:Y:S01]  /*14b0*/  FMUL.FTZ R26, R11, R21 ;  /* 0x000000150b1a7220 */ /* 0x000fe20000410000 */
[----:B------:R-:W-:Y:S01]  /*14c0*/  FADD.FTZ R25, R9, -UR12 ;  /* 0x8000000c09197e21 */ /* 0x000fe20008010000 */
[----:B------:R-:W-:Y:S01]  /*14d0*/  FFMA.FTZ R30, R31, R32, R30 ;  /* 0x000000201f1e7223 */ /* 0x000fe2000001001e */
[----:B------:R-:W-:Y:S01]  /*14e0*/  FMUL.FTZ R32, R14, R20 ;  /* 0x000000140e207220 */ /* 0x000fe20000410000 */
[----:B------:R-:W-:Y:S01]  /*14f0*/  FADD.FTZ R29, R26, R29 ;  /* 0x0000001d1a1d7221 */ /* 0x000fe20000010000 */
[----:B------:R-:W-:Y:S01]  /*1500*/  FADD.FTZ R28, R12, -UR12 ;  /* 0x8000000c0c1c7e21 */ /* 0x000fe20008010000 */
[----:B------:R-:W-:Y:S01]  /*1510*/  FMUL.FTZ R25, R25, UR9 ;  /* 0x0000000919197c20 */ /* 0x000fe20008410000 */
[----:B------:R-:W-:Y:S01]  /*1520*/  FFMA.FTZ R33, R10, R31, R33 ;  /* 0x0000001f0a217223 */ /* 0x000fe20000010021 */
[----:B------:R-:W-:Y:S01]  /*1530*/  FADD.FTZ R34, R29, R32 ;  /* 0x000000201d227221 */ /* 0x000fe20000010000 */
[----:B------:R-:W-:Y:S01]  /*1540*/  FMUL.FTZ R31, R28, UR9 ;  /* 0x000000091c1f7c20 */ /* 0x000fe20008410000 */
[----:B------:R-:W-:Y:S01]  /*1550*/  FFMA.FTZ R30, R25, R26, R30 ;  /* 0x0000001a191e7223 */ /* 0x000fe2000001001e */
[----:B------:R-:W-:Y:S01]  /*1560*/  FADD.FTZ R29, RZ, R50 ;  /* 0x00000032ff1d7221 */ /* 0x000fe20000010000 */
[----:B------:R-:W-:Y:S01]  /*1570*/  FADD.FTZ R26, RZ, R51 ;  /* 0x00000033ff1a7221 */ /* 0x000fe20000010000 */
[----:B------:R-:W-:Y:S01]  /*1580*/  FADD.FTZ R28, R13, -UR12 ;  /* 0x8000000c0d1c7e21 */ /* 0x000fe20008010000 */
[----:B------:R-:W-:Y:S01]  /*1590*/  FFMA.FTZ R0, R11, R25, R0 ;  /* 0x000000190b007223 */ /* 0x000fe20000010000 */
[----:B------:R-:W-:Y:S01]  /*15a0*/  FFMA.FTZ R25, R14, R31, R33 ;  /* 0x0000001f0e197223 */ /* 0x000fe20000010021 */
[----:B------:R-:W-:Y:S01]  /*15b0*/  FADD.FTZ R29, R46, R29 ;  /* 0x0000001d2e1d7221 */ /* 0x000fe20000010000 */
[----:B------:R-:W-:Y:S01]  /*15c0*/  FFMA.FTZ R33, R31, R32, R30 ;  /* 0x000000201f217223 */ /* 0x000fe2000001001e */
[----:B------:R-:W-:Y:S01]  /*15d0*/  FADD.FTZ R26, R47, R26 ;  /* 0x0000001a2f1a7221 */ /* 0x000fe20000010000 */
[----:B------:R-:W-:Y:S01]  /*15e0*/  FMUL.FTZ R28, R28, UR9 ;  /* 0x000000091c1c7c20 */ /* 0x000fe20008410000 */
[----:B------:R-:W-:Y:S01]  /*15f0*/  FMUL.FTZ R31, R15, R21 ;  /* 0x000000150f1f7220 */ /* 0x000fe20000410000 */
[----:B------:R-:W-:Y:S01]  /*1600*/  FADD.FTZ R29, R42, R29 ;  /* 0x0000001d2a1d7221 */ /* 0x000fe20000010000 */
[----:B------:R-:W-:Y:S01]  /*1610*/  FADD.FTZ R26, R43, R26 ;  /* 0x0000001a2b1a7221 */ /* 0x000fe20000010000 */
[----:B------:R-:W-:Y:S01]  /*1620*/  FFMA.FTZ R0, R15, R28, R0 ;  /* 0x0000001c0f007223 */ /* 0x000fe20000010000 */
[----:B------:R-:W-:Y:S01]  /*1630*/  FFMA.FTZ R33, R28, R31, R33 ;  /* 0x0000001f1c217223 */ /* 0x000fe20000010021 */
[----:B------:R-:W-:Y:S01]  /*1640*/  FADD.FTZ R28, R16, -UR12 ;  /* 0x8000000c101c7e21 */ /* 0x000fe20008010000 */
[----:B------:R-:W-:Y:S01]  /*1650*/  FADD.FTZ R29, R22, R29 ;  /* 0x0000001d161d7221 */ /* 0x000fe20000010000 */
[----:B------:R-:W-:Y:S01]  /*1660*/  FADD.FTZ R26, R23, R26 ;  /* 0x0000001a171a7221 */ /* 0x000fe20000010000 */
[----:B------:R-:W-:Y:S01]  /*1670*/  FADD.FTZ R34, R31, R34 ;  /* 0x000000221f227221 */ /* 0x000fe20000010000 */
[----:B------:R-:W-:Y:S01]  /*1680*/  FMUL.FTZ R31, R18, R20 ;  /* 0x00000014121f7220 */ /* 0x000fe20000410000 */
[----:B------:R-:W-:Y:S01]  /*1690*/  FMUL.FTZ R28, R28, UR9 ;  /* 0x000000091c1c7c20 */ /* 0x000fe20008410000 */
[----:B------:R-:W-:Y:S01]  /*16a0*/  FADD.FTZ R30, R17, -UR12 ;  /* 0x8000000c111e7e21 */ /* 0x000fe20008010000 */
[----:B------:R-:W-:Y:S01]  /*16b0*/  FADD.FTZ R29, R6, R29 ;  /* 0x0000001d061d7221 */ /* 0x000fe20000010000 */
[----:B------:R-:W-:Y:S01]  /*16c0*/  FADD.FTZ R26, R7, R26 ;  /* 0x0000001a071a7221 */ /* 0x000fe20000010000 */
[----:B------:R-:W-:Y:S01]  /*16d0*/  FADD.FTZ R35, R34, R31 ;  /* 0x0000001f22237221 */ /* 0x000fe20000010000 */
[----:B------:R-:W-:Y:S01]  /*16e0*/  FFMA.FTZ R36, R28, R31, R33 ;  /* 0x0000001f1c247223 */ /* 0x000fe20000010021 */
[----:B------:R-:W-:Y:S01]  /*16f0*/  FMUL.FTZ R34, R19, R21 ;  /* 0x0000001513227220 */ /* 0x000fe20000410000 */
[----:B------:R-:W-:Y:S01]  /*1700*/  FMUL.FTZ R33, R30, UR9 ;  /* 0x000000091e217c20 */ /* 0x000fe20008410000 */
[----:B------:R-:W-:Y:S01]  /*1710*/  FADD.FTZ R29, R10, R29 ;  /* 0x0000001d0a1d7221 */ /* 0x000fe20000010000 */
[----:B------:R-:W-:Y:S01]  /*1720*/  FADD.FTZ R30, R11, R26 ;  /* 0x0000001a0b1e7221 */ /* 0x000fe20000010000 */
[----:B------:R-:W-:Y:S01]  /*1730*/  FADD.FTZ R32, R34, R35 ;  /* 0x0000002322207221 */ /* 0x000fe20000010000 */
[----:B------:R-:W-:Y:S01]  /*1740*/  FFMA.FTZ R26, R33, R34, R36 ;  /* 0x00000022211a7223 */ /* 0x000fe20000010024 */
[----:B------:R-:W-:Y:S01]  /*1750*/  FADD.FTZ R31, R14, R29 ;  /* 0x0000001d0e1f7221 */ /* 0x000fe20000010000 */
[----:B------:R-:W-:Y:S01]  /*1760*/  FADD.FTZ R34, R15, R30 ;  /* 0x0000001e0f227221 */ /* 0x000fe20000010000 */
[C---:B------:R-:W-:Y:S01]  /*1770*/  FFMA.FTZ R28, R18.reuse, R28, R25 ;  /* 0x0000001c121c7223 */ /* 0x040fe20000010019 */
[C---:B------:R-:W-:Y:S01]  /*1780*/  FFMA.FTZ R29, R19.reuse, R33, R0 ;  /* 0x00000021131d7223 */ /* 0x040fe20000010000 */
[----:B------:R-:W-:Y:S01]  /*1790*/  FADD.FTZ R30, R18, R31 ;  /* 0x0000001f121e7221 */ /* 0x000fe20000010000 */
[----:B------:R-:W-:Y:S01]  /*17a0*/  FADD.FTZ R31, R19, R34 ;  /* 0x00000022131f7221 */ /* 0x000fe20000010000 */
[----:B------:R-:W-:Y:S06]  /*17b0*/  BRA `(.L_x_1289) ;  /* 0x0000001000007947 */ /* 0x000fec0003800000 */
.L_x_1288:
[----:B-----5:R-:W-:Y:S01]  /*17c0*/  FADD.FTZ R25, R52, -UR12 ;  /* 0x8000000c34197e21 */ /* 0x020fe20008010000 */
[----:B------:R-:W-:Y:S01]  /*17d0*/  FADD.FTZ R0, R53, -UR12 ;  /* 0x8000000c35007e21 */ /* 0x000fe20008010000 */
[----:B------:R-:W-:Y:S01]  /*17e0*/  FADD.FTZ R54, R48, -UR12 ;  /* 0x8000000c30367e21 */ /* 0x000fe20008010000 */
[----:B------:R-:W-:Y:S01]  /*17f0*/  FADD.FTZ R56, R49, -UR12 ;  /* 0x8000000c31387e21 */ /* 0x000fe20008010000 */
[----:B------:R-:W-:Y:S01]  /*1800*/  FMUL.FTZ R25, R25, UR9 ;  /* 0x0000000919197c20 */ /* 0x000fe20008410000 */
[----:B------:R-:W-:Y:S01]  /*1810*/  FMUL.FTZ R0, R0, UR9 ;  /* 0x0000000900007c20 */ /* 0x000fe20008410000 */
[----:B------:R-:W-:Y:S01]  /*1820*/  FMUL.FTZ R54, R54, UR9 ;  /* 0x0000000936367c20 */ /* 0x000fe20008410000 */
[----:B------:R-:W-:Y:S01]  /*1830*/  FMUL.FTZ R56, R56, UR9 ;  /* 0x0000000938387c20 */ /* 0x000fe20008410000 */
[C-C-:B------:R-:W-:Y:S01]  /*1840*/  FFMA.FTZ R28, R20.reuse, R25, R2.reuse ;  /* 0x00000019141c7223 */ /* 0x140fe20000010002 */
[----:B------:R-:W-:Y:S01]  /*1850*/  FFMA.FTZ R26, R21, R0, R3 ;  /* 0x00000000151a7223 */ /* 0x000fe20000010003 */
[----:B------:R-:W-:Y:S01]  /*1860*/  FFMA.FTZ R32, R20, R54, R2 ;  /* 0x0000003614207223 */ /* 0x000fe20000010002 */
[----:B------:R-:W-:Y:S01]  /*1870*/  FADD.FTZ R37, R44, -UR12 ;  /* 0x8000000c2c257e21 */ /* 0x000fe20008010000 */
[----:B------:R-:W-:Y:S01]  /*1880*/  FMUL.FTZ R29, R28, -1.4426950216293334961 ;  /* 0xbfb8aa3b1c1d7820 */ /* 0x000fe20000410000 */
[----:B------:R-:W-:Y:S01]  /*1890*/  FMUL.FTZ R30, R26, -1.4426950216293334961 ;  /* 0xbfb8aa3b1a1e7820 */ /* 0x000fe20000410000 */
[----:B------:R-:W-:Y:S01]  /*18a0*/  FMUL.FTZ R33, R32, -1.4426950216293334961 ;  /* 0xbfb8aa3b20217820 */ /* 0x000fe20000410000 */
[----:B------:R-:W-:Y:S01]  /*18b0*/  FMUL.FTZ R37, R37, UR9 ;  /* 0x0000000925257c20 */ /* 0x000fe20008410000 */
[----:B------:R-:W-:-:S02]  /*18c0*/  FADD.FTZ R36, R45, -UR12 ;  /* 0x8000000c2d247e21 */ /* 0x000fc40008010000 */
[----:B------:R-:W0:Y:S02]  /*18d0*/  MUFU.EX2 R29, R29 ;  /* 0x0000001d001d7308 */ /* 0x000e240000000800 */
[----:B------:R-:W-:-:S06]  /*18e0*/  FMUL.FTZ R36, R36, UR9 ;  /* 0x0000000924247c20 */ /* 0x000fcc0008410000 */
[----:B------:R-:W1:Y:S08]  /*18f0*/  MUFU.EX2 R30, R30 ;  /* 0x0000001e001e7308 */ /* 0x000e700000000800 */
[----:B------:R-:W2:Y:S01]  /*1900*/  MUFU.EX2 R33, R33 ;  /* 0x0000002100217308 */ /* 0x000ea20000000800 */
[----:B0-----:R-:W-:Y:S01]  /*1910*/  FADD.FTZ R31, R29, 1 ;  /* 0x3f8000001d1f7421 */ /* 0x001fe20000010000 */
[----:B------:R-:W-:-:S04]  /*1920*/  FFMA.FTZ R29, R21, R56, R3 ;  /* 0x00000038151d7223 */ /* 0x000fc80000010003 */
[----:B------:R-:W-:Y:S02]  /*1930*/  FMUL.FTZ R38, R29, -1.4426950216293334961 ;  /* 0xbfb8aa3b1d267820 */ /* 0x000fe40000410000 */
[----:B------:R-:W0:Y:S01]  /*1940*/  MUFU.RCP R31, R31 ;  /* 0x0000001f001f7308 */ /* 0x000e220000001000 */
[----:B-1----:R-:W-:Y:S01]  /*1950*/  FADD.FTZ R34, R30, 1 ;  /* 0x3f8000001e227421 */ /* 0x002fe20000010000 */
[----:B------:R-:W-:-:S06]  /*1960*/  FFMA.FTZ R30, R20, R37, R2 ;  /* 0x00000025141e7223 */ /* 0x000fcc0000010002 */
[----:B------:R-:W1:Y:S01]  /*1970*/  MUFU.RCP R34, R34 ;  /* 0x0000002200227308 */ /* 0x000e620000001000 */
[----:B--2---:R-:W-:-:S07]  /*1980*/  FADD.FTZ R33, R33, 1 ;  /* 0x3f80000021217421 */ /* 0x004fce0000010000 */
[----:B------:R-:W2:Y:S01]  /*1990*/  MUFU.EX2 R38, R38 ;  /* 0x0000002600267308 */ /* 0x000ea20000000800 */
[----:B0-----:R-:W-:-:S04]  /*19a0*/  FADD.FTZ R35, -R31, 1 ;  /* 0x3f8000001f237421 */ /* 0x001fc80000010100 */
[----:B------:R-:W-:Y:S01]  /*19b0*/  FFMA.FTZ R35, R28, R35, 1 ;  /* 0x3f8000001c237423 */ /* 0x000fe20000010023 */
[----:B------:R-:W-:Y:S01]  /*19c0*/  FMUL.FTZ R28, R50, R31 ;  /* 0x0000001f321c7220 */ /* 0x000fe20000410000 */
[----:B------:R-:W-:Y:S01]  /*19d0*/  FMUL.FTZ R31, R30, -1.4426950216293334961 ;  /* 0xbfb8aa3b1e1f7820 */ /* 0x000fe20000410000 */
[----:B------:R-:W0:Y:S01]  /*19e0*/  MUFU.RCP R33, R33 ;  /* 0x0000002100217308 */ /* 0x000e220000001000 */
[----:B-1----:R-:W-:Y:S01]  /*19f0*/  FADD.FTZ R39, -R34, 1 ;  /* 0x3f80000022277421 */ /* 0x002fe20000010100 */
[----:B------:R-:W-:Y:S01]  /*1a00*/  FMUL.FTZ R28, R28, R35 ;  /* 0x000000231c1c7220 */ /* 0x000fe20000410000 */
[----:B------:R-:W-:Y:S02]  /*1a10*/  FMUL.FTZ R34, R51, R34 ;  /* 0x0000002233227220 */ /* 0x000fe40000410000 */
[----:B------:R-:W-:Y:S01]  /*1a20*/  FFMA.FTZ R39, R26, R39, 1 ;  /* 0x3f8000001a277423 */ /* 0x000fe20000010027 */
[----:B------:R-:W-:Y:S02]  /*1a30*/  FFMA.FTZ R26, R21, R36, R3 ;  /* 0x00000024151a7223 */ /* 0x000fe40000010003 */
[----:B------:R-:W1:Y:S01]  /*1a40*/  MUFU.EX2 R31, R31 ;  /* 0x0000001f001f7308 */ /* 0x000e620000000800 */
[----:B--2---:R-:W-:Y:S01]  /*1a50*/  FADD.FTZ R38, R38, 1 ;  /* 0x3f80000026267421 */ /* 0x004fe20000010000 */
[----:B------:R-:W-:-:S06]  /*1a60*/  FMUL.FTZ R35, R26, -1.4426950216293334961 ;  /* 0xbfb8aa3b1a237820 */ /* 0x000fcc0000410000 */
[----:B------:R-:W2:Y:S01]  /*1a70*/  MUFU.EX2 R35, R35 ;  /* 0x0000002300237308 */ /* 0x000ea20000000800 */
[----:B0-----:R-:W-:Y:S01]  /*1a80*/  FADD.FTZ R55, -R33, 1 ;  /* 0x3f80000021377421 */ /* 0x001fe20000010100 */
[----:B------:R-:W-:-:S03]  /*1a90*/  FMUL.FTZ R33, R46, R33 ;  /* 0x000000212e217220 */ /* 0x000fc60000410000 */
[----:B------:R-:W-:-:S03]  /*1aa0*/  FFMA.FTZ R32, R32, R55, 1 ;  /* 0x3f80000020207423 */ /* 0x000fc60000010037 */
[----:B------:R-:W0:Y:S01]  /*1ab0*/  MUFU.RCP R38, R38 ;  /* 0x0000002600267308 */ /* 0x000e220000001000 */
[----:B-1----:R-:W-:Y:S01]  /*1ac0*/  FADD.FTZ R57, R31, 1 ;  /* 0x3f8000001f397421 */ /* 0x002fe20000010000 */
[----:B------:R-:W-:Y:S01]  /*1ad0*/  FMUL.FTZ R31, R34, R39 ;  /* 0x00000027221f7220 */ /* 0x000fe20000410000 */
[----:B------:R-:W-:-:S05]  /*1ae0*/  FMUL.FTZ R33, R33, R32 ;  /* 0x0000002021217220 */ /* 0x000fca0000410000 */
[----:B------:R1:W3:Y:S01]  /*1af0*/  MUFU.RCP R39, R57 ;  /* 0x0000003900277308 */ /* 0x0002e20000001000 */
[----:B--2---:R-:W-:Y:S01]  /*1b00*/  FADD.FTZ R55, R35, 1 ;  /* 0x3f80000023377421 */ /* 0x004fe20000010000 */
[----:B------:R-:W-:-:S06]  /*1b10*/  FMUL.FTZ R35, R21, R31 ;  /* 0x0000001f15237220 */ /* 0x000fcc0000410000 */
[----:B------:R-:W2:Y:S01]  /*1b20*/  MUFU.RCP R32, R55 ;  /* 0x0000003700207308 */ /* 0x000ea20000001000 */
[----:B0-----:R-:W-:Y:S01]  /*1b30*/  FADD.FTZ R34, -R38, 1 ;  /* 0x3f80000026227421 */ /* 0x001fe20000010100 */
[----:B-1----:R-:W-:-:S03]  /*1b40*/  FMUL.FTZ R57, R47, R38 ;  /* 0x000000262f397220 */ /* 0x002fc60000410000 */
[----:B------:R-:W-:Y:S01]  /*1b50*/  FFMA.FTZ R34, R29, R34, 1 ;  /* 0x3f8000001d227423 */ /* 0x000fe20000010022 */
[----:B---3--:R-:W-:Y:S01]  /*1b60*/  FADD.FTZ R29, -R39, 1 ;  /* 0x3f800000271d7421 */ /* 0x008fe20000010100 */
[----:B------:R-:W-:Y:S02]  /*1b70*/  FMUL.FTZ R39, R42, R39 ;  /* 0x000000272a277220 */ /* 0x000fe40000410000 */
[----:B------:R-:W-:Y:S01]  /*1b80*/  FMUL.FTZ R57, R57, R34 ;  /* 0x0000002239397220 */ /* 0x000fe20000410000 */
[----:B------:R-:W-:Y:S01]  /*1b90*/  FFMA.FTZ R30, R30, R29, 1 ;  /* 0x3f8000001e1e7423 */ /* 0x000fe2000001001d */
[----:B--2---:R-:W-:-:S03]  /*1ba0*/  FADD.FTZ R29, -R32, 1 ;  /* 0x3f800000201d7421 */ /* 0x004fc60000010100 */
[----:B------:R-:W-:Y:S01]  /*1bb0*/  FMUL.FTZ R39, R39, R30 ;  /* 0x0000001e27277220 */ /* 0x000fe20000410000 */
[----:B------:R-:W-:Y:S01]  /*1bc0*/  FMUL.FTZ R55, R43, R32 ;  /* 0x000000202b377220 */ /* 0x000fe20000410000 */
[----:B------:R-:W-:Y:S01]  /*1bd0*/  FADD.FTZ R32, RZ, R28 ;  /* 0x0000001cff207221 */ /* 0x000fe20000010000 */
[----:B------:R-:W-:Y:S01]  /*1be0*/  FFMA.FTZ R30, R26, R29, 1 ;  /* 0x3f8000001a1e7423 */ /* 0x000fe2000001001d */
[----:B------:R-:W-:Y:S01]  /*1bf0*/  FADD.FTZ R29, R40, -UR12 ;  /* 0x8000000c281d7e21 */ /* 0x000fe20008010000 */
[----:B------:R-:W-:Y:S01]  /*1c00*/  FMUL.FTZ R26, R20, R28 ;  /* 0x0000001c141a7220 */ /* 0x000fe20000410000 */
[----:B------:R-:W-:Y:S01]  /*1c10*/  FADD.FTZ R32, R32, R33 ;  /* 0x0000002120207221 */ /* 0x000fe20000010000 */
[----:B------:R-:W-:Y:S01]  /*1c20*/  FMUL.FTZ R55, R55, R30 ;  /* 0x0000001e37377220 */ /* 0x000fe20000410000 */
[----:B------:R-:W-:Y:S01]  /*1c30*/  FMUL.FTZ R29, R29, UR9 ;  /* 0x000000091d1d7c20 */ /* 0x000fe20008410000 */
[C---:B------:R-:W-:Y:S01]  /*1c40*/  FFMA.FTZ R30, R25.reuse, R26, RZ ;  /* 0x0000001a191e7223 */ /* 0x040fe200000100ff */
[----:B------:R-:W-:Y:S01]  /*1c50*/  FADD.FTZ R38, RZ, R26 ;  /* 0x0000001aff267221 */ /* 0x000fe20000010000 */
[----:B------:R-:W-:Y:S01]  /*1c60*/  FFMA.FTZ R25, R25, R28, RZ ;  /* 0x0000001c19197223 */ /* 0x000fe200000100ff */
[----:B------:R-:W-:Y:S01]  /*1c70*/  FFMA.FTZ R26, R20, R29, R2 ;  /* 0x0000001d141a7223 */ /* 0x000fe20000010002 */
[----:B------:R-:W-:Y:S01]  /*1c80*/  FFMA.FTZ R30, R0, R35, R30 ;  /* 0x00000023001e7223 */ /* 0x000fe2000001001e */
[----:B------:R-:W-:Y:S01]  /*1c90*/  FADD.FTZ R38, R35, R38 ;  /* 0x0000002623267221 */ /* 0x000fe20000010000 */
[-C--:B------:R-:W-:Y:S01]  /*1ca0*/  FFMA.FTZ R28, R54, R33.reuse, R25 ;  /* 0x00000021361c7223 */ /* 0x080fe20000010019 */
[----:B------:R-:W-:Y:S01]  /*1cb0*/  FMUL.FTZ R34, R26, -1.4426950216293334961 ;  /* 0xbfb8aa3b1a227820 */ /* 0x000fe20000410000 */
[----:B------:R-:W-:Y:S01]  /*1cc0*/  FMUL.FTZ R33, R20, R33 ;  /* 0x0000002114217220 */ /* 0x000fe20000410000 */
[----:B------:R-:W-:Y:S01]  /*1cd0*/  FADD.FTZ R32, R32, R39 ;  /* 0x0000002720207221 */ /* 0x000fe20000010000 */
[-C--:B------:R-:W-:Y:S01]  /*1ce0*/  FFMA.FTZ R28, R37, R39.reuse, R28 ;  /* 0x00000027251c7223 */ /* 0x080fe2000001001c */
[----:B------:R-:W-:Y:S01]  /*1cf0*/  FMUL.FTZ R39, R20, R39 ;  /* 0x0000002714277220 */ /* 0x000fe20000410000 */
[----:B------:R-:W-:Y:S01]  /*1d00*/  FFMA.FTZ R54, R54, R33, R30 ;  /* 0x0000002136367223 */ /* 0x000fe2000001001e */
[----:B------:R-:W0:Y:S01]  /*1d10*/  MUFU.EX2 R34, R34 ;  /* 0x0000002200227308 */ /* 0x000e220000000800 */
[----:B------:R-:W-:Y:S01]  /*1d20*/  FADD.FTZ R38, R38, R33 ;  /* 0x0000002126267221 */ /* 0x000fe20000010000 */
[----:B------:R-:W-:Y:S01]  /*1d30*/  FFMA.FTZ R33, R0, R31, RZ ;  /* 0x0000001f00217223 */ /* 0x000fe200000100ff */
[----:B------:R-:W-:-:S03]  /*1d40*/  FADD.FTZ R0, RZ, R31 ;  /* 0x0000001fff007221 */ /* 0x000fc60000010000 */
[----:B------:R-:W-:-:S04]  /*1d50*/  FFMA.FTZ R33, R56, R57, R33 ;  /* 0x0000003938217223 */ /* 0x000fc80000010021 */
[----:B------:R-:W-:Y:S01]  /*1d60*/  FFMA.FTZ R33, R36, R55, R33 ;  /* 0x0000003724217223 */ /* 0x000fe20000010021 */
[----:B0-----:R-:W-:-:S06]  /*1d70*/  FADD.FTZ R35, R34, 1 ;  /* 0x3f80000022237421 */ /* 0x001fcc0000010000 */
[----:B------:R-:W0:Y:S02]  /*1d80*/  MUFU.RCP R35, R35 ;  /* 0x0000002300237308 */ /* 0x000e240000001000 */
[----:B0-----:R-:W-:-:S04]  /*1d90*/  FADD.FTZ R25, -R35, 1 ;  /* 0x3f80000023197421 */ /* 0x001fc80000010100 */
[----:B------:R-:W-:Y:S01]  /*1da0*/  FFMA.FTZ R26, R26, R25, 1 ;  /* 0x3f8000001a1a7423 */ /* 0x000fe20000010019 */
[----:B------:R-:W-:Y:S01]  /*1db0*/  FMUL.FTZ R25, R22, R35 ;  /* 0x0000002316197220 */ /* 0x000fe20000410000 */
[----:B------:R-:W-:Y:S01]  /*1dc0*/  FADD.FTZ R35, R0, R57 ;  /* 0x0000003900237221 */ /* 0x000fe20000010000 */
[----:B------:R-:W-:Y:S02]  /*1dd0*/  FMUL.FTZ R57, R21, R57 ;  /* 0x0000003915397220 */ /* 0x000fe40000410000 */
[----:B------:R-:W-:Y:S01]  /*1de0*/  FMUL.FTZ R25, R25, R26 ;  /* 0x0000001a19197220 */ /* 0x000fe20000410000 */
[----:B------:R-:W-:Y:S01]  /*1df0*/  FADD.FTZ R26, R41, -UR12 ;  /* 0x8000000c291a7e21 */ /* 0x000fe20008010000 */
[----:B------:R-:W-:Y:S01]  /*1e00*/  FFMA.FTZ R56, R56, R57, R54 ;  /* 0x0000003938387223 */ /* 0x000fe20000010036 */
[----:B------:R-:W-:Y:S01]  /*1e10*/  FADD.FTZ R38, R57, R38 ;  /* 0x0000002639267221 */ /* 0x000fe20000010000 */
[----:B------:R-:W-:Y:S01]  /*1e20*/  FADD.FTZ R35, R35, R55 ;  /* 0x0000003723237221 */ /* 0x000fe20000010000 */
[----:B------:R-:W-:Y:S01]  /*1e30*/  FMUL.FTZ R26, R26, UR9 ;  /* 0x000000091a1a7c20 */ /* 0x000fe20008410000 */
[----:B------:R-:W-:Y:S01]  /*1e40*/  FFMA.FTZ R56, R37, R39, R56 ;  /* 0x0000002725387223 */ /* 0x000fe20000010038 */
[----:B------:R-:W-:Y:S01]  /*1e50*/  FADD.FTZ R38, R38, R39 ;  /* 0x0000002726267221 */ /* 0x000fe20000010000 */
[C---:B------:R-:W-:Y:S01]  /*1e60*/  FMUL.FTZ R55, R21.reuse, R55 ;  /* 0x0000003715377220 */ /* 0x040fe20000410000 */
[----:B------:R-:W-:Y:S01]  /*1e70*/  FFMA.FTZ R30, R21, R26, R3 ;  /* 0x0000001a151e7223 */ /* 0x000fe20000010003 */
[----:B------:R-:W-:-:S02]  /*1e80*/  FFMA.FTZ R28, R29, R25, R28 ;  /* 0x000000191d1c7223 */ /* 0x000fc4000001001c */
[----:B------:R-:W-:Y:S01]  /*1e90*/  FFMA.FTZ R36, R36, R55, R56 ;  /* 0x0000003724247223 */ /* 0x000fe20000010038 */
[----:B------:R-:W-:Y:S01]  /*1ea0*/  FMUL.FTZ R34, R30, -1.4426950216293334961 ;  /* 0xbfb8aa3b1e227820 */ /* 0x000fe20000410000 */
[----:B------:R-:W-:-:S05]  /*1eb0*/  FADD.FTZ R38, R55, R38 ;  /* 0x0000002637267221 */ /* 0x000fca0000010000 */
[----:B------:R-:W0:Y:S02]  /*1ec0*/  MUFU.EX2 R34, R34 ;  /* 0x0000002200227308 */ /* 0x000e240000000800 */
[----:B0-----:R-:W-:-:S06]  /*1ed0*/  FADD.FTZ R34, R34, 1 ;  /* 0x3f80000022227421 */ /* 0x001fcc0000010000 */
[----:B------:R-:W0:Y:S02]  /*1ee0*/  MUFU.RCP R34, R34 ;  /* 0x0000002200227308 */ /* 0x000e240000001000 */
[----:B0-----:R-:W-:Y:S01]  /*1ef0*/  FADD.FTZ R31, -R34, 1 ;  /* 0x3f800000221f7421 */ /* 0x001fe20000010100 */
[----:B------:R-:W-:-:S03]  /*1f00*/  FMUL.FTZ R0, R23, R34 ;  /* 0x0000002217007220 */ /* 0x000fc60000410000 */
[----:B------:R-:W-:-:S04]  /*1f10*/  FFMA.FTZ R31, R30, R31, 1 ;  /* 0x3f8000001e1f7423 */ /* 0x000fc8000001001f */
[----:B------:R-:W-:Y:S01]  /*1f20*/  FMUL.FTZ R0, R0, R31 ;  /* 0x0000001f00007220 */ /* 0x000fe20000410000 */
[----:B------:R-:W-:-:S03]  /*1f30*/  FADD.FTZ R31, R4, -UR12 ;  /* 0x8000000c041f7e21 */ /* 0x000fc60008010000 */
[----:B------:R-:W-:Y:S01]  /*1f40*/  FFMA.FTZ R33, R26, R0, R33 ;  /* 0x000000001a217223 */ /* 0x000fe20000010021 */
        /* <DEDUP_REMOVED lines=9> */
[----:B------:R-:W-:Y:S01]  /*1fe0*/  FMUL.FTZ R25, R20, R25 ;  /* 0x0000001914197220 */ /* 0x000fe20000410000 */
[----:B------:R-:W-:Y:S01]  /*1ff0*/  FFMA.FTZ R37, R30, R37, 1 ;  /* 0x3f8000001e257423 */ /* 0x000fe20000010025 */
[----:B------:R-:W-:Y:S02]  /*2000*/  FADD.FTZ R30, R5, -UR12 ;  /* 0x8000000c051e7e21 */ /* 0x000fe40008010000 */
[----:B------:R-:W-:Y:S01]  /*2010*/  FFMA.FTZ R29, R29, R25, R36 ;  /* 0x000000191d1d7223 */ /* 0x000fe20000010024 */
[----:B------:R-:W-:Y:S01]  /*2020*/  FMUL.FTZ R34, R34, R37 ;  /* 0x0000002522227220 */ /* 0x000fe20000410000 */
[----:B------:R-:W-:Y:S01]  /*2030*/  FMUL.FTZ R30, R30, UR9 ;  /* 0x000000091e1e7c20 */ /* 0x000fe20008410000 */
[----:B------:R-:W-:-:S02]  /*2040*/  FADD.FTZ R38, R38, R25 ;  /* 0x0000001926267221 */ /* 0x000fc40000010000 */
[----:B------:R-:W-:Y:S01]  /*2050*/  FFMA.FTZ R28, R31, R34, R28 ;  /* 0x000000221f1c7223 */ /* 0x000fe2000001001c */
[----:B------:R-:W-:Y:S01]  /*2060*/  FFMA.FTZ R37, R21, R30, R3 ;  /* 0x0000001e15257223 */ /* 0x000fe20000010003 */
[----:B------:R-:W-:-:S03]  /*2070*/  FADD.FTZ R57, R57, R34 ;  /* 0x0000002239397221 */ /* 0x000fc60000010000 */
[----:B------:R-:W-:-:S06]  /*2080*/  FMUL.FTZ R39, R37, -1.4426950216293334961 ;  /* 0xbfb8aa3b25277820 */ /* 0x000fcc0000410000 */
[----:B------:R-:W0:Y:S02]  /*2090*/  MUFU.EX2 R39, R39 ;  /* 0x0000002700277308 */ /* 0x000e240000000800 */
[----:B0-----:R-:W-:Y:S01]  /*20a0*/  FADD.FTZ R54, R39, 1 ;  /* 0x3f80000027367421 */ /* 0x001fe20000010000 */
[----:B------:R-:W-:-:S04]  /*20b0*/  FADD.FTZ R39, R8, -UR12 ;  /* 0x8000000c08277e21 */ /* 0x000fc80008010000 */
[----:B------:R-:W-:Y:S01]  /*20c0*/  FMUL.FTZ R39, R39, UR9 ;  /* 0x0000000927277c20 */ /* 0x000fe20008410000 */
[----:B------:R-:W0:Y:S02]  /*20d0*/  MUFU.RCP R54, R54 ;  /* 0x0000003600367308 */ /* 0x000e240000001000 */
[----:B0-----:R-:W-:-:S04]  /*20e0*/  FADD.FTZ R56, -R54, 1 ;  /* 0x3f80000036387421 */ /* 0x001fc80000010100 */
[----:B------:R-:W-:Y:S01]  /*20f0*/  FFMA.FTZ R56, R37, R56, 1 ;  /* 0x3f80000025387423 */ /* 0x000fe20000010038 */
[----:B------:R-:W-:Y:S01]  /*2100*/  FMUL.FTZ R37, R7, R54 ;  /* 0x0000003607257220 */ /* 0x000fe20000410000 */
[----:B------:R-:W-:-:S03]  /*2110*/  FFMA.FTZ R54, R20, R39, R2 ;  /* 0x0000002714367223 */ /* 0x000fc60000010002 */
[----:B------:R-:W-:Y:S01]  /*2120*/  FMUL.FTZ R37, R37, R56 ;  /* 0x0000003825257220 */ /* 0x000fe20000410000 */
[----:B------:R-:W-:-:S03]  /*2130*/  FMUL.FTZ R56, R54, -1.4426950216293334961 ;  /* 0xbfb8aa3b36387820 */ /* 0x000fc60000410000 */
[----:B------:R-:W-:-:S03]  /*2140*/  FFMA.FTZ R33, R30, R37, R33 ;  /* 0x000000251e217223 */ /* 0x000fc60000010021 */
        /* <DEDUP_REMOVED lines=8> */
[----:B------:R-:W-:Y:S01]  /*21d0*/  FMUL.FTZ R37, R21, R37 ;  /* 0x0000002515257220 */ /* 0x000fe20000410000 */
[----:B0-----:R-:W-:Y:S01]  /*21e0*/  FADD.FTZ R32, -R55, 1 ;  /* 0x3f80000037207421 */ /* 0x001fe20000010100 */
[----:B------:R-:W-:-:S03]  /*21f0*/  FMUL.FTZ R36, R10, R55 ;  /* 0x000000370a247220 */ /* 0x000fc60000410000 */
[----:B------:R-:W-:-:S04]  /*2200*/  FFMA.FTZ R32, R54, R32, 1 ;  /* 0x3f80000036207423 */ /* 0x000fc80000010020 */
[----:B------:R-:W-:Y:S01]  /*2210*/  FMUL.FTZ R36, R36, R32 ;  /* 0x0000002024247220 */ /* 0x000fe20000410000 */
[----:B------:R-:W-:-:S03]  /*2220*/  FADD.FTZ R32, R9, -UR12 ;  /* 0x8000000c09207e21 */ /* 0x000fc60008010000 */
[----:B------:R-:W-:Y:S01]  /*2230*/  FFMA.FTZ R28, R39, R36, R28 ;  /* 0x00000024271c7223 */ /* 0x000fe2000001001c */
[----:B------:R-:W-:Y:S01]  /*2240*/  FMUL.FTZ R32, R32, UR9 ;  /* 0x0000000920207c20 */ /* 0x000fe20008410000 */
[----:B------:R-:W-:-:S03]  /*2250*/  FADD.FTZ R57, R57, R36 ;  /* 0x0000002439397221 */ /* 0x000fc60000010000 */
        /* <DEDUP_REMOVED lines=8> */
[----:B------:R-:W-:Y:S01]  /*22e0*/  FMUL.FTZ R55, R20, R36 ;  /* 0x0000002414377220 */ /* 0x000fe20000410000 */
[----:B------:R-:W-:Y:S02]  /*22f0*/  FFMA.FTZ R30, R30, R37, R31 ;  /* 0x000000251e1e7223 */ /* 0x000fe4000001001f */
[----:B------:R-:W-:Y:S02]  /*2300*/  FADD.FTZ R38, R37, R38 ;  /* 0x0000002625267221 */ /* 0x000fe40000010000 */
[----:B------:R-:W-:Y:S02]  /*2310*/  FFMA.FTZ R39, R39, R55, R30 ;  /* 0x0000003727277223 */ /* 0x000fe4000001001e */
[----:B------:R-:W-:Y:S01]  /*2320*/  FADD.FTZ R38, R38, R55 ;  /* 0x0000003726267221 */ /* 0x000fe20000010000 */
[----:B0-----:R-:W-:-:S04]  /*2330*/  FADD.FTZ R29, -R54, 1 ;  /* 0x3f800000361d7421 */ /* 0x001fc80000010100 */
[----:B------:R-:W-:Y:S01]  /*2340*/  FFMA.FTZ R29, R25, R29, 1 ;  /* 0x3f800000191d7423 */ /* 0x000fe2000001001d */
[----:B------:R-:W-:-:S04]  /*2350*/  FMUL.FTZ R25, R11, R54 ;  /* 0x000000360b197220 */ /* 0x000fc80000410000 */
[----:B------:R-:W-:Y:S01]  /*2360*/  FMUL.FTZ R25, R25, R29 ;  /* 0x0000001d19197220 */ /* 0x000fe20000410000 */
[----:B------:R-:W-:-:S03]  /*2370*/  FADD.FTZ R29, R12, -UR12 ;  /* 0x8000000c0c1d7e21 */ /* 0x000fc60008010000 */
        /* <DEDUP_REMOVED lines=8> */
[----:B0-----:R-:W-:-:S04]  /*2400*/  FADD.FTZ R26, -R35, 1 ;  /* 0x3f800000231a7421 */ /* 0x001fc80000010100 */
[----:B------:R-:W-:Y:S01]  /*2410*/  FFMA.FTZ R0, R0, R26, 1 ;  /* 0x3f80000000007423 */ /* 0x000fe2000001001a */
[----:B------:R-:W-:-:S04]  /*2420*/  FMUL.FTZ R26, R14, R35 ;  /* 0x000000230e1a7220 */ /* 0x000fc80000410000 */
        /* <DEDUP_REMOVED lines=14> */
[----:B------:R-:W-:-:S04]  /*2510*/  FMUL.FTZ R31, R15, R54 ;  /* 0x000000360f1f7220 */ /* 0x000fc80000410000 */
[----:B------:R-:W-:Y:S01]  /*2520*/  FMUL.FTZ R31, R31, R34 ;  /* 0x000000221f1f7220 */ /* 0x000fe20000410000 */
[----:B------:R-:W-:-:S03]  /*2530*/  FFMA.FTZ R34, R20, R35, R2 ;  /* 0x0000002314227223 */ /* 0x000fc60000010002 */
[----:B------:R-:W-:Y:S01]  /*2540*/  FFMA.FTZ R33, R0, R31, R33 ;  /* 0x0000001f00217223 */ /* 0x000fe20000010021 */
[----:B------:R-:W-:Y:S01]  /*2550*/  FMUL.FTZ R54, R34, -1.4426950216293334961 ;  /* 0xbfb8aa3b22367820 */ /* 0x000fe20000410000 */
[----:B------:R-:W-:-:S05]  /*2560*/  FADD.FTZ R56, R56, R31 ;  /* 0x0000001f38387221 */ /* 0x000fca0000010000 */
[----:B------:R-:W0:Y:S02]  /*2570*/  MUFU.EX2 R54, R54 ;  /* 0x0000003600367308 */ /* 0x000e240000000800 */
[----:B0-----:R-:W-:Y:S01]  /*2580*/  FADD.FTZ R37, R54, 1 ;  /* 0x3f80000036257421 */ /* 0x001fe20000010000 */
[----:B------:R-:W-:-:S04]  /*2590*/  FMUL.FTZ R54, R21, R25 ;  /* 0x0000001915367220 */ /* 0x000fc80000410000 */
[----:B------:R-:W-:Y:S01]  /*25a0*/  FFMA.FTZ R32, R32, R54, R39 ;  /* 0x0000003620207223 */ /* 0x000fe20000010027 */
[----:B------:R-:W0:Y:S01]  /*25b0*/  MUFU.RCP R37, R37 ;  /* 0x0000002500257308 */ /* 0x000e220000001000 */
[----:B------:R-:W-:Y:S01]  /*25c0*/  FADD.FTZ R38, R54, R38 ;  /* 0x0000002636267221 */ /* 0x000fe20000010000 */
[----:B0-----:R-:W-:-:S04]  /*25d0*/  FADD.FTZ R30, -R37, 1 ;  /* 0x3f800000251e7421 */ /* 0x001fc80000010100 */
[----:B------:R-:W-:Y:S01]  /*25e0*/  FFMA.FTZ R34, R34, R30, 1 ;  /* 0x3f80000022227423 */ /* 0x000fe2000001001e */
[----:B------:R-:W-:-:S04]  /*25f0*/  FMUL.FTZ R30, R18, R37 ;  /* 0x00000025121e7220 */ /* 0x000fc80000410000 */
        /* <DEDUP_REMOVED lines=13> */
[----:B------:R-:W-:-:S04]  /*26d0*/  FMUL.FTZ R37, R20, R26 ;  /* 0x0000001a14257220 */ /* 0x000fc80000410000 */
[----:B------:R-:W-:Y:S01]  /*26e0*/  FFMA.FTZ R39, R29, R37, R32 ;  /* 0x000000251d277223 */ /* 0x000fe20000010020 */
[----:B------:R-:W-:Y:S01]  /*26f0*/  FADD.FTZ R38, R38, R37 ;  /* 0x0000002526267221 */ /* 0x000fe20000010000 */
[----:B------:R-:W-:Y:S01]  /*2700*/  FMUL.FTZ R29, R21, R31 ;  /* 0x0000001f151d7220 */ /* 0x000fe20000410000 */
[----:B------:R-:W-:-:S03]  /*2710*/  FADD.FTZ R31, R56, R25 ;  /* 0x00000019381f7221 */ /* 0x000fc60000010000 */
[----:B------:R-:W-:Y:S01]  /*2720*/  FFMA.FTZ R32, R0, R29, R39 ;  /* 0x0000001d00207223 */ /* 0x000fe20000010027 */
[----:B------:R-:W-:Y:S01]  /*2730*/  FADD.FTZ R38, R29, R38 ;  /* 0x000000261d267221 */ /* 0x000fe20000010000 */
[----:B------:R-:W-:Y:S01]  /*2740*/  FMUL.FTZ R29, R20, R30 ;  /* 0x0000001e141d7220 */ /* 0x000fe20000410000 */
[----:B------:R-:W-:-:S03]  /*2750*/  FADD.FTZ R30, R57, R30 ;  /* 0x0000001e391e7221 */ /* 0x000fc60000010000 */
[----:B------:R-:W-:Y:S01]  /*2760*/  FFMA.FTZ R37, R35, R29, R32 ;  /* 0x0000001d23257223 */ /* 0x000fe20000010020 */
[----:B------:R-:W-:Y:S01]  /*2770*/  FADD.FTZ R38, R38, R29 ;  /* 0x0000001d26267221 */ /* 0x000fe20000010000 */
[----:B------:R-:W-:-:S04]  /*2780*/  FMUL.FTZ R29, R21, R25 ;  /* 0x00000019151d7220 */ /* 0x000fc80000410000 */
[C---:B------:R-:W-:Y:S01]  /*2790*/  FFMA.FTZ R26, R34.reuse, R29, R37 ;  /* 0x0000001d221a7223 */ /* 0x040fe20000010025 */
[----:B------:R-:W-:Y:S01]  /*27a0*/  FADD.FTZ R32, R29, R38 ;  /* 0x000000261d207221 */ /* 0x000fe20000010000 */
[----:B------:R-:W-:-:S07]  /*27b0*/  FFMA.FTZ R29, R34, R25, R33 ;  /* 0x00000019221d7223 */ /* 0x000fce0000010021 */
.L_x_1289:
[----:B------:R-:W0:Y:S01]  /*27c0*/  S2R R33, SR_LANEID ;  /* 0x0000000000217919 */ /* 0x000e220000000000 */
[----:B------:R-:W1:Y:S01]  /*27d0*/  S2UR UR7, SR_CgaCtaId ;  /* 0x00000000000779c3 */ /* 0x000e620000008800 */
[----:B------:R-:W-:Y:S01]  /*27e0*/  UMOV UR6, 0x400 ;  /* 0x0000040000067882 */ /* 0x000fe20000000000 */
[----:B------:R-:W-:Y:S01]  /*27f0*/  UMOV UR13, 0x400 ;  /* 0x00000400000d7882 */ /* 0x000fe20000000000 */
[----:B------:R-:W2:Y:S01]  /*2800*/  SHFL.DOWN PT, R0, R26, 0x1, 0x1f ;  /* 0x08201f001a007f89 */ /* 0x000ea200000e0000 */
[----:B------:R-:W-:Y:S01]  /*2810*/  UIADD3 UR6, UPT, UPT, UR6, 0xa0, URZ ;  /* 0x000000a006067890 */ /* 0x000fe2000fffe0ff */
[----:B------:R-:W-:Y:S01]  /*2820*/  BSSY.RECONVERGENT B0, `(.L_x_1290) ;  /* 0x0000028000007945 */ /* 0x000fe20003800200 */
[C---:B------:R-:W-:Y:S01]  /*2830*/  ISETP.NE.AND P1, PT, R24.reuse, RZ, PT ;  /* 0x000000ff1800720c */ /* 0x040fe20003f25270 */
[----:B------:R-:W3:Y:S01]  /*2840*/  SHFL.DOWN PT, R25, R32, 0x1, 0x1f ;  /* 0x08201f0020197f89 */ /* 0x000ee200000e0000 */
[----:B------:R-:W-:Y:S01]  /*2850*/  ISETP.GT.U32.AND P3, PT, R24, 0x1f, PT ;  /* 0x0000001f1800780c */ /* 0x000fe20003f64070 */
[----:B-1----:R-:W-:-:S06]  /*2860*/  ULEA UR6, UR7, UR6, 0x18 ;  /* 0x0000000607067291 */ /* 0x002fcc000f8ec0ff */
[----:B------:R-:W-:Y:S02]  /*2870*/  LEA R56, R24, UR6, 0x4 ;  /* 0x0000000618387c11 */ /* 0x000fe4000f8e20ff */
[C---:B0-----:R-:W-:Y:S02]  /*2880*/  ISETP.GT.AND P0, PT, R33.reuse, 0x1e, PT ;  /* 0x0000001e2100780c */ /* 0x041fe40003f04270 */
[----:B------:R-:W-:Y:S01]  /*2890*/  ISETP.GT.AND P2, PT, R33, 0xf, PT ;  /* 0x0000000f2100780c */ /* 0x000fe20003f44270 */
[----:B------:R-:W-:Y:S10]  /*28a0*/  STS.128 [R56], R28 ;  /* 0x0000001c38007388 */ /* 0x000ff40000000c00 */
[----:B--2---:R-:W-:Y:S01]  /*28b0*/  @!P0 FADD.FTZ R26, R0, R26 ;  /* 0x0000001a001a8221 */ /* 0x004fe20000010000 */
[----:B---3--:R-:W-:Y:S01]  /*28c0*/  @!P0 FADD.FTZ R32, R25, R32 ;  /* 0x0000002019208221 */ /* 0x008fe20000010000 */
        /* <DEDUP_REMOVED lines=14> */
[----:B------:R-:W-:Y:S01]  /*29b0*/  LEA R0, R27, R24, 0x5 ;  /* 0x000000181b007211 */ /* 0x000fe200078e28ff */
[----:B-1----:R-:W-:-:S03]  /*29c0*/  FADD.FTZ R25, R32, R25 ;  /* 0x0000001920197221 */ /* 0x002fc60000010000 */
        /* <DEDUP_REMOVED lines=13> */
.L_x_1291:
[----:B------:R-:W-:Y:S05]  /*2aa0*/  BSYNC.RECONVERGENT B0 ;  /* 0x0000000000007941 */ /* 0x000fea0003800200 */
.L_x_1290:
[----:B------:R-:W-:Y:S06]  /*2ab0*/  BAR.SYNC.DEFER_BLOCKING 0x0 ;  /* 0x0000000000007b1d */ /* 0x000fec0000010000 */
[----:B------:R-:W-:Y:S04]  /*2ac0*/  BSSY.RECONVERGENT B0, `(.L_x_1292) ;  /* 0x0000029000007945 */ /* 0x000fe80003800200 */
[----:B------:R-:W-:Y:S05]  /*2ad0*/  @P1 BRA `(.L_x_1293) ;  /* 0x00000000009c1947 */ /* 0x000fea0003800000 */
[----:B------:R-:W-:-:S09]  /*2ae0*/  ULEA UR6, UR7, UR13, 0x18 ;  /* 0x0000000d07067291 */ /* 0x000fd2000f8ec0ff */
[----:B--2---:R-:W2:Y:S04]  /*2af0*/  LDS.64 R32, [UR6+0x18] ;  /* 0x00001806ff207984 */ /* 0x004ea80008000a00 */
[----:B-1-3--:R-:W1:Y:S04]  /*2b00*/  LDS.128 R24, [UR6+0x20] ;  /* 0x00002006ff187984 */ /* 0x00ae680008000c00 */
[----:B------:R-:W3:Y:S01]  /*2b10*/  LDS.128 R36, [UR6+0x30] ;  /* 0x00003006ff247984 */ /* 0x000ee20008000c00 */
[----:B--2---:R-:W-:Y:S01]  /*2b20*/  FADD.FTZ R35, R54, R32 ;  /* 0x0000002036237221 */ /* 0x004fe20000010000 */
[----:B0-----:R-:W-:-:S03]  /*2b30*/  FADD.FTZ R54, R55, R33 ;  /* 0x0000002137367221 */ /* 0x001fc60000010000 */
[----:B-1----:R-:W-:Y:S01]  /*2b40*/  FADD.FTZ R55, R35, R24 ;  /* 0x0000001823377221 */ /* 0x002fe20000010000 */
[----:B------:R-:W-:Y:S01]  /*2b50*/  FADD.FTZ R54, R54, R25 ;  /* 0x0000001936367221 */ /* 0x000fe20000010000 */
[----:B------:R-:W0:Y:S02]  /*2b60*/  LDS.128 R32, [UR6+0x40] ;  /* 0x00004006ff207984 */ /* 0x000e240008000c00 */
        /* <DEDUP_REMOVED lines=30> */
.L_x_1293:
[----:B------:R-:W-:Y:S05]  /*2d50*/  BSYNC.RECONVERGENT B0 ;  /* 0x0000000000007941 */ /* 0x000fea0003800200 */
.L_x_1292:
[----:B------:R-:W-:Y:S06]  /*2d60*/  BAR.SYNC.DEFER_BLOCKING 0x0 ;  /* 0x0000000000007b1d */ /* 0x000fec0000010000 */
[----:B------:R-:W-:Y:S04]  /*2d70*/  BSSY.RECONVERGENT B0, `(.L_x_1294) ;  /* 0x000004d000007945 */ /* 0x000fe80003800200 */
[----:B------:R-:W-:Y:S05]  /*2d80*/  @P3 BRA `(.L_x_1295) ;  /* 0x00000004002c3947 */ /* 0x000fea0003800000 */
[----:B-1-3--:R-:W1:Y:S04]  /*2d90*/  LDS.128 R24, [R56+0x200] ;  /* 0x0002000038187984 */ /* 0x00ae680000000c00 */
[----:B--2---:R-:W2:Y:S04]  /*2da0*/  LDS.128 R32, [R56+0x400] ;  /* 0x0004000038207984 */ /* 0x004ea80000000c00 */
[----:B------:R-:W3:Y:S01]  /*2db0*/  LDS.128 R36, [R56+0x600] ;  /* 0x0006000038247984 */ /* 0x000ee20000000c00 */
[----:B-1----:R-:W-:Y:S01]  /*2dc0*/  FADD.FTZ R57, R28, R24 ;  /* 0x000000181c397221 */ /* 0x002fe20000010000 */
[----:B------:R-:W-:Y:S01]  /*2dd0*/  FADD.FTZ R28, R29, R25 ;  /* 0x000000191d1c7221 */ /* 0x000fe20000010000 */
[----:B------:R-:W-:Y:S01]  /*2de0*/  FADD.FTZ R29, R30, R26 ;  /* 0x0000001a1e1d7221 */ /* 0x000fe20000010000 */
[----:B------:R-:W-:Y:S01]  /*2df0*/  FADD.FTZ R30, R31, R27 ;  /* 0x0000001b1f1e7221 */ /* 0x000fe20000010000 */
[----:B--2---:R-:W-:Y:S01]  /*2e00*/  FADD.FTZ R57, R57, R32 ;  /* 0x0000002039397221 */ /* 0x004fe20000010000 */
[----:B------:R-:W-:Y:S01]  /*2e10*/  FADD.FTZ R28, R28, R33 ;  /* 0x000000211c1c7221 */ /* 0x000fe20000010000 */
[----:B------:R-:W1:Y:S01]  /*2e20*/  LDS.128 R24, [R56+0x800] ;  /* 0x0008000038187984 */ /* 0x000e620000000c00 */
        /* <DEDUP_REMOVED lines=36> */
[----:B------:R-:W-:Y:S04]  /*3070*/  LDS.128 R28, [R56+0x1800] ;  /* 0x00180000381c7984 */ /* 0x000fe80000000c00 */
[----:B------:R-:W2:Y:S01]  /*3080*/  LDS.128 R32, [R56+0x1600] ;  /* 0x0016000038207984 */ /* 0x000ea20000000c00 */
        /* <DEDUP_REMOVED lines=8> */
[----:B------:R-:W-:Y:S01]  /*3110*/  FADD.FTZ R38, R38, R35 ;  /* 0x0000002326267221 */ /* 0x000fe20000010000 */
[----:B------:R-:W-:Y:S01]  /*3120*/  FADD.FTZ R37, R57, R28 ;  /* 0x0000001c39257221 */ /* 0x000fe20000010000 */
        /* <DEDUP_REMOVED lines=13> */
[----:B------:R-:W-:Y:S01]  /*3200*/  FADD.FTZ R28, R37, R32 ;  /* 0x00000020251c7221 */ /* 0x000fe20000010000 */
[----:B------:R-:W-:Y:S01]  /*3210*/  FADD.FTZ R29, R36, R33 ;  /* 0x00000021241d7221 */ /* 0x000fe20000010000 */
[----:B------:R-:W-:Y:S01]  /*3220*/  FADD.FTZ R30, R39, R34 ;  /* 0x00000022271e7221 */ /* 0x000fe20000010000 */
[----:B------:R-:W-:-:S07]  /*3230*/  FADD.FTZ R31, R38, R35 ;  /* 0x00000023261f7221 */ /* 0x000fce0000010000 */
.L_x_1295:
[----:B------:R-:W-:Y:S05]  /*3240*/  BSYNC.RECONVERGENT B0 ;  /* 0x0000000000007941 */ /* 0x000fea0003800200 */
.L_x_1294:
[----:B------:R-:W-:Y:S04]  /*3250*/  BSSY.RECONVERGENT B0, `(.L_x_1296) ;  /* 0x000001c000007945 */ /* 0x000fe80003800200 */
[----:B------:R-:W-:Y:S05]  /*3260*/  @P3 BRA `(.L_x_1297) ;  /* 0x0000000000683947 */ /* 0x000fea0003800000 */
[----:B---3--:R-:W2:Y:S08]  /*3270*/  LDC.64 R24, c[0x0][0x3f8] ;  /* 0x0000fe00ff187b82 */ /* 0x008eb00000000a00 */
[----:B-1----:R-:W1:Y:S01]  /*3280*/  LDC.64 R26, c[0x0][0x3d8] ;  /* 0x0000f600ff1a7b82 */ /* 0x002e620000000a00 */
[----:B--2---:R-:W-:Y:S01]  /*3290*/  IMAD.WIDE.U32 R32, R24, 0x3, RZ ;  /* 0x0000000318207825 */ /* 0x004fe200078e00ff */
        /* <DEDUP_REMOVED lines=23> */
.L_x_1297:
[----:B------:R-:W-:Y:S05]  /*3410*/  BSYNC.RECONVERGENT B0 ;  /* 0x0000000000007941 */ /* 0x000fea0003800200 */
.L_x_1296:
[----:B------:R-:W5:Y:S02]  /*3420*/  LDCU UR6, c[0x0][0x370] ;  /* 0x00006e00ff0677ac */ /* 0x000f640008000800 */
[----:B-----5:R-:W-:-:S09]  /*3430*/  UISETP.GE.U32.AND UP0, UPT, UR6, 0x2, UPT ;  /* 0x000000020600788c */ /* 0x020fd2000bf06070 */
[----:B------:R-:W-:Y:S05]  /*3440*/  BRA.U !UP0, `(.L_x_1298) ;  /* 0x0000000908e47547 */ /* 0x000fea000b800000 */
[----:B---34-:R-:W3:Y:S01]  /*3450*/  LDC R24, c[0x0][0x374] ;  /* 0x0000dd00ff187b82 */ /* 0x018ee20000000800 */
[----:B------:R-:W-:-:S07]  /*3460*/  ULOP3.LUT UR7, UR4, 0x1, URZ, 0xc0, !UPT ;  /* 0x0000000104077892 */ /* 0x000fce000f8ec0ff */
[----:B------:R-:W4:Y:S08]  /*3470*/  LDC R25, c[0x0][0x370] ;  /* 0x0000dc00ff197b82 */ /* 0x000f300000000800 */
[----:B------:R-:W5:Y:S08]  /*3480*/  S2UR UR6, SR_CTAID.Y ;  /* 0x00000000000679c3 */ /* 0x000f700000002600 */
[----:B------:R-:W0:Y:S01]  /*3490*/  LDC.64 R38, c[0x0][0x3d0] ;  /* 0x0000f400ff267b82 */ /* 0x000e220000000a00 */
[----:B---3--:R-:W-:-:S04]  /*34a0*/  IMAD R0, R24, UR7, RZ ;  /* 0x0000000718007c24 */ /* 0x008fc8000f8e02ff */
[----:B----4-:R-:W-:-:S05]  /*34b0*/  IMAD R0, R0, R25, RZ ;  /* 0x0000001900007224 */ /* 0x010fca00078e02ff */
[----:B------:R-:W-:Y:S02]  /*34c0*/  SHF.L.U32 R25, R0, 0x1, RZ ;  /* 0x0000000100197819 */ /* 0x000fe400000006ff */
[----:B-----5:R-:W-:-:S03]  /*34d0*/  MOV R37, UR6 ;  /* 0x0000000600257c02 */ /* 0x020fc60008000f00 */
[----:B0-----:R-:W-:Y:S01]  /*34e0*/  IMAD.WIDE R38, R25, 0x4, R38 ;  /* 0x0000000419267825 */ /* 0x001fe200078e0226 */
[----:B------:R-:W-:Y:S06]  /*34f0*/  @P1 BRA `(.L_x_1299) ;  /* 0x00000000005c1947 */ /* 0x000fec0003800000 */
[----:B-1----:R-:W0:Y:S01]  /*3500*/  LDC.64 R26, c[0x0][0x3c8] ;  /* 0x0000f200ff1a7b82 */ /* 0x002e220000000a00 */
[----:B------:R-:W-:Y:S01]  /*3510*/  ULOP3.LUT UP0, UR6, UR4, 0x2, URZ, 0xc0, !UPT ;  /* 0x0000000204067892 */ /* 0x000fe2000f80c0ff */
[C-C-:B------:R-:W-:Y:S02]  /*3520*/  IMAD R25, R24.reuse, UR7, R37.reuse ;  /* 0x0000000718197c24 */ /* 0x140fe4000f8e0225 */
[----:B------:R-:W-:Y:S01]  /*3530*/  IMAD R29, R24, UR8, R37 ;  /* 0x00000008181d7c24 */ /* 0x000fe2000f8e0225 */
[----:B------:R-:W-:-:S03]  /*3540*/  UIADD3 UR6, UPT, UPT, -UR6, 0x1, URZ ;  /* 0x0000000106067890 */ /* 0x000fc6000fffe1ff */
[----:B------:R-:W1:Y:S01]  /*3550*/  LDC R0, c[0x0][0x370] ;  /* 0x0000dc00ff007b82 */ /* 0x000e620000000800 */
[----:B------:R-:W-:Y:S01]  /*3560*/  PLOP3.LUT P0, PT, PT, PT, UP0, 0x80, 0x8 ;  /* 0x000000000008781c */ /* 0x000fe20003f0f008 */
[----:B------:R-:W-:Y:S01]  /*3570*/  IMAD.WIDE.U32 R28, R29, 0x8, R38 ;  /* 0x000000081d1c7825 */ /* 0x000fe200078e0026 */
[----:B------:R-:W-:-:S04]  /*3580*/  MOV R31, UR6 ;  /* 0x00000006001f7c02 */ /* 0x000fc80008000f00 */
[----:B------:R3:W-:Y:S01]  /*3590*/  STG.E.64 desc[UR10][R28.64], R54 ;  /* 0x000000361c007986 */ /* 0x0007e2000c101b0a */
[----:B0-----:R-:W-:Y:S01]  /*35a0*/  IMAD.WIDE.U32 R26, R25, 0x4, R26 ;  /* 0x00000004191a7825 */ /* 0x001fe200078e001a */
[----:B------:R-:W-:Y:S06]  /*35b0*/  MEMBAR.ALL.GPU ;  /* 0x0000000000007992 */ /* 0x000fec000000a000 */
[----:B------:R-:W-:-:S00]  /*35c0*/  ERRBAR ;  /* 0x00000000000079ab */ /* 0x000fc00000000000 */
[----:B------:R-:W-:Y:S06]  /*35d0*/  CGAERRBAR ;  /* 0x00000000000075ab */ /* 0x000fec0000000000 */
[----:B------:R3:W-:Y:S01]  /*35e0*/  REDG.E.ADD.S32.STRONG.GPU desc[UR10][R26.64], R31 ;  /* 0x0000001f1a00798e */ /* 0x0007e2000c12e30a */
[----:B-1----:R-:W-:-:S04]  /*35f0*/  SEL R25, R0, RZ, !P0 ;  /* 0x000000ff00197207 */ /* 0x002fc80004000000 */
[----:B------:R-:W-:-:S13]  /*3600*/  ISETP.NE.AND P0, PT, R25, -0x1, PT ;  /* 0xffffffff1900780c */ /* 0x000fda0003f05270 */
[----:B---3--:R-:W-:Y:S05]  /*3610*/  @!P0 BRA `(.L_x_1299) ;  /* 0x0000000000148947 */ /* 0x008fea0003800000 */
.L_x_1300:
[----:B------:R-:W3:Y:S04]  /*3620*/  LDG.E.STRONG.GPU R0, desc[UR10][R26.64] ;  /* 0x0000000a1a007981 */ /* 0x000ee8000c1ef900 */
[----:B---3--:R-:W-:Y:S01]  /*3630*/  CCTL.IVALL ;  /* 0x00000000ff00798f */ /* 0x008fe20002000000 */
[----:B------:R-:W-:Y:S05]  /*3640*/  YIELD ;  /* 0x0000000000007946 */ /* 0x000fea0003800000 */
[----:B------:R-:W-:-:S13]  /*3650*/  ISETP.NE.AND P0, PT, R0, R25, PT ;  /* 0x000000190000720c */ /* 0x000fda0003f05270 */
[----:B------:R-:W-:Y:S05]  /*3660*/  @P0 BRA `(.L_x_1300) ;  /* 0xfffffffc00ec0947 */ /* 0x000fea000383ffff */
.L_x_1299:
[----:B------:R-:W0:Y:S01]  /*3670*/  LDC R0, c[0x0][0x370] ;  /* 0x0000dc00ff007b82 */ /* 0x000e220000000800 */
[----:B------:R-:W-:Y:S05]  /*3680*/  WARPSYNC.ALL ;  /* 0x0000000000007948 */ /* 0x000fea0003800000 */
[----:B0-----:R-:W-:Y:S02]  /*3690*/  ISETP.GE.U32.AND P0, PT, R0, 0x8, PT ;  /* 0x000000080000780c */ /* 0x001fe40003f06070 */
[----:B------:R-:W-:Y:S01]  /*36a0*/  BAR.SYNC.DEFER_BLOCKING 0x0 ;  /* 0x0000000000007b1d */ /* 0x000fe20000010000 */
[----:B------:R-:W-:-:S10]  /*36b0*/  HFMA2 R0, -RZ, RZ, 0, 0 ;  /* 0x00000000ff007431 */ /* 0x000fd400000001ff */
[----:B------:R-:W-:Y:S05]  /*36c0*/  @!P0 BRA `(.L_x_1301) ;  /* 0x0000000400288947 */ /* 0x000fea0003800000 */
[----:B------:R-:W0:Y:S01]  /*36d0*/  S2UR UR6, SR_CTAID.X ;  /* 0x00000000000679c3 */ /* 0x000e220000002500 */
[CC--:B------:R-:W-:Y:S01]  /*36e0*/  LEA R36, R24.reuse, R37.reuse, 0x2 ;  /* 0x0000002518247211 */ /* 0x0c0fe200078e10ff */
[C-C-:B------:R-:W-:Y:S01]  /*36f0*/  IMAD R29, R24.reuse, 0x3, R37.reuse ;  /* 0x00000003181d7824 */ /* 0x140fe200078e0225 */
[C---:B------:R-:W-:Y:S01]  /*3700*/  LEA R0, R24.reuse, R37, 0x1 ;  /* 0x0000002518007211 */ /* 0x040fe200078e08ff */
[C-C-:B-1----:R-:W-:Y:S01]  /*3710*/  IMAD R26, R24.reuse, 0x6, R37.reuse ;  /* 0x00000006181a7824 */ /* 0x142fe200078e0225 */
[----:B------:R-:W-:Y:S01]  /*3720*/  MOV R27, RZ ;  /* 0x000000ff001b7202 */ /* 0x000fe20000000f00 */
[C-C-:B------:R-:W-:Y:S01]  /*3730*/  IMAD R28, R24.reuse, 0x7, R37.reuse ;  /* 0x00000007181c7824 */ /* 0x140fe200078e0225 */
[----:B------:R-:W-:Y:S01]  /*3740*/  UIADD3 UR7, UPT, UPT, -UR8, URZ, URZ ;  /* 0x000000ff08077290 */ /* 0x000fe2000fffe1ff */
[----:B------:R-:W-:Y:S01]  /*3750*/  IMAD R25, R24, 0x5, R37 ;  /* 0x0000000518197824 */ /* 0x000fe200078e0225 */
[----:B------:R-:W-:-:S10]  /*3760*/  IADD3 R24, PT, PT, R37, R24, RZ ;  /* 0x0000001825187210 */ /* 0x000fd40007ffe0ff */
.L_x_1302:
[----:B------:R-:W-:Y:S01]  /*3770*/  ISETP.EQ.OR P2, PT, RZ, UR7, P1 ;  /* 0x00000007ff007c0c */ /* 0x000fe20008f42670 */
[----:B0-----:R-:W-:Y:S01]  /*3780*/  UMOV UR8, UR6 ;  /* 0x0000000600087c82 */ /* 0x001fe20008000000 */
[----:B--2---:R-:W-:-:S04]  /*3790*/  IADD3 R32, PT, PT, R27, 0x1, RZ ;  /* 0x000000011b207810 */ /* 0x004fc80007ffe0ff */
[----:B------:R-:W-:-:S07]  /*37a0*/  ISETP.EQ.OR P3, PT, R32, UR8, P1 ;  /* 0x0000000820007c0c */ /* 0x000fce0008f62670 */
[----:B------:R-:W-:-:S06]  /*37b0*/  @!P2 IMAD.WIDE.U32 R30, R37, 0x8, R38 ;  /* 0x00000008251ea825 */ /* 0x000fcc00078e0026 */
[----:B------:R-:W2:Y:S01]  /*37c0*/  @!P2 LDG.E.64 R30, desc[UR10][R30.64] ;  /* 0x0000000a1e1ea981 */ /* 0x000ea2000c1e1b00 */
[----:B------:R-:W-:-:S06]  /*37d0*/  @!P3 IMAD.WIDE.U32 R32, R24, 0x8, R38 ;  /* 0x000000081820b825 */ /* 0x000fcc00078e0026 */
[----:B------:R-:W3:Y:S01]  /*37e0*/  @!P3 LDG.E.64 R32, desc[UR10][R32.64] ;  /* 0x0000000a2020b981 */ /* 0x000ee2000c1e1b00 */
[----:B------:R-:W-:-:S04]  /*37f0*/  IADD3 R34, PT, PT, R27, 0x2, RZ ;  /* 0x000000021b227810 */ /* 0x000fc80007ffe0ff */
[----:B------:R-:W-:Y:S02]  /*3800*/  ISETP.EQ.OR P4, PT, R34, UR8, P1 ;  /* 0x0000000822007c0c */ /* 0x000fe40008f82670 */
[----:B------:R-:W-:-:S04]  /*3810*/  IADD3 R34, PT, PT, R27, 0x3, RZ ;  /* 0x000000031b227810 */ /* 0x000fc80007ffe0ff */
[----:B------:R-:W-:-:S07]  /*3820*/  ISETP.EQ.OR P0, PT, R34, UR8, P1 ;  /* 0x0000000822007c0c */ /* 0x000fce0008f02670 */
[----:B------:R-:W-:-:S06]  /*3830*/  @!P4 IMAD.WIDE.U32 R34, R0, 0x8, R38 ;  /* 0x000000080022c825 */ /* 0x000fcc00078e0026 */
        /* <DEDUP_REMOVED lines=8> */
[----:B------:R-:W-:-:S04]  /*38c0*/  @!P3 FADD.FTZ R55, R55, R33 ;  /* 0x000000213737b221 */ /* 0x000fc80000010000 */
[----:B------:R-:W-:-:S06]  /*38d0*/  @!P2 IMAD.WIDE.U32 R32, R36, 0x8, R38 ;  /* 0x000000082420a825 */ /* 0x000fcc00078e0026 */
[----:B------:R-:W3:Y:S01]  /*38e0*/  @!P2 LDG.E.64 R32, desc[UR10][R32.64] ;  /* 0x0000000a2020a981 */ /* 0x000ee2000c1e1b00 */
[----:B----4-:R-:W-:Y:S01]  /*38f0*/  @!P4 FADD.FTZ R54, R54, R34 ;  /* 0x000000223636c221 */ /* 0x010fe20000010000 */
[----:B------:R-:W-:-:S04]  /*3900*/  IADD3 R34, PT, PT, R27, 0x5, RZ ;  /* 0x000000051b227810 */ /* 0x000fc80007ffe0ff */
[----:B------:R-:W-:Y:S01]  /*3910*/  ISETP.EQ.OR P3, PT, R34, UR8, P1 ;  /* 0x0000000822007c0c */ /* 0x000fe20008f62670 */
[----:B------:R-:W-:-:S12]  /*3920*/  @!P4 FADD.FTZ R55, R55, R35 ;  /* 0x000000233737c221 */ /* 0x000fd80000010000 */
        /* <DEDUP_REMOVED lines=14> */
[----:B----4-:R-:W-:Y:S01]  /*3a10*/  @!P3 FADD.FTZ R55, R55, R35 ;  /* 0x000000233737b221 */ /* 0x010fe20000010000 */
[----:B------:R-:W-:Y:S01]  /*3a20*/  @!P3 FADD.FTZ R54, R54, R34 ;  /* 0x000000223636b221 */ /* 0x000fe20000010000 */
[----:B------:R-:W0:Y:S08]  /*3a30*/  LDC R35, c[0x0][0x374] ;  /* 0x0000dd00ff237b82 */ /* 0x000e300000000800 */
[----:B------:R-:W1:Y:S01]  /*3a40*/  LDC R34, c[0x0][0x370] ;  /* 0x0000dc00ff227b82 */ /* 0x000e620000000800 */
[----:B------:R-:W-:Y:S01]  /*3a50*/  IADD3 R27, PT, PT, R27, 0x8, RZ ;  /* 0x000000081b1b7810 */ /* 0x000fe20007ffe0ff */
[----:B------:R-:W-:Y:S01]  /*3a60*/  UIADD3 UR7, UPT, UPT, UR7, 0x8, URZ ;  /* 0x0000000807077890 */ /* 0x000fe2000fffe0ff */
[----:B0-----:R-:W-:-:S02]  /*3a70*/  LEA R37, R35, R37, 0x3 ;  /* 0x0000002523257211 */ /* 0x001fc400078e18ff */
        /* <DEDUP_REMOVED lines=8> */
[----:B-1----:R-:W-:-:S04]  /*3b00*/  LOP3.LUT R30, R34, 0x7ffffff8, RZ, 0xc0, !PT ;  /* 0x7ffffff8221e7812 */ /* 0x002fc800078ec0ff */
[----:B------:R-:W-:Y:S01]  /*3b10*/  ISETP.NE.AND P2, PT, R27, R30, PT ;  /* 0x0000001e1b00720c */ /* 0x000fe20003f45270 */
[----:B------:R-:W-:Y:S01]  /*3b20*/  @!P4 FADD.FTZ R55, R55, R31 ;  /* 0x0000001f3737c221 */ /* 0x000fe20000010000 */
[----:B---3--:R-:W-:-:S03]  /*3b30*/  @!P0 FADD.FTZ R54, R54, R32 ;  /* 0x0000002036368221 */ /* 0x008fc60000010000 */
[----:B------:R-:W-:-:S08]  /*3b40*/  @!P0 FADD.FTZ R55, R55, R33 ;  /* 0x0000002137378221 */ /* 0x000fd00000010000 */
[----:B------:R-:W-:Y:S05]  /*3b50*/  @P2 BRA `(.L_x_1302) ;  /* 0xfffffffc00042947 */ /* 0x000fea000383ffff */
[----:B------:R-:W-:-:S07]  /*3b60*/  MOV R0, R30 ;  /* 0x0000001e00007202 */ /* 0x000fce0000000f00 */
.L_x_1301:
[----:B------:R-:W0:Y:S02]  /*3b70*/  LDCU UR6, c[0x0][0x370] ;  /* 0x00006e00ff0677ac */ /* 0x000e240008000800 */
[----:B0-----:R-:W-:-:S09]  /*3b80*/  ULOP3.LUT UP0, URZ, UR6, 0x7, URZ, 0xc0, !UPT ;  /* 0x0000000706ff7892 */ /* 0x001fd2000f80c0ff */
[----:B------:R-:W-:Y:S05]  /*3b90*/  BRA.U !UP0, `(.L_x_1298) ;  /* 0x0000000508107547 */ /* 0x000fea000b800000 */
[----:B------:R-:W0:Y:S01]  /*3ba0*/  LDC R25, c[0x0][0x374] ;  /* 0x0000dd00ff197b82 */ /* 0x000e220000000800 */
[----:B------:R-:W3:Y:S01]  /*3bb0*/  LDCU UR6, c[0x0][0x370] ;  /* 0x00006e00ff0677ac */ /* 0x000ee20008000800 */
[----:B------:R-:W4:Y:S01]  /*3bc0*/  S2R R24, SR_CTAID.Y ;  /* 0x0000000000187919 */ /* 0x000f220000002600 */
[----:B------:R-:W5:Y:S01]  /*3bd0*/  LDCU UR7, c[0x0][0x370] ;  /* 0x00006e00ff0777ac */ /* 0x000f620008000800 */
[----:B---3--:R-:W-:-:S04]  /*3be0*/  ULOP3.LUT UR6, UR6, 0x7, URZ, 0xc0, !UPT ;  /* 0x0000000706067892 */ /* 0x008fc8000f8ec0ff */
[----:B------:R-:W-:Y:S02]  /*3bf0*/  UIADD3 UR6, UPT, UPT, UR6, -0x1, URZ ;  /* 0xffffffff06067890 */ /* 0x000fe4000fffe0ff */
[----:B-----5:R-:W-:Y:S02]  /*3c00*/  ULOP3.LUT UP1, UR7, UR7, 0x3, URZ, 0xc0, !UPT ;  /* 0x0000000307077892 */ /* 0x020fe4000f82c0ff */
[----:B------:R-:W-:-:S09]  /*3c10*/  UISETP.GE.U32.AND UP0, UPT, UR6, 0x3, UPT ;  /* 0x000000030600788c */ /* 0x000fd2000bf06070 */
[----:B----4-:R-:W-:Y:S05]  /*3c20*/  BRA.U !UP0, `(.L_x_1303) ;  /* 0x0000000108747547 */ /* 0x010fea000b800000 */
[C---:B-1----:R-:W-:Y:S02]  /*3c30*/  IADD3 R26, PT, PT, R0.reuse, 0x1, RZ ;  /* 0x00000001001a7810 */ /* 0x042fe40007ffe0ff */
[----:B------:R-:W-:Y:S02]  /*3c40*/  ISETP.EQ.OR P0, PT, R0, UR8, P1 ;  /* 0x0000000800007c0c */ /* 0x000fe40008f02670 */
[----:B------:R-:W-:Y:S02]  /*3c50*/  ISETP.EQ.OR P2, PT, R26, UR8, P1 ;  /* 0x000000081a007c0c */ /* 0x000fe40008f42670 */
[C---:B------:R-:W-:Y:S02]  /*3c60*/  IADD3 R28, PT, PT, R0.reuse, 0x2, RZ ;  /* 0x00000002001c7810 */ /* 0x040fe40007ffe0ff */
[----:B------:R-:W-:Y:S02]  /*3c70*/  IADD3 R30, PT, PT, R0, 0x3, RZ ;  /* 0x00000003001e7810 */ /* 0x000fe40007ffe0ff */
[----:B------:R-:W-:-:S02]  /*3c80*/  ISETP.EQ.OR P3, PT, R28, UR8, P1 ;  /* 0x000000081c007c0c */ /* 0x000fc40008f62670 */
[----:B------:R-:W-:-:S03]  /*3c90*/  ISETP.EQ.OR P4, PT, R30, UR8, P1 ;  /* 0x000000081e007c0c */ /* 0x000fc60008f82670 */
[CC--:B0-----:R-:W-:Y:S02]  /*3ca0*/  @!P0 IMAD R27, R0.reuse, R25.reuse, R24 ;  /* 0x00000019001b8224 */ /* 0x0c1fe400078e0218 */
[----:B------:R-:W-:Y:S02]  /*3cb0*/  @!P2 IMAD R29, R0, R25, R25 ;  /* 0x00000019001da224 */ /* 0x000fe400078e0219 */
[----:B------:R-:W-:-:S03]  /*3cc0*/  @!P0 IMAD.WIDE.U32 R26, R27, 0x8, R38 ;  /* 0x000000081b1a8825 */ /* 0x000fc600078e0026 */
[----:B------:R-:W-:Y:S01]  /*3cd0*/  @!P2 IADD3 R29, PT, PT, R29, R24, RZ ;  /* 0x000000181d1da210 */ /* 0x000fe20007ffe0ff */
[----:B------:R-:W-:Y:S02]  /*3ce0*/  @!P3 IMAD R31, R28, R25, R24 ;  /* 0x000000191c1fb224 */ /* 0x000fe400078e0218 */
[----:B------:R-:W3:Y:S02]  /*3cf0*/  @!P0 LDG.E.64 R26, desc[UR10][R26.64] ;  /* 0x0000000a1a1a8981 */ /* 0x000ee4000c1e1b00 */
[----:B------:R-:W-:-:S04]  /*3d00*/  @!P2 IMAD.WIDE.U32 R28, R29, 0x8, R38 ;  /* 0x000000081d1ca825 */ /* 0x000fc800078e0026 */
[----:B------:R-:W-:Y:S02]  /*3d10*/  @!P4 IMAD R33, R30, R25, R24 ;  /* 0x000000191e21c224 */ /* 0x000fe400078e0218 */
[--C-:B------:R-:W-:Y:S01]  /*3d20*/  @!P3 IMAD.WIDE.U32 R30, R31, 0x8, R38.reuse ;  /* 0x000000081f1eb825 */ /* 0x100fe200078e0026 */
[----:B------:R-:W4:Y:S03]  /*3d30*/  @!P2 LDG.E.64 R28, desc[UR10][R28.64] ;  /* 0x0000000a1c1ca981 */ /* 0x000f26000c1e1b00 */
[----:B--2---:R-:W-:Y:S02]  /*3d40*/  @!P4 IMAD.WIDE.U32 R32, R33, 0x8, R38 ;  /* 0x000000082120c825 */ /* 0x004fe400078e0026 */
[----:B------:R-:W2:Y:S04]  /*3d50*/  @!P3 LDG.E.64 R30, desc[UR10][R30.64] ;  /* 0x0000000a1e1eb981 */ /* 0x000ea8000c1e1b00 */
[----:B------:R-:W5:Y:S01]  /*3d60*/  @!P4 LDG.E.64 R32, desc[UR10][R32.64] ;  /* 0x0000000a2020c981 */ /* 0x000f62000c1e1b00 */
[----:B------:R-:W-:Y:S01]  /*3d70*/  IADD3 R0, PT, PT, R0, 0x4, RZ ;  /* 0x0000000400007810 */ /* 0x000fe20007ffe0ff */
[----:B---3--:R-:W-:Y:S01]  /*3d80*/  @!P0 FADD.FTZ R54, R54, R26 ;  /* 0x0000001a36368221 */ /* 0x008fe20000010000 */
[----:B------:R-:W-:-:S03]  /*3d90*/  @!P0 FADD.FTZ R55, R55, R27 ;  /* 0x0000001b37378221 */ /* 0x000fc60000010000 */
[----:B----4-:R-:W-:Y:S01]  /*3da0*/  @!P2 FADD.FTZ R54, R54, R28 ;  /* 0x0000001c3636a221 */ /* 0x010fe20000010000 */
[----:B------:R-:W-:-:S03]  /*3db0*/  @!P2 FADD.FTZ R55, R55, R29 ;  /* 0x0000001d3737a221 */ /* 0x000fc60000010000 */
[----:B--2---:R-:W-:Y:S01]  /*3dc0*/  @!P3 FADD.FTZ R54, R54, R30 ;  /* 0x0000001e3636b221 */ /* 0x004fe20000010000 */
[----:B------:R-:W-:-:S03]  /*3dd0*/  @!P3 FADD.FTZ R55, R55, R31 ;  /* 0x0000001f3737b221 */ /* 0x000fc60000010000 */
[----:B-----5:R-:W-:Y:S01]  /*3de0*/  @!P4 FADD.FTZ R54, R54, R32 ;  /* 0x000000203636c221 */ /* 0x020fe20000010000 */
[----:B------:R-:W-:-:S07]  /*3df0*/  @!P4 FADD.FTZ R55, R55, R33 ;  /* 0x000000213737c221 */ /* 0x000fce0000010000 */
.L_x_1303:
[----:B------:R-:W-:Y:S05]  /*3e00*/  BRA.U !UP1, `(.L_x_1298) ;  /* 0x0000000109747547 */ /* 0x000fea000b800000 */
[----:B------:R-:W3:Y:S01]  /*3e10*/  LDC R30, c[0x0][0x370] ;  /* 0x0000dc00ff1e7b82 */ /* 0x000ee20000000800 */
[----:B------:R-:W-:Y:S01]  /*3e20*/  UISETP.NE.AND UP0, UPT, UR7, 0x1, UPT ;  /* 0x000000010700788c */ /* 0x000fe2000bf05270 */
[----:B---3--:R-:W-:-:S08]  /*3e30*/  LOP3.LUT R30, R30, 0x1, RZ, 0xc0, !PT ;  /* 0x000000011e1e7812 */ /* 0x008fd000078ec0ff */
[----:B------:R-:W-:Y:S05]  /*3e40*/  BRA.U !UP0, `(.L_x_1304) ;  /* 0x00000001083c7547 */ /* 0x000fea000b800000 */
[C---:B-1----:R-:W-:Y:S02]  /*3e50*/  IADD3 R26, PT, PT, R0.reuse, 0x1, RZ ;  /* 0x00000001001a7810 */ /* 0x042fe40007ffe0ff */
[----:B------:R-:W-:Y:S02]  /*3e60*/  ISETP.EQ.OR P0, PT, R0, UR8, P1 ;  /* 0x0000000800007c0c */ /* 0x000fe40008f02670 */
[----:B------:R-:W-:-:S11]  /*3e70*/  ISETP.EQ.OR P2, PT, R26, UR8, P1 ;  /* 0x000000081a007c0c */ /* 0x000fd60008f42670 */
[CC--:B0-----:R-:W-:Y:S02]  /*3e80*/  @!P0 IMAD R27, R0.reuse, R25.reuse, R24 ;  /* 0x00000019001b8224 */ /* 0x0c1fe400078e0218 */
[----:B------:R-:W-:Y:S02]  /*3e90*/  @!P2 IMAD R29, R0, R25, R25 ;  /* 0x00000019001da224 */ /* 0x000fe400078e0219 */
[----:B------:R-:W-:-:S03]  /*3ea0*/  @!P0 IMAD.WIDE.U32 R26, R27, 0x8, R38 ;  /* 0x000000081b1a8825 */ /* 0x000fc600078e0026 */
[----:B------:R-:W-:-:S03]  /*3eb0*/  @!P2 IADD3 R29, PT, PT, R29, R24, RZ ;  /* 0x000000181d1da210 */ /* 0x000fc60007ffe0ff */
[----:B------:R-:W3:Y:S02]  /*3ec0*/  @!P0 LDG.E.64 R26, desc[UR10][R26.64] ;  /* 0x0000000a1a1a8981 */ /* 0x000ee4000c1e1b00 */
[----:B------:R-:W-:-:S06]  /*3ed0*/  @!P2 IMAD.WIDE.U32 R28, R29, 0x8, R38 ;  /* 0x000000081d1ca825 */ /* 0x000fcc00078e0026 */
[----:B------:R-:W4:Y:S01]  /*3ee0*/  @!P2 LDG.E.64 R28, desc[UR10][R28.64] ;  /* 0x0000000a1c1ca981 */ /* 0x000f22000c1e1b00 */
[----:B------:R-:W-:Y:S01]  /*3ef0*/  IADD3 R0, PT, PT, R0, 0x2, RZ ;  /* 0x0000000200007810 */ /* 0x000fe20007ffe0ff */
[----:B---3--:R-:W-:Y:S01]  /*3f00*/  @!P0 FADD.FTZ R54, R54, R26 ;  /* 0x0000001a36368221 */ /* 0x008fe20000010000 */
[----:B------:R-:W-:-:S03]  /*3f10*/  @!P0 FADD.FTZ R55, R55, R27 ;  /* 0x0000001b37378221 */ /* 0x000fc60000010000 */
[----:B----4-:R-:W-:Y:S01]  /*3f20*/  @!P2 FADD.FTZ R54, R54, R28 ;  /* 0x0000001c3636a221 */ /* 0x010fe20000010000 */
[----:B------:R-:W-:-:S07]  /*3f30*/  @!P2 FADD.FTZ R55, R55, R29 ;  /* 0x0000001d3737a221 */ /* 0x000fce0000010000 */
.L_x_1304:
[----:B------:R-:W-:Y:S01]  /*3f40*/  ISETP.EQ.OR P0, PT, R0, UR8, P1 ;  /* 0x0000000800007c0c */ /* 0x000fe20008f02670 */
[----:B------:R-:W-:Y:S03]  /*3f50*/  BSSY.RECONVERGENT B0, `(.L_x_1298) ;  /* 0x0000008000007945 */ /* 0x000fe60003800200 */
[----:B------:R-:W-:-:S13]  /*3f60*/  ISETP.NE.U32.OR P0, PT, R30, 0x1, P0 ;  /* 0x000000011e00780c */ /* 0x000fda0000705470 */
[----:B------:R-:W-:Y:S05]  /*3f70*/  @P0 BRA `(.L_x_1305) ;  /* 0x0000000000140947 */ /* 0x000fea0003800000 */
[----:B0-----:R-:W-:-:S04]  /*3f80*/  IMAD R25, R25, R0, R24 ;  /* 0x0000000019197224 */ /* 0x001fc800078e0218 */
[----:B------:R-:W-:-:S06]  /*3f90*/  IMAD.WIDE.U32 R38, R25, 0x8, R38 ;  /* 0x0000000819267825 */ /* 0x000fcc00078e0026 */
[----:B------:R-:W3:Y:S02]  /*3fa0*/  LDG.E.64 R38, desc[UR10][R38.64] ;  /* 0x0000000a26267981 */ /* 0x000ee4000c1e1b00 */
[----:B---3--:R-:W-:Y:S01]  /*3fb0*/  FADD.FTZ R54, R54, R38 ;  /* 0x0000002636367221 */ /* 0x008fe20000010000 */
[----:B------:R-:W-:-:S07]  /*3fc0*/  FADD.FTZ R55, R55, R39 ;  /* 0x0000002737377221 */ /* 0x000fce0000010000 */
.L_x_1305:
[----:B------:R-:W-:Y:S05]  /*3fd0*/  BSYNC.RECONVERGENT B0 ;  /* 0x0000000000007941 */ /* 0x000fea0003800200 */
.L_x_1298:
[----:B------:R-:W5:Y:S01]  /*3fe0*/  S2UR UR7, SR_CgaCtaId ;  /* 0x00000000000779c3 */ /* 0x000f620000008800 */
[----:B------:R-:W-:Y:S01]  /*3ff0*/  UMOV UR6, 0x400 ;  /* 0x0000040000067882 */ /* 0x000fe20000000000 */
[----:B----4-:R-:W4:Y:S01]  /*4000*/  S2R R34, SR_TID.X ;  /* 0x0000000000227919 */ /* 0x010f220000002100 */
[----:B------:R-:W1:Y:S01]  /*4010*/  LDCU.64 UR14, c[0x0][0x400] ;  /* 0x00008000ff0e77ac */ /* 0x000e620008000a00 */
[----:B------:R-:W-:Y:S01]  /*4020*/  FADD.FTZ R52, R52, -UR12 ;  /* 0x8000000c34347e21 */ /* 0x000fe20008010000 */
[----:B------:R-:W-:-:S03]  /*4030*/  FADD.FTZ R53, R53, -UR12 ;  /* 0x8000000c35357e21 */ /* 0x000fc60008010000 */
[----:B0-----:R-:W0:Y:S01]  /*4040*/  LDC R25, c[0x0][0x41c] ;  /* 0x00010700ff197b82 */ /* 0x001e220000000800 */
[----:B------:R-:W-:Y:S01]  /*4050*/  FMUL.FTZ R31, R52, UR9 ;  /* 0x00000009341f7c20 */ /* 0x000fe20008410000 */
[----:B-----5:R-:W-:Y:S01]  /*4060*/  ULEA UR6, UR7, UR6, 0x18 ;  /* 0x0000000607067291 */ /* 0x020fe2000f8ec0ff */
[----:B------:R-:W5:Y:S08]  /*4070*/  LDCU.U8 UR7, c[0x0][0x414] ;  /* 0x00008280ff0777ac */ /* 0x000f700008000000 */
[----:B------:R-:W-:Y:S01]  /*4080*/  @!P1 STS.64 [UR6+0x98], R54 ;  /* 0x00009836ff009988 */ /* 0x000fe20008000a06 */
[----:B----4-:R-:W-:Y:S01]  /*4090*/  SHF.R.U32.HI R34, RZ, 0x5, R34 ;  /* 0x00000005ff227819 */ /* 0x010fe20000011622 */
[----:B------:R-:W-:Y:S04]  /*40a0*/  BAR.SYNC.DEFER_BLOCKING 0x0 ;  /* 0x0000000000007b1d */ /* 0x000fe80000010000 */
[----:B0-----:R-:W-:Y:S01]  /*40b0*/  IMAD R34, R25, UR8, R34 ;  /* 0x0000000819227c24 */ /* 0x001fe2000f8e0222 */
[----:B-----5:R-:W-:-:S04]  /*40c0*/  UISETP.NE.AND UP0, UPT, UR7, URZ, UPT ;  /* 0x000000ff0700728c */ /* 0x020fc8000bf05270 */
[C---:B---3--:R-:W-:Y:S02]  /*40d0*/  IADD3 R24, PT, PT, R34.reuse, 0x10, RZ ;  /* 0x0000001022187810 */ /* 0x048fe40007ffe0ff */
[----:B-1----:R-:W-:Y:S02]  /*40e0*/  ISETP.GE.U32.AND P0, PT, R34, UR14, PT ;  /* 0x0000000e22007c0c */ /* 0x002fe4000bf06070 */
[----:B------:R-:W-:Y:S02]  /*40f0*/  SHF.R.S32.HI R27, RZ, 0x1f, R34 ;  /* 0x0000001fff1b7819 */ /* 0x000fe40000011422 */
[----:B------:R-:W-:Y:S02]  /*4100*/  ISETP.GE.U32.AND P1, PT, R24, UR14, PT ;  /* 0x0000000e18007c0c */ /* 0x000fe4000bf26070 */
[----:B------:R-:W-:Y:S02]  /*4110*/  SHF.R.S32.HI R26, RZ, 0x1f, R24 ;  /* 0x0000001fff1a7819 */ /* 0x000fe40000011418 */
[----:B------:R-:W-:-:S02]  /*4120*/  ISETP.GE.AND.EX P0, PT, R27, UR15, PT, P0 ;  /* 0x0000000f1b007c0c */ /* 0x000fc4000bf06300 */
[----:B------:R-:W-:Y:S01]  /*4130*/  ISETP.GE.AND.EX P1, PT, R26, UR15, PT, P1 ;  /* 0x0000000f1a007c0c */ /* 0x000fe2000bf26310 */
[----:B------:R-:W0:Y:S01]  /*4140*/  LDS.64 R28, [UR6+0x98] ;  /* 0x00009806ff1c7984 */ /* 0x000e220008000a00 */
[----:B------:R-:W0:Y:S02]  /*4150*/  LDCU UR6, c[0x0][0x42c] ;  /* 0x00008580ff0677ac */ /* 0x000e240008000800 */
[----:B0-----:R-:W-:Y:S01]  /*4160*/  FMUL.FTZ R25, R28, UR6 ;  /* 0x000000061c197c20 */ /* 0x001fe20008410000 */
[----:B------:R-:W-:Y:S01]  /*4170*/  FMUL.FTZ R0, R29, UR6 ;  /* 0x000000061d007c20 */ /* 0x000fe20008410000 */
[----:B------:R-:W-:-:S03]  /*4180*/  FMUL.FTZ R28, R53, UR9 ;  /* 0x00000009351c7c20 */ /* 0x000fc60008410000 */
[----:B------:R-:W-:Y:S01]  /*4190*/  FFMA.FTZ R29, R25, R31, R0 ;  /* 0x0000001f191d7223 */ /* 0x000fe20000010000 */
        /* <DEDUP_REMOVED lines=19> */
.L_x_1306:
[----:B------:R-:W-:Y:S01]  /*42d0*/  FADD.FTZ R48, R48, -UR12 ;  /* 0x8000000c30307e21 */ /* 0x000fe20008010000 */
[----:B------:R-:W-:Y:S01]  /*42e0*/  FFMA.FTZ R28, R25, R28, R0 ;  /* 0x0000001c191c7223 */ /* 0x000fe20000010000 */
[----:B------:R-:W-:Y:S01]  /*42f0*/  BSSY.RECONVERGENT B0, `(.L_x_1307) ;  /* 0x0000013000007945 */ /* 0x000fe20003800200 */
[----:B------:R-:W-:Y:S01]  /*4300*/  FFMA.FTZ R50, R20, R50, -R29 ;  /* 0x0000003214327223 */ /* 0x000fe2000001081d */
[----:B------:R-:W-:Y:S01]  /*4310*/  FADD.FTZ R49, R49, -UR12 ;  /* 0x8000000c31317e21 */ /* 0x000fe20008010000 */
[----:B------:R-:W-:Y:S01]  /*4320*/  FMUL.FTZ R33, R48, UR9 ;  /* 0x0000000930217c20 */ /* 0x000fe20008410000 */
        /* <DEDUP_REMOVED lines=12> */
[----:B------:R-:W-:-:S04]  /*43f0*/  IADD3 R27, PT, PT, R29, R27, RZ ;  /* 0x0000001b1d1b7210 */ /* 0x000fc80007ffe0ff */
[----:B------:R-:W-:-:S05]  /*4400*/  LEA.HI.X R31, R28, UR7, R27, 0x2, P0 ;  /* 0x000000071c1f7c11 */ /* 0x000fca00080f141b */
[----:B------:R0:W-:Y:S02]  /*4410*/  STG.E.64 desc[UR10][R30.64], R50 ;  /* 0x000000321e007986 */ /* 0x0001e4000c101b0a */
.L_x_1308:
[----:B------:R-:W-:Y:S05]  /*4420*/  BSYNC.RECONVERGENT B0 ;  /* 0x0000000000007941 */ /* 0x000fea0003800200 */
.L_x_1307:
[----:B------:R-:W-:Y:S01]  /*4430*/  FFMA.FTZ R37, R25, R33, R0 ;  /* 0x0000002119257223 */ /* 0x000fe20000010000 */
[----:B------:R-:W-:Y:S01]  /*4440*/  FMUL.FTZ R48, R49, UR9 ;  /* 0x0000000931307c20 */ /* 0x000fe20008410000 */
[----:B------:R-:W-:Y:S06]  /*4450*/  BRA.U !UP0, `(.L_x_1309) ;  /* 0x0000000108487547 */ /* 0x000fec000b800000 */
[----:B------:R-:W-:Y:S01]  /*4460*/  FFMA.FTZ R27, R20, R33, R2 ;  /* 0x00000021141b7223 */ /* 0x000fe20000010002 */
[----:B------:R-:W-:-:S03]  /*4470*/  FFMA.FTZ R28, R21, R48, R3 ;  /* 0x00000030151c7223 */ /* 0x000fc60000010003 */
[----:B------:R-:W-:Y:S01]  /*4480*/  FMUL.FTZ R29, R27, -1.4426950216293334961 ;  /* 0xbfb8aa3b1b1d7820 */ /* 0x000fe20000410000 */
[----:B--2---:R-:W-:-:S05]  /*4490*/  FMUL.FTZ R32, R28, -1.4426950216293334961 ;  /* 0xbfb8aa3b1c207820 */ /* 0x004fca0000410000 */
        /* <DEDUP_REMOVED lines=14> */
.L_x_1309:
[----:B------:R-:W-:Y:S01]  /*4580*/  FFMA.FTZ R28, R25, R48, R0 ;  /* 0x00000030191c7223 */ /* 0x000fe20000010000 */
[----:B------:R-:W-:Y:S01]  /*4590*/  BSSY.RECONVERGENT B0, `(.L_x_1310) ;  /* 0x0000013000007945 */ /* 0x000fe20003800200 */
[----:B------:R-:W-:Y:S01]  /*45a0*/  FFMA.FTZ R37, R20, R46, -R37 ;  /* 0x0000002e14257223 */ /* 0x000fe20000010825 */
[----:B------:R-:W-:Y:S01]  /*45b0*/  FADD.FTZ R55, R44, -UR12 ;  /* 0x8000000c2c377e21 */ /* 0x000fe20008010000 */
[----:B------:R-:W-:Y:S01]  /*45c0*/  FADD.FTZ R45, R45, -UR12 ;  /* 0x8000000c2d2d7e21 */ /* 0x000fe20008010000 */
[----:B0-----:R-:W-:Y:S01]  /*45d0*/  FFMA.FTZ R31, R21, R47, -R28 ;  /* 0x0000002f151f7223 */ /* 0x001fe2000001081c */
        /* <DEDUP_REMOVED lines=11> */
[----:B------:R-:W-:-:S04]  /*4690*/  IADD3 R33, PT, PT, R29, R33, RZ ;  /* 0x000000211d217210 */ /* 0x000fc80007ffe0ff */
[----:B------:R-:W-:-:S05]  /*46a0*/  LEA.HI.X R27, R28, UR17, R33, 0x2, P0 ;  /* 0x000000111c1b7c11 */ /* 0x000fca00080f1421 */
[----:B------:R0:W-:Y:S02]  /*46b0*/  STG.E.64 desc[UR10][R26.64], R30 ;  /* 0x0000001e1a007986 */ /* 0x0001e4000c101b0a */
.L_x_1311:
[----:B------:R-:W-:Y:S05]  /*46c0*/  BSYNC.RECONVERGENT B0 ;  /* 0x0000000000007941 */ /* 0x000fea0003800200 */
.L_x_1310:
[----:B0-----:R-:W-:Y:S01]  /*46d0*/  FADD.FTZ R31, R4, -UR12 ;  /* 0x8000000c041f7e21 */ /* 0x001fe20008010000 */
        /* <DEDUP_REMOVED lines=9> */
[----:B------:R-:W-:Y:S01]  /*4770*/  IADD3 R9, PT, PT, R34, 0x20, RZ ;  /* 0x0000002022097810 */ /* 0x000fe20007ffe0ff */
[----:B------:R-:W-:Y:S01]  /*4780*/  FMUL.FTZ R17, R16, UR9 ;  /* 0x0000000910117c20 */ /* 0x000fe20008410000 */
[C---:B------:R-:W-:Y:S01]  /*4790*/  IADD3 R49, PT, PT, R34.reuse, 0x30, RZ ;  /* 0x0000003022317810 */ /* 0x040fe20007ffe0ff */
[----:B------:R-:W-:Y:S01]  /*47a0*/  FMUL.FTZ R55, R55, UR9 ;  /* 0x0000000937377c20 */ /* 0x000fe20008410000 */
[C---:B------:R-:W-:Y:S01]  /*47b0*/  IADD3 R30, PT, PT, R34.reuse, 0x40, RZ ;  /* 0x00000040221e7810 */ /* 0x040fe20007ffe0ff */
[----:B------:R-:W-:Y:S01]  /*47c0*/  FMUL.FTZ R13, R45, UR9 ;  /* 0x000000092d0d7c20 */ /* 0x000fe20008410000 */
[C---:B--2---:R-:W-:Y:S01]  /*47d0*/  IADD3 R32, PT, PT, R34.reuse, 0x50, RZ ;  /* 0x0000005022207810 */ /* 0x044fe20007ffe0ff */
[----:B------:R-:W-:Y:S01]  /*47e0*/  FMUL.FTZ R51, R51, UR9 ;  /* 0x0000000933337c20 */ /* 0x000fe20008410000 */
[----:B------:R-:W-:Y:S01]  /*47f0*/  IADD3 R33, PT, PT, R34, 0x60, RZ ;  /* 0x0000006022217810 */ /* 0x000fe20007ffe0ff */
[----:B------:R-:W-:Y:S01]  /*4800*/  FMUL.FTZ R46, R46, UR9 ;  /* 0x000000092e2e7c20 */ /* 0x000fe20008410000 */
[----:B------:R-:W-:Y:S01]  /*4810*/  FMUL.FTZ R31, R31, UR9 ;  /* 0x000000091f1f7c20 */ /* 0x000fe20008410000 */
[----:B------:R-:W-:Y:S01]  /*4820*/  FMUL.FTZ R28, R28, UR9 ;  /* 0x000000091c1c7c20 */ /* 0x000fe20008410000 */
[----:B------:R-:W-:Y:S01]  /*4830*/  FMUL.FTZ R29, R29, UR9 ;  /* 0x000000091d1d7c20 */ /* 0x000fe20008410000 */
[----:B------:R-:W-:Y:S01]  /*4840*/  FMUL.FTZ R26, R26, UR9 ;  /* 0x000000091a1a7c20 */ /* 0x000fe20008410000 */
[----:B------:R-:W-:Y:S01]  /*4850*/  FMUL.FTZ R27, R27, UR9 ;  /* 0x000000091b1b7c20 */ /* 0x000fe20008410000 */
[----:B------:R-:W-:Y:S01]  /*4860*/  FMUL.FTZ R24, R24, UR9 ;  /* 0x0000000918187c20 */ /* 0x000fe20008410000 */
[----:B------:R-:W-:Y:S01]  /*4870*/  FMUL.FTZ R16, R4, UR9 ;  /* 0x0000000904107c20 */ /* 0x000fe20008410000 */
[----:B------:R-:W-:Y:S01]  /*4880*/  IADD3 R34, PT, PT, R34, 0x70, RZ ;  /* 0x0000007022227810 */ /* 0x000fe20007ffe0ff */
[--C-:B------:R-:W-:Y:S01]  /*4890*/  FFMA.FTZ R5, R25, R55, R0.reuse ;  /* 0x0000003719057223 */ /* 0x100fe20000010000 */
[----:B------:R-:W-:Y:S01]  /*48a0*/  ISETP.GE.U32.AND P1, PT, R9, UR14, PT ;  /* 0x0000000e09007c0c */ /* 0x000fe2000bf26070 */
[--C-:B------:R-:W-:Y:S01]  /*48b0*/  FFMA.FTZ R8, R25, R13, R0.reuse ;  /* 0x0000000d19087223 */ /* 0x100fe20000010000 */
[----:B------:R-:W-:Y:S01]  /*48c0*/  ISETP.GE.U32.AND P0, PT, R49, UR14, PT ;  /* 0x0000000e31007c0c */ /* 0x000fe2000bf06070 */
[C-C-:B------:R-:W-:Y:S01]  /*48d0*/  FFMA.FTZ R53, R25.reuse, R51, R0.reuse ;  /* 0x0000003319357223 */ /* 0x140fe20000010000 */
[----:B------:R-:W-:Y:S01]  /*48e0*/  ISETP.GE.U32.AND P4, PT, R30, UR14, PT ;  /* 0x0000000e1e007c0c */ /* 0x000fe2000bf86070 */
[C-C-:B------:R-:W-:Y:S01]  /*48f0*/  FFMA.FTZ R50, R25.reuse, R46, R0.reuse ;  /* 0x0000002e19327223 */ /* 0x140fe20000010000 */
[----:B------:R-:W-:Y:S01]  /*4900*/  ISETP.GE.U32.AND P5, PT, R32, UR14, PT ;  /* 0x0000000e20007c0c */ /* 0x000fe2000bfa6070 */
[--C-:B------:R-:W-:Y:S01]  /*4910*/  FFMA.FTZ R39, R25, R31, R0.reuse ;  /* 0x0000001f19277223 */ /* 0x100fe20000010000 */
[----:B------:R-:W-:Y:S01]  /*4920*/  ISETP.GE.U32.AND P3, PT, R33, UR14, PT ;  /* 0x0000000e21007c0c */ /* 0x000fe2000bf66070 */
[C-C-:B------:R-:W-:Y:S01]  /*4930*/  FFMA.FTZ R38, R25.reuse, R28, R0.reuse ;  /* 0x0000001c19267223 */ /* 0x140fe20000010000 */
[----:B------:R-:W-:Y:S01]  /*4940*/  SHF.R.S32.HI R4, RZ, 0x1f, R9 ;  /* 0x0000001fff047819 */ /* 0x000fe20000011409 */
[C-C-:B------:R-:W-:Y:S01]  /*4950*/  FFMA.FTZ R41, R25.reuse, R29, R0.reuse ;  /* 0x0000001d19297223 */ /* 0x140fe20000010000 */
[----:B------:R-:W-:Y:S01]  /*4960*/  SHF.R.S32.HI R48, RZ, 0x1f, R49 ;  /* 0x0000001fff307819 */ /* 0x000fe20000011431 */
[C---:B------:R-:W-:Y:S01]  /*4970*/  FFMA.FTZ R40, R25.reuse, R26, R0 ;  /* 0x0000001a19287223 */ /* 0x040fe20000010000 */
        /* <DEDUP_REMOVED lines=26> */
[----:B------:R-:W-:-:S04]  /*4b20*/  FFMA.FTZ R55, R12, R55, 1 ;  /* 0x3f8000000c377423 */ /* 0x000fc80000010037 */
[----:B------:R-:W-:Y:S01]  /*4b30*/  FMUL.FTZ R42, R42, R55 ;  /* 0x000000372a2a7220 */ /* 0x000fe20000410000 */
[----:B-1----:R-:W-:Y:S01]  /*4b40*/  FADD.FTZ R57, -R56, 1 ;  /* 0x3f80000038397421 */ /* 0x002fe20000010100 */
[----:B------:R-:W-:-:S03]  /*4b50*/  FMUL.FTZ R43, R43, R56 ;  /* 0x000000382b2b7220 */ /* 0x000fc60000410000 */
[----:B------:R-:W-:-:S04]  /*4b60*/  FFMA.FTZ R12, R13, R57, 1 ;  /* 0x3f8000000d0c7423 */ /* 0x000fc80000010039 */
[----:B------:R-:W-:-:S07]  /*4b70*/  FMUL.FTZ R43, R43, R12 ;  /* 0x0000000c2b2b7220 */ /* 0x000fce0000410000 */
.L_x_1312:
[----:B------:R-:W-:Y:S01]  /*4b80*/  BSSY.RECONVERGENT B0, `(.L_x_1313) ;  /* 0x0000011000007945 */ /* 0x000fe20003800200 */
[----:B------:R-:W-:Y:S01]  /*4b90*/  FFMA.FTZ R12, R20, R42, -R5 ;  /* 0x0000002a140c7223 */ /* 0x000fe20000010805 */
[----:B------:R-:W-:Y:S02]  /*4ba0*/  FFMA.FTZ R13, R21, R43, -R8 ;  /* 0x0000002b150d7223 */ /* 0x000fe40000010808 */
[----:B------:R-:W-:Y:S05]  /*4bb0*/  @P1 BRA `(.L_x_1314) ;  /* 0x0000000000341947 */ /* 0x000fea0003800000 */
        /* <DEDUP_REMOVED lines=10> */
[----:B------:R-:W-:-:S04]  /*4c60*/  IADD3 R9, PT, PT, R5, R9, RZ ;  /* 0x0000000905097210 */ /* 0x000fc80007ffe0ff */
[----:B------:R-:W-:-:S05]  /*4c70*/  LEA.HI.X R9, R4, UR17, R9, 0x2, P1 ;  /* 0x0000001104097c11 */ /* 0x000fca00088f1409 */
[----:B------:R0:W-:Y:S02]  /*4c80*/  STG.E.64 desc[UR10][R8.64], R12 ;  /* 0x0000000c08007986 */ /* 0x0001e4000c101b0a */
.L_x_1314:
[----:B------:R-:W-:Y:S05]  /*4c90*/  BSYNC.RECONVERGENT B0 ;  /* 0x0000000000007941 */ /* 0x000fea0003800200 */
.L_x_1313:
[----:B------:R-:W-:Y:S05]  /*4ca0*/  BRA.U !UP0, `(.L_x_1315) ;  /* 0x0000000108487547 */ /* 0x000fea000b800000 */
        /* <DEDUP_REMOVED lines=18> */
.L_x_1315:
[----:B------:R-:W-:Y:S01]  /*4dd0*/  BSSY.RECONVERGENT B0, `(.L_x_1316) ;  /* 0x0000011000007945 */ /* 0x000fe20003800200 */
[----:B0-----:R-:W-:Y:S01]  /*4de0*/  FFMA.FTZ R12, R20, R22, -R53 ;  /* 0x00000016140c7223 */ /* 0x001fe20000010835 */
[----:B------:R-:W-:Y:S02]  /*4df0*/  FFMA.FTZ R13, R21, R23, -R50 ;  /* 0x00000017150d7223 */ /* 0x000fe40000010832 */
        /* <DEDUP_REMOVED lines=14> */
.L_x_1317:
[----:B------:R-:W-:Y:S05]  /*4ee0*/  BSYNC.RECONVERGENT B0 ;  /* 0x0000000000007941 */ /* 0x000fea0003800200 */
.L_x_1316:
        /* <DEDUP_REMOVED lines=19> */
.L_x_1318:
        /* <DEDUP_REMOVED lines=17> */
.L_x_1320:
[----:B------:R-:W-:Y:S05]  /*5130*/  BSYNC.RECONVERGENT B0 ;  /* 0x0000000000007941 */ /* 0x000fea0003800200 */
.L_x_1319:
        /* <DEDUP_REMOVED lines=19> */
.L_x_1321:
        /* <DEDUP_REMOVED lines=17> */
.L_x_1323:
[----:B------:R-:W-:Y:S05]  /*5380*/  BSYNC.RECONVERGENT B0 ;  /* 0x0000000000007941 */ /* 0x000fea0003800200 */
.L_x_1322:
[----:B------:R-:W-:Y:S05]  /*5390*/  BRA.U !UP0, `(.L_x_1324) ;  /* 0x0000000108487547 */ /* 0x000fea000b800000 */
        /* <DEDUP_REMOVED lines=18> */
.L_x_1324:
[----:B------:R-:W-:Y:S01]  /*54c0*/  BSSY.RECONVERGENT B0, `(.L_x_1325) ;  /* 0x0000012000007945 */ /* 0x000fe20003800200 */
[----:B------:R-:W-:Y:S01]  /*54d0*/  FFMA.FTZ R45, R20, R14, -R45 ;  /* 0x0000000e142d7223 */ /* 0x000fe2000001082d */
[----:B------:R-:W-:Y:S01]  /*54e0*/  SHF.R.S32.HI R11, RZ, 0x1f, R34 ;  /* 0x0000001fff0b7819 */ /* 0x000fe20000011422 */
[----:B0-----:R-:W-:Y:S01]  /*54f0*/  FFMA.FTZ R9, R21, R15, -R44 ;  /* 0x0000000f15097223 */ /* 0x001fe2000001082c */
        /* <DEDUP_REMOVED lines=8> */
[----:B------:R-:W-:Y:S01]  /*5580*/  IMAD R33, R33, UR7, R8 ;  /* 0x0000000721217c24 */ /* 0x000fe2000f8e0208 */
[----:B-1----:R-:W-:Y:S01]  /*5590*/  LEA R4, P0, R6, UR16, 0x2 ;  /* 0x0000001006047c11 */ /* 0x002fe2000f8010ff */
[----:B------:R-:W-:-:S03]  /*55a0*/  FMUL.FTZ R8, R45, UR9 ;  /* 0x000000092d087c20 */ /* 0x000fc60008410000 */
[----:B------:R-:W-:-:S04]  /*55b0*/  IADD3 R33, PT, PT, R7, R33, RZ ;  /* 0x0000002107217210 */ /* 0x000fc80007ffe0ff */
[----:B------:R-:W-:-:S05]  /*55c0*/  LEA.HI.X R5, R6, UR17, R33, 0x2, P0 ;  /* 0x0000001106057c11 */ /* 0x000fca00080f1421 */
[----:B------:R0:W-:Y:S02]  /*55d0*/  STG.E.64 desc[UR10][R4.64], R8 ;  /* 0x0000000804007986 */ /* 0x0001e4000c101b0a */
.L_x_1326:
[----:B------:R-:W-:Y:S05]  /*55e0*/  BSYNC.RECONVERGENT B0 ;  /* 0x0000000000007941 */ /* 0x000fea0003800200 */
.L_x_1325:
        /* <DEDUP_REMOVED lines=19> */
.L_x_1327:
        /* <DEDUP_REMOVED lines=8> */
[----:B------:R-:W-:Y:S01]  /*57a0*/  MOV R59, R61 ;  /* 0x0000003d003b7202 */ /* 0x000fe20000000f00 */
[----:B------:R-:W1:Y:S01]  /*57b0*/  LDCU.64 UR8, c[0x0][0x380] ;  /* 0x00007000ff0877ac */ /* 0x000e620008000a00 */
[----:B0-----:R-:W-:Y:S02]  /*57c0*/  IMAD R11, R11, UR6, RZ ;  /* 0x000000060b0b7c24 */ /* 0x001fe4000f8e02ff */
[----:B------:R-:W-:-:S04]  /*57d0*/  IMAD.WIDE.U32 R58, R34, UR6, R58 ;  /* 0x00000006223a7c25 */ /* 0x000fc8000f8e003a */
[----:B------:R-:W-:Y:S01]  /*57e0*/  IMAD R11, R34, UR7, R11 ;  /* 0x00000007220b7c24 */ /* 0x000fe2000f8e020b */
[----:B-1----:R-:W-:-:S04]  /*57f0*/  LEA R2, P0, R58, UR8, 0x2 ;  /* 0x000000083a027c11 */ /* 0x002fc8000f8010ff */
[----:B------:R-:W-:-:S04]  /*5800*/  IADD3 R11, PT, PT, R59, R11, RZ ;  /* 0x0000000b3b0b7210 */ /* 0x000fc80007ffe0ff */
[----:B------:R-:W-:-:S05]  /*5810*/  LEA.HI.X R3, R58, UR9, R11, 0x2, P0 ;  /* 0x000000093a037c11 */ /* 0x000fca00080f140b */
[----:B------:R0:W-:Y:S02]  /*5820*/  STG.E.64 desc[UR10][R2.64], R4 ;  /* 0x0000000402007986 */ /* 0x0001e4000c101b0a */
.L_x_1329:
[----:B------:R-:W-:Y:S05]  /*5830*/  BSYNC.RECONVERGENT B0 ;  /* 0x0000000000007941 */ /* 0x000fea0003800200 */
.L_x_1328:
[----:B------:R-:W1:Y:S01]  /*5840*/  LDCU UR6, c[0x0][0x374] ;  /* 0x00006e80ff0677ac */ /* 0x000e620008000800 */
[----:B------:R-:W2:Y:S01]  /*5850*/  LDCU UR7, c[0x0][0x410] ;  /* 0x00008200ff0777ac */ /* 0x000ea20008000800 */
[----:B------:R-:W2:Y:S01]  /*5860*/  LDCU UR8, c[0x0][0x3e0] ;  /* 0x00007c00ff0877ac */ /* 0x000ea20008000800 */
[----:B------:R-:W-:Y:S02]  /*5870*/  UIADD3 UR4, UPT, UPT, UR4, 0x1, URZ ;  /* 0x0000000104047890 */ /* 0x000fe4000fffe0ff */
[----:B-1----:R-:W-:Y:S02]  /*5880*/  UIADD3 UR5, UPT, UPT, UR6, UR5, URZ ;  /* 0x0000000506057290 */ /* 0x002fe4000fffe0ff */
[----:B--2---:R-:W-:-:S04]  /*5890*/  UIMAD UR7, UR7, UR8, URZ ;  /* 0x00000008070772a4 */ /* 0x004fc8000f8e02ff */
[----:B------:R-:W-:-:S09]  /*58a0*/  UISETP.GE.AND UP0, UPT, UR5, UR7, UPT ;  /* 0x000000070500728c */ /* 0x000fd2000bf06270 */
[----:B------:R-:W-:Y:S05]  /*58b0*/  BRA.U !UP0, `(.L_x_1330) ;  /* 0xffffffa508f47547 */ /* 0x000fea000b83ffff */
.L_x_1287:
[----:B------:R-:W1:Y:S01]  /*58c0*/  S2R R9, SR_TID.X ;  /* 0x0000000000097919 */ /* 0x000e620000002100 */
[----:B0-----:R-:W0:Y:S01]  /*58d0*/  LDC R4, c[0x0][0x370] ;  /* 0x0000dc00ff047b82 */ /* 0x001e220000000800 */
[----:B------:R-:W-:Y:S07]  /*58e0*/  BSSY.RECONVERGENT B0, `(.L_x_1331) ;  /* 0x000000e000007945 */ /* 0x000fee0003800200 */
[----:B------:R-:W2:Y:S08]  /*58f0*/  LDC R7, c[0x0][0x374] ;  /* 0x0000dd00ff077b82 */ /* 0x000eb00000000800 */
[----:B------:R-:W3:Y:S01]  /*5900*/  LDC.64 R2, c[0x0][0x3c8] ;  /* 0x0000f200ff027b82 */ /* 0x000ee20000000a00 */
[----:B0-----:R-:W-:-:S02]  /*5910*/  ISETP.NE.AND P0, PT, R4, 0x1, PT ;  /* 0x000000010400780c */ /* 0x001fc40003f05270 */
[----:B-1----:R-:W-:Y:S02]  /*5920*/  ISETP.NE.AND P1, PT, R9, RZ, PT ;  /* 0x000000ff0900720c */ /* 0x002fe40003f25270 */
        /* <DEDUP_REMOVED lines=9> */
.L_x_1332:
[----:B------:R-:W-:Y:S05]  /*59c0*/  BSYNC.RECONVERGENT B0 ;  /* 0x0000000000007941 */ /* 0x000fea0003800200 */
.L_x_1331:
        /* <DEDUP_REMOVED lines=11> */
.L_x_1334:
[----:B------:R-:W2:Y:S04]  /*5a80*/  LDG.E.STRONG.GPU R5, desc[UR10][R2.64] ;  /* 0x0000000a02057981 */ /* 0x000ea8000c1ef900 */
[----:B--2---:R-:W-:Y:S01]  /*5a90*/  CCTL.IVALL ;  /* 0x00000000ff00798f */ /* 0x004fe20002000000 */
[----:B------:R-:W-:Y:S05]  /*5aa0*/  YIELD ;  /* 0x0000000000007946 */ /* 0x000fea0003800000 */
[----:B------:R-:W-:-:S13]  /*5ab0*/  ISETP.NE.AND P0, PT, R5, R0, PT ;  /* 0x000000000500720c */ /* 0x000fda0003f05270 */
[----:B------:R-:W-:Y:S05]  /*5ac0*/  @P0 BRA `(.L_x_1334) ;  /* 0xfffffffc00ec0947 */ /* 0x000fea000383ffff */
.L_x_1333:
        /* <DEDUP_REMOVED lines=61> */
.L_x_1337:
        /* <DEDUP_REMOVED lines=29> */
.L_x_1336:
[----:B------:R-:W-:Y:S05]  /*6070*/  BSYNC.RECONVERGENT B0 ;  /* 0x0000000000007941 */ /* 0x000fea0003800200 */
.L_x_1335:
        /* <DEDUP_REMOVED lines=10> */
.L_x_1338:
        /* <DEDUP_REMOVED lines=82> */
.L_x_1339:
        /* <DEDUP_REMOVED lines=12> */
.L_x_4521:


//--------------------- .text._Z35group_norm_nhwc_bwd_one_pass_kernelI11Fp32IOFp32WLi256ELi64ELi512EEv26Group_norm_nhwc_bwd_params --------------------------
	.section	.text._Z35group_norm_nhwc_bwd_one_pass_kernelI11Fp32IOFp32WLi256ELi64ELi512EEv26Group_norm_nhwc_bwd_params,"ax",@progbits
	.align	128
        .global         _Z35group_norm_nhwc_bwd_one_pass_kernelI11Fp32IOFp32WLi256ELi64ELi512EEv26Group_norm_nhwc_bwd_params
        .type           _Z35group_norm_nhwc_bwd_one_pass_kernelI11Fp32IOFp32WLi256ELi64ELi512EEv26Group_norm_nhwc_bwd_params,@function
        .size           _Z35group_norm_nhwc_bwd_one_pass_kernelI11Fp32IOFp32WLi256ELi64ELi512EEv26Group_norm_nhwc_bwd_params,(.L_x_4522 - _Z35group_norm_nhwc_bwd_one_pass_kernelI11Fp32IOFp32WLi256ELi64ELi512EEv26Group_norm_nhwc_bwd_params)
        .other          _Z35group_norm_nhwc_bwd_one_pass_kernelI11Fp32IOFp32WLi256ELi64ELi512EEv26Group_norm_nhwc_bwd_params,@"STO_CUDA_ENTRY STV_DEFAULT"
_Z35group_norm_nhwc_bwd_one_pass_kernelI11Fp32IOFp32WLi256ELi64ELi512EEv26Group_norm_nhwc_bwd_params:
.text._Z35group_norm_nhwc_bwd_one_pass_kernelI11Fp32IOFp32WLi256ELi64ELi512EEv26Group_norm_nhwc_bwd_params:
        /* <DEDUP_REMOVED lines=16> */
[----:B------:R-:W3:Y:S01]  /*0100*/  LDC R99, c[0x0][0x374] ;  /* 0x0000dd00ff637b82 */ /* 0x000ee20000000800 */
[----:B0-----:R-:W-:-:S05]  /*0110*/  IMAD R0, R3, UR7, R0 ;  /* 0x0000000703007c24 */ /* 0x001fca000f8e0200 */
[C---:B------:R-:W-:Y:S02]  /*0120*/  IADD3 R116, PT, PT, R0.reuse, 0x10, RZ ;  /* 0x0000001000747810 */ /* 0x040fe40007ffe0ff */
[C---:B------:R-:W-:Y:S02]  /*0130*/  IADD3 R115, PT, PT, R0.reuse, 0x20, RZ ;  /* 0x0000002000737810 */ /* 0x040fe40007ffe0ff */
[C---:B------:R-:W-:Y:S02]  /*0140*/  IADD3 R114, PT, PT, R0.reuse, 0x30, RZ ;  /* 0x0000003000727810 */ /* 0x040fe40007ffe0ff */
[C---:B------:R-:W-:Y:S02]  /*0150*/  IADD3 R113, PT, PT, R0.reuse, 0x40, RZ ;  /* 0x0000004000717810 */ /* 0x040fe40007ffe0ff */
[C---:B------:R-:W-:Y:S02]  /*0160*/  IADD3 R112, PT, PT, R0.reuse, 0x50, RZ ;  /* 0x0000005000707810 */ /* 0x040fe40007ffe0ff */
[----:B------:R-:W-:-:S02]  /*0170*/  IADD3 R111, PT, PT, R0, 0x70, RZ ;  /* 0x00000070006f7810 */ /* 0x000fc40007ffe0ff */
[C---:B------:R-:W-:Y:S02]  /*0180*/  IADD3 R110, PT, PT, R0.reuse, 0x80, RZ ;  /* 0x00000080006e7810 */ /* 0x040fe40007ffe0ff */
[C---:B------:R-:W-:Y:S02]  /*0190*/  IADD3 R109, PT, PT, R0.reuse, 0xa0, RZ ;  /* 0x000000a0006d7810 */ /* 0x040fe40007ffe0ff */
[C---:B------:R-:W-:Y:S02]  /*01a0*/  IADD3 R108, PT, PT, R0.reuse, 0xb0, RZ ;  /* 0x000000b0006c7810 */ /* 0x040fe40007ffe0ff */
[C---:B------:R-:W-:Y:S02]  /*01b0*/  IADD3 R107, PT, PT, R0.reuse, 0xc0, RZ ;  /* 0x000000c0006b7810 */ /* 0x040fe40007ffe0ff */
[C---:B------:R-:W-:Y:S02]  /*01c0*/  IADD3 R106, PT, PT, R0.reuse, 0xd0, RZ ;  /* 0x000000d0006a7810 */ /* 0x040fe40007ffe0ff */
[----:B------:R-:W-:-:S02]  /*01d0*/  IADD3 R105, PT, PT, R0, 0xe0, RZ ;  /* 0x000000e000697810 */ /* 0x000fc40007ffe0ff */
[----:B------:R-:W-:Y:S02]  /*01e0*/  IADD3 R104, PT, PT, R0, 0xf0, RZ ;  /* 0x000000f000687810 */ /* 0x000fe40007ffe0ff */
[----:B------:R-:W-:Y:S02]  /*01f0*/  SHF.R.S32.HI R97, RZ, 0x1f, R116 ;  /* 0x0000001fff617819 */ /* 0x000fe40000011474 */
[----:B------:R-:W-:Y:S02]  /*0200*/  SHF.R.S32.HI R96, RZ, 0x1f, R115 ;  /* 0x0000001fff607819 */ /* 0x000fe40000011473 */
[----:B------:R-:W-:Y:S02]  /*0210*/  SHF.R.S32.HI R95, RZ, 0x1f, R114 ;  /* 0x0000001fff5f7819 */ /* 0x000fe40000011472 */
[----:B------:R-:W-:Y:S02]  /*0220*/  SHF.R.S32.HI R94, RZ, 0x1f, R113 ;  /* 0x0000001fff5e7819 */ /* 0x000fe40000011471 */
[----:B------:R-:W-:-:S02]  /*0230*/  SHF.R.S32.HI R93, RZ, 0x1f, R112 ;  /* 0x0000001fff5d7819 */ /* 0x000fc40000011470 */
[----:B------:R-:W-:Y:S02]  /*0240*/  SHF.R.S32.HI R92, RZ, 0x1f, R111 ;  /* 0x0000001fff5c7819 */ /* 0x000fe4000001146f */
[----:B------:R-:W-:Y:S02]  /*0250*/  SHF.R.S32.HI R91, RZ, 0x1f, R110 ;  /* 0x0000001fff5b7819 */ /* 0x000fe4000001146e */
[----:B------:R-:W-:Y:S02]  /*0260*/  SHF.R.S32.HI R90, RZ, 0x1f, R109 ;  /* 0x0000001fff5a7819 */ /* 0x000fe4000001146d */
[----:B------:R-:W-:Y:S02]  /*0270*/  SHF.R.S32.HI R89, RZ, 0x1f, R108 ;  /* 0x0000001fff597819 */ /* 0x000fe4000001146c */
[----:B------:R-:W-:Y:S02]  /*0280*/  SHF.R.S32.HI R88, RZ, 0x1f, R107 ;  /* 0x0000001fff587819 */ /* 0x000fe4000001146b */
[----:B------:R-:W-:-:S02]  /*0290*/  SHF.R.S32.HI R87, RZ, 0x1f, R106 ;  /* 0x0000001fff577819 */ /* 0x000fc4000001146a */
[----:B------:R-:W-:Y:S02]  /*02a0*/  SHF.R.S32.HI R86, RZ, 0x1f, R105 ;  /* 0x0000001fff567819 */ /* 0x000fe40000011469 */
[----:B-123--:R-:W-:-:S07]  /*02b0*/  SHF.R.S32.HI R0, RZ, 0x1f, R104 ;  /* 0x0000001fff007819 */ /* 0x00efce0000011468 */
.L_x_1407:
[----:B0-----:R-:W0:Y:S01]  /*02c0*/  LDC R11, c[0x0][0x410] ;  /* 0x00010400ff0b7b82 */ /* 0x001e220000000800 */
[----:B-1----:R-:W1:Y:S01]  /*02d0*/  LDCU.128 UR12, c[0x0][0x400] ;  /* 0x00008000ff0c77ac */ /* 0x002e620008000c00 */
[----:B------:R-:W-:Y:S02]  /*02e0*/  ISETP.GE.AND P3, PT, R102, RZ, PT ;  /* 0x000000ff6600720c */ /* 0x000fe40003f66270 */
[----:B------:R-:W-:Y:S02]  /*02f0*/  CS2R R82, SRZ ;  /* 0x0000000000527805 */ /* 0x000fe4000001ff00 */
[----:B------:R-:W-:Y:S02]  /*0300*/  SHF.L.U32 R58, R101, 0x1, RZ ;  /* 0x00000001653a7819 */ /* 0x000fe400000006ff */
[----:B------:R-:W-:Y:S02]  /*0310*/  CS2R R84, SRZ ;  /* 0x0000000000547805 */ /* 0x000fe4000001ff00 */
[----:B------:R-:W-:-:S02]  /*0320*/  LOP3.LUT R58, R58, 0x3e, RZ, 0xc0, !PT ;  /* 0x0000003e3a3a7812 */ /* 0x000fc400078ec0ff */
[----:B------:R-:W-:Y:S02]  /*0330*/  CS2R R80, SRZ ;  /* 0x0000000000507805 */ /* 0x000fe4000001ff00 */
[----:B------:R-:W-:Y:S02]  /*0340*/  CS2R R78, SRZ ;  /* 0x00000000004e7805 */ /* 0x000fe4000001ff00 */
[----:B------:R-:W-:Y:S02]  /*0350*/  CS2R R76, SRZ ;  /* 0x00000000004c7805 */ /* 0x000fe4000001ff00 */
[----:B------:R-:W-:Y:S02]  /*0360*/  CS2R R74, SRZ ;  /* 0x00000000004a7805 */ /* 0x000fe4000001ff00 */
[----:B------:R-:W-:Y:S01]  /*0370*/  CS2R R72, SRZ ;  /* 0x0000000000487805 */ /* 0x000fe2000001ff00 */
[----:B------:R-:W2:Y:S08]  /*0380*/  LDC.64 R48, c[0x0][0x3b8] ;  /* 0x0000ee00ff307b82 */ /* 0x000eb00000000a00 */
[----:B------:R-:W3:Y:S01]  /*0390*/  LDC.64 R68, c[0x0][0x3a8] ;  /* 0x0000ea00ff447b82 */ /* 0x000ee20000000a00 */
[----:B0-----:R-:W-:-:S04]  /*03a0*/  IABS R5, R11 ;  /* 0x0000000b00057213 */ /* 0x001fc80000000000 */
[----:B------:R-:W0:Y:S08]  /*03b0*/  I2F.RP R4, R5 ;  /* 0x0000000500047306 */ /* 0x000e300000209400 */
[----:B0-----:R-:W0:Y:S02]  /*03c0*/  MUFU.RCP R4, R4 ;  /* 0x0000000400047308 */ /* 0x001e240000001000 */
[----:B0-----:R-:W-:-:S06]  /*03d0*/  IADD3 R2, PT, PT, R4, 0xffffffe, RZ ;  /* 0x0ffffffe04027810 */ /* 0x001fcc0007ffe0ff */
[----:B------:R0:W4:Y:S02]  /*03e0*/  F2I.FTZ.U32.TRUNC.NTZ R3, R2 ;  /* 0x0000000200037305 */ /* 0x000124000021f000 */
[----:B0-----:R-:W-:Y:S02]  /*03f0*/  MOV R2, RZ ;  /* 0x000000ff00027202 */ /* 0x001fe40000000f00 */
[----:B----4-:R-:W-:-:S05]  /*0400*/  IADD3 R6, PT, PT, RZ, -R3, RZ ;  /* 0x80000003ff067210 */ /* 0x010fca0007ffe0ff */
[----:B------:R-:W-:Y:S01]  /*0410*/  IMAD R7, R6, R5, RZ ;  /* 0x0000000506077224 */ /* 0x000fe200078e02ff */
[----:B------:R-:W-:-:S03]  /*0420*/  IABS R6, R102 ;  /* 0x0000006600067213 */ /* 0x000fc60000000000 */
[----:B------:R-:W-:Y:S02]  /*0430*/  IMAD.HI.U32 R3, R3, R7, R2 ;  /* 0x0000000703037227 */ /* 0x000fe400078e0002 */
[----:B------:R-:W0:Y:S04]  /*0440*/  LDC R7, c[0x0][0x41c] ;  /* 0x00010700ff077b82 */ /* 0x000e280000000800 */
[----:B------:R-:W-:-:S05]  /*0450*/  IMAD.HI.U32 R3, R3, R6, RZ ;  /* 0x0000000603037227 */ /* 0x000fca00078e00ff */
[----:B------:R-:W-:-:S05]  /*0460*/  IADD3 R4, PT, PT, -R3, RZ, RZ ;  /* 0x000000ff03047210 */ /* 0x000fca0007ffe1ff */
[----:B------:R-:W-:Y:S01]  /*0470*/  IMAD R2, R5, R4, R6 ;  /* 0x0000000405027224 */ /* 0x000fe200078e0206 */
[----:B------:R-:W-:-:S04]  /*0480*/  SHF.R.U32.HI R4, RZ, 0x5, R101 ;  /* 0x00000005ff047819 */ /* 0x000fc80000011665 */
[----:B------:R-:W-:Y:S01]  /*0490*/  ISETP.GT.U32.AND P2, PT, R5, R2, PT ;  /* 0x000000020500720c */ /* 0x000fe20003f44070 */
[----:B0-----:R-:W-:Y:S01]  /*04a0*/  IMAD R21, R7, UR7, R4 ;  /* 0x0000000707157c24 */ /* 0x001fe2000f8e0204 */
[----:B------:R-:W-:-:S04]  /*04b0*/  LOP3.LUT R4, R102, R11, RZ, 0x3c, !PT ;  /* 0x0000000b66047212 */ /* 0x000fc800078e3cff */
[----:B-1----:R-:W-:Y:S02]  /*04c0*/  ISETP.GE.U32.AND P4, PT, R21, UR12, PT ;  /* 0x0000000c15007c0c */ /* 0x002fe4000bf86070 */
[----:B------:R-:W-:-:S05]  /*04d0*/  SHF.R.S32.HI R9, RZ, 0x1f, R21 ;  /* 0x0000001fff097819 */ /* 0x000fca0000011415 */
[-C--:B------:R-:W-:Y:S02]  /*04e0*/  @!P2 IADD3 R2, PT, PT, R2, -R5.reuse, RZ ;  /* 0x800000050202a210 */ /* 0x080fe40007ffe0ff */
[----:B------:R-:W-:Y:S02]  /*04f0*/  ISETP.GE.AND.EX P4, PT, R9, UR13, PT, P4 ;  /* 0x0000000d09007c0c */ /* 0x000fe4000bf86340 */
[-C--:B------:R-:W-:Y:S02]  /*0500*/  ISETP.GE.U32.AND P0, PT, R2, R5.reuse, PT ;  /* 0x000000050200720c */ /* 0x080fe40003f06070 */
[----:B------:R-:W-:Y:S02]  /*0510*/  ISETP.GE.AND P1, PT, R4, RZ, PT ;  /* 0x000000ff0400720c */ /* 0x000fe40003f26270 */
[----:B------:R-:W-:Y:S02]  /*0520*/  ISETP.GT.U32.AND P5, PT, R5, R2, PT ;  /* 0x000000020500720c */ /* 0x000fe40003fa4070 */
[----:B------:R-:W-:-:S02]  /*0530*/  IADD3 R5, PT, PT, R2, -R5, RZ ;  /* 0x8000000502057210 */ /* 0x000fc40007ffe0ff */
[----:B------:R-:W-:Y:S02]  /*0540*/  @!P2 IADD3 R3, PT, PT, R3, 0x1, RZ ;  /* 0x000000010303a810 */ /* 0x000fe40007ffe0ff */
[----:B------:R-:W-:Y:S01]  /*0550*/  IADD3 R17, PT, PT, R21, 0x60, RZ ;  /* 0x0000006015117810 */ /* 0x000fe20007ffe0ff */
[----:B------:R-:W0:Y:S01]  /*0560*/  @!P4 LDC.64 R18, c[0x0][0x3f8] ;  /* 0x0000fe00ff12cb82 */ /* 0x000e220000000a00 */
[----:B------:R-:W-:Y:S02]  /*0570*/  SEL R2, R5, R2, !P5 ;  /* 0x0000000205027207 */ /* 0x000fe40006800000 */
[----:B------:R-:W-:Y:S02]  /*0580*/  @P0 IADD3 R3, PT, PT, R3, 0x1, RZ ;  /* 0x0000000103030810 */ /* 0x000fe40007ffe0ff */
[----:B------:R-:W-:Y:S02]  /*0590*/  ISETP.GE.U32.AND P0, PT, R17, UR12, PT ;  /* 0x0000000c11007c0c */ /* 0x000fe4000bf06070 */
[----:B------:R-:W-:-:S02]  /*05a0*/  SHF.R.S32.HI R15, RZ, 0x1f, R17 ;  /* 0x0000001fff0f7819 */ /* 0x000fc40000011411 */
[----:B------:R-:W-:Y:S02]  /*05b0*/  ISETP.NE.AND P2, PT, R11, RZ, PT ;  /* 0x000000ff0b00720c */ /* 0x000fe40003f45270 */
[----:B------:R-:W-:Y:S02]  /*05c0*/  LOP3.LUT R5, RZ, R11, RZ, 0x33, !PT ;  /* 0x0000000bff057212 */ /* 0x000fe400078e33ff */
[----:B------:R-:W-:Y:S02]  /*05d0*/  @!P3 IADD3 R2, PT, PT, -R2, RZ, RZ ;  /* 0x000000ff0202b210 */ /* 0x000fe40007ffe1ff */
[----:B------:R-:W-:Y:S02]  /*05e0*/  IADD3 R25, PT, PT, R21, 0x90, RZ ;  /* 0x0000009015197810 */ /* 0x000fe40007ffe0ff */
[----:B------:R-:W-:Y:S02]  /*05f0*/  @!P1 IADD3 R3, PT, PT, -R3, RZ, RZ ;  /* 0x000000ff03039210 */ /* 0x000fe40007ffe1ff */
[----:B------:R-:W-:-:S02]  /*0600*/  ISETP.GE.AND.EX P0, PT, R15, UR13, PT, P0 ;  /* 0x0000000d0f007c0c */ /* 0x000fc4000bf06300 */
[----:B------:R-:W-:Y:S02]  /*0610*/  SEL R117, R5, R2, !P2 ;  /* 0x0000000205757207 */ /* 0x000fe40005000000 */
[----:B------:R-:W-:Y:S02]  /*0620*/  ISETP.GE.U32.AND P1, PT, R25, UR12, PT ;  /* 0x0000000c19007c0c */ /* 0x000fe4000bf26070 */
[----:B------:R-:W-:Y:S02]  /*0630*/  SHF.R.S32.HI R27, RZ, 0x1f, R25 ;  /* 0x0000001fff1b7819 */ /* 0x000fe40000011419 */
[----:B------:R-:W-:Y:S02]  /*0640*/  SEL R7, R5, R3, !P2 ;  /* 0x0000000305077207 */ /* 0x000fe40005000000 */
[----:B------:R-:W-:Y:S01]  /*0650*/  SHF.L.U32 R3, R117, 0x6, RZ ;  /* 0x0000000675037819 */ /* 0x000fe200000006ff */
[----:B------:R-:W1:Y:S01]  /*0660*/  @!P4 LDC.64 R4, c[0x0][0x3a0] ;  /* 0x0000e800ff04cb82 */ /* 0x000e620000000a00 */
[----:B------:R-:W-:-:S02]  /*0670*/  ISETP.GE.AND.EX P1, PT, R27, UR13, PT, P1 ;  /* 0x0000000d1b007c0c */ /* 0x000fc4000bf26310 */
[----:B------:R-:W-:Y:S02]  /*0680*/  SHF.R.S32.HI R6, RZ, 0x1f, R7 ;  /* 0x0000001fff067819 */ /* 0x000fe40000011407 */
[----:B------:R-:W-:Y:S02]  /*0690*/  SHF.R.S32.HI R121, RZ, 0x1f, R3 ;  /* 0x0000001fff797819 */ /* 0x000fe40000011403 */
[----:B------:R-:W-:Y:S01]  /*06a0*/  LOP3.LUT R120, R3, R58, RZ, 0xfc, !PT ;  /* 0x0000003a03787212 */ /* 0x000fe200078efcff */
[----:B------:R-:W-:Y:S01]  /*06b0*/  IMAD R6, R6, UR14, RZ ;  /* 0x0000000e06067c24 */ /* 0x000fe2000f8e02ff */
[----:B------:R-:W4:Y:S01]  /*06c0*/  @!P0 LDC.64 R10, c[0x0][0x3f8] ;  /* 0x0000fe00ff0a8b82 */ /* 0x000f220000000a00 */
[----:B------:R-:W-:Y:S02]  /*06d0*/  ISETP.GE.U32.AND P2, PT, R116, UR12, PT ;  /* 0x0000000c74007c0c */ /* 0x000fe4000bf46070 */
[----:B------:R-:W-:Y:S01]  /*06e0*/  IMAD.WIDE.U32 R120, R7, UR14, R120 ;  /* 0x0000000e07787c25 */ /* 0x000fe2000f8e0078 */
[----:B------:R-:W-:-:S02]  /*06f0*/  ISETP.GE.U32.AND P3, PT, R115, UR12, PT ;  /* 0x0000000c73007c0c */ /* 0x000fc4000bf66070 */
[----:B------:R-:W-:Y:S01]  /*0700*/  ISETP.GE.AND.EX P2, PT, R97, UR13, PT, P2 ;  /* 0x0000000d61007c0c */ /* 0x000fe2000bf46320 */
[----:B------:R-:W-:Y:S01]  /*0710*/  IMAD R7, R7, UR15, R6 ;  /* 0x0000000f07077c24 */ /* 0x000fe2000f8e0206 */
[----:B------:R-:W2:Y:S01]  /*0720*/  @!P1 LDC.64 R12, c[0x0][0x3f8] ;  /* 0x0000fe00ff0c9b82 */ /* 0x000ea20000000a00 */
[----:B0-----:R-:W-:Y:S01]  /*0730*/  @!P4 IMAD R6, R9, R18, RZ ;  /* 0x000000120906c224 */ /* 0x001fe200078e02ff */
[-C--:B------:R-:W-:Y:S02]  /*0740*/  @!P4 MOV R122, R120.reuse ;  /* 0x00000078007ac202 */ /* 0x080fe40000000f00 */
[----:B------:R-:W-:Y:S01]  /*0750*/  IADD3 R123, PT, PT, R121, R7, RZ ;  /* 0x00000007797b7210 */ /* 0x000fe20007ffe0ff */
[C---:B------:R-:W-:Y:S01]  /*0760*/  @!P4 IMAD R19, R21.reuse, R19, R6 ;  /* 0x000000131513c224 */ /* 0x040fe200078e0206 */
[----:B------:R-:W-:Y:S02]  /*0770*/  @!P0 MOV R14, R120 ;  /* 0x00000078000e8202 */ /* 0x000fe40000000f00 */
[----:B------:R-:W0:Y:S01]  /*0780*/  @!P4 LDC.64 R2, c[0x0][0x398] ;  /* 0x0000e600ff02cb82 */ /* 0x000e220000000a00 */
[----:B------:R-:W-:Y:S01]  /*0790*/  @!P4 IMAD.WIDE.U32 R6, R21, R18, R122 ;  /* 0x000000121506c225 */ /* 0x000fe200078e007a */
[----:B------:R-:W-:-:S04]  /*07a0*/  ISETP.GE.AND.EX P3, PT, R96, UR13, PT, P3 ;  /* 0x0000000d60007c0c */ /* 0x000fc8000bf66330 */
[----:B------:R-:W-:Y:S02]  /*07b0*/  @!P4 IADD3 R19, PT, PT, R7, R19, RZ ;  /* 0x000000130713c210 */ /* 0x000fe40007ffe0ff */
[----:B------:R-:W3:Y:S01]  /*07c0*/  @!P0 LDC.64 R22, c[0x0][0x3a0] ;  /* 0x0000e800ff168b82 */ /* 0x000ee20000000a00 */
[C---:B------:R-:W-:Y:S02]  /*07d0*/  @!P4 SHF.L.U32 R7, R6.reuse, 0x2, RZ ;  /* 0x000000020607c819 */ /* 0x040fe400000006ff */
[----:B------:R-:W-:Y:S01]  /*07e0*/  @!P4 SHF.L.U64.HI R16, R6, 0x2, R19 ;  /* 0x000000020610c819 */ /* 0x000fe20000010213 */
[----:B----4-:R-:W-:Y:S01]  /*07f0*/  @!P0 IMAD R6, R15, R10, RZ ;  /* 0x0000000a0f068224 */ /* 0x010fe200078e02ff */
[----:B------:R-:W-:Y:S02]  /*0800*/  @!P0 MOV R15, R123 ;  /* 0x0000007b000f8202 */ /* 0x000fe40000000f00 */
[----:B-1----:R-:W-:Y:S01]  /*0810*/  @!P4 IADD3 R4, P5, PT, R7, R4, RZ ;  /* 0x000000040704c210 */ /* 0x002fe20007fbe0ff */
[----:B------:R-:W1:Y:S01]  /*0820*/  @!P0 LDC.64 R8, c[0x0][0x398] ;  /* 0x0000e600ff088b82 */ /* 0x000e620000000a00 */
[----:B------:R-:W-:-:S02]  /*0830*/  @!P0 IMAD R29, R17, R11, R6 ;  /* 0x0000000b111d8224 */ /* 0x000fc400078e0206 */
[----:B------:R-:W-:Y:S01]  /*0840*/  @!P0 IMAD.WIDE.U32 R10, R17, R10, R14 ;  /* 0x0000000a110a8225 */ /* 0x000fe200078e000e */
[----:B------:R-:W-:Y:S02]  /*0850*/  @!P1 MOV R14, R120 ;  /* 0x00000078000e9202 */ /* 0x000fe40000000f00 */
[----:B------:R-:W-:Y:S01]  /*0860*/  @!P1 MOV R15, R123 ;  /* 0x0000007b000f9202 */ /* 0x000fe20000000f00 */
[----:B--2---:R-:W-:Y:S01]  /*0870*/  @!P1 IMAD R24, R27, R12, RZ ;  /* 0x0000000c1b189224 */ /* 0x004fe200078e02ff */
[----:B------:R-:W2:Y:S01]  /*0880*/  @!P1 LDC.64 R20, c[0x0][0x3a0] ;  /* 0x0000e800ff149b82 */ /* 0x000ea20000000a00 */
[----:B0-----:R-:W-:Y:S02]  /*0890*/  @!P4 IADD3 R2, P6, PT, R7, R2, RZ ;  /* 0x000000020702c210 */ /* 0x001fe40007fde0ff */
[C---:B------:R-:W-:Y:S01]  /*08a0*/  @!P1 IMAD R17, R25.reuse, R13, R24 ;  /* 0x0000000d19119224 */ /* 0x040fe200078e0218 */
[----:B------:R-:W-:Y:S01]  /*08b0*/  @!P4 IADD3.X R5, PT, PT, R16, R5, RZ, P5, !PT ;  /* 0x000000051005c210 */ /* 0x000fe20002ffe4ff */
[----:B------:R-:W-:Y:S01]  /*08c0*/  @!P1 IMAD.WIDE.U32 R12, R25, R12, R14 ;  /* 0x0000000c190c9225 */ /* 0x000fe200078e000e */
[----:B------:R-:W-:-:S02]  /*08d0*/  @!P0 IADD3 R15, PT, PT, R11, R29, RZ ;  /* 0x0000001d0b0f8210 */ /* 0x000fc40007ffe0ff */
[----:B------:R-:W0:Y:S01]  /*08e0*/  @!P1 LDC.64 R18, c[0x0][0x398] ;  /* 0x0000e600ff129b82 */ /* 0x000e220000000a00 */
[----:B------:R-:W-:Y:S01]  /*08f0*/  @!P0 SHF.L.U32 R11, R10, 0x2, RZ ;  /* 0x000000020a0b8819 */ /* 0x000fe200000006ff */
[----:B------:R-:W5:Y:S01]  /*0900*/  @!P4 LDG.E.64 R84, desc[UR8][R4.64] ;  /* 0x000000080454c981 */ /* 0x000f62000c1e1b00 */
[----:B------:R-:W-:Y:S02]  /*0910*/  @!P4 IADD3.X R3, PT, PT, R16, R3, RZ, P6, !PT ;  /* 0x000000031003c210 */ /* 0x000fe400037fe4ff */
[C---:B---3--:R-:W-:Y:S02]  /*0920*/  @!P0 IADD3 R22, P5, PT, R11.reuse, R22, RZ ;  /* 0x000000160b168210 */ /* 0x048fe40007fbe0ff */
[----:B------:R-:W-:Y:S01]  /*0930*/  @!P0 SHF.L.U64.HI R10, R10, 0x2, R15 ;  /* 0x000000020a0a8819 */ /* 0x000fe2000001020f */
[----:B------:R-:W3:Y:S01]  /*0940*/  @!P2 LDC.64 R6, c[0x0][0x3f8] ;  /* 0x0000fe00ff06ab82 */ /* 0x000ee20000000a00 */
[----:B-1----:R-:W-:Y:S01]  /*0950*/  @!P0 IADD3 R8, P6, PT, R11, R8, RZ ;  /* 0x000000080b088210 */ /* 0x002fe20007fde0ff */
[----:B------:R1:W5:Y:S01]  /*0960*/  @!P4 LDG.E.64 R82, desc[UR8][R2.64] ;  /* 0x000000080252c981 */ /* 0x000362000c1e1b00 */
[----:B------:R-:W-:-:S02]  /*0970*/  @!P1 SHF.L.U32 R11, R12, 0x2, RZ ;  /* 0x000000020c0b9819 */ /* 0x000fc400000006ff */
[C---:B------:R-:W-:Y:S02]  /*0980*/  @!P0 IADD3.X R23, PT, PT, R10.reuse, R23, RZ, P5, !PT ;  /* 0x000000170a178210 */ /* 0x040fe40002ffe4ff */
[----:B------:R-:W-:Y:S01]  /*0990*/  @!P0 IADD3.X R9, PT, PT, R10, R9, RZ, P6, !PT ;  /* 0x000000090a098210 */ /* 0x000fe200037fe4ff */
[----:B------:R-:W4:Y:S01]  /*09a0*/  @!P2 LDC.64 R30, c[0x0][0x3a0] ;  /* 0x0000e800ff1eab82 */ /* 0x000f220000000a00 */
[----:B------:R-:W-:Y:S02]  /*09b0*/  @!P1 IADD3 R13, PT, PT, R13, R17, RZ ;  /* 0x000000110d0d9210 */ /* 0x000fe40007ffe0ff */
[C---:B--2---:R-:W-:Y:S02]  /*09c0*/  @!P1 IADD3 R20, P5, PT, R11.reuse, R20, RZ ;  /* 0x000000140b149210 */ /* 0x044fe40007fbe0ff */
[----:B------:R-:W-:Y:S02]  /*09d0*/  @!P1 SHF.L.U64.HI R12, R12, 0x2, R13 ;  /* 0x000000020c0c9819 */ /* 0x000fe4000001020d */
[----:B------:R-:W-:Y:S01]  /*09e0*/  @!P2 MOV R14, R120 ;  /* 0x00000078000ea202 */ /* 0x000fe20000000f00 */
[----:B------:R-:W2:Y:S01]  /*09f0*/  @!P2 LDC.64 R16, c[0x0][0x398] ;  /* 0x0000e600ff10ab82 */ /* 0x000ea20000000a00 */
[----:B0-----:R-:W-:-:S02]  /*0a00*/  @!P1 IADD3 R18, P6, PT, R11, R18, RZ ;  /* 0x000000120b129210 */ /* 0x001fc40007fde0ff */
[----:B------:R-:W-:Y:S02]  /*0a10*/  @!P1 IADD3.X R21, PT, PT, R12, R21, RZ, P5, !PT ;  /* 0x000000150c159210 */ /* 0x000fe40002ffe4ff */
[----:B------:R-:W-:Y:S02]  /*0a20*/  ISETP.GE.U32.AND P5, PT, R114, UR12, PT ;  /* 0x0000000c72007c0c */ /* 0x000fe4000bfa6070 */
[----:B------:R-:W-:Y:S01]  /*0a30*/  @!P1 IADD3.X R19, PT, PT, R12, R19, RZ, P6, !PT ;  /* 0x000000130c139210 */ /* 0x000fe200037fe4ff */
[----:B------:R-:W0:Y:S01]  /*0a40*/  @!P3 LDC.64 R10, c[0x0][0x3f8] ;  /* 0x0000fe00ff0abb82 */ /* 0x000e220000000a00 */
[----:B---3--:R-:W-:Y:S01]  /*0a50*/  @!P2 IMAD R13, R97, R6, RZ ;  /* 0x00000006610da224 */ /* 0x008fe200078e02ff */
[----:B------:R-:W-:Y:S02]  /*0a60*/  ISETP.GE.AND.EX P5, PT, R95, UR13, PT, P5 ;  /* 0x0000000d5f007c0c */ /* 0x000fe4000bfa6350 */
[----:B------:R-:W-:Y:S01]  /*0a70*/  @!P2 MOV R15, R123 ;  /* 0x0000007b000fa202 */ /* 0x000fe20000000f00 */
[----:B------:R-:W-:-:S03]  /*0a80*/  @!P2 IMAD R7, R116, R7, R13 ;  /* 0x000000077407a224 */ /* 0x000fc600078e020d */
[----:B------:R-:W3:Y:S01]  /*0a90*/  @!P3 LDC.64 R12, c[0x0][0x3a0] ;  /* 0x0000e800ff0cbb82 */ /* 0x000ee20000000a00 */
[----:B------:R-:W-:Y:S01]  /*0aa0*/  @!P2 IMAD.WIDE.U32 R14, R116, R6, R14 ;  /* 0x00000006740ea225 */ /* 0x000fe200078e000e */
[----:B-1----:R-:W-:Y:S02]  /*0ab0*/  @!P3 MOV R2, R120 ;  /* 0x000000780002b202 */ /* 0x002fe40000000f00 */
[----:B------:R-:W-:-:S04]  /*0ac0*/  @!P3 MOV R3, R123 ;  /* 0x0000007b0003b202 */ /* 0x000fc80000000f00 */
[----:B------:R-:W1:Y:S01]  /*0ad0*/  @!P3 LDC.64 R24, c[0x0][0x398] ;  /* 0x0000e600ff18bb82 */ /* 0x000e620000000a00 */
[----:B------:R-:W-:Y:S02]  /*0ae0*/  @!P2 IADD3 R15, PT, PT, R15, R7, RZ ;  /* 0x000000070f0fa210 */ /* 0x000fe40007ffe0ff */
[----:B------:R-:W-:Y:S01]  /*0af0*/  @!P2 SHF.L.U32 R27, R14, 0x2, RZ ;  /* 0x000000020e1ba819 */ /* 0x000fe200000006ff */
[----:B0-----:R-:W-:-:S04]  /*0b00*/  @!P3 IMAD R28, R96, R10, RZ ;  /* 0x0000000a601cb224 */ /* 0x001fc800078e02ff */
[----:B------:R-:W0:Y:S01]  /*0b10*/  @!P5 LDC.64 R6, c[0x0][0x3f8] ;  /* 0x0000fe00ff06db82 */ /* 0x000e220000000a00 */
[----:B------:R-:W-:Y:S01]  /*0b20*/  @!P2 SHF.L.U64.HI R26, R14, 0x2, R15 ;  /* 0x000000020e1aa819 */ /* 0x000fe2000001020f */
[----:B------:R-:W-:Y:S01]  /*0b30*/  @!P3 IMAD R29, R115, R11, R28 ;  /* 0x0000000b731db224 */ /* 0x000fe200078e021c */
[----:B----4-:R-:W-:Y:S01]  /*0b40*/  @!P2 IADD3 R14, P6, PT, R27, R30, RZ ;  /* 0x0000001e1b0ea210 */ /* 0x010fe20007fde0ff */
[----:B------:R-:W-:Y:S01]  /*0b50*/  @!P3 IMAD.WIDE.U32 R10, R115, R10, R2 ;  /* 0x0000000a730ab225 */ /* 0x000fe200078e0002 */
[----:B------:R-:W-:Y:S02]  /*0b60*/  ISETP.GE.U32.AND P4, PT, R113, UR12, PT ;  /* 0x0000000c71007c0c */ /* 0x000fe4000bf86070 */
[----:B------:R-:W-:Y:S02]  /*0b70*/  @!P2 IADD3.X R15, PT, PT, R26, R31, RZ, P6, !PT ;  /* 0x0000001f1a0fa210 */ /* 0x000fe400037fe4ff */
[----:B------:R-:W-:Y:S02]  /*0b80*/  CS2R R4, SRZ ;  /* 0x0000000000047805 */ /* 0x000fe4000001ff00 */
[----:B--2---:R-:W-:Y:S01]  /*0b90*/  @!P2 IADD3 R16, P6, PT, R27, R16, RZ ;  /* 0x000000101b10a210 */ /* 0x004fe20007fde0ff */
[----:B------:R-:W2:Y:S01]  /*0ba0*/  @!P5 LDC.64 R36, c[0x0][0x398] ;  /* 0x0000e600ff24db82 */ /* 0x000ea20000000a00 */
[----:B------:R-:W-:Y:S01]  /*0bb0*/  @!P3 IADD3 R3, PT, PT, R11, R29, RZ ;  /* 0x0000001d0b03b210 */ /* 0x000fe20007ffe0ff */
[----:B------:R-:W5:Y:S01]  /*0bc0*/  @!P2 LDG.E.64 R80, desc[UR8][R14.64] ;  /* 0x000000080e50a981 */ /* 0x000f62000c1e1b00 */
[----:B------:R-:W-:-:S02]  /*0bd0*/  ISETP.GE.AND.EX P4, PT, R94, UR13, PT, P4 ;  /* 0x0000000d5e007c0c */ /* 0x000fc4000bf86340 */
[----:B------:R-:W-:Y:S01]  /*0be0*/  @!P3 SHF.L.U32 R11, R10, 0x2, RZ ;  /* 0x000000020a0bb819 */ /* 0x000fe200000006ff */
[----:B------:R4:W5:Y:S01]  /*0bf0*/  @!P0 LDG.E.64 R4, desc[UR8][R8.64] ;  /* 0x0000000808048981 */ /* 0x000962000c1e1b00 */
[----:B------:R-:W-:Y:S02]  /*0c00*/  @!P2 IADD3.X R17, PT, PT, R26, R17, RZ, P6, !PT ;  /* 0x000000111a11a210 */ /* 0x000fe400037fe4ff */
[----:B------:R-:W-:Y:S02]  /*0c10*/  @!P3 SHF.L.U64.HI R2, R10, 0x2, R3 ;  /* 0x000000020a02b819 */ /* 0x000fe40000010203 */
[C---:B---3--:R-:W-:Y:S01]  /*0c20*/  @!P3 IADD3 R12, P6, PT, R11.reuse, R12, RZ ;  /* 0x0000000c0b0cb210 */ /* 0x048fe20007fde0ff */
[----:B------:R-:W5:Y:S03]  /*0c30*/  @!P2 LDG.E.64 R78, desc[UR8][R16.64] ;  /* 0x00000008104ea981 */ /* 0x000f66000c1e1b00 */
[----:B------:R-:W-:Y:S01]  /*0c40*/  @!P3 IADD3.X R13, PT, PT, R2, R13, RZ, P6, !PT ;  /* 0x0000000d020db210 */ /* 0x000fe200037fe4ff */
[----:B------:R-:W3:Y:S01]  /*0c50*/  @!P4 LDC.64 R28, c[0x0][0x3f8] ;  /* 0x0000fe00ff1ccb82 */ /* 0x000ee20000000a00 */
[----:B-1----:R-:W-:Y:S01]  /*0c60*/  @!P3 IADD3 R10, P6, PT, R11, R24, RZ ;  /* 0x000000180b0ab210 */ /* 0x002fe20007fde0ff */
[----:B0-----:R-:W-:Y:S01]  /*0c70*/  @!P5 IMAD R3, R95, R6, RZ ;  /* 0x000000065f03d224 */ /* 0x001fe200078e02ff */
[----:B------:R-:W-:-:S02]  /*0c80*/  @!P5 MOV R24, R120 ;  /* 0x000000780018d202 */ /* 0x000fc40000000f00 */
[----:B----4-:R-:W-:Y:S02]  /*0c90*/  CS2R R8, SRZ ;  /* 0x0000000000087805 */ /* 0x010fe4000001ff00 */
[----:B------:R-:W-:Y:S01]  /*0ca0*/  @!P3 IADD3.X R11, PT, PT, R2, R25, RZ, P6, !PT ;  /* 0x00000019020bb210 */ /* 0x000fe200037fe4ff */
[----:B------:R-:W5:Y:S01]  /*0cb0*/  @!P3 LDG.E.64 R76, desc[UR8][R12.64] ;  /* 0x000000080c4cb981 */ /* 0x000f62000c1e1b00 */
[----:B------:R-:W-:Y:S01]  /*0cc0*/  @!P5 MOV R25, R123 ;  /* 0x0000007b0019d202 */ /* 0x000fe20000000f00 */
[C---:B------:R-:W-:Y:S01]  /*0cd0*/  @!P5 IMAD R27, R114.reuse, R7, R3 ;  /* 0x00000007721bd224 */ /* 0x040fe200078e0203 */
[----:B------:R-:W-:Y:S01]  /*0ce0*/  MOV R3, RZ ;  /* 0x000000ff00037202 */ /* 0x000fe20000000f00 */
[----:B------:R0:W5:Y:S01]  /*0cf0*/  @!P1 LDG.E.64 R8, desc[UR8][R18.64] ;  /* 0x0000000812089981 */ /* 0x000162000c1e1b00 */
[----:B------:R-:W-:Y:S01]  /*0d00*/  MOV R2, RZ ;  /* 0x000000ff00027202 */ /* 0x000fe20000000f00 */
[----:B------:R-:W-:Y:S01]  /*0d10*/  @!P5 IMAD.WIDE.U32 R6, R114, R6, R24 ;  /* 0x000000067206d225 */ /* 0x000fe200078e0018 */
[----:B------:R-:W1:Y:S08]  /*0d20*/  @!P4 LDC.64 R32, c[0x0][0x3a0] ;  /* 0x0000e800ff20cb82 */ /* 0x000e700000000a00 */
[----:B------:R-:W4:Y:S01]  /*0d30*/  @!P4 LDC.64 R34, c[0x0][0x398] ;  /* 0x0000e600ff22cb82 */ /* 0x000f220000000a00 */
[----:B------:R-:W-:Y:S01]  /*0d40*/  @!P5 IADD3 R7, PT, PT, R7, R27, RZ ;  /* 0x0000001b0707d210 */ /* 0x000fe20007ffe0ff */
[----:B------:R-:W5:Y:S01]  /*0d50*/  @!P0 LDG.E.64 R2, desc[UR8][R22.64] ;  /* 0x0000000816028981 */ /* 0x000f62000c1e1b00 */
[----:B------:R-:W-:-:S02]  /*0d60*/  ISETP.GE.U32.AND P0, PT, R112, UR12, PT ;  /* 0x0000000c70007c0c */ /* 0x000fc4000bf06070 */
[----:B------:R-:W-:Y:S01]  /*0d70*/  @!P5 SHF.L.U32 R31, R6, 0x2, RZ ;  /* 0x00000002061fd819 */ /* 0x000fe200000006ff */
[----:B---3--:R-:W-:Y:S01]  /*0d80*/  @!P4 IMAD R26, R94, R28, RZ ;  /* 0x0000001c5e1ac224 */ /* 0x008fe200078e02ff */
[----:B------:R-:W-:Y:S02]  /*0d90*/  @!P5 SHF.L.U64.HI R30, R6, 0x2, R7 ;  /* 0x00000002061ed819 */ /* 0x000fe40000010207 */
[----:B------:R-:W-:Y:S02]  /*0da0*/  CS2R R6, SRZ ;  /* 0x0000000000067805 */ /* 0x000fe4000001ff00 */
[----:B------:R-:W-:Y:S01]  /*0db0*/  ISETP.GE.AND.EX P0, PT, R93, UR13, PT, P0 ;  /* 0x0000000d5d007c0c */ /* 0x000fe2000bf06300 */
[----:B------:R-:W3:Y:S01]  /*0dc0*/  @!P5 LDC.64 R24, c[0x0][0x3a0] ;  /* 0x0000e800ff18db82 */ /* 0x000ee20000000a00 */
[----:B------:R-:W-:Y:S01]  /*0dd0*/  ISETP.GE.U32.AND P2, PT, R110, UR12, PT ;  /* 0x0000000c6e007c0c */ /* 0x000fe2000bf46070 */
[----:B------:R-:W5:Y:S04]  /*0de0*/  @!P3 LDG.E.64 R74, desc[UR8][R10.64] ;  /* 0x000000080a4ab981 */ /* 0x000f68000c1e1b00 */
[----:B------:R2:W5:Y:S01]  /*0df0*/  @!P1 LDG.E.64 R6, desc[UR8][R20.64] ;  /* 0x0000000814069981 */ /* 0x000562000c1e1b00 */
[----:B------:R-:W-:Y:S01]  /*0e00*/  ISETP.GE.U32.AND P1, PT, R111, UR12, PT ;  /* 0x0000000c6f007c0c */ /* 0x000fe2000bf26070 */
[----:B------:R-:W-:-:S03]  /*0e10*/  @!P4 IMAD R39, R113, R29, R26 ;  /* 0x0000001d7127c224 */ /* 0x000fc600078e021a */
[----:B------:R-:W-:Y:S01]  /*0e20*/  ISETP.GE.AND.EX P1, PT, R92, UR13, PT, P1 ;  /* 0x0000000d5c007c0c */ /* 0x000fe2000bf26310 */
[----:B------:R-:W1:Y:S01]  /*0e30*/  @!P0 LDC.64 R26, c[0x0][0x3f8] ;  /* 0x0000fe00ff1a8b82 */ /* 0x000e620000000a00 */
[----:B0-----:R-:W-:Y:S02]  /*0e40*/  @!P4 MOV R18, R120 ;  /* 0x000000780012c202 */ /* 0x001fe40000000f00 */
[----:B------:R-:W-:-:S09]  /*0e50*/  @!P4 MOV R19, R123 ;  /* 0x0000007b0013c202 */ /* 0x000fd20000000f00 */
[----:B--2---:R-:W0:Y:S01]  /*0e60*/  @!P1 LDC.64 R20, c[0x0][0x3f8] ;  /* 0x0000fe00ff149b82 */ /* 0x004e220000000a00 */
[----:B------:R-:W-:Y:S01]  /*0e70*/  @!P4 IMAD.WIDE.U32 R28, R113, R28, R18 ;  /* 0x0000001c711cc225 */ /* 0x000fe200078e0012 */
[----:B---3--:R-:W-:-:S04]  /*0e80*/  @!P5 IADD3 R24, P6, PT, R31, R24, RZ ;  /* 0x000000181f18d210 */ /* 0x008fc80007fde0ff */
[----:B------:R-:W-:Y:S02]  /*0e90*/  @!P4 IADD3 R23, PT, PT, R29, R39, RZ ;  /* 0x000000271d17c210 */ /* 0x000fe40007ffe0ff */
[C---:B------:R-:W-:Y:S02]  /*0ea0*/  @!P4 SHF.L.U32 R19, R28.reuse, 0x2, RZ ;  /* 0x000000021c13c819 */ /* 0x040fe400000006ff */
[----:B------:R-:W-:Y:S01]  /*0eb0*/  @!P0 MOV R14, R120 ;  /* 0x00000078000e8202 */ /* 0x000fe20000000f00 */
[-C--:B-1----:R-:W-:Y:S01]  /*0ec0*/  @!P0 IMAD R18, R93, R26.reuse, RZ ;  /* 0x0000001a5d128224 */ /* 0x082fe200078e02ff */
[----:B------:R-:W-:Y:S02]  /*0ed0*/  @!P0 MOV R15, R123 ;  /* 0x0000007b000f8202 */ /* 0x000fe40000000f00 */
[----:B------:R-:W-:Y:S02]  /*0ee0*/  @!P4 SHF.L.U64.HI R28, R28, 0x2, R23 ;  /* 0x000000021c1cc819 */ /* 0x000fe40000010217 */
[----:B------:R-:W1:Y:S01]  /*0ef0*/  @!P0 LDC.64 R22, c[0x0][0x3a0] ;  /* 0x0000e800ff168b82 */ /* 0x000e620000000a00 */
[----:B------:R-:W-:Y:S01]  /*0f00*/  ISETP.GE.AND.EX P2, PT, R91, UR13, PT, P2 ;  /* 0x0000000d5b007c0c */ /* 0x000fe2000bf46320 */
[----:B------:R-:W-:Y:S01]  /*0f10*/  @!P0 IMAD R17, R112, R27, R18 ;  /* 0x0000001b70118224 */ /* 0x000fe200078e0212 */
[----:B------:R-:W-:Y:S01]  /*0f20*/  @!P5 IADD3.X R25, PT, PT, R30, R25, RZ, P6, !PT ;  /* 0x000000191e19d210 */ /* 0x000fe200037fe4ff */
[----:B------:R-:W-:Y:S01]  /*0f30*/  @!P0 IMAD.WIDE.U32 R26, R112, R26, R14 ;  /* 0x0000001a701a8225 */ /* 0x000fe200078e000e */
[----:B------:R-:W-:-:S03]  /*0f40*/  @!P5 IADD3 R36, P6, PT, R31, R36, RZ ;  /* 0x000000241f24d210 */ /* 0x000fc60007fde0ff */
[----:B------:R-:W2:Y:S01]  /*0f50*/  @!P0 LDC.64 R14, c[0x0][0x398] ;  /* 0x0000e600ff0e8b82 */ /* 0x000ea20000000a00 */
[----:B------:R-:W-:Y:S01]  /*0f60*/  @!P5 IADD3.X R37, PT, PT, R30, R37, RZ, P6, !PT ;  /* 0x000000251e25d210 */ /* 0x000fe200037fe4ff */
[----:B0-----:R-:W-:Y:S01]  /*0f70*/  @!P1 IMAD R16, R92, R20, RZ ;  /* 0x000000145c109224 */ /* 0x001fe200078e02ff */
[----:B------:R-:W-:Y:S02]  /*0f80*/  @!P4 IADD3 R32, P6, PT, R19, R32, RZ ;  /* 0x000000201320c210 */ /* 0x000fe40007fde0ff */
[----:B------:R-:W-:Y:S02]  /*0f90*/  CS2R R10, SRZ ;  /* 0x00000000000a7805 */ /* 0x000fe4000001ff00 */
[----:B------:R-:W-:Y:S01]  /*0fa0*/  @!P0 IADD3 R17, PT, PT, R27, R17, RZ ;  /* 0x000000111b118210 */ /* 0x000fe20007ffe0ff */
[----:B------:R-:W-:Y:S01]  /*0fb0*/  @!P1 IMAD R21, R111, R21, R16 ;  /* 0x000000156f159224 */ /* 0x000fe200078e0210 */
[----:B------:R-:W-:Y:S01]  /*0fc0*/  @!P0 SHF.L.U32 R27, R26, 0x2, RZ ;  /* 0x000000021a1b8819 */ /* 0x000fe200000006ff */
[----:B------:R-:W0:Y:S01]  /*0fd0*/  @!P1 LDC.64 R30, c[0x0][0x3a0] ;  /* 0x0000e800ff1e9b82 */ /* 0x000e220000000a00 */
[----:B------:R-:W-:Y:S01]  /*0fe0*/  @!P4 IADD3.X R33, PT, PT, R28, R33, RZ, P6, !PT ;  /* 0x000000211c21c210 */ /* 0x000fe200037fe4ff */
[----:B------:R3:W5:Y:S01]  /*0ff0*/  @!P5 LDG.E.64 R72, desc[UR8][R24.64] ;  /* 0x000000081848d981 */ /* 0x000762000c1e1b00 */
[----:B------:R-:W-:-:S02]  /*1000*/  @!P0 SHF.L.U64.HI R26, R26, 0x2, R17 ;  /* 0x000000021a1a8819 */ /* 0x000fc40000010211 */
[----:B------:R-:W-:Y:S01]  /*1010*/  ISETP.GE.U32.AND P3, PT, R109, UR12, PT ;  /* 0x0000000c6d007c0c */ /* 0x000fe2000bf66070 */
[----:B------:R3:W5:Y:S01]  /*1020*/  @!P5 LDG.E.64 R10, desc[UR8][R36.64] ;  /* 0x00000008240ad981 */ /* 0x000762000c1e1b00 */
[----:B----4-:R-:W-:Y:S01]  /*1030*/  @!P4 IADD3 R34, P6, PT, R19, R34, RZ ;  /* 0x000000221322c210 */ /* 0x010fe20007fde0ff */
[----:B------:R-:W4:Y:S01]  /*1040*/  @!P2 LDC.64 R46, c[0x0][0x3a0] ;  /* 0x0000e800ff2eab82 */ /* 0x000f220000000a00 */
[----:B------:R-:W-:Y:S02]  /*1050*/  @!P1 MOV R16, R120 ;  /* 0x0000007800109202 */ /* 0x000fe40000000f00 */
[----:B------:R-:W-:Y:S02]  /*1060*/  @!P1 MOV R17, R123 ;  /* 0x0000007b00119202 */ /* 0x000fe40000000f00 */
[----:B------:R-:W-:-:S03]  /*1070*/  ISETP.GE.AND.EX P3, PT, R90, UR13, PT, P3 ;  /* 0x0000000d5a007c0c */ /* 0x000fc6000bf66330 */
[----:B------:R-:W3:Y:S01]  /*1080*/  @!P2 LDC.64 R18, c[0x0][0x3f8] ;  /* 0x0000fe00ff12ab82 */ /* 0x000ee20000000a00 */
[----:B------:R-:W-:Y:S01]  /*1090*/  @!P1 IMAD.WIDE.U32 R16, R111, R20, R16 ;  /* 0x000000146f109225 */ /* 0x000fe200078e0010 */
[----:B------:R-:W-:Y:S02]  /*10a0*/  @!P4 IADD3.X R35, PT, PT, R28, R35, RZ, P6, !PT ;  /* 0x000000231c23c210 */ /* 0x000fe400037fe4ff */
[----:B-1----:R-:W-:Y:S02]  /*10b0*/  @!P0 IADD3 R22, P6, PT, R27, R22, RZ ;  /* 0x000000161b168210 */ /* 0x002fe40007fde0ff */
[----:B------:R-:W-:Y:S02]  /*10c0*/  @!P1 IADD3 R17, PT, PT, R17, R21, RZ ;  /* 0x0000001511119210 */ /* 0x000fe40007ffe0ff */
[----:B------:R-:W-:Y:S01]  /*10d0*/  @!P0 IADD3.X R23, PT, PT, R26, R23, RZ, P6, !PT ;  /* 0x000000171a178210 */ /* 0x000fe200037fe4ff */
[----:B------:R-:W1:Y:S01]  /*10e0*/  @!P2 LDC.64 R28, c[0x0][0x398] ;  /* 0x0000e600ff1cab82 */ /* 0x000e620000000a00 */
[----:B------:R-:W-:-:S02]  /*10f0*/  @!P1 SHF.L.U32 R39, R16, 0x2, RZ ;  /* 0x0000000210279819 */ /* 0x000fc400000006ff */
[----:B------:R-:W-:Y:S02]  /*1100*/  @!P1 SHF.L.U64.HI R38, R16, 0x2, R17 ;  /* 0x0000000210269819 */ /* 0x000fe40000010211 */
[----:B--2---:R-:W-:-:S03]  /*1110*/  @!P0 IADD3 R20, P6, PT, R27, R14, RZ ;  /* 0x0000000e1b148210 */ /* 0x004fc60007fde0ff */
[----:B------:R-:W2:Y:S01]  /*1120*/  @!P3 LDC.64 R16, c[0x0][0x3f8] ;  /* 0x0000fe00ff10bb82 */ /* 0x000ea20000000a00 */
[----:B------:R-:W-:Y:S02]  /*1130*/  @!P0 IADD3.X R21, PT, PT, R26, R15, RZ, P6, !PT ;  /* 0x0000000f1a158210 */ /* 0x000fe400037fe4ff */
[----:B------:R-:W-:-:S05]  /*1140*/  ISETP.GE.U32.AND P5, PT, R108, UR12, PT ;  /* 0x0000000c6c007c0c */ /* 0x000fca000bfa6070 */
[----:B------:R-:W4:Y:S01]  /*1150*/  @!P1 LDC.64 R26, c[0x0][0x398] ;  /* 0x0000e600ff1a9b82 */ /* 0x000f220000000a00 */
[----:B------:R-:W-:Y:S01]  /*1160*/  ISETP.GE.AND.EX P5, PT, R89, UR13, PT, P5 ;  /* 0x0000000d59007c0c */ /* 0x000fe2000bfa6350 */
[----:B---3--:R-:W-:Y:S01]  /*1170*/  @!P2 IMAD R14, R91, R18, RZ ;  /* 0x000000125b0ea224 */ /* 0x008fe200078e02ff */
[----:B------:R-:W-:Y:S02]  /*1180*/  @!P2 MOV R24, R120 ;  /* 0x000000780018a202 */ /* 0x000fe40000000f00 */
[----:B------:R-:W-:Y:S01]  /*1190*/  @!P2 MOV R25, R123 ;  /* 0x0000007b0019a202 */ /* 0x000fe20000000f00 */
[C---:B------:R-:W-:Y:S02]  /*11a0*/  @!P2 IMAD R45, R110.reuse, R19, R14 ;  /* 0x000000136e2da224 */ /* 0x040fe400078e020e */
[----:B------:R-:W3:Y:S01]  /*11b0*/  @!P3 LDC.64 R40, c[0x0][0x3a0] ;  /* 0x0000e800ff28bb82 */ /* 0x000ee20000000a00 */
[----:B------:R-:W-:Y:S01]  /*11c0*/  @!P2 IMAD.WIDE.U32 R18, R110, R18, R24 ;  /* 0x000000126e12a225 */ /* 0x000fe200078e0018 */
[----:B------:R-:W-:-:S02]  /*11d0*/  CS2R R12, SRZ ;  /* 0x00000000000c7805 */ /* 0x000fc4000001ff00 */
[----:B------:R-:W-:Y:S02]  /*11e0*/  CS2R R14, SRZ ;  /* 0x00000000000e7805 */ /* 0x000fe4000001ff00 */
[----:B------:R-:W-:Y:S02]  /*11f0*/  @!P2 IADD3 R19, PT, PT, R19, R45, RZ ;  /* 0x0000002d1313a210 */ /* 0x000fe40007ffe0ff */
[----:B------:R-:W3:Y:S01]  /*1200*/  @!P3 LDC.64 R42, c[0x0][0x398] ;  /* 0x0000e600ff2abb82 */ /* 0x000ee20000000a00 */
[----:B------:R1:W5:Y:S01]  /*1210*/  @!P4 LDG.E.64 R12, desc[UR8][R32.64] ;  /* 0x00000008200cc981 */ /* 0x000362000c1e1b00 */
[----:B------:R-:W-:Y:S01]  /*1220*/  @!P2 SHF.L.U32 R37, R18, 0x2, RZ ;  /* 0x000000021225a819 */ /* 0x000fe200000006ff */
[----:B--2---:R-:W-:Y:S01]  /*1230*/  @!P3 IMAD R44, R90, R16, RZ ;  /* 0x000000105a2cb224 */ /* 0x004fe200078e02ff */
[----:B------:R-:W-:Y:S01]  /*1240*/  @!P2 SHF.L.U64.HI R36, R18, 0x2, R19 ;  /* 0x000000021224a819 */ /* 0x000fe20000010213 */
[----:B------:R2:W5:Y:S03]  /*1250*/  @!P4 LDG.E.64 R14, desc[UR8][R34.64] ;  /* 0x00000008220ec981 */ /* 0x000566000c1e1b00 */
[----:B------:R-:W2:Y:S01]  /*1260*/  @!P5 LDC.64 R24, c[0x0][0x3f8] ;  /* 0x0000fe00ff18db82 */ /* 0x000ea20000000a00 */
[----:B0-----:R-:W-:-:S02]  /*1270*/  @!P1 IADD3 R30, P4, PT, R39, R30, RZ ;  /* 0x0000001e271e9210 */ /* 0x001fc40007f9e0ff */
[----:B------:R-:W-:Y:S02]  /*1280*/  @!P3 MOV R18, R120 ;  /* 0x000000780012b202 */ /* 0x000fe40000000f00 */
[----:B------:R-:W-:Y:S01]  /*1290*/  @!P3 MOV R19, R123 ;  /* 0x0000007b0013b202 */ /* 0x000fe20000000f00 */
[----:B-1----:R-:W-:Y:S01]  /*12a0*/  @!P3 IMAD R33, R109, R17, R44 ;  /* 0x000000116d21b224 */ /* 0x002fe200078e022c */
[C---:B------:R-:W-:Y:S02]  /*12b0*/  @!P1 IADD3.X R31, PT, PT, R38.reuse, R31, RZ, P4, !PT ;  /* 0x0000001f261f9210 */ /* 0x040fe400027fe4ff */
[----:B----4-:R-:W-:Y:S01]  /*12c0*/  @!P1 IADD3 R26, P6, PT, R39, R26, RZ ;  /* 0x0000001a271a9210 */ /* 0x010fe20007fde0ff */
[----:B------:R-:W-:Y:S01]  /*12d0*/  @!P3 IMAD.WIDE.U32 R16, R109, R16, R18 ;  /* 0x000000106d10b225 */ /* 0x000fe200078e0012 */
[----:B------:R-:W-:Y:S02]  /*12e0*/  @!P2 IADD3 R46, P4, PT, R37, R46, RZ ;  /* 0x0000002e252ea210 */ /* 0x000fe40007f9e0ff */
[----:B------:R-:W-:-:S02]  /*12f0*/  @!P1 IADD3.X R27, PT, PT, R38, R27, RZ, P6, !PT ;  /* 0x0000001b261b9210 */ /* 0x000fc400037fe4ff */
[----:B------:R-:W-:Y:S02]  /*1300*/  @!P2 IADD3.X R47, PT, PT, R36, R47, RZ, P4, !PT ;  /* 0x0000002f242fa210 */ /* 0x000fe400027fe4ff */
[----:B------:R-:W-:Y:S02]  /*1310*/  @!P2 IADD3 R28, P6, PT, R37, R28, RZ ;  /* 0x0000001c251ca210 */ /* 0x000fe40007fde0ff */
[----:B------:R-:W-:Y:S02]  /*1320*/  @!P3 IADD3 R19, PT, PT, R17, R33, RZ ;  /* 0x000000211113b210 */ /* 0x000fe40007ffe0ff */
[----:B------:R-:W-:Y:S02]  /*1330*/  ISETP.GE.U32.AND P4, PT, R107, UR12, PT ;  /* 0x0000000c6b007c0c */ /* 0x000fe4000bf86070 */
[----:B------:R-:W-:Y:S02]  /*1340*/  @!P3 SHF.L.U32 R17, R16, 0x2, RZ ;  /* 0x000000021011b819 */ /* 0x000fe400000006ff */
[----:B------:R-:W-:-:S02]  /*1350*/  @!P2 IADD3.X R29, PT, PT, R36, R29, RZ, P6, !PT ;  /* 0x0000001d241da210 */ /* 0x000fc400037fe4ff */
[----:B------:R-:W-:Y:S02]  /*1360*/  ISETP.GE.AND.EX P4, PT, R88, UR13, PT, P4 ;  /* 0x0000000d58007c0c */ /* 0x000fe4000bf86340 */
[----:B------:R-:W-:Y:S02]  /*1370*/  @!P3 SHF.L.U64.HI R16, R16, 0x2, R19 ;  /* 0x000000021010b819 */ /* 0x000fe40000010213 */
[----:B---3--:R-:W-:-:S04]  /*1380*/  @!P3 IADD3 R40, P6, PT, R17, R40, RZ ;  /* 0x000000281128b210 */ /* 0x008fc80007fde0ff */
[C---:B------:R-:W-:Y:S02]  /*1390*/  @!P3 IADD3.X R41, PT, PT, R16.reuse, R41, RZ, P6, !PT ;  /* 0x000000291029b210 */ /* 0x040fe400037fe4ff */
[----:B------:R-:W-:Y:S01]  /*13a0*/  @!P3 IADD3 R42, P6, PT, R17, R42, RZ ;  /* 0x0000002a112ab210 */ /* 0x000fe20007fde0ff */
[----:B--2---:R-:W-:Y:S01]  /*13b0*/  @!P5 IMAD R17, R89, R24, RZ ;  /* 0x000000185911d224 */ /* 0x004fe200078e02ff */
[----:B------:R-:W-:Y:S01]  /*13c0*/  CS2R R18, SRZ ;  /* 0x0000000000127805 */ /* 0x000fe2000001ff00 */
[----:B------:R-:W0:Y:S01]  /*13d0*/  @!P4 LDC.64 R38, c[0x0][0x3f8] ;  /* 0x0000fe00ff26cb82 */ /* 0x000e220000000a00 */
[----:B------:R-:W-:Y:S01]  /*13e0*/  @!P3 IADD3.X R43, PT, PT, R16, R43, RZ, P6, !PT ;  /* 0x0000002b102bb210 */ /* 0x000fe200037fe4ff */
[----:B------:R-:W-:Y:S01]  /*13f0*/  @!P5 IMAD R35, R108, R25, R17 ;  /* 0x000000196c23d224 */ /* 0x000fe200078e0211 */
[----:B------:R-:W-:Y:S02]  /*1400*/  CS2R R16, SRZ ;  /* 0x0000000000107805 */ /* 0x000fe4000001ff00 */
[----:B------:R1:W5:Y:S01]  /*1410*/  @!P0 LDG.E.64 R18, desc[UR8][R20.64] ;  /* 0x0000000814128981 */ /* 0x000362000c1e1b00 */
[----:B------:R-:W-:-:S02]  /*1420*/  @!P5 MOV R32, R120 ;  /* 0x000000780020d202 */ /* 0x000fc40000000f00 */
[----:B------:R-:W-:Y:S01]  /*1430*/  @!P5 MOV R33, R123 ;  /* 0x0000007b0021d202 */ /* 0x000fe20000000f00 */
[----:B------:R2:W5:Y:S01]  /*1440*/  @!P0 LDG.E.64 R16, desc[UR8][R22.64] ;  /* 0x0000000816108981 */ /* 0x000562000c1e1b00 */
[----:B------:R-:W-:Y:S01]  /*1450*/  ISETP.GE.U32.AND P0, PT, R106, UR12, PT ;  /* 0x0000000c6a007c0c */ /* 0x000fe2000bf06070 */
[----:B------:R-:W-:Y:S01]  /*1460*/  IMAD.WIDE R48, R102, 0x8, R48 ;  /* 0x0000000866307825 */ /* 0x000fe200078e0230 */
[----:B------:R-:W3:Y:S01]  /*1470*/  @!P4 LDC.64 R44, c[0x0][0x3a0] ;  /* 0x0000e800ff2ccb82 */ /* 0x000ee20000000a00 */
[----:B-1----:R-:W-:Y:S02]  /*1480*/  CS2R R20, SRZ ;  /* 0x0000000000147805 */ /* 0x002fe4000001ff00 */
[----:B------:R-:W-:Y:S01]  /*1490*/  @!P5 IMAD.WIDE.U32 R24, R108, R24, R32 ;  /* 0x000000186c18d225 */ /* 0x000fe200078e0020 */
[----:B------:R-:W-:Y:S01]  /*14a0*/  ISETP.GE.AND.EX P0, PT, R87, UR13, PT, P0 ;  /* 0x0000000d57007c0c */ /* 0x000fe2000bf06300 */
[----:B------:R-:W4:Y:S01]  /*14b0*/  LDG.E.64 R56, desc[UR8][R48.64] ;  /* 0x0000000830387981 */ /* 0x000f22000c1e1b00 */
[----:B--2---:R-:W-:-:S03]  /*14c0*/  CS2R R22, SRZ ;  /* 0x0000000000167805 */ /* 0x004fc6000001ff00 */
[----:B------:R1:W5:Y:S01]  /*14d0*/  @!P1 LDG.E.64 R20, desc[UR8][R30.64] ;  /* 0x000000081e149981 */ /* 0x000362000c1e1b00 */
[----:B------:R-:W-:Y:S02]  /*14e0*/  @!P5 IADD3 R25, PT, PT, R25, R35, RZ ;  /* 0x000000231919d210 */ /* 0x000fe40007ffe0ff */
[----:B------:R-:W2:Y:S01]  /*14f0*/  @!P5 LDC.64 R34, c[0x0][0x398] ;  /* 0x0000e600ff22db82 */ /* 0x000ea20000000a00 */
[----:B------:R0:W5:Y:S01]  /*1500*/  @!P1 LDG.E.64 R22, desc[UR8][R26.64] ;  /* 0x000000081a169981 */ /* 0x000162000c1e1b00 */
[----:B------:R-:W-:-:S06]  /*1510*/  ISETP.GE.U32.AND P1, PT, R105, UR12, PT ;  /* 0x0000000c69007c0c */ /* 0x000fcc000bf26070 */
[----:B-1----:R-:W1:Y:S01]  /*1520*/  @!P5 LDC.64 R30, c[0x0][0x3a0] ;  /* 0x0000e800ff1edb82 */ /* 0x002e620000000a00 */
[----:B------:R-:W-:Y:S01]  /*1530*/  ISETP.GE.AND.EX P1, PT, R86, UR13, PT, P1 ;  /* 0x0000000d56007c0c */ /* 0x000fe2000bf26310 */
[----:B0-----:R-:W-:Y:S01]  /*1540*/  @!P4 IMAD R36, R88, R38, RZ ;  /* 0x000000265824c224 */ /* 0x001fe200078e02ff */
[----:B------:R-:W-:Y:S02]  /*1550*/  CS2R R26, SRZ ;  /* 0x00000000001a7805 */ /* 0x000fe4000001ff00 */
[----:B------:R-:W-:-:S03]  /*1560*/  @!P5 SHF.L.U32 R53, R24, 0x2, RZ ;  /* 0x000000021835d819 */ /* 0x000fc600000006ff */
[----:B------:R-:W0:Y:S01]  /*1570*/  @!P0 LDC.64 R32, c[0x0][0x3f8] ;  /* 0x0000fe00ff208b82 */ /* 0x000e220000000a00 */
[----:B------:R-:W-:Y:S02]  /*1580*/  @!P5 SHF.L.U64.HI R54, R24, 0x2, R25 ;  /* 0x000000021836d819 */ /* 0x000fe40000010219 */
[----:B------:R-:W-:Y:S01]  /*1590*/  CS2R R24, SRZ ;  /* 0x0000000000187805 */ /* 0x000fe2000001ff00 */
[C---:B------:R-:W-:Y:S01]  /*15a0*/  @!P4 IMAD R55, R107.reuse, R39, R36 ;  /* 0x000000276b37c224 */ /* 0x040fe200078e0224 */
[----:B------:R3:W5:Y:S01]  /*15b0*/  @!P2 LDG.E.64 R26, desc[UR8][R28.64] ;  /* 0x000000081c1aa981 */ /* 0x000762000c1e1b00 */
[----:B------:R-:W-:Y:S02]  /*15c0*/  @!P4 MOV R50, R120 ;  /* 0x000000780032c202 */ /* 0x000fe40000000f00 */
[----:B------:R-:W-:Y:S01]  /*15d0*/  @!P4 MOV R51, R123 ;  /* 0x0000007b0033c202 */ /* 0x000fe20000000f00 */
[----:B------:R-:W0:Y:S01]  /*15e0*/  @!P4 LDC.64 R36, c[0x0][0x398] ;  /* 0x0000e600ff24cb82 */ /* 0x000e220000000a00 */
[----:B------:R1:W5:Y:S01]  /*15f0*/  @!P2 LDG.E.64 R24, desc[UR8][R46.64] ;  /* 0x000000082e18a981 */ /* 0x000362000c1e1b00 */
[----:B------:R-:W-:Y:S01]  /*1600*/  ISETP.GE.U32.AND P2, PT, R104, UR12, PT ;  /* 0x0000000c68007c0c */ /* 0x000fe2000bf46070 */
[----:B------:R-:W-:-:S05]  /*1610*/  @!P4 IMAD.WIDE.U32 R38, R107, R38, R50 ;  /* 0x000000266b26c225 */ /* 0x000fca00078e0032 */
[----:B---3--:R-:W3:Y:S01]  /*1620*/  @!P1 LDC.64 R28, c[0x0][0x3f8] ;  /* 0x0000fe00ff1c9b82 */ /* 0x008ee20000000a00 */
[C---:B-1----:R-:W-:Y:S02]  /*1630*/  @!P5 IADD3 R46, P6, PT, R53.reuse, R30, RZ ;  /* 0x0000001e352ed210 */ /* 0x042fe40007fde0ff */
[----:B------:R-:W-:Y:S02]  /*1640*/  ISETP.GE.AND.EX P2, PT, R0, UR13, PT, P2 ;  /* 0x0000000d00007c0c */ /* 0x000fe4000bf46320 */
[C---:B------:R-:W-:Y:S02]  /*1650*/  @!P5 IADD3.X R47, PT, PT, R54.reuse, R31, RZ, P6, !PT ;  /* 0x0000001f362fd210 */ /* 0x040fe400037fe4ff */
[----:B--2---:R-:W-:Y:S01]  /*1660*/  @!P5 IADD3 R52, P6, PT, R53, R34, RZ ;  /* 0x000000223534d210 */ /* 0x004fe20007fde0ff */
[----:B------:R-:W1:Y:S01]  /*1670*/  @!P0 LDC.64 R30, c[0x0][0x3a0] ;  /* 0x0000e800ff1e8b82 */ /* 0x000e620000000a00 */
[----:B------:R-:W-:Y:S02]  /*1680*/  @!P4 IADD3 R39, PT, PT, R39, R55, RZ ;  /* 0x000000372727c210 */ /* 0x000fe40007ffe0ff */
[----:B------:R-:W-:-:S02]  /*1690*/  @!P5 IADD3.X R53, PT, PT, R54, R35, RZ, P6, !PT ;  /* 0x000000233635d210 */ /* 0x000fc400037fe4ff */
[C---:B------:R-:W-:Y:S02]  /*16a0*/  @!P4 SHF.L.U32 R51, R38.reuse, 0x2, RZ ;  /* 0x000000022633c819 */ /* 0x040fe400000006ff */
[----:B------:R-:W-:Y:S01]  /*16b0*/  @!P4 SHF.L.U64.HI R54, R38, 0x2, R39 ;  /* 0x000000022636c819 */ /* 0x000fe20000010227 */
[----:B0-----:R-:W-:Y:S01]  /*16c0*/  @!P0 IMAD R34, R87, R32, RZ ;  /* 0x0000002057228224 */ /* 0x001fe200078e02ff */
[----:B------:R-:W-:Y:S02]  /*16d0*/  @!P0 MOV R38, R120 ;  /* 0x0000007800268202 */ /* 0x000fe40000000f00 */
[----:B------:R-:W-:Y:S02]  /*16e0*/  @!P0 MOV R39, R123 ;  /* 0x0000007b00278202 */ /* 0x000fe40000000f00 */
[C---:B------:R-:W-:Y:S01]  /*16f0*/  @!P4 IADD3 R44, P6, PT, R51.reuse, R44, RZ ;  /* 0x0000002c332cc210 */ /* 0x040fe20007fde0ff */
[C---:B------:R-:W-:Y:S02]  /*1700*/  @!P0 IMAD R55, R106.reuse, R33, R34 ;  /* 0x000000216a378224 */ /* 0x040fe400078e0222 */
[----:B------:R-:W-:Y:S01]  /*1710*/  @!P0 IMAD.WIDE.U32 R38, R106, R32, R38 ;  /* 0x000000206a268225 */ /* 0x000fe200078e0026 */
[----:B------:R-:W-:Y:S01]  /*1720*/  @!P4 IADD3.X R45, PT, PT, R54, R45, RZ, P6, !PT ;  /* 0x0000002d362dc210 */ /* 0x000fe200037fe4ff */
[----:B------:R-:W0:Y:S01]  /*1730*/  @!P0 LDC.64 R32, c[0x0][0x398] ;  /* 0x0000e600ff208b82 */ /* 0x000e220000000a00 */
[----:B------:R-:W-:Y:S01]  /*1740*/  @!P4 IADD3 R50, P6, PT, R51, R36, RZ ;  /* 0x000000243332c210 */ /* 0x000fe20007fde0ff */
[----:B---3--:R-:W-:Y:S01]  /*1750*/  @!P1 IMAD R36, R86, R28, RZ ;  /* 0x0000001c56249224 */ /* 0x008fe200078e02ff */
[----:B------:R-:W-:-:S05]  /*1760*/  @!P0 IADD3 R39, PT, PT, R39, R55, RZ ;  /* 0x0000003727278210 */ /* 0x000fca0007ffe0ff */
[----:B------:R-:W2:Y:S01]  /*1770*/  @!P2 LDC.64 R34, c[0x0][0x3f8] ;  /* 0x0000fe00ff22ab82 */ /* 0x000ea20000000a00 */
[----:B------:R-:W-:Y:S02]  /*1780*/  @!P4 IADD3.X R51, PT, PT, R54, R37, RZ, P6, !PT ;  /* 0x000000253633c210 */ /* 0x000fe400037fe4ff */
[----:B------:R-:W-:Y:S02]  /*1790*/  @!P1 MOV R54, R120 ;  /* 0x0000007800369202 */ /* 0x000fe40000000f00 */
[----:B------:R-:W-:Y:S01]  /*17a0*/  @!P1 MOV R55, R123 ;  /* 0x0000007b00379202 */ /* 0x000fe20000000f00 */
[C---:B------:R-:W-:Y:S01]  /*17b0*/  @!P1 IMAD R61, R105.reuse, R29, R36 ;  /* 0x0000001d693d9224 */ /* 0x040fe200078e0224 */
[C---:B------:R-:W-:Y:S01]  /*17c0*/  @!P0 SHF.L.U32 R59, R38.reuse, 0x2, RZ ;  /* 0x00000002263b8819 */ /* 0x040fe200000006ff */
[----:B------:R-:W3:Y:S01]  /*17d0*/  @!P1 LDC.64 R36, c[0x0][0x3a0] ;  /* 0x0000e800ff249b82 */ /* 0x000ee20000000a00 */
[----:B------:R-:W-:Y:S01]  /*17e0*/  @!P0 SHF.L.U64.HI R60, R38, 0x2, R39 ;  /* 0x00000002263c8819 */ /* 0x000fe20000010227 */
[----:B------:R-:W-:Y:S01]  /*17f0*/  @!P1 IMAD.WIDE.U32 R54, R105, R28, R54 ;  /* 0x0000001c69369225 */ /* 0x000fe200078e0036 */
[----:B-1----:R-:W-:-:S02]  /*1800*/  @!P0 IADD3 R64, P6, PT, R59, R30, RZ ;  /* 0x0000001e3b408210 */ /* 0x002fc40007fde0ff */
[----:B------:R-:W-:-:S03]  /*1810*/  CS2R R28, SRZ ;  /* 0x00000000001c7805 */ /* 0x000fc6000001ff00 */
[----:B------:R-:W1:Y:S01]  /*1820*/  @!P1 LDC.64 R38, c[0x0][0x398] ;  /* 0x0000e600ff269b82 */ /* 0x000e620000000a00 */
[----:B------:R-:W-:Y:S02]  /*1830*/  @!P0 IADD3.X R65, PT, PT, R60, R31, RZ, P6, !PT ;  /* 0x0000001f3c418210 */ /* 0x000fe400037fe4ff */
[----:B------:R-:W-:Y:S01]  /*1840*/  CS2R R30, SRZ ;  /* 0x00000000001e7805 */ /* 0x000fe2000001ff00 */
[----:B------:R0:W5:Y:S02]  /*1850*/  @!P3 LDG.E.64 R28, desc[UR8][R40.64] ;  /* 0x00000008281cb981 */ /* 0x000164000c1e1b00 */
[----:B0-----:R-:W-:Y:S02]  /*1860*/  @!P0 IADD3 R48, P6, PT, R59, R32, RZ ;  /* 0x000000203b308210 */ /* 0x001fe40007fde0ff */
[----:B------:R-:W-:Y:S01]  /*1870*/  @!P1 IADD3 R55, PT, PT, R55, R61, RZ ;  /* 0x0000003d37379210 */ /* 0x000fe20007ffe0ff */
[----:B------:R0:W5:Y:S01]  /*1880*/  @!P3 LDG.E.64 R30, desc[UR8][R42.64] ;  /* 0x000000082a1eb981 */ /* 0x000162000c1e1b00 */
[----:B------:R-:W1:Y:S01]  /*1890*/  @!P2 LDC.64 R40, c[0x0][0x3a0] ;  /* 0x0000e800ff28ab82 */ /* 0x000e620000000a00 */
[----:B--2---:R-:W-:Y:S01]  /*18a0*/  @!P2 IMAD R32, R0, R34, RZ ;  /* 0x000000220020a224 */ /* 0x004fe200078e02ff */
[----:B------:R-:W-:-:S02]  /*18b0*/  ISETP.NE.AND P3, PT, RZ, UR10, PT ;  /* 0x0000000aff007c0c */ /* 0x000fc4000bf65270 */
[----:B------:R-:W-:-:S04]  /*18c0*/  @!P1 SHF.L.U32 R67, R54, 0x2, RZ ;  /* 0x0000000236439819 */ /* 0x000fc800000006ff */
[----:B0-----:R-:W0:Y:S01]  /*18d0*/  @!P2 LDC.64 R42, c[0x0][0x398] ;  /* 0x0000e600ff2aab82 */ /* 0x001e220000000a00 */
[----:B------:R-:W-:Y:S01]  /*18e0*/  @!P1 SHF.L.U64.HI R54, R54, 0x2, R55 ;  /* 0x0000000236369819 */ /* 0x000fe20000010237 */
[----:B------:R-:W-:Y:S01]  /*18f0*/  @!P2 IMAD R55, R104, R35, R32 ;  /* 0x000000236837a224 */ /* 0x000fe200078e0220 */
[----:B------:R-:W-:Y:S02]  /*1900*/  @!P0 IADD3.X R49, PT, PT, R60, R33, RZ, P6, !PT ;  /* 0x000000213c318210 */ /* 0x000fe400037fe4ff */
[----:B------:R-:W-:Y:S02]  /*1910*/  @!P2 MOV R32, R120 ;  /* 0x000000780020a202 */ /* 0x000fe40000000f00 */
[----:B------:R-:W-:Y:S01]  /*1920*/  @!P2 MOV R33, R123 ;  /* 0x0000007b0021a202 */ /* 0x000fe20000000f00 */
[----:B------:R-:W2:Y:S01]  /*1930*/  @P3 LDC.64 R70, c[0x0][0x3b0] ;  /* 0x0000ec00ff463b82 */ /* 0x000ea20000000a00 */
[----:B---3--:R-:W-:Y:S01]  /*1940*/  @!P1 IADD3 R60, P6, PT, R67, R36, RZ ;  /* 0x00000024433c9210 */ /* 0x008fe20007fde0ff */
[----:B------:R-:W-:-:S03]  /*1950*/  @!P2 IMAD.WIDE.U32 R34, R104, R34, R32 ;  /* 0x000000226822a225 */ /* 0x000fc600078e0020 */
[----:B------:R-:W-:Y:S02]  /*1960*/  @!P1 IADD3.X R61, PT, PT, R54, R37, RZ, P6, !PT ;  /* 0x00000025363d9210 */ /* 0x000fe400037fe4ff */
[----:B-1----:R-:W-:Y:S02]  /*1970*/  @!P1 IADD3 R66, P6, PT, R67, R38, RZ ;  /* 0x0000002643429210 */ /* 0x002fe40007fde0ff */
[----:B------:R-:W-:Y:S02]  /*1980*/  @!P2 IADD3 R33, PT, PT, R35, R55, RZ ;  /* 0x000000372321a210 */ /* 0x000fe40007ffe0ff */
[----:B------:R-:W-:Y:S02]  /*1990*/  @!P2 SHF.L.U32 R63, R34, 0x2, RZ ;  /* 0x00000002223fa819 */ /* 0x000fe400000006ff */
[----:B------:R-:W-:Y:S02]  /*19a0*/  @!P1 IADD3.X R67, PT, PT, R54, R39, RZ, P6, !PT ;  /* 0x0000002736439210 */ /* 0x000fe400037fe4ff */
[----:B------:R-:W-:-:S02]  /*19b0*/  @!P2 SHF.L.U64.HI R34, R34, 0x2, R33 ;  /* 0x000000022222a819 */ /* 0x000fc40000010221 */
[----:B------:R-:W-:-:S04]  /*19c0*/  @!P2 IADD3 R54, P6, PT, R63, R40, RZ ;  /* 0x000000283f36a210 */ /* 0x000fc80007fde0ff */
[C---:B------:R-:W-:Y:S02]  /*19d0*/  @!P2 IADD3.X R55, PT, PT, R34.reuse, R41, RZ, P6, !PT ;  /* 0x000000292237a210 */ /* 0x040fe400037fe4ff */
[----:B0-----:R-:W-:Y:S02]  /*19e0*/  @!P2 IADD3 R62, P6, PT, R63, R42, RZ ;  /* 0x0000002a3f3ea210 */ /* 0x001fe40007fde0ff */
[----:B------:R-:W-:Y:S02]  /*19f0*/  CS2R R32, SRZ ;  /* 0x0000000000207805 */ /* 0x000fe4000001ff00 */
[----:B------:R-:W-:Y:S02]  /*1a00*/  CS2R R36, SRZ ;  /* 0x0000000000247805 */ /* 0x000fe4000001ff00 */
[----:B------:R-:W-:Y:S02]  /*1a10*/  @!P2 IADD3.X R63, PT, PT, R34, R43, RZ, P6, !PT ;  /* 0x0000002b223fa210 */ /* 0x000fe400037fe4ff */
[----:B------:R-:W-:-:S02]  /*1a20*/  CS2R R42, SRZ ;  /* 0x00000000002a7805 */ /* 0x000fc4000001ff00 */
[----:B------:R-:W-:Y:S02]  /*1a30*/  CS2R R34, SRZ ;  /* 0x0000000000227805 */ /* 0x000fe4000001ff00 */
[----:B------:R-:W-:Y:S02]  /*1a40*/  CS2R R38, SRZ ;  /* 0x0000000000267805 */ /* 0x000fe4000001ff00 */
[----:B------:R-:W-:Y:S01]  /*1a50*/  LEA R59, R117, R58, 0x6 ;  /* 0x0000003a753b7211 */ /* 0x000fe200078e30ff */
[----:B------:R0:W5:Y:S04]  /*1a60*/  @!P5 LDG.E.64 R32, desc[UR8][R46.64] ;  /* 0x000000082e20d981 */ /* 0x000168000c1e1b00 */
[----:B------:R1:W5:Y:S01]  /*1a70*/  @!P0 LDG.E.64 R42, desc[UR8][R48.64] ;  /* 0x00000008302a8981 */ /* 0x000362000c1e1b00 */
[----:B------:R-:W-:-:S03]  /*1a80*/  IMAD.WIDE R68, R59, 0x4, R68 ;  /* 0x000000043b447825 */ /* 0x000fc600078e0244 */
[----:B------:R3:W5:Y:S01]  /*1a90*/  @!P5 LDG.E.64 R34, desc[UR8][R52.64] ;  /* 0x000000083422d981 */ /* 0x000762000c1e1b00 */
[----:B--2---:R-:W-:Y:S01]  /*1aa0*/  @P3 IMAD.WIDE R58, R59, 0x4, R70 ;  /* 0x000000043b3a3825 */ /* 0x004fe200078e0246 */
[----:B0-----:R-:W-:Y:S02]  /*1ab0*/  CS2R R46, SRZ ;  /* 0x00000000002e7805 */ /* 0x001fe4000001ff00 */
[----:B------:R0:W5:Y:S01]  /*1ac0*/  @!P4 LDG.E.64 R36, desc[UR8][R44.64] ;  /* 0x000000082c24c981 */ /* 0x000162000c1e1b00 */
[----:B-1----:R-:W-:-:S03]  /*1ad0*/  CS2R R48, SRZ ;  /* 0x0000000000307805 */ /* 0x002fc6000001ff00 */
[----:B------:R1:W5:Y:S01]  /*1ae0*/  @!P4 LDG.E.64 R38, desc[UR8][R50.64] ;  /* 0x000000083226c981 */ /* 0x000362000c1e1b00 */
[----:B---3--:R-:W-:-:S03]  /*1af0*/  CS2R R52, SRZ ;  /* 0x0000000000347805 */ /* 0x008fc6000001ff00 */
[----:B------:R2:W5:Y:S01]  /*1b00*/  @!P2 LDG.E.64 R48, desc[UR8][R54.64] ;  /* 0x000000083630a981 */ /* 0x000562000c1e1b00 */
[----:B0-----:R-:W-:-:S03]  /*1b10*/  CS2R R44, SRZ ;  /* 0x00000000002c7805 */ /* 0x001fc6000001ff00 */
[----:B------:R2:W5:Y:S01]  /*1b20*/  @!P1 LDG.E.64 R46, desc[UR8][R66.64] ;  /* 0x00000008422e9981 */ /* 0x000562000c1e1b00 */
[----:B-1----:R-:W-:-:S03]  /*1b30*/  CS2R R50, SRZ ;  /* 0x0000000000327805 */ /* 0x002fc6000001ff00 */
[----:B------:R2:W5:Y:S04]  /*1b40*/  @!P1 LDG.E.64 R44, desc[UR8][R60.64] ;  /* 0x000000083c2c9981 */ /* 0x000568000c1e1b00 */
[----:B------:R2:W5:Y:S04]  /*1b50*/  @!P2 LDG.E.64 R50, desc[UR8][R62.64] ;  /* 0x000000083e32a981 */ /* 0x000568000c1e1b00 */
[----:B------:R2:W5:Y:S04]  /*1b60*/  @P3 LDG.E.64 R52, desc[UR8][R58.64] ;  /* 0x000000083a343981 */ /* 0x000568000c1e1b00 */
[----:B------:R2:W5:Y:S01]  /*1b70*/  LDG.E.64 R54, desc[UR8][R68.64] ;  /* 0x0000000844367981 */ /* 0x000562000c1e1b00 */
[----:B------:R-:W-:-:S06]  /*1b80*/  CS2R R40, SRZ ;  /* 0x0000000000287805 */ /* 0x000fcc000001ff00 */
[----:B------:R2:W5:Y:S01]  /*1b90*/  @!P0 LDG.E.64 R40, desc[UR8][R64.64] ;  /* 0x0000000840288981 */ /* 0x000562000c1e1b00 */
[----:B------:R-:W-:Y:S01]  /*1ba0*/  UISETP.NE.AND UP1, UPT, UR10, URZ, UPT ;  /* 0x000000ff0a00728c */ /* 0x000fe2000bf25270 */
[----:B------:R-:W-:Y:S01]  /*1bb0*/  UMOV UR12, 0x3f800000 ;  /* 0x3f800000000c7882 */ /* 0x000fe20000000000 */
[----:B----4-:R-:W-:-:S13]  /*1bc0*/  R2UR UR11, R56 ;  /* 0x00000000380b72ca */ /* 0x010fda00000e0000 */
        /* <DEDUP_REMOVED lines=10> */
[----:B--2---:R-:W-:Y:S05]  /*1c70*/  BRA.U UP1, `(.L_x_1341) ;  /* 0x0000000d01847547 */ /* 0x004fea000b800000 */
[----:B-----5:R-:W-:Y:S01]  /*1c80*/  FADD.FTZ R57, R84, -UR11 ;  /* 0x8000000b54397e21 */ /* 0x020fe20008010000 */
[-C--:B------:R-:W-:Y:S01]  /*1c90*/  FMUL.FTZ R58, R82, R54.reuse ;  /* 0x00000036523a7220 */ /* 0x080fe20000410000 */
[----:B------:R-:W-:Y:S01]  /*1ca0*/  FADD.FTZ R56, R85, -UR11 ;  /* 0x8000000b55387e21 */ /* 0x000fe20008010000 */
[----:B------:R-:W-:Y:S01]  /*1cb0*/  FMUL.FTZ R59, R83, R55 ;  /* 0x00000037533b7220 */ /* 0x000fe20000410000 */
[----:B------:R-:W-:Y:S01]  /*1cc0*/  FMUL.FTZ R57, R57, UR12 ;  /* 0x0000000c39397c20 */ /* 0x000fe20008410000 */
[----:B------:R-:W-:Y:S01]  /*1cd0*/  FADD.FTZ R60, RZ, R58 ;  /* 0x0000003aff3c7221 */ /* 0x000fe20000010000 */
[----:B------:R-:W-:Y:S01]  /*1ce0*/  FMUL.FTZ R56, R56, UR12 ;  /* 0x0000000c38387c20 */ /* 0x000fe20008410000 */
[----:B------:R-:W-:Y:S01]  /*1cf0*/  FMUL.FTZ R63, R78, R54 ;  /* 0x000000364e3f7220 */ /* 0x000fe20000410000 */
[----:B------:R-:W-:Y:S01]  /*1d00*/  FFMA.FTZ R61, R57, R58, RZ ;  /* 0x0000003a393d7223 */ /* 0x000fe200000100ff */
[----:B------:R-:W-:Y:S01]  /*1d10*/  FADD.FTZ R58, R80, -UR11 ;  /* 0x8000000b503a7e21 */ /* 0x000fe20008010000 */
[----:B------:R-:W-:Y:S01]  /*1d20*/  FADD.FTZ R60, R59, R60 ;  /* 0x0000003c3b3c7221 */ /* 0x000fe20000010000 */
[----:B------:R-:W-:Y:S01]  /*1d30*/  FFMA.FTZ R57, R82, R57, RZ ;  /* 0x0000003952397223 */ /* 0x000fe200000100ff */
[----:B------:R-:W-:Y:S01]  /*1d40*/  FFMA.FTZ R61, R56, R59, R61 ;  /* 0x0000003b383d7223 */ /* 0x000fe2000001003d */
[----:B------:R-:W-:Y:S01]  /*1d50*/  FMUL.FTZ R58, R58, UR12 ;  /* 0x0000000c3a3a7c20 */ /* 0x000fe20008410000 */
[----:B------:R-:W-:Y:S01]  /*1d60*/  FADD.FTZ R59, R81, -UR11 ;  /* 0x8000000b513b7e21 */ /* 0x000fe20008010000 */
[----:B------:R-:W-:Y:S01]  /*1d70*/  FMUL.FTZ R65, R79, R55 ;  /* 0x000000374f417220 */ /* 0x000fe20000410000 */
[----:B------:R-:W-:Y:S01]  /*1d80*/  FADD.FTZ R60, R60, R63 ;  /* 0x0000003f3c3c7221 */ /* 0x000fe20000010000 */
[----:B------:R-:W-:Y:S01]  /*1d90*/  FFMA.FTZ R57, R78, R58, R57 ;  /* 0x0000003a4e397223 */ /* 0x000fe20000010039 */
[----:B------:R-:W-:Y:S01]  /*1da0*/  FFMA.FTZ R61, R58, R63, R61 ;  /* 0x0000003f3a3d7223 */ /* 0x000fe2000001003d */
[----:B------:R-:W-:Y:S01]  /*1db0*/  FADD.FTZ R58, R76, -UR11 ;  /* 0x8000000b4c3a7e21 */ /* 0x000fe20008010000 */
[----:B------:R-:W-:Y:S01]  /*1dc0*/  FMUL.FTZ R62, R59, UR12 ;  /* 0x0000000c3b3e7c20 */ /* 0x000fe20008410000 */
[----:B------:R-:W-:Y:S01]  /*1dd0*/  FADD.FTZ R60, R65, R60 ;  /* 0x0000003c413c7221 */ /* 0x000fe20000010000 */
[----:B------:R-:W-:Y:S01]  /*1de0*/  FMUL.FTZ R63, R74, R54 ;  /* 0x000000364a3f7220 */ /* 0x000fe20000410000 */
[----:B------:R-:W-:Y:S01]  /*1df0*/  FFMA.FTZ R56, R83, R56, RZ ;  /* 0x0000003853387223 */ /* 0x000fe200000100ff */
[----:B------:R-:W-:Y:S01]  /*1e00*/  FMUL.FTZ R58, R58, UR12 ;  /* 0x0000000c3a3a7c20 */ /* 0x000fe20008410000 */
[----:B------:R-:W-:Y:S01]  /*1e10*/  FFMA.FTZ R61, R62, R65, R61 ;  /* 0x000000413e3d7223 */ /* 0x000fe2000001003d */
[----:B------:R-:W-:Y:S01]  /*1e20*/  FADD.FTZ R59, R77, -UR11 ;  /* 0x8000000b4d3b7e21 */ /* 0x000fe20008010000 */
[----:B------:R-:W-:Y:S01]  /*1e30*/  FADD.FTZ R65, R60, R63 ;  /* 0x0000003f3c417221 */ /* 0x000fe20000010000 */
[----:B------:R-:W-:Y:S01]  /*1e40*/  FFMA.FTZ R56, R79, R62, R56 ;  /* 0x0000003e4f387223 */ /* 0x000fe20000010038 */
[----:B------:R-:W-:Y:S01]  /*1e50*/  FFMA.FTZ R57, R74, R58, R57 ;  /* 0x0000003a4a397223 */ /* 0x000fe20000010039 */
[----:B------:R-:W-:Y:S01]  /*1e60*/  FADD.FTZ R60, R72, -UR11 ;  /* 0x8000000b483c7e21 */ /* 0x000fe20008010000 */
[----:B------:R-:W-:Y:S01]  /*1e70*/  FMUL.FTZ R62, R75, R55 ;  /* 0x000000374b3e7220 */ /* 0x000fe20000410000 */
[----:B------:R-:W-:Y:S01]  /*1e80*/  FMUL.FTZ R59, R59, UR12 ;  /* 0x0000000c3b3b7c20 */ /* 0x000fe20008410000 */
[----:B------:R-:W-:Y:S01]  /*1e90*/  FFMA.FTZ R58, R58, R63, R61 ;  /* 0x0000003f3a3a7223 */ /* 0x000fe2000001003d */
[----:B------:R-:W-:Y:S01]  /*1ea0*/  FMUL.FTZ R61, R60, UR12 ;  /* 0x0000000c3c3d7c20 */ /* 0x000fe20008410000 */
[----:B------:R-:W-:Y:S01]  /*1eb0*/  FADD.FTZ R65, R62, R65 ;  /* 0x000000413e417221 */ /* 0x000fe20000010000 */
[----:B------:R-:W-:Y:S01]  /*1ec0*/  FMUL.FTZ R60, R10, R54 ;  /* 0x000000360a3c7220 */ /* 0x000fe20000410000 */
[----:B------:R-:W-:Y:S01]  /*1ed0*/  FFMA.FTZ R58, R59, R62, R58 ;  /* 0x0000003e3b3a7223 */ /* 0x000fe2000001003a */
[----:B------:R-:W-:Y:S01]  /*1ee0*/  FFMA.FTZ R56, R75, R59, R56 ;  /* 0x0000003b4b387223 */ /* 0x000fe20000010038 */
[----:B------:R-:W-:Y:S01]  /*1ef0*/  FADD.FTZ R59, R73, -UR11 ;  /* 0x8000000b493b7e21 */ /* 0x000fe20008010000 */
[----:B------:R-:W-:Y:S01]  /*1f00*/  FADD.FTZ R65, R65, R60 ;  /* 0x0000003c41417221 */ /* 0x000fe20000010000 */
[----:B------:R-:W-:Y:S01]  /*1f10*/  FFMA.FTZ R58, R61, R60, R58 ;  /* 0x0000003c3d3a7223 */ /* 0x000fe2000001003a */
[----:B------:R-:W-:Y:S01]  /*1f20*/  FADD.FTZ R60, R12, -UR11 ;  /* 0x8000000b0c3c7e21 */ /* 0x000fe20008010000 */
[----:B------:R-:W-:Y:S01]  /*1f30*/  FMUL.FTZ R62, R11, R55 ;  /* 0x000000370b3e7220 */ /* 0x000fe20000410000 */
[----:B------:R-:W-:Y:S01]  /*1f40*/  FMUL.FTZ R59, R59, UR12 ;  /* 0x0000000c3b3b7c20 */ /* 0x000fe20008410000 */
[----:B------:R-:W-:Y:S01]  /*1f50*/  FFMA.FTZ R57, R10, R61, R57 ;  /* 0x0000003d0a397223 */ /* 0x000fe20000010039 */
[----:B------:R-:W-:Y:S01]  /*1f60*/  FMUL.FTZ R61, R60, UR12 ;  /* 0x0000000c3c3d7c20 */ /* 0x000fe20008410000 */
[----:B------:R-:W-:Y:S01]  /*1f70*/  FADD.FTZ R65, R62, R65 ;  /* 0x000000413e417221 */ /* 0x000fe20000010000 */
[----:B------:R-:W-:Y:S01]  /*1f80*/  FFMA.FTZ R58, R59, R62, R58 ;  /* 0x0000003e3b3a7223 */ /* 0x000fe2000001003a */
[----:B------:R-:W-:Y:S01]  /*1f90*/  FMUL.FTZ R60, R14, R54 ;  /* 0x000000360e3c7220 */ /* 0x000fe20000410000 */
[----:B------:R-:W-:Y:S01]  /*1fa0*/  FFMA.FTZ R56, R11, R59, R56 ;  /* 0x0000003b0b387223 */ /* 0x000fe20000010038 */
[----:B------:R-:W-:Y:S01]  /*1fb0*/  FADD.FTZ R59, R13, -UR11 ;  /* 0x8000000b0d3b7e21 */ /* 0x000fe20008010000 */
[----:B------:R-:W-:Y:S01]  /*1fc0*/  FMUL.FTZ R62, R15, R55 ;  /* 0x000000370f3e7220 */ /* 0x000fe20000410000 */
[----:B------:R-:W-:Y:S01]  /*1fd0*/  FADD.FTZ R65, R65, R60 ;  /* 0x0000003c41417221 */ /* 0x000fe20000010000 */
[----:B------:R-:W-:Y:S01]  /*1fe0*/  FFMA.FTZ R58, R61, R60, R58 ;  /* 0x0000003c3d3a7223 */ /* 0x000fe2000001003a */
[----:B------:R-:W-:Y:S01]  /*1ff0*/  FADD.FTZ R60, R16, -UR11 ;  /* 0x8000000b103c7e21 */ /* 0x000fe20008010000 */
[----:B------:R-:W-:Y:S01]  /*2000*/  FMUL.FTZ R59, R59, UR12 ;  /* 0x0000000c3b3b7c20 */ /* 0x000fe20008410000 */
[----:B------:R-:W-:Y:S01]  /*2010*/  FFMA.FTZ R57, R14, R61, R57 ;  /* 0x0000003d0e397223 */ /* 0x000fe20000010039 */
[----:B------:R-:W-:Y:S01]  /*2020*/  FADD.FTZ R65, R62, R65 ;  /* 0x000000413e417221 */ /* 0x000fe20000010000 */
[----:B------:R-:W-:Y:S01]  /*2030*/  FMUL.FTZ R61, R60, UR12 ;  /* 0x0000000c3c3d7c20 */ /* 0x000fe20008410000 */
        /* <DEDUP_REMOVED lines=61> */
[----:B------:R-:W-:Y:S01]  /*2410*/  FFMA.FTZ R58, R59, R62, R58 ;  /* 0x0000003e3b3a7223 */ /* 0x000fe2000001003a */
[C---:B------:R-:W-:Y:S01]  /*2420*/  FMUL.FTZ R60, R30.reuse, R54 ;  /* 0x000000361e3c7220 */ /* 0x040fe20000410000 */
[----:B------:R-:W-:Y:S01]  /*2430*/  FADD.FTZ R59, R29, -UR11 ;  /* 0x8000000b1d3b7e21 */ /* 0x000fe20008010000 */
[----:B------:R-:W-:Y:S01]  /*2440*/  FMUL.FTZ R62, R31, R55 ;  /* 0x000000371f3e7220 */ /* 0x000fe20000410000 */
[----:B------:R-:W-:Y:S01]  /*2450*/  FFMA.FTZ R57, R30, R61, R57 ;  /* 0x0000003d1e397223 */ /* 0x000fe20000010039 */
[----:B------:R-:W-:Y:S01]  /*2460*/  FADD.FTZ R65, R65, R60 ;  /* 0x0000003c41417221 */ /* 0x000fe20000010000 */
[----:B------:R-:W-:Y:S01]  /*2470*/  FFMA.FTZ R58, R61, R60, R58 ;  /* 0x0000003c3d3a7223 */ /* 0x000fe2000001003a */
[----:B------:R-:W-:Y:S01]  /*2480*/  FMUL.FTZ R59, R59, UR12 ;  /* 0x0000000c3b3b7c20 */ /* 0x000fe20008410000 */
[----:B------:R-:W-:Y:S01]  /*2490*/  FADD.FTZ R60, R32, -UR11 ;  /* 0x8000000b203c7e21 */ /* 0x000fe20008010000 */
[----:B------:R-:W-:Y:S01]  /*24a0*/  FADD.FTZ R65, R62, R65 ;  /* 0x000000413e417221 */ /* 0x000fe20000010000 */
[----:B------:R-:W-:Y:S01]  /*24b0*/  FMUL.FTZ R64, R42, R54 ;  /* 0x000000362a407220 */ /* 0x000fe20000410000 */
[----:B------:R-:W-:Y:S01]  /*24c0*/  FFMA.FTZ R56, R31, R59, R56 ;  /* 0x0000003b1f387223 */ /* 0x000fe20000010038 */
[----:B------:R-:W-:Y:S01]  /*24d0*/  FFMA.FTZ R58, R59, R62, R58 ;  /* 0x0000003e3b3a7223 */ /* 0x000fe2000001003a */
[----:B------:R-:W-:Y:S01]  /*24e0*/  FMUL.FTZ R61, R60, UR12 ;  /* 0x0000000c3c3d7c20 */ /* 0x000fe20008410000 */
[----:B------:R-:W-:Y:S01]  /*24f0*/  FADD.FTZ R59, R33, -UR11 ;  /* 0x8000000b213b7e21 */ /* 0x000fe20008010000 */
[C---:B------:R-:W-:Y:S01]  /*2500*/  FMUL.FTZ R60, R34.reuse, R54 ;  /* 0x00000036223c7220 */ /* 0x040fe20000410000 */
[----:B------:R-:W-:Y:S01]  /*2510*/  FMUL.FTZ R62, R35, R55 ;  /* 0x00000037233e7220 */ /* 0x000fe20000410000 */
[----:B------:R-:W-:Y:S01]  /*2520*/  FFMA.FTZ R57, R34, R61, R57 ;  /* 0x0000003d22397223 */ /* 0x000fe20000010039 */
[----:B------:R-:W-:Y:S01]  /*2530*/  FMUL.FTZ R59, R59, UR12 ;  /* 0x0000000c3b3b7c20 */ /* 0x000fe20008410000 */
[----:B------:R-:W-:Y:S01]  /*2540*/  FADD.FTZ R65, R65, R60 ;  /* 0x0000003c41417221 */ /* 0x000fe20000010000 */
[----:B------:R-:W-:Y:S01]  /*2550*/  FFMA.FTZ R58, R61, R60, R58 ;  /* 0x0000003c3d3a7223 */ /* 0x000fe2000001003a */
[----:B------:R-:W-:Y:S01]  /*2560*/  FADD.FTZ R60, R36, -UR11 ;  /* 0x8000000b243c7e21 */ /* 0x000fe20008010000 */
[----:B------:R-:W-:Y:S01]  /*2570*/  FFMA.FTZ R56, R35, R59, R56 ;  /* 0x0000003b23387223 */ /* 0x000fe20000010038 */
[----:B------:R-:W-:Y:S01]  /*2580*/  FADD.FTZ R65, R62, R65 ;  /* 0x000000413e417221 */ /* 0x000fe20000010000 */
[----:B------:R-:W-:Y:S01]  /*2590*/  FFMA.FTZ R58, R59, R62, R58 ;  /* 0x0000003e3b3a7223 */ /* 0x000fe2000001003a */
[----:B------:R-:W-:Y:S01]  /*25a0*/  FMUL.FTZ R62, R38, R54 ;  /* 0x00000036263e7220 */ /* 0x000fe20000410000 */
[----:B------:R-:W-:Y:S01]  /*25b0*/  FADD.FTZ R59, R37, -UR11 ;  /* 0x8000000b253b7e21 */ /* 0x000fe20008010000 */
[----:B------:R-:W-:Y:S01]  /*25c0*/  FMUL.FTZ R61, R60, UR12 ;  /* 0x0000000c3c3d7c20 */ /* 0x000fe20008410000 */
[----:B------:R-:W-:Y:S01]  /*25d0*/  FMUL.FTZ R60, R39, R55 ;  /* 0x00000037273c7220 */ /* 0x000fe20000410000 */
[----:B------:R-:W-:Y:S01]  /*25e0*/  FADD.FTZ R65, R65, R62 ;  /* 0x0000003e41417221 */ /* 0x000fe20000010000 */
[----:B------:R-:W-:Y:S01]  /*25f0*/  FMUL.FTZ R59, R59, UR12 ;  /* 0x0000000c3b3b7c20 */ /* 0x000fe20008410000 */
[----:B------:R-:W-:Y:S01]  /*2600*/  FFMA.FTZ R58, R61, R62, R58 ;  /* 0x0000003e3d3a7223 */ /* 0x000fe2000001003a */
[----:B------:R-:W-:Y:S01]  /*2610*/  FFMA.FTZ R61, R38, R61, R57 ;  /* 0x0000003d263d7223 */ /* 0x000fe20000010039 */
[----:B------:R-:W-:Y:S01]  /*2620*/  FADD.FTZ R65, R60, R65 ;  /* 0x000000413c417221 */ /* 0x000fe20000010000 */
[----:B------:R-:W-:Y:S01]  /*2630*/  FADD.FTZ R57, RZ, R82 ;  /* 0x00000052ff397221 */ /* 0x000fe20000010000 */
[----:B------:R-:W-:Y:S01]  /*2640*/  FFMA.FTZ R60, R59, R60, R58 ;  /* 0x0000003c3b3c7223 */ /* 0x000fe2000001003a */
[----:B------:R-:W-:Y:S01]  /*2650*/  FADD.FTZ R58, RZ, R83 ;  /* 0x00000053ff3a7221 */ /* 0x000fe20000010000 */
[----:B------:R-:W-:Y:S01]  /*2660*/  FFMA.FTZ R56, R39, R59, R56 ;  /* 0x0000003b27387223 */ /* 0x000fe20000010038 */
[----:B------:R-:W-:Y:S01]  /*2670*/  FADD.FTZ R59, R40, -UR11 ;  /* 0x8000000b283b7e21 */ /* 0x000fe20008010000 */
[----:B------:R-:W-:Y:S01]  /*2680*/  FADD.FTZ R57, R78, R57 ;  /* 0x000000394e397221 */ /* 0x000fe20000010000 */
[----:B------:R-:W-:Y:S01]  /*2690*/  FADD.FTZ R58, R79, R58 ;  /* 0x0000003a4f3a7221 */ /* 0x000fe20000010000 */
[----:B------:R-:W-:Y:S01]  /*26a0*/  FADD.FTZ R62, R41, -UR11 ;  /* 0x8000000b293e7e21 */ /* 0x000fe20008010000 */
[----:B------:R-:W-:Y:S01]  /*26b0*/  FMUL.FTZ R63, R59, UR12 ;  /* 0x0000000c3b3f7c20 */ /* 0x000fe20008410000 */
[----:B------:R-:W-:Y:S01]  /*26c0*/  FADD.FTZ R59, R74, R57 ;  /* 0x000000394a3b7221 */ /* 0x000fe20000010000 */
[----:B------:R-:W-:Y:S01]  /*26d0*/  FADD.FTZ R58, R75, R58 ;  /* 0x0000003a4b3a7221 */ /* 0x000fe20000010000 */
[----:B------:R-:W-:Y:S01]  /*26e0*/  FADD.FTZ R66, R65, R64 ;  /* 0x0000004041427221 */ /* 0x000fe20000010000 */
[----:B------:R-:W-:Y:S01]  /*26f0*/  FFMA.FTZ R57, R42, R63, R61 ;  /* 0x0000003f2a397223 */ /* 0x000fe2000001003d */
[----:B------:R-:W-:Y:S01]  /*2700*/  FADD.FTZ R59, R10, R59 ;  /* 0x0000003b0a3b7221 */ /* 0x000fe20000010000 */
[----:B------:R-:W-:Y:S01]  /*2710*/  FADD.FTZ R58, R11, R58 ;  /* 0x0000003a0b3a7221 */ /* 0x000fe20000010000 */
[----:B------:R-:W-:Y:S01]  /*2720*/  FFMA.FTZ R63, R63, R64, R60 ;  /* 0x000000403f3f7223 */ /* 0x000fe2000001003c */
[----:B------:R-:W-:Y:S01]  /*2730*/  FMUL.FTZ R62, R62, UR12 ;  /* 0x0000000c3e3e7c20 */ /* 0x000fe20008410000 */
[----:B------:R-:W-:Y:S01]  /*2740*/  FADD.FTZ R59, R14, R59 ;  /* 0x0000003b0e3b7221 */ /* 0x000fe20000010000 */
[----:B------:R-:W-:Y:S01]  /*2750*/  FADD.FTZ R58, R15, R58 ;  /* 0x0000003a0f3a7221 */ /* 0x000fe20000010000 */
[----:B------:R-:W-:Y:S01]  /*2760*/  FMUL.FTZ R61, R43, R55 ;  /* 0x000000372b3d7220 */ /* 0x000fe20000410000 */
[----:B------:R-:W-:Y:S01]  /*2770*/  FADD.FTZ R60, R44, -UR11 ;  /* 0x8000000b2c3c7e21 */ /* 0x000fe20008010000 */
[----:B------:R-:W-:Y:S01]  /*2780*/  FADD.FTZ R59, R18, R59 ;  /* 0x0000003b123b7221 */ /* 0x000fe20000010000 */
[----:B------:R-:W-:Y:S01]  /*2790*/  FADD.FTZ R58, R19, R58 ;  /* 0x0000003a133a7221 */ /* 0x000fe20000010000 */
[----:B------:R-:W-:Y:S01]  /*27a0*/  FFMA.FTZ R56, R43, R62, R56 ;  /* 0x0000003e2b387223 */ /* 0x000fe20000010038 */
[----:B------:R-:W-:Y:S01]  /*27b0*/  FADD.FTZ R66, R61, R66 ;  /* 0x000000423d427221 */ /* 0x000fe20000010000 */
[----:B------:R-:W-:Y:S01]  /*27c0*/  FADD.FTZ R59, R4, R59 ;  /* 0x0000003b043b7221 */ /* 0x000fe20000010000 */
[----:B------:R-:W-:Y:S01]  /*27d0*/  FADD.FTZ R58, R5, R58 ;  /* 0x0000003a053a7221 */ /* 0x000fe20000010000 */
[----:B------:R-:W-:Y:S01]  /*27e0*/  FFMA.FTZ R63, R62, R61, R63 ;  /* 0x0000003d3e3f7223 */ /* 0x000fe2000001003f */
[----:B------:R-:W-:Y:S01]  /*27f0*/  FMUL.FTZ R61, R46, R54 ;  /* 0x000000362e3d7220 */ /* 0x000fe20000410000 */
[----:B------:R-:W-:Y:S01]  /*2800*/  FMUL.FTZ R62, R60, UR12 ;  /* 0x0000000c3c3e7c20 */ /* 0x000fe20008410000 */
[----:B------:R-:W-:Y:S01]  /*2810*/  FADD.FTZ R58, R23, R58 ;  /* 0x0000003a173a7221 */ /* 0x000fe20000010000 */
[----:B------:R-:W-:Y:S01]  /*2820*/  FADD.FTZ R60, R45, -UR11 ;  /* 0x8000000b2d3c7e21 */ /* 0x000fe20008010000 */
[----:B------:R-:W-:Y:S01]  /*2830*/  FADD.FTZ R59, R22, R59 ;  /* 0x0000003b163b7221 */ /* 0x000fe20000010000 */
[----:B------:R-:W-:Y:S01]  /*2840*/  FADD.FTZ R65, R66, R61 ;  /* 0x0000003d42417221 */ /* 0x000fe20000010000 */
        /* <DEDUP_REMOVED lines=9> */
[----:B------:R-:W-:Y:S01]  /*28e0*/  FADD.FTZ R65, R62, R65 ;  /* 0x000000413e417221 */ /* 0x000fe20000010000 */
[----:B------:R-:W-:Y:S01]  /*28f0*/  FFMA.FTZ R61, R61, R62, R64 ;  /* 0x0000003e3d3d7223 */ /* 0x000fe20000010040 */
[----:B------:R-:W-:Y:S01]  /*2900*/  FADD.FTZ R62, R48, -UR11 ;  /* 0x8000000b303e7e21 */ /* 0x000fe20008010000 */
[----:B------:R-:W-:Y:S01]  /*2910*/  FADD.FTZ R59, R30, R59 ;  /* 0x0000003b1e3b7221 */ /* 0x000fe20000010000 */
[----:B------:R-:W-:Y:S01]  /*2920*/  FADD.FTZ R56, R31, R60 ;  /* 0x0000003c1f387221 */ /* 0x000fe20000010000 */
[----:B------:R-:W-:Y:S01]  /*2930*/  FMUL.FTZ R64, R50, R54 ;  /* 0x0000003632407220 */ /* 0x000fe20000410000 */
[----:B------:R-:W-:Y:S01]  /*2940*/  FMUL.FTZ R60, R62, UR12 ;  /* 0x0000000c3e3c7c20 */ /* 0x000fe20008410000 */
[----:B------:R-:W-:Y:S01]  /*2950*/  FADD.FTZ R59, R34, R59 ;  /* 0x0000003b223b7221 */ /* 0x000fe20000010000 */
[----:B------:R-:W-:Y:S01]  /*2960*/  FADD.FTZ R56, R35, R56 ;  /* 0x0000003823387221 */ /* 0x000fe20000010000 */
        /* <DEDUP_REMOVED lines=18> */
.L_x_1341:
        /* <DEDUP_REMOVED lines=10> */
[----:B------:R-:W-:-:S02]  /*2b30*/  FFMA.FTZ R61, R54, R69, R52 ;  /* 0x00000045363d7223 */ /* 0x000fc40000010034 */
[----:B------:R-:W-:Y:S01]  /*2b40*/  FMUL.FTZ R59, R60, -1.4426950216293334961 ;  /* 0xbfb8aa3b3c3b7820 */ /* 0x000fe20000410000 */
[----:B------:R-:W-:Y:S01]  /*2b50*/  FMUL.FTZ R63, R58, -1.4426950216293334961 ;  /* 0xbfb8aa3b3a3f7820 */ /* 0x000fe20000410000 */
[----:B------:R-:W-:-:S04]  /*2b60*/  FMUL.FTZ R66, R61, -1.4426950216293334961 ;  /* 0xbfb8aa3b3d427820 */ /* 0x000fc80000410000 */
[----:B------:R-:W0:Y:S08]  /*2b70*/  MUFU.EX2 R59, R59 ;  /* 0x0000003b003b7308 */ /* 0x000e300000000800 */
[----:B------:R-:W1:Y:S08]  /*2b80*/  MUFU.EX2 R63, R63 ;  /* 0x0000003f003f7308 */ /* 0x000e700000000800 */
[----:B------:R-:W2:Y:S01]  /*2b90*/  MUFU.EX2 R66, R66 ;  /* 0x0000004200427308 */ /* 0x000ea20000000800 */
[----:B0-----:R-:W-:Y:S01]  /*2ba0*/  FADD.FTZ R65, R59, 1 ;  /* 0x3f8000003b417421 */ /* 0x001fe20000010000 */
[----:B------:R-:W-:-:S04]  /*2bb0*/  FFMA.FTZ R59, R55, R62, R53 ;  /* 0x0000003e373b7223 */ /* 0x000fc80000010035 */
[----:B------:R-:W-:Y:S02]  /*2bc0*/  FMUL.FTZ R68, R59, -1.4426950216293334961 ;  /* 0xbfb8aa3b3b447820 */ /* 0x000fe40000410000 */
[----:B------:R-:W0:Y:S01]  /*2bd0*/  MUFU.RCP R65, R65 ;  /* 0x0000004100417308 */ /* 0x000e220000001000 */
[----:B-1----:R-:W-:-:S07]  /*2be0*/  FADD.FTZ R64, R63, 1 ;  /* 0x3f8000003f407421 */ /* 0x002fce0000010000 */
[----:B------:R-:W1:Y:S01]  /*2bf0*/  MUFU.EX2 R68, R68 ;  /* 0x0000004400447308 */ /* 0x000e620000000800 */
[----:B--2---:R-:W-:-:S07]  /*2c00*/  FADD.FTZ R63, R66, 1 ;  /* 0x3f800000423f7421 */ /* 0x004fce0000010000 */
[----:B------:R-:W2:Y:S01]  /*2c10*/  MUFU.RCP R64, R64 ;  /* 0x0000004000407308 */ /* 0x000ea20000001000 */
[----:B0-----:R-:W-:Y:S01]  /*2c20*/  FADD.FTZ R67, -R65, 1 ;  /* 0x3f80000041437421 */ /* 0x001fe20000010100 */
[----:B------:R-:W-:-:S03]  /*2c30*/  FMUL.FTZ R66, R82, R65 ;  /* 0x0000004152427220 */ /* 0x000fc60000410000 */
[----:B------:R-:W-:-:S03]  /*2c40*/  FFMA.FTZ R67, R60, R67, 1 ;  /* 0x3f8000003c437423 */ /* 0x000fc60000010043 */
[----:B------:R-:W0:Y:S01]  /*2c50*/  MUFU.RCP R63, R63 ;  /* 0x0000003f003f7308 */ /* 0x000e220000001000 */
[----:B-1----:R-:W-:Y:S01]  /*2c60*/  FADD.FTZ R60, R68, 1 ;  /* 0x3f800000443c7421 */ /* 0x002fe20000010000 */
[----:B------:R-:W-:-:S06]  /*2c70*/  FMUL.FTZ R66, R66, R67 ;  /* 0x0000004342427220 */ /* 0x000fcc0000410000 */
[----:B------:R-:W1:Y:S01]  /*2c80*/  MUFU.RCP R60, R60 ;  /* 0x0000003c003c7308 */ /* 0x000e620000001000 */
[----:B--2---:R-:W-:Y:S01]  /*2c90*/  FADD.FTZ R65, -R64, 1 ;  /* 0x3f80000040417421 */ /* 0x004fe20000010100 */
[----:B------:R-:W-:-:S03]  /*2ca0*/  FMUL.FTZ R68, R83, R64 ;  /* 0x0000004053447220 */ /* 0x000fc60000410000 */
[----:B------:R-:W-:Y:S01]  /*2cb0*/  FFMA.FTZ R65, R58, R65, 1 ;  /* 0x3f8000003a417423 */ /* 0x000fe20000010041 */
[----:B0-----:R-:W-:Y:S01]  /*2cc0*/  FADD.FTZ R58, -R63, 1 ;  /* 0x3f8000003f3a7421 */ /* 0x001fe20000010100 */
[----:B------:R-:W-:Y:S01]  /*2cd0*/  FMUL.FTZ R64, R78, R63 ;  /* 0x0000003f4e407220 */ /* 0x000fe20000410000 */
[----:B------:R-:W-:Y:S01]  /*2ce0*/  FADD.FTZ R63, R76, -UR11 ;  /* 0x8000000b4c3f7e21 */ /* 0x000fe20008010000 */
[----:B------:R-:W-:Y:S01]  /*2cf0*/  FMUL.FTZ R68, R68, R65 ;  /* 0x0000004144447220 */ /* 0x000fe20000410000 */
[----:B------:R-:W-:Y:S02]  /*2d00*/  FFMA.FTZ R61, R61, R58, 1 ;  /* 0x3f8000003d3d7423 */ /* 0x000fe4000001003a */
[----:B------:R-:W-:Y:S01]  /*2d10*/  FMUL.FTZ R63, R63, UR12 ;  /* 0x0000000c3f3f7c20 */ /* 0x000fe20008410000 */
[----:B-1----:R-:W-:Y:S01]  /*2d20*/  FADD.FTZ R58, -R60, 1 ;  /* 0x3f8000003c3a7421 */ /* 0x002fe20000010100 */
[----:B------:R-:W-:Y:S02]  /*2d30*/  FMUL.FTZ R64, R64, R61 ;  /* 0x0000003d40407220 */ /* 0x000fe40000410000 */
[--C-:B------:R-:W-:Y:S01]  /*2d40*/  FFMA.FTZ R119, R54, R63, R52.reuse ;  /* 0x0000003f36777223 */ /* 0x100fe20000010034 */
[----:B------:R-:W-:Y:S01]  /*2d50*/  FADD.FTZ R61, R72, -UR11 ;  /* 0x8000000b483d7e21 */ /* 0x000fe20008010000 */
[----:B------:R-:W-:Y:S01]  /*2d60*/  FFMA.FTZ R65, R59, R58, 1 ;  /* 0x3f8000003b417423 */ /* 0x000fe2000001003a */
[----:B------:R-:W-:Y:S01]  /*2d70*/  FADD.FTZ R58, R77, -UR11 ;  /* 0x8000000b4d3a7e21 */ /* 0x000fe20008010000 */
[----:B------:R-:W-:Y:S01]  /*2d80*/  FMUL.FTZ R124, R119, -1.4426950216293334961 ;  /* 0xbfb8aa3b777c7820 */ /* 0x000fe20000410000 */
[----:B------:R-:W-:Y:S01]  /*2d90*/  FMUL.FTZ R61, R61, UR12 ;  /* 0x0000000c3d3d7c20 */ /* 0x000fe20008410000 */
[----:B------:R-:W-:Y:S01]  /*2da0*/  FMUL.FTZ R60, R79, R60 ;  /* 0x0000003c4f3c7220 */ /* 0x000fe20000410000 */
[----:B------:R-:W-:Y:S01]  /*2db0*/  FMUL.FTZ R58, R58, UR12 ;  /* 0x0000000c3a3a7c20 */ /* 0x000fe20008410000 */
[----:B------:R-:W0:Y:S01]  /*2dc0*/  MUFU.EX2 R59, R124 ;  /* 0x0000007c003b7308 */ /* 0x000e220000000800 */
[----:B------:R-:W-:Y:S01]  /*2dd0*/  FFMA.FTZ R67, R54, R61, R52 ;  /* 0x0000003d36437223 */ /* 0x000fe20000010034 */
[----:B------:R-:W-:Y:S01]  /*2de0*/  FMUL.FTZ R65, R60, R65 ;  /* 0x000000413c417220 */ /* 0x000fe20000410000 */
[----:B------:R-:W-:-:S02]  /*2df0*/  FFMA.FTZ R71, R55, R58, R53 ;  /* 0x0000003a37477223 */ /* 0x000fc40000010035 */
[----:B------:R-:W-:Y:S02]  /*2e00*/  FMUL.FTZ R118, R67, -1.4426950216293334961 ;  /* 0xbfb8aa3b43767820 */ /* 0x000fe40000410000 */
[----:B------:R-:W-:-:S04]  /*2e10*/  FMUL.FTZ R125, R71, -1.4426950216293334961 ;  /* 0xbfb8aa3b477d7820 */ /* 0x000fc80000410000 */
[----:B------:R-:W1:Y:S01]  /*2e20*/  MUFU.EX2 R70, R125 ;  /* 0x0000007d00467308 */ /* 0x000e620000000800 */
[----:B0-----:R-:W-:-:S07]  /*2e30*/  FADD.FTZ R59, R59, 1 ;  /* 0x3f8000003b3b7421 */ /* 0x001fce0000010000 */
[----:B------:R-:W-:Y:S08]  /*2e40*/  MUFU.EX2 R118, R118 ;  /* 0x0000007600767308 */ /* 0x000ff00000000800 */
[----:B------:R-:W0:Y:S01]  /*2e50*/  MUFU.RCP R59, R59 ;  /* 0x0000003b003b7308 */ /* 0x000e220000001000 */
[----:B-1----:R-:W-:-:S07]  /*2e60*/  FADD.FTZ R70, R70, 1 ;  /* 0x3f80000046467421 */ /* 0x002fce0000010000 */
[----:B------:R-:W1:Y:S01]  /*2e70*/  MUFU.RCP R70, R70 ;  /* 0x0000004600467308 */ /* 0x000e620000001000 */
[----:B0-----:R-:W-:Y:S01]  /*2e80*/  FADD.FTZ R60, -R59, 1 ;  /* 0x3f8000003b3c7421 */ /* 0x001fe20000010100 */
[----:B------:R-:W-:-:S03]  /*2e90*/  FMUL.FTZ R59, R74, R59 ;  /* 0x0000003b4a3b7220 */ /* 0x000fc60000410000 */
[----:B------:R-:W-:Y:S01]  /*2ea0*/  FFMA.FTZ R60, R119, R60, 1 ;  /* 0x3f800000773c7423 */ /* 0x000fe2000001003c */
[----:B------:R-:W-:Y:S01]  /*2eb0*/  FADD.FTZ R119, R118, 1 ;  /* 0x3f80000076777421 */ /* 0x000fe20000010000 */
[----:B-1----:R-:W-:Y:S02]  /*2ec0*/  FADD.FTZ R118, -R70, 1 ;  /* 0x3f80000046767421 */ /* 0x002fe40000010100 */
[----:B------:R-:W-:-:S03]  /*2ed0*/  FMUL.FTZ R60, R59, R60 ;  /* 0x0000003c3b3c7220 */ /* 0x000fc60000410000 */
[----:B------:R-:W0:Y:S01]  /*2ee0*/  MUFU.RCP R119, R119 ;  /* 0x0000007700777308 */ /* 0x000e220000001000 */
[----:B------:R-:W-:Y:S01]  /*2ef0*/  FFMA.FTZ R71, R71, R118, 1 ;  /* 0x3f80000047477423 */ /* 0x000fe20000010076 */
[----:B------:R-:W-:Y:S01]  /*2f00*/  FMUL.FTZ R118, R75, R70 ;  /* 0x000000464b767220 */ /* 0x000fe20000410000 */
[----:B------:R-:W-:-:S03]  /*2f10*/  FMUL.FTZ R70, R54, R66 ;  /* 0x0000004236467220 */ /* 0x000fc60000410000 */
[----:B------:R-:W-:Y:S01]  /*2f20*/  FMUL.FTZ R59, R118, R71 ;  /* 0x00000047763b7220 */ /* 0x000fe20000410000 */
[----:B------:R-:W-:Y:S01]  /*2f30*/  FFMA.FTZ R125, R57, R70, RZ ;  /* 0x00000046397d7223 */ /* 0x000fe200000100ff */
[----:B------:R-:W-:Y:S01]  /*2f40*/  FMUL.FTZ R71, R55, R68 ;  /* 0x0000004437477220 */ /* 0x000fe20000410000 */
[----:B------:R-:W-:-:S03]  /*2f50*/  FADD.FTZ R118, RZ, R70 ;  /* 0x00000046ff767221 */ /* 0x000fc60000010000 */
[----:B------:R-:W-:Y:S01]  /*2f60*/  FFMA.FTZ R70, R56, R71, R125 ;  /* 0x0000004738467223 */ /* 0x000fe2000001007d */
[----:B------:R-:W-:Y:S01]  /*2f70*/  FADD.FTZ R71, R71, R118 ;  /* 0x0000007647477221 */ /* 0x000fe20000010000 */
[----:B------:R-:W-:Y:S01]  /*2f80*/  FMUL.FTZ R125, R54, R64 ;  /* 0x00000040367d7220 */ /* 0x000fe20000410000 */
[----:B0-----:R-:W-:Y:S01]  /*2f90*/  FADD.FTZ R118, -R119, 1 ;  /* 0x3f80000077767421 */ /* 0x001fe20000010100 */
[----:B------:R-:W-:Y:S02]  /*2fa0*/  FMUL.FTZ R119, R10, R119 ;  /* 0x000000770a777220 */ /* 0x000fe40000410000 */
[----:B------:R-:W-:Y:S01]  /*2fb0*/  FADD.FTZ R71, R71, R125 ;  /* 0x0000007d47477221 */ /* 0x000fe20000010000 */
[----:B------:R-:W-:Y:S01]  /*2fc0*/  FFMA.FTZ R124, R67, R118, 1 ;  /* 0x3f800000437c7423 */ /* 0x000fe20000010076 */
[----:B------:R-:W-:Y:S01]  /*2fd0*/  FFMA.FTZ R118, R57, R66, RZ ;  /* 0x0000004239767223 */ /* 0x000fe200000100ff */
[----:B------:R-:W-:Y:S02]  /*2fe0*/  FADD.FTZ R67, RZ, R66 ;  /* 0x00000042ff437221 */ /* 0x000fe40000010000 */
[----:B------:R-:W-:Y:S01]  /*2ff0*/  FMUL.FTZ R57, R119, R124 ;  /* 0x0000007c77397220 */ /* 0x000fe20000410000 */
[----:B------:R-:W-:Y:S01]  /*3000*/  FADD.FTZ R119, R73, -UR11 ;  /* 0x8000000b49777e21 */ /* 0x000fe20008010000 */
[----:B------:R-:W-:Y:S01]  /*3010*/  FADD.FTZ R67, R67, R64 ;  /* 0x0000004043437221 */ /* 0x000fe20000010000 */
[----:B------:R-:W-:-:S02]  /*3020*/  FFMA.FTZ R66, R69, R64, R118 ;  /* 0x0000004045427223 */ /* 0x000fc40000010076 */
[----:B------:R-:W-:Y:S01]  /*3030*/  FMUL.FTZ R64, R119, UR12 ;  /* 0x0000000c77407c20 */ /* 0x000fe20008410000 */
[----:B------:R-:W-:Y:S01]  /*3040*/  FFMA.FTZ R119, R69, R125, R70 ;  /* 0x0000007d45777223 */ /* 0x000fe20000010046 */
[----:B------:R-:W-:Y:S02]  /*3050*/  FFMA.FTZ R66, R63, R60, R66 ;  /* 0x0000003c3f427223 */ /* 0x000fe40000010042 */
[----:B------:R-:W-:-:S04]  /*3060*/  FFMA.FTZ R69, R55, R64, R53 ;  /* 0x0000004037457223 */ /* 0x000fc80000010035 */
[----:B------:R-:W-:-:S06]  /*3070*/  FMUL.FTZ R118, R69, -1.4426950216293334961 ;  /* 0xbfb8aa3b45767820 */ /* 0x000fcc0000410000 */
[----:B------:R-:W0:Y:S02]  /*3080*/  MUFU.EX2 R118, R118 ;  /* 0x0000007600767308 */ /* 0x000e240000000800 */
[----:B0-----:R-:W-:-:S06]  /*3090*/  FADD.FTZ R124, R118, 1 ;  /* 0x3f800000767c7421 */ /* 0x001fcc0000010000 */
[----:B------:R-:W0:Y:S02]  /*30a0*/  MUFU.RCP R70, R124 ;  /* 0x0000007c00467308 */ /* 0x000e240000001000 */
[----:B0-----:R-:W-:-:S04]  /*30b0*/  FADD.FTZ R125, -R70, 1 ;  /* 0x3f800000467d7421 */ /* 0x001fc80000010100 */
[----:B------:R-:W-:Y:S01]  /*30c0*/  FFMA.FTZ R118, R69, R125, 1 ;  /* 0x3f80000045767423 */ /* 0x000fe2000001007d */
[----:B------:R-:W-:Y:S01]  /*30d0*/  FMUL.FTZ R125, R11, R70 ;  /* 0x000000460b7d7220 */ /* 0x000fe20000410000 */
[----:B------:R-:W-:Y:S01]  /*30e0*/  FFMA.FTZ R69, R56, R68, RZ ;  /* 0x0000004438457223 */ /* 0x000fe200000100ff */
[----:B------:R-:W-:Y:S01]  /*30f0*/  FADD.FTZ R70, RZ, R68 ;  /* 0x00000044ff467221 */ /* 0x000fe20000010000 */
[-C--:B------:R-:W-:Y:S01]  /*3100*/  FMUL.FTZ R68, R55, R65.reuse ;  /* 0x0000004137447220 */ /* 0x080fe20000410000 */
[----:B------:R-:W-:Y:S01]  /*3110*/  FMUL.FTZ R56, R125, R118 ;  /* 0x000000767d387220 */ /* 0x000fe20000410000 */
[----:B------:R-:W-:Y:S01]  /*3120*/  FADD.FTZ R118, R12, -UR11 ;  /* 0x8000000b0c767e21 */ /* 0x000fe20008010000 */
[----:B------:R-:W-:Y:S01]  /*3130*/  FADD.FTZ R70, R70, R65 ;  /* 0x0000004146467221 */ /* 0x000fe20000010000 */
[----:B------:R-:W-:Y:S01]  /*3140*/  FFMA.FTZ R69, R62, R65, R69 ;  /* 0x000000413e457223 */ /* 0x000fe20000010045 */
[----:B------:R-:W-:Y:S01]  /*3150*/  FADD.FTZ R71, R68, R71 ;  /* 0x0000004744477221 */ /* 0x000fe20000010000 */
[----:B------:R-:W-:Y:S01]  /*3160*/  FMUL.FTZ R65, R118, UR12 ;  /* 0x0000000c76417c20 */ /* 0x000fe20008410000 */
[----:B------:R-:W-:Y:S01]  /*3170*/  FFMA.FTZ R118, R62, R68, R119 ;  /* 0x000000443e767223 */ /* 0x000fe20000010077 */
[----:B------:R-:W-:Y:S01]  /*3180*/  FADD.FTZ R68, R67, R60 ;  /* 0x0000003c43447221 */ /* 0x000fe20000010000 */
[C---:B------:R-:W-:Y:S01]  /*3190*/  FMUL.FTZ R67, R54.reuse, R60 ;  /* 0x0000003c36437220 */ /* 0x040fe20000410000 */
[----:B------:R-:W-:Y:S01]  /*31a0*/  FFMA.FTZ R62, R54, R65, R52 ;  /* 0x00000041363e7223 */ /* 0x000fe20000010034 */
[----:B------:R-:W-:-:S02]  /*31b0*/  FFMA.FTZ R69, R58, R59, R69 ;  /* 0x0000003b3a457223 */ /* 0x000fc40000010045 */
[----:B------:R-:W-:Y:S01]  /*31c0*/  FADD.FTZ R71, R71, R67 ;  /* 0x0000004347477221 */ /* 0x000fe20000010000 */
[----:B------:R-:W-:-:S06]  /*31d0*/  FMUL.FTZ R124, R62, -1.4426950216293334961 ;  /* 0xbfb8aa3b3e7c7820 */ /* 0x000fcc0000410000 */
[----:B------:R-:W0:Y:S02]  /*31e0*/  MUFU.EX2 R124, R124 ;  /* 0x0000007c007c7308 */ /* 0x000e240000000800 */
[----:B0-----:R-:W-:-:S06]  /*31f0*/  FADD.FTZ R119, R124, 1 ;  /* 0x3f8000007c777421 */ /* 0x001fcc0000010000 */
[----:B------:R-:W0:Y:S02]  /*3200*/  MUFU.RCP R119, R119 ;  /* 0x0000007700777308 */ /* 0x000e240000001000 */
[----:B0-----:R-:W-:-:S04]  /*3210*/  FADD.FTZ R125, -R119, 1 ;  /* 0x3f800000777d7421 */ /* 0x001fc80000010100 */
[----:B------:R-:W-:Y:S01]  /*3220*/  FFMA.FTZ R125, R62, R125, 1 ;  /* 0x3f8000003e7d7423 */ /* 0x000fe2000001007d */
[----:B------:R-:W-:Y:S01]  /*3230*/  FMUL.FTZ R62, R14, R119 ;  /* 0x000000770e3e7220 */ /* 0x000fe20000410000 */
[----:B------:R-:W-:-:S03]  /*3240*/  FFMA.FTZ R119, R63, R67, R118 ;  /* 0x000000433f777223 */ /* 0x000fc60000010076 */
[----:B------:R-:W-:Y:S01]  /*3250*/  FMUL.FTZ R62, R62, R125 ;  /* 0x0000007d3e3e7220 */ /* 0x000fe20000410000 */
        /* <DEDUP_REMOVED lines=12> */
[----:B------:R-:W-:Y:S01]  /*3320*/  FADD.FTZ R67, R70, R59 ;  /* 0x0000003b46437221 */ /* 0x000fe20000010000 */
[----:B------:R-:W-:Y:S01]  /*3330*/  FMUL.FTZ R70, R55, R59 ;  /* 0x0000003b37467220 */ /* 0x000fe20000410000 */
[----:B------:R-:W-:-:S03]  /*3340*/  FMUL.FTZ R59, R125, UR12 ;  /* 0x0000000c7d3b7c20 */ /* 0x000fc60008410000 */
[----:B------:R-:W-:Y:S01]  /*3350*/  FFMA.FTZ R118, R58, R70, R119 ;  /* 0x000000463a767223 */ /* 0x000fe20000010077 */
[----:B------:R-:W-:Y:S01]  /*3360*/  FFMA.FTZ R58, R54, R59, R52 ;  /* 0x0000003b363a7223 */ /* 0x000fe20000010034 */
[----:B------:R-:W-:Y:S01]  /*3370*/  FADD.FTZ R119, R70, R71 ;  /* 0x0000004746777221 */ /* 0x000fe20000010000 */
[----:B------:R-:W-:Y:S02]  /*3380*/  FFMA.FTZ R70, R61, R57, R66 ;  /* 0x000000393d467223 */ /* 0x000fe40000010042 */
[----:B------:R-:W-:Y:S02]  /*3390*/  FMUL.FTZ R124, R58, -1.4426950216293334961 ;  /* 0xbfb8aa3b3a7c7820 */ /* 0x000fe40000410000 */
[----:B------:R-:W-:-:S04]  /*33a0*/  FFMA.FTZ R70, R65, R62, R70 ;  /* 0x0000003e41467223 */ /* 0x000fc80000010046 */
        /* <DEDUP_REMOVED lines=8> */
[----:B------:R-:W-:Y:S01]  /*3430*/  FADD.FTZ R68, R17, -UR11 ;  /* 0x8000000b11447e21 */ /* 0x000fe20008010000 */
[----:B------:R-:W-:Y:S01]  /*3440*/  FMUL.FTZ R57, R54, R57 ;  /* 0x0000003936397220 */ /* 0x000fe20000410000 */
[----:B------:R-:W-:Y:S01]  /*3450*/  FFMA.FTZ R70, R59, R58, R70 ;  /* 0x0000003a3b467223 */ /* 0x000fe20000010046 */
[----:B------:R-:W-:Y:S01]  /*3460*/  FADD.FTZ R71, R71, R62 ;  /* 0x0000003e47477221 */ /* 0x000fe20000010000 */
[----:B------:R-:W-:Y:S01]  /*3470*/  FMUL.FTZ R68, R68, UR12 ;  /* 0x0000000c44447c20 */ /* 0x000fe20008410000 */
[----:B------:R-:W-:Y:S01]  /*3480*/  FFMA.FTZ R125, R61, R57, R118 ;  /* 0x000000393d7d7223 */ /* 0x000fe20000010076 */
[----:B------:R-:W-:Y:S01]  /*3490*/  FADD.FTZ R119, R119, R57 ;  /* 0x0000003977777221 */ /* 0x000fe20000010000 */
        /* <DEDUP_REMOVED lines=12> */
[----:B------:R-:W-:Y:S01]  /*3560*/  FADD.FTZ R118, R67, R56 ;  /* 0x0000003843767221 */ /* 0x000fe20000010000 */
[-C--:B------:R-:W-:Y:S01]  /*3570*/  FFMA.FTZ R67, R64, R56.reuse, R69 ;  /* 0x0000003840437223 */ /* 0x080fe20000010045 */
[----:B------:R-:W-:Y:S01]  /*3580*/  FMUL.FTZ R56, R55, R56 ;  /* 0x0000003837387220 */ /* 0x000fe20000410000 */
[----:B------:R-:W-:Y:S01]  /*3590*/  FFMA.FTZ R66, R54, R61, R52 ;  /* 0x0000003d36427223 */ /* 0x000fe20000010034 */
[----:B------:R-:W-:Y:S02]  /*35a0*/  FADD.FTZ R118, R118, R63 ;  /* 0x0000003f76767221 */ /* 0x000fe40000010000 */
[----:B------:R-:W-:Y:S01]  /*35b0*/  FFMA.FTZ R64, R64, R56, R125 ;  /* 0x0000003840407223 */ /* 0x000fe2000001007d */
[----:B------:R-:W-:Y:S01]  /*35c0*/  FMUL.FTZ R124, R66, -1.4426950216293334961 ;  /* 0xbfb8aa3b427c7820 */ /* 0x000fe20000410000 */
[----:B------:R-:W-:-:S05]  /*35d0*/  FADD.FTZ R119, R56, R119 ;  /* 0x0000007738777221 */ /* 0x000fca0000010000 */
[----:B------:R-:W0:Y:S02]  /*35e0*/  MUFU.EX2 R124, R124 ;  /* 0x0000007c007c7308 */ /* 0x000e240000000800 */
[----:B0-----:R-:W-:-:S06]  /*35f0*/  FADD.FTZ R125, R124, 1 ;  /* 0x3f8000007c7d7421 */ /* 0x001fcc0000010000 */
[----:B------:R-:W0:Y:S02]  /*3600*/  MUFU.RCP R69, R125 ;  /* 0x0000007d00457308 */ /* 0x000e240000001000 */
[----:B0-----:R-:W-:-:S04]  /*3610*/  FADD.FTZ R56, -R69, 1 ;  /* 0x3f80000045387421 */ /* 0x001fc80000010100 */
[----:B------:R-:W-:Y:S01]  /*3620*/  FFMA.FTZ R66, R66, R56, 1 ;  /* 0x3f80000042427423 */ /* 0x000fe20000010038 */
[----:B------:R-:W-:Y:S01]  /*3630*/  FMUL.FTZ R56, R4, R69 ;  /* 0x0000004504387220 */ /* 0x000fe20000410000 */
[----:B------:R-:W-:-:S03]  /*3640*/  FMUL.FTZ R69, R54, R62 ;  /* 0x0000003e36457220 */ /* 0x000fc60000410000 */
[----:B------:R-:W-:Y:S01]  /*3650*/  FMUL.FTZ R56, R56, R66 ;  /* 0x0000004238387220 */ /* 0x000fe20000410000 */
[----:B------:R-:W-:Y:S01]  /*3660*/  FADD.FTZ R66, R3, -UR11 ;  /* 0x8000000b03427e21 */ /* 0x000fe20008010000 */
[----:B------:R-:W-:Y:S01]  /*3670*/  FFMA.FTZ R125, R65, R69, R64 ;  /* 0x00000045417d7223 */ /* 0x000fe20000010040 */
[----:B------:R-:W-:Y:S01]  /*3680*/  FADD.FTZ R119, R119, R69 ;  /* 0x0000004577777221 */ /* 0x000fe20000010000 */
[----:B------:R-:W-:Y:S01]  /*3690*/  FADD.FTZ R69, R20, -UR11 ;  /* 0x8000000b14457e21 */ /* 0x000fe20008010000 */
[----:B------:R-:W-:Y:S01]  /*36a0*/  FMUL.FTZ R62, R66, UR12 ;  /* 0x0000000c423e7c20 */ /* 0x000fe20008410000 */
[----:B------:R-:W-:Y:S02]  /*36b0*/  FADD.FTZ R71, R71, R56 ;  /* 0x0000003847477221 */ /* 0x000fe40000010000 */
[----:B------:R-:W-:Y:S01]  /*36c0*/  FMUL.FTZ R69, R69, UR12 ;  /* 0x0000000c45457c20 */ /* 0x000fe20008410000 */
        /* <DEDUP_REMOVED lines=10> */
[C---:B------:R-:W-:Y:S01]  /*3770*/  FFMA.FTZ R65, R60.reuse, R63, R67 ;  /* 0x0000003f3c417223 */ /* 0x040fe20000010043 */
        /* <DEDUP_REMOVED lines=16> */
[----:B------:R-:W-:Y:S02]  /*3880*/  FADD.FTZ R119, R119, R63 ;  /* 0x0000003f77777221 */ /* 0x000fe40000010000 */
        /* <DEDUP_REMOVED lines=11> */
[----:B------:R-:W-:Y:S01]  /*3940*/  FADD.FTZ R63, R118, R57 ;  /* 0x00000039763f7221 */ /* 0x000fe20000010000 */
[----:B------:R-:W-:Y:S01]  /*3950*/  FADD.FTZ R118, R24, -UR11 ;  /* 0x8000000b18767e21 */ /* 0x000fe20008010000 */
[----:B------:R-:W-:Y:S01]  /*3960*/  FADD.FTZ R119, R124, R119 ;  /* 0x000000777c777221 */ /* 0x000fe20000010000 */
[----:B------:R-:W-:Y:S01]  /*3970*/  FFMA.FTZ R65, R60, R58, R65 ;  /* 0x0000003a3c417223 */ /* 0x000fe20000010041 */
[----:B------:R-:W-:Y:S01]  /*3980*/  FADD.FTZ R63, R63, R64 ;  /* 0x000000403f3f7221 */ /* 0x000fe20000010000 */
[----:B------:R-:W-:Y:S01]  /*3990*/  FMUL.FTZ R59, R118, UR12 ;  /* 0x0000000c763b7c20 */ /* 0x000fe20008410000 */
[----:B------:R-:W-:Y:S01]  /*39a0*/  FFMA.FTZ R118, R68, R124, R67 ;  /* 0x0000007c44767223 */ /* 0x000fe20000010043 */
[----:B------:R-:W-:Y:S01]  /*39b0*/  FADD.FTZ R124, R25, -UR11 ;  /* 0x8000000b197c7e21 */ /* 0x000fe20008010000 */
[----:B------:R-:W-:Y:S01]  /*39c0*/  FMUL.FTZ R64, R55, R64 ;  /* 0x0000004037407220 */ /* 0x000fe20000410000 */
        /* <DEDUP_REMOVED lines=11> */
[----:B------:R-:W-:Y:S01]  /*3a80*/  FMUL.FTZ R56, R124, UR12 ;  /* 0x0000000c7c387c20 */ /* 0x000fe20008410000 */
[----:B------:R-:W-:Y:S01]  /*3a90*/  FFMA.FTZ R125, R61, R67, R118 ;  /* 0x000000433d7d7223 */ /* 0x000fe20000010076 */
[----:B------:R-:W-:Y:S01]  /*3aa0*/  FADD.FTZ R119, R119, R67 ;  /* 0x0000004377777221 */ /* 0x000fe20000010000 */
[----:B------:R-:W-:Y:S01]  /*3ab0*/  FADD.FTZ R67, R6, -UR11 ;  /* 0x8000000b06437e21 */ /* 0x000fe20008010000 */
[----:B------:R-:W-:Y:S01]  /*3ac0*/  FFMA.FTZ R61, R55, R56, R53 ;  /* 0x00000038373d7223 */ /* 0x000fe20000010035 */
[----:B------:R-:W-:Y:S01]  /*3ad0*/  FFMA.FTZ R68, R69, R66, R68 ;  /* 0x0000004245447223 */ /* 0x000fe20000010044 */
[----:B------:R-:W-:Y:S01]  /*3ae0*/  FADD.FTZ R119, R64, R119 ;  /* 0x0000007740777221 */ /* 0x000fe20000010000 */
[----:B------:R-:W-:Y:S01]  /*3af0*/  FMUL.FTZ R67, R67, UR12 ;  /* 0x0000000c43437c20 */ /* 0x000fe20008410000 */
[----:B------:R-:W-:Y:S01]  /*3b00*/  FMUL.FTZ R118, R61, -1.4426950216293334961 ;  /* 0xbfb8aa3b3d767820 */ /* 0x000fe20000410000 */
[----:B------:R-:W-:-:S05]  /*3b10*/  FFMA.FTZ R68, R59, R57, R68 ;  /* 0x000000393b447223 */ /* 0x000fca0000010044 */
[----:B------:R-:W0:Y:S02]  /*3b20*/  MUFU.EX2 R118, R118 ;  /* 0x0000007600767308 */ /* 0x000e240000000800 */
[----:B0-----:R-:W-:-:S06]  /*3b30*/  FADD.FTZ R70, R118, 1 ;  /* 0x3f80000076467421 */ /* 0x001fcc0000010000 */
[----:B------:R-:W0:Y:S02]  /*3b40*/  MUFU.RCP R70, R70 ;  /* 0x0000004600467308 */ /* 0x000e240000001000 */
[----:B0-----:R-:W-:-:S04]  /*3b50*/  FADD.FTZ R124, -R70, 1 ;  /* 0x3f800000467c7421 */ /* 0x001fc80000010100 */
[----:B------:R-:W-:Y:S01]  /*3b60*/  FFMA.FTZ R124, R61, R124, 1 ;  /* 0x3f8000003d7c7423 */ /* 0x000fe2000001007c */
[----:B------:R-:W-:Y:S01]  /*3b70*/  FMUL.FTZ R61, R27, R70 ;  /* 0x000000461b3d7220 */ /* 0x000fe20000410000 */
[----:B------:R-:W-:Y:S01]  /*3b80*/  FFMA.FTZ R70, R62, R64, R125 ;  /* 0x000000403e467223 */ /* 0x000fe2000001007d */
[----:B------:R-:W-:Y:S02]  /*3b90*/  FFMA.FTZ R62, R54, R67, R52 ;  /* 0x00000043363e7223 */ /* 0x000fe40000010034 */
[----:B------:R-:W-:Y:S02]  /*3ba0*/  FMUL.FTZ R61, R61, R124 ;  /* 0x0000007c3d3d7220 */ /* 0x000fe40000410000 */
        /* <DEDUP_REMOVED lines=24> */
[----:B------:R-:W-:Y:S01]  /*3d30*/  FADD.FTZ R70, R63, R58 ;  /* 0x0000003a3f467221 */ /* 0x000fe20000010000 */
[----:B------:R-:W-:Y:S01]  /*3d40*/  FADD.FTZ R63, R28, -UR11 ;  /* 0x8000000b1c3f7e21 */ /* 0x000fe20008010000 */
[----:B------:R-:W-:Y:S01]  /*3d50*/  FMUL.FTZ R58, R55, R58 ;  /* 0x0000003a373a7220 */ /* 0x000fe20000410000 */
[----:B------:R-:W-:Y:S01]  /*3d60*/  FMUL.FTZ R69, R69, R125 ;  /* 0x0000007d45457220 */ /* 0x000fe20000410000 */
[----:B------:R-:W-:Y:S01]  /*3d70*/  FADD.FTZ R70, R70, R61 ;  /* 0x0000003d46467221 */ /* 0x000fe20000010000 */
[----:B------:R-:W-:Y:S01]  /*3d80*/  FMUL.FTZ R63, R63, UR12 ;  /* 0x0000000c3f3f7c20 */ /* 0x000fe20008410000 */
[----:B------:R-:W-:Y:S01]  /*3d90*/  FFMA.FTZ R118, R60, R58, R71 ;  /* 0x0000003a3c767223 */ /* 0x000fe20000010047 */
[----:B------:R-:W-:Y:S01]  /*3da0*/  FADD.FTZ R119, R58, R119 ;  /* 0x000000773a777221 */ /* 0x000fe20000010000 */
[----:B------:R-:W-:Y:S01]  /*3db0*/  FADD.FTZ R70, R70, R69 ;  /* 0x0000004546467221 */ /* 0x000fe20000010000 */
[----:B------:R-:W-:Y:S01]  /*3dc0*/  FFMA.FTZ R60, R54, R63, R52 ;  /* 0x0000003f363c7223 */ /* 0x000fe20000010034 */
[----:B------:R-:W-:-:S03]  /*3dd0*/  FFMA.FTZ R65, R66, R69, R65 ;  /* 0x0000004542417223 */ /* 0x000fc60000010041 */
        /* <DEDUP_REMOVED lines=15> */
[----:B------:R-:W-:-:S02]  /*3ed0*/  FFMA.FTZ R68, R63, R58, R68 ;  /* 0x0000003a3f447223 */ /* 0x000fc40000010044 */
[----:B------:R-:W-:Y:S01]  /*3ee0*/  FADD.FTZ R71, R71, R58 ;  /* 0x0000003a47477221 */ /* 0x000fe20000010000 */
        /* <DEDUP_REMOVED lines=10> */
[----:B------:R-:W-:Y:S01]  /*3f90*/  FFMA.FTZ R124, R59, R124, 1 ;  /* 0x3f8000003b7c7423 */ /* 0x000fe2000001007c */
[----:B------:R-:W-:-:S03]  /*3fa0*/  FADD.FTZ R59, R32, -UR11 ;  /* 0x8000000b203b7e21 */ /* 0x000fc60008010000 */
[----:B------:R-:W-:Y:S01]  /*3fb0*/  FMUL.FTZ R57, R57, R124 ;  /* 0x0000007c39397220 */ /* 0x000fe20000410000 */
[----:B------:R-:W-:-:S03]  /*3fc0*/  FMUL.FTZ R59, R59, UR12 ;  /* 0x0000000c3b3b7c20 */ /* 0x000fc60008410000 */
[----:B------:R-:W-:Y:S01]  /*3fd0*/  FADD.FTZ R70, R70, R57 ;  /* 0x0000003946467221 */ /* 0x000fe20000010000 */
[----:B------:R-:W-:Y:S01]  /*3fe0*/  FFMA.FTZ R56, R54, R59, R52 ;  /* 0x0000003b36387223 */ /* 0x000fe20000010034 */
[----:B------:R-:W-:-:S03]  /*3ff0*/  FFMA.FTZ R65, R60, R57, R65 ;  /* 0x000000393c417223 */ /* 0x000fc60000010041 */
[----:B------:R-:W-:-:S06]  /*4000*/  FMUL.FTZ R124, R56, -1.4426950216293334961 ;  /* 0xbfb8aa3b387c7820 */ /* 0x000fcc0000410000 */
[----:B------:R-:W0:Y:S02]  /*4010*/  MUFU.EX2 R124, R124 ;  /* 0x0000007c007c7308 */ /* 0x000e240000000800 */
[----:B0-----:R-:W-:Y:S01]  /*4020*/  FADD.FTZ R125, R124, 1 ;  /* 0x3f8000007c7d7421 */ /* 0x001fe20000010000 */
[----:B------:R-:W-:-:S05]  /*4030*/  FADD.FTZ R124, R36, -UR11 ;  /* 0x8000000b247c7e21 */ /* 0x000fca0008010000 */
        /* <DEDUP_REMOVED lines=9> */
[----:B------:R-:W-:Y:S01]  /*40d0*/  FADD.FTZ R71, R71, R56 ;  /* 0x0000003847477221 */ /* 0x000fe20000010000 */
[----:B------:R-:W-:Y:S01]  /*40e0*/  FMUL.FTZ R62, R118, UR12 ;  /* 0x0000000c763e7c20 */ /* 0x000fe20008410000 */
[----:B------:R-:W-:-:S03]  /*40f0*/  FFMA.FTZ R68, R59, R56, R68 ;  /* 0x000000383b447223 */ /* 0x000fc60000010044 */
[----:B------:R-:W-:-:S04]  /*4100*/  FFMA.FTZ R64, R55, R62, R53 ;  /* 0x0000003e37407223 */ /* 0x000fc80000010035 */
[----:B------:R-:W-:-:S06]  /*4110*/  FMUL.FTZ R67, R64, -1.4426950216293334961 ;  /* 0xbfb8aa3b40437820 */ /* 0x000fcc0000410000 */
[----:B------:R-:W0:Y:S02]  /*4120*/  MUFU.EX2 R67, R67 ;  /* 0x0000004300437308 */ /* 0x000e240000000800 */
[----:B0-----:R-:W-:Y:S01]  /*4130*/  FADD.FTZ R118, R67, 1 ;  /* 0x3f80000043767421 */ /* 0x001fe20000010000 */
[----:B------:R-:W-:-:S05]  /*4140*/  FMUL.FTZ R67, R124, UR12 ;  /* 0x0000000c7c437c20 */ /* 0x000fca0008410000 */
[----:B------:R-:W0:Y:S02]  /*4150*/  MUFU.RCP R118, R118 ;  /* 0x0000007600767308 */ /* 0x000e240000001000 */
[----:B0-----:R-:W-:-:S04]  /*4160*/  FADD.FTZ R61, -R118, 1 ;  /* 0x3f800000763d7421 */ /* 0x001fc80000010100 */
[----:B------:R-:W-:Y:S01]  /*4170*/  FFMA.FTZ R64, R64, R61, 1 ;  /* 0x3f80000040407423 */ /* 0x000fe2000001003d */
[----:B------:R-:W-:-:S04]  /*4180*/  FMUL.FTZ R61, R35, R118 ;  /* 0x00000076233d7220 */ /* 0x000fc80000410000 */
[----:B------:R-:W-:Y:S01]  /*4190*/  FMUL.FTZ R61, R61, R64 ;  /* 0x000000403d3d7220 */ /* 0x000fe20000410000 */
[----:B------:R-:W-:Y:S01]  /*41a0*/  FMUL.FTZ R64, R55, R69 ;  /* 0x0000004537407220 */ /* 0x000fe20000410000 */
[----:B------:R-:W-:Y:S02]  /*41b0*/  FFMA.FTZ R69, R54, R67, R52 ;  /* 0x0000004336457223 */ /* 0x000fe40000010034 */
        /* <DEDUP_REMOVED lines=14> */
[----:B------:R-:W-:Y:S02]  /*42a0*/  FADD.FTZ R119, R119, R125 ;  /* 0x0000007d77777221 */ /* 0x000fe40000010000 */
[----:B------:R-:W-:Y:S01]  /*42b0*/  FADD.FTZ R71, R71, R64 ;  /* 0x0000004047477221 */ /* 0x000fe20000010000 */
[----:B------:R-:W-:Y:S01]  /*42c0*/  FMUL.FTZ R58, R69, UR12 ;  /* 0x0000000c453a7c20 */ /* 0x000fe20008410000 */
[----:B------:R-:W-:Y:S01]  /*42d0*/  FFMA.FTZ R69, R63, R125, R66 ;  /* 0x0000007d3f457223 */ /* 0x000fe20000010042 */
[----:B------:R-:W-:Y:S02]  /*42e0*/  FFMA.FTZ R68, R67, R64, R68 ;  /* 0x0000004043447223 */ /* 0x000fe40000010044 */
[----:B------:R-:W-:-:S04]  /*42f0*/  FFMA.FTZ R63, R55, R58, R53 ;  /* 0x0000003a373f7223 */ /* 0x000fc80000010035 */
[----:B------:R-:W-:-:S06]  /*4300*/  FMUL.FTZ R118, R63, -1.4426950216293334961 ;  /* 0xbfb8aa3b3f767820 */ /* 0x000fcc0000410000 */
[----:B------:R-:W0:Y:S02]  /*4310*/  MUFU.EX2 R118, R118 ;  /* 0x0000007600767308 */ /* 0x000e240000000800 */
[----:B0-----:R-:W-:Y:S01]  /*4320*/  FADD.FTZ R66, R118, 1 ;  /* 0x3f80000076427421 */ /* 0x001fe20000010000 */
[----:B------:R-:W-:-:S04]  /*4330*/  FMUL.FTZ R118, R55, R57 ;  /* 0x0000003937767220 */ /* 0x000fc80000410000 */
[----:B------:R-:W-:Y:S01]  /*4340*/  FADD.FTZ R119, R118, R119 ;  /* 0x0000007776777221 */ /* 0x000fe20000010000 */
[----:B------:R-:W0:Y:S02]  /*4350*/  MUFU.RCP R66, R66 ;  /* 0x0000004200427308 */ /* 0x000e240000001000 */
[----:B0-----:R-:W-:-:S04]  /*4360*/  FADD.FTZ R124, -R66, 1 ;  /* 0x3f800000427c7421 */ /* 0x001fc80000010100 */
[----:B------:R-:W-:Y:S01]  /*4370*/  FFMA.FTZ R124, R63, R124, 1 ;  /* 0x3f8000003f7c7423 */ /* 0x000fe2000001007c */
[----:B------:R-:W-:Y:S01]  /*4380*/  FMUL.FTZ R63, R39, R66 ;  /* 0x00000042273f7220 */ /* 0x000fe20000410000 */
[----:B------:R-:W-:Y:S01]  /*4390*/  FFMA.FTZ R66, R60, R118, R69 ;  /* 0x000000763c427223 */ /* 0x000fe20000010045 */
[----:B------:R-:W-:Y:S02]  /*43a0*/  FADD.FTZ R118, R41, -UR11 ;  /* 0x8000000b29767e21 */ /* 0x000fe40008010000 */
        /* <DEDUP_REMOVED lines=14> */
[----:B------:R-:W-:Y:S01]  /*4490*/  FMUL.FTZ R125, R54, R56 ;  /* 0x00000038367d7220 */ /* 0x000fe20000410000 */
[----:B------:R-:W-:Y:S02]  /*44a0*/  FMUL.FTZ R56, R118, UR12 ;  /* 0x0000000c76387c20 */ /* 0x000fe40008410000 */
[----:B------:R-:W-:Y:S01]  /*44b0*/  FADD.FTZ R71, R71, R60 ;  /* 0x0000003c47477221 */ /* 0x000fe20000010000 */
[----:B------:R-:W-:Y:S01]  /*44c0*/  FFMA.FTZ R69, R59, R125, R66 ;  /* 0x0000007d3b457223 */ /* 0x000fe20000010042 */
[----:B------:R-:W-:Y:S01]  /*44d0*/  FFMA.FTZ R59, R55, R56, R53 ;  /* 0x00000038373b7223 */ /* 0x000fe20000010035 */
[----:B------:R-:W-:-:S03]  /*44e0*/  FADD.FTZ R119, R119, R125 ;  /* 0x0000007d77777221 */ /* 0x000fc60000010000 */
        /* <DEDUP_REMOVED lines=9> */
[----:B------:R-:W-:-:S03]  /*4580*/  FFMA.FTZ R66, R62, R118, R69 ;  /* 0x000000763e427223 */ /* 0x000fc60000010045 */
        /* <DEDUP_REMOVED lines=32> */
[----:B------:R-:W-:Y:S01]  /*4790*/  FFMA.FTZ R118, R57, R60, R68 ;  /* 0x0000003c39767223 */ /* 0x000fe20000010044 */
[----:B------:R-:W-:Y:S01]  /*47a0*/  FMUL.FTZ R63, R69, UR12 ;  /* 0x0000000c453f7c20 */ /* 0x000fe20008410000 */
[----:B------:R-:W-:Y:S02]  /*47b0*/  FFMA.FTZ R65, R64, R66, R65 ;  /* 0x0000004240417223 */ /* 0x000fe40000010041 */
[----:B------:R-:W-:Y:S01]  /*47c0*/  FFMA.FTZ R118, R61, R62, R118 ;  /* 0x0000003e3d767223 */ /* 0x000fe20000010076 */
        /* <DEDUP_REMOVED lines=22> */
[----:B------:R-:W-:Y:S01]  /*4930*/  FFMA.FTZ R57, R57, R69, 1 ;  /* 0x3f80000039397423 */ /* 0x000fe20000010045 */
[----:B------:R-:W-:Y:S01]  /*4940*/  FADD.FTZ R69, R70, R59 ;  /* 0x0000003b46457221 */ /* 0x000fe20000010000 */
[----:B------:R-:W-:Y:S01]  /*4950*/  FFMA.FTZ R56, R56, R60, R67 ;  /* 0x0000003c38387223 */ /* 0x000fe20000010043 */
[----:B------:R-:W-:Y:S01]  /*4960*/  FADD.FTZ R119, R60, R119 ;  /* 0x000000773c777221 */ /* 0x000fe20000010000 */
[----:B------:R-:W-:Y:S01]  /*4970*/  FMUL.FTZ R59, R54, R62 ;  /* 0x0000003e363b7220 */ /* 0x000fe20000410000 */
[----:B------:R-:W-:Y:S01]  /*4980*/  FMUL.FTZ R57, R124, R57 ;  /* 0x000000397c397220 */ /* 0x000fe20000410000 */
[----:B------:R-:W-:Y:S01]  /*4990*/  FADD.FTZ R70, R69, R66 ;  /* 0x0000004245467221 */ /* 0x000fe20000010000 */
[----:B------:R-:W-:Y:S01]  /*49a0*/  FADD.FTZ R62, R71, R58 ;  /* 0x0000003a473e7221 */ /* 0x000fe20000010000 */
[----:B------:R-:W-:Y:S01]  /*49b0*/  FFMA.FTZ R56, R61, R59, R56 ;  /* 0x0000003b3d387223 */ /* 0x000fe20000010038 */
[----:B------:R-:W-:Y:S01]  /*49c0*/  FADD.FTZ R60, R119, R59 ;  /* 0x0000003b773c7221 */ /* 0x000fe20000010000 */
[C---:B------:R-:W-:Y:S01]  /*49d0*/  FMUL.FTZ R59, R55.reuse, R66 ;  /* 0x00000042373b7220 */ /* 0x040fe20000410000 */
[----:B------:R-:W-:-:S03]  /*49e0*/  FMUL.FTZ R61, R55, R57 ;  /* 0x00000039373d7220 */ /* 0x000fc60000410000 */
[----:B------:R-:W-:Y:S01]  /*49f0*/  FFMA.FTZ R56, R64, R59, R56 ;  /* 0x0000003b40387223 */ /* 0x000fe20000010038 */
[----:B------:R-:W-:Y:S01]  /*4a00*/  FADD.FTZ R60, R59, R60 ;  /* 0x0000003c3b3c7221 */ /* 0x000fe20000010000 */
[----:B------:R-:W-:-:S04]  /*4a10*/  FMUL.FTZ R59, R54, R58 ;  /* 0x0000003a363b7220 */ /* 0x000fc80000410000 */
[----:B------:R-:W-:Y:S01]  /*4a20*/  FADD.FTZ R60, R60, R59 ;  /* 0x0000003b3c3c7221 */ /* 0x000fe20000010000 */
[----:B------:R-:W-:-:S03]  /*4a30*/  FFMA.FTZ R67, R63, R59, R56 ;  /* 0x0000003b3f437223 */ /* 0x000fc60000010038 */
[----:B------:R-:W-:Y:S01]  /*4a40*/  FADD.FTZ R56, R61, R60 ;  /* 0x0000003c3d387221 */ /* 0x000fe20000010000 */
[C---:B------:R-:W-:Y:S01]  /*4a50*/  FFMA.FTZ R59, R68.reuse, R61, R67 ;  /* 0x0000003d443b7223 */ /* 0x040fe20000010043 */
[----:B------:R-:W-:Y:S01]  /*4a60*/  FFMA.FTZ R60, R63, R58, R118 ;  /* 0x0000003a3f3c7223 */ /* 0x000fe20000010076 */
[----:B------:R-:W-:Y:S01]  /*4a70*/  FFMA.FTZ R61, R68, R57, R65 ;  /* 0x00000039443d7223 */ /* 0x000fe20000010041 */
[----:B------:R-:W-:-:S07]  /*4a80*/  FADD.FTZ R63, R70, R57 ;  /* 0x00000039463f7221 */ /* 0x000fce0000010000 */
.L_x_1342:
[----:B------:R-:W-:Y:S01]  /*4a90*/  MOV R58, R56 ;  /* 0x00000038003a7202 */ /* 0x000fe20000000f00 */
[----:B------:R-:W0:Y:S01]  /*4aa0*/  S2UR UR13, SR_CgaCtaId ;  /* 0x00000000000d79c3 */ /* 0x000e220000008800 */
[----:B------:R-:W1:Y:S01]  /*4ab0*/  SHFL.DOWN PT, R56, R59, 0x1, 0x1f ;  /* 0x08201f003b387f89 */ /* 0x000e6200000e0000 */
[C---:B------:R-:W-:Y:S01]  /*4ac0*/  ISETP.GT.AND P0, PT, R98.reuse, 0x1e, PT ;  /* 0x0000001e6200780c */ /* 0x040fe20003f04270 */
[----:B------:R-:W-:Y:S01]  /*4ad0*/  UMOV UR6, 0x400 ;  /* 0x0000040000067882 */ /* 0x000fe20000000000 */
[----:B------:R-:W-:Y:S01]  /*4ae0*/  ISETP.GT.AND P2, PT, R98, 0xf, PT ;  /* 0x0000000f6200780c */ /* 0x000fe20003f44270 */
[----:B------:R-:W2:Y:S01]  /*4af0*/  SHFL.DOWN PT, R57, R58, 0x1, 0x1f ;  /* 0x08201f003a397f89 */ /* 0x000ea200000e0000 */
[----:B------:R-:W-:Y:S01]  /*4b00*/  UIADD3 UR5, UPT, UPT, UR6, 0xa0, URZ ;  /* 0x000000a006057890 */ /* 0x000fe2000fffe0ff */
[----:B------:R-:W-:Y:S01]  /*4b10*/  BSSY.RECONVERGENT B0, `(.L_x_1343) ;  /* 0x0000024000007945 */ /* 0x000fe20003800200 */
[C---:B------:R-:W-:Y:S02]  /*4b20*/  ISETP.NE.AND P1, PT, R101.reuse, RZ, PT ;  /* 0x000000ff6500720c */ /* 0x040fe40003f25270 */
[----:B------:R-:W-:Y:S01]  /*4b30*/  ISETP.GT.U32.AND P4, PT, R101, 0x1f, PT ;  /* 0x0000001f6500780c */ /* 0x000fe20003f84070 */
[----:B0-----:R-:W-:-:S04]  /*4b40*/  ULEA UR5, UR13, UR5, 0x18 ;  /* 0x000000050d057291 */ /* 0x001fc8000f8ec0ff */
[----:B-1----:R-:W-:Y:S01]  /*4b50*/  @!P0 FADD.FTZ R59, R56, R59 ;  /* 0x0000003b383b8221 */ /* 0x002fe20000010000 */
[----:B--2---:R-:W-:-:S04]  /*4b60*/  @!P0 FADD.FTZ R58, R57, R58 ;  /* 0x0000003a393a8221 */ /* 0x004fc80000010000 */
        /* <DEDUP_REMOVED lines=30> */
.L_x_1344:
[----:B------:R-:W-:Y:S05]  /*4d50*/  BSYNC.RECONVERGENT B0 ;  /* 0x0000000000007941 */ /* 0x000fea0003800200 */
.L_x_1343:
[----:B------:R-:W-:Y:S01]  /*4d60*/  BAR.SYNC.DEFER_BLOCKING 0x0 ;  /* 0x0000000000007b1d */ /* 0x000fe20000010000 */
[----:B------:R-:W-:-:S05]  /*4d70*/  LEA R117, R117, R101, 0x5 ;  /* 0x0000006575757211 */ /* 0x000fca00078e28ff */
[----:B------:R-:W-:Y:S04]  /*4d80*/  BSSY.RECONVERGENT B0, `(.L_x_1345) ;  /* 0x0000029000007945 */ /* 0x000fe80003800200 */
[----:B------:R-:W-:Y:S05]  /*4d90*/  @P1 BRA `(.L_x_1346) ;  /* 0x00000000009c1947 */ /* 0x000fea0003800000 */
[----:B------:R-:W-:-:S09]  /*4da0*/  ULEA UR5, UR13, UR6, 0x18 ;  /* 0x000000060d057291 */ /* 0x000fd2000f8ec0ff */
[----:B---3--:R-:W1:Y:S04]  /*4db0*/  LDS.64 R56, [UR5+0x18] ;  /* 0x00001805ff387984 */ /* 0x008e680008000a00 */
[----:B------:R-:W3:Y:S01]  /*4dc0*/  LDS.128 R64, [UR5+0x20] ;  /* 0x00002005ff407984 */ /* 0x000ee20008000c00 */
[----:B-1----:R-:W-:Y:S01]  /*4dd0*/  FADD.FTZ R59, R70, R56 ;  /* 0x00000038463b7221 */ /* 0x002fe20000010000 */
[----:B------:R-:W-:Y:S02]  /*4de0*/  FADD.FTZ R124, R71, R57 ;  /* 0x00000039477c7221 */ /* 0x000fe40000010000 */
[----:B0-----:R-:W0:Y:S01]  /*4df0*/  LDS.128 R68, [UR5+0x30] ;  /* 0x00003005ff447984 */ /* 0x001e220008000c00 */
[----:B---3--:R-:W-:Y:S01]  /*4e00*/  FADD.FTZ R119, R59, R64 ;  /* 0x000000403b777221 */ /* 0x008fe20000010000 */
[----:B------:R-:W-:-:S02]  /*4e10*/  FADD.FTZ R124, R124, R65 ;  /* 0x000000417c7c7221 */ /* 0x000fc40000010000 */
[----:B--2---:R-:W1:Y:S01]  /*4e20*/  LDS.128 R56, [UR5+0x40] ;  /* 0x00004005ff387984 */ /* 0x004e620008000c00 */
[----:B------:R-:W-:Y:S01]  /*4e30*/  FADD.FTZ R119, R119, R66 ;  /* 0x0000004277777221 */ /* 0x000fe20000010000 */
[----:B------:R-:W-:Y:S02]  /*4e40*/  FADD.FTZ R124, R124, R67 ;  /* 0x000000437c7c7221 */ /* 0x000fe40000010000 */
[----:B------:R-:W-:Y:S01]  /*4e50*/  LDS.128 R64, [UR5+0x60] ;  /* 0x00006005ff407984 */ /* 0x000fe20008000c00 */
        /* <DEDUP_REMOVED lines=27> */
.L_x_1346:
[----:B------:R-:W-:Y:S05]  /*5010*/  BSYNC.RECONVERGENT B0 ;  /* 0x0000000000007941 */ /* 0x000fea0003800200 */
.L_x_1345:
[----:B------:R-:W-:Y:S06]  /*5020*/  BAR.SYNC.DEFER_BLOCKING 0x0 ;  /* 0x0000000000007b1d */ /* 0x000fec0000010000 */
[----:B------:R-:W-:Y:S04]  /*5030*/  BSSY.RECONVERGENT B0, `(.L_x_1347) ;  /* 0x000004d000007945 */ /* 0x000fe80003800200 */
[----:B------:R-:W-:Y:S05]  /*5040*/  @P4 BRA `(.L_x_1348) ;  /* 0x00000004002c4947 */ /* 0x000fea0003800000 */
[----:B------:R-:W4:Y:S04]  /*5050*/  LDS.128 R64, [R118+0x200] ;  /* 0x0002000076407984 */ /* 0x000f280000000c00 */
[----:B-123--:R-:W1:Y:S01]  /*5060*/  LDS.128 R56, [R118+0x400] ;  /* 0x0004000076387984 */ /* 0x00ee620000000c00 */
[----:B----4-:R-:W-:Y:S01]  /*5070*/  FADD.FTZ R119, R60, R64 ;  /* 0x000000403c777221 */ /* 0x010fe20000010000 */
        /* <DEDUP_REMOVED lines=9> */
[----:B------:R-:W-:Y:S01]  /*5110*/  LDS.128 R56, [R118+0xc00] ;  /* 0x000c000076387984 */ /* 0x000fe20000000c00 */
        /* <DEDUP_REMOVED lines=9> */
[----:B------:R-:W-:Y:S01]  /*51b0*/  LDS.128 R60, [R118+0x1000] ;  /* 0x00100000763c7984 */ /* 0x000fe20000000c00 */
        /* <DEDUP_REMOVED lines=8> */
[----:B------:R-:W-:Y:S02]  /*5240*/  FADD.FTZ R124, R124, R59 ;  /* 0x0000003b7c7c7221 */ /* 0x000fe40000010000 */
        /* <DEDUP_REMOVED lines=19> */
[----:B--2---:R-:W-:Y:S01]  /*5380*/  FADD.FTZ R119, R119, R60 ;  /* 0x0000003c77777221 */ /* 0x004fe20000010000 */
[----:B------:R-:W-:Y:S01]  /*5390*/  FADD.FTZ R124, R124, R59 ;  /* 0x0000003b7c7c7221 */ /* 0x000fe20000010000 */
[----:B------:R-:W-:Y:S01]  /*53a0*/  FADD.FTZ R57, R69, R62 ;  /* 0x0000003e45397221 */ /* 0x000fe20000010000 */
[----:B------:R-:W-:-:S02]  /*53b0*/  FADD.FTZ R68, R68, R61 ;  /* 0x0000003d44447221 */ /* 0x000fc40000010000 */
[----:B------:R-:W-:Y:S02]  /*53c0*/  FADD.FTZ R124, R124, R63 ;  /* 0x0000003f7c7c7221 */ /* 0x000fe40000010000 */
        /* <DEDUP_REMOVED lines=15> */
[----:B--2---:R-:W-:Y:S01]  /*54c0*/  FADD.FTZ R60, R69, R64 ;  /* 0x00000040453c7221 */ /* 0x004fe20000010000 */
[----:B------:R-:W-:Y:S01]  /*54d0*/  FADD.FTZ R61, R68, R65 ;  /* 0x00000041443d7221 */ /* 0x000fe20000010000 */
[----:B------:R-:W-:Y:S01]  /*54e0*/  FADD.FTZ R62, R119, R66 ;  /* 0x00000042773e7221 */ /* 0x000fe20000010000 */
[----:B------:R-:W-:-:S07]  /*54f0*/  FADD.FTZ R63, R124, R67 ;  /* 0x000000437c3f7221 */ /* 0x000fce0000010000 */
.L_x_1348:
[----:B------:R-:W-:Y:S05]  /*5500*/  BSYNC.RECONVERGENT B0 ;  /* 0x0000000000007941 */ /* 0x000fea0003800200 */
.L_x_1347:
[----:B------:R-:W-:Y:S04]  /*5510*/  BSSY.RECONVERGENT B0, `(.L_x_1349) ;  /* 0x000001c000007945 */ /* 0x000fe80003800200 */
[----:B------:R-:W-:Y:S05]  /*5520*/  @P4 BRA `(.L_x_1350) ;  /* 0x0000000000684947 */ /* 0x000fea0003800000 */
[----:B---3--:R-:W3:Y:S08]  /*5530*/  LDC.64 R56, c[0x0][0x3f8] ;  /* 0x0000fe00ff387b82 */ /* 0x008ef00000000a00 */
[----:B-12---:R-:W1:Y:S01]  /*5540*/  LDC.64 R58, c[0x0][0x3d8] ;  /* 0x0000f600ff3a7b82 */ /* 0x006e620000000a00 */
[----:B---3--:R-:W-:Y:S01]  /*5550*/  IMAD.WIDE.U32 R64, R56, 0x3, RZ ;  /* 0x0000000338407825 */ /* 0x008fe200078e00ff */
        /* <DEDUP_REMOVED lines=23> */
.L_x_1350:
[----:B------:R-:W-:Y:S05]  /*56d0*/  BSYNC.RECONVERGENT B0 ;  /* 0x0000000000007941 */ /* 0x000fea0003800200 */
.L_x_1349:
[----:B------:R-:W5:Y:S02]  /*56e0*/  LDCU UR5, c[0x0][0x370] ;  /* 0x00006e00ff0577ac */ /* 0x000f640008000800 */
[----:B-----5:R-:W-:-:S09]  /*56f0*/  UISETP.GE.U32.AND UP0, UPT, UR5, 0x2, UPT ;  /* 0x000000020500788c */ /* 0x020fd2000bf06070 */
[----:B------:R-:W-:Y:S05]  /*5700*/  BRA.U !UP0, `(.L_x_1351) ;  /* 0x0000000908b87547 */ /* 0x000fea000b800000 */
[----:B----4-:R-:W4:Y:S01]  /*5710*/  LDC R57, c[0x0][0x370] ;  /* 0x0000dc00ff397b82 */ /* 0x010f220000000800 */
[----:B---3--:R-:W-:-:S05]  /*5720*/  LOP3.LUT R56, R103, 0x1, RZ, 0xc0, !PT ;  /* 0x0000000167387812 */ /* 0x008fca00078ec0ff */
[----:B-1----:R-:W-:Y:S02]  /*5730*/  IMAD R59, R56, R99, RZ ;  /* 0x00000063383b7224 */ /* 0x002fe400078e02ff */
[----:B------:R-:W1:Y:S02]  /*5740*/  LDC.64 R118, c[0x0][0x3d0] ;  /* 0x0000f400ff767b82 */ /* 0x000e640000000a00 */
[----:B----4-:R-:W-:-:S05]  /*5750*/  IMAD R56, R59, R57, RZ ;  /* 0x000000393b387224 */ /* 0x010fca00078e02ff */
[----:B------:R-:W-:-:S05]  /*5760*/  SHF.L.U32 R57, R56, 0x1, RZ ;  /* 0x0000000138397819 */ /* 0x000fca00000006ff */
[----:B-1----:R-:W-:Y:S01]  /*5770*/  IMAD.WIDE R118, R57, 0x4, R118 ;  /* 0x0000000439767825 */ /* 0x002fe200078e0276 */
[----:B------:R-:W-:Y:S06]  /*5780*/  @P1 BRA `(.L_x_1352) ;  /* 0x0000000000541947 */ /* 0x000fec0003800000 */
[----:B------:R-:W1:Y:S01]  /*5790*/  LDC.64 R56, c[0x0][0x3c8] ;  /* 0x0000f200ff387b82 */ /* 0x000e620000000a00 */
[----:B------:R-:W-:Y:S01]  /*57a0*/  IADD3 R59, PT, PT, R59, R100, RZ ;  /* 0x000000643b3b7210 */ /* 0x000fe20007ffe0ff */
[----:B------:R-:W-:Y:S01]  /*57b0*/  IMAD R61, R99, UR7, R100 ;  /* 0x00000007633d7c24 */ /* 0x000fe2000f8e0264 */
[----:B------:R-:W-:-:S03]  /*57c0*/  LOP3.LUT P0, R60, R103, 0x2, RZ, 0xc0, !PT ;  /* 0x00000002673c7812 */ /* 0x000fc6000780c0ff */
[----:B-1----:R-:W-:-:S04]  /*57d0*/  IMAD.WIDE.U32 R56, R59, 0x4, R56 ;  /* 0x000000043b387825 */ /* 0x002fc800078e0038 */
[----:B--2---:R-:W-:Y:S01]  /*57e0*/  IMAD.WIDE.U32 R58, R61, 0x8, R118 ;  /* 0x000000083d3a7825 */ /* 0x004fe200078e0076 */
        /* <DEDUP_REMOVED lines=9> */
[----:B---3--:R-:W-:Y:S05]  /*5880*/  @!P0 BRA `(.L_x_1352) ;  /* 0x0000000000148947 */ /* 0x008fea0003800000 */
.L_x_1353:
[----:B------:R-:W2:Y:S04]  /*5890*/  LDG.E.STRONG.GPU R58, desc[UR8][R56.64] ;  /* 0x00000008383a7981 */ /* 0x000ea8000c1ef900 */
[----:B--2---:R-:W-:Y:S01]  /*58a0*/  CCTL.IVALL ;  /* 0x00000000ff00798f */ /* 0x004fe20002000000 */
[----:B------:R-:W-:Y:S05]  /*58b0*/  YIELD ;  /* 0x0000000000007946 */ /* 0x000fea0003800000 */
[----:B------:R-:W-:-:S13]  /*58c0*/  ISETP.NE.AND P0, PT, R58, R63, PT ;  /* 0x0000003f3a00720c */ /* 0x000fda0003f05270 */
[----:B------:R-:W-:Y:S05]  /*58d0*/  @P0 BRA `(.L_x_1353) ;  /* 0xfffffffc00ec0947 */ /* 0x000fea000383ffff */
.L_x_1352:
[----:B------:R-:W1:Y:S01]  /*58e0*/  LDC R56, c[0x0][0x370] ;  /* 0x0000dc00ff387b82 */ /* 0x000e620000000800 */
[----:B------:R-:W-:Y:S05]  /*58f0*/  WARPSYNC.ALL ;  /* 0x0000000000007948 */ /* 0x000fea0003800000 */
[----:B-1----:R-:W-:Y:S02]  /*5900*/  ISETP.GE.U32.AND P0, PT, R56, 0x8, PT ;  /* 0x000000083800780c */ /* 0x002fe40003f06070 */
[----:B------:R-:W-:Y:S01]  /*5910*/  BAR.SYNC.DEFER_BLOCKING 0x0 ;  /* 0x0000000000007b1d */ /* 0x000fe20000010000 */
[----:B------:R-:W-:-:S10]  /*5920*/  HFMA2 R64, -RZ, RZ, 0, 0 ;  /* 0x00000000ff407431 */ /* 0x000fd400000001ff */
        /* <DEDUP_REMOVED lines=10> */
[----:B------:R-:W-:-:S11]  /*59d0*/  MOV R64, R100 ;  /* 0x0000006400407202 */ /* 0x000fd60000000f00 */
.L_x_1355:
[----:B------:R-:W-:Y:S02]  /*59e0*/  ISETP.EQ.OR P4, PT, RZ, UR5, P1 ;  /* 0x00000005ff007c0c */ /* 0x000fe40008f82670 */
[----:B------:R-:W-:-:S04]  /*59f0*/  IADD3 R56, PT, PT, R63, 0x1, RZ ;  /* 0x000000013f387810 */ /* 0x000fc80007ffe0ff */
[----:B------:R-:W-:-:S07]  /*5a00*/  ISETP.EQ.OR P5, PT, R56, UR7, P1 ;  /* 0x0000000738007c0c */ /* 0x000fce0008fa2670 */
[----:B------:R-:W-:-:S06]  /*5a10*/  @!P4 IMAD.WIDE.U32 R56, R64, 0x8, R118 ;  /* 0x000000084038c825 */ /* 0x000fcc00078e0076 */
[----:B------:R-:W0:Y:S01]  /*5a20*/  @!P4 LDG.E.64 R56, desc[UR8][R56.64] ;  /* 0x000000083838c981 */ /* 0x000e22000c1e1b00 */
[----:B------:R-:W-:-:S06]  /*5a30*/  @!P5 IMAD.WIDE.U32 R60, R62, 0x8, R118 ;  /* 0x000000083e3cd825 */ /* 0x000fcc00078e0076 */
[----:B------:R-:W3:Y:S01]  /*5a40*/  @!P5 LDG.E.64 R60, desc[UR8][R60.64] ;  /* 0x000000083c3cd981 */ /* 0x000ee2000c1e1b00 */
[----:B--2---:R-:W-:-:S04]  /*5a50*/  IADD3 R58, PT, PT, R63, 0x2, RZ ;  /* 0x000000023f3a7810 */ /* 0x004fc80007ffe0ff */
[----:B------:R-:W-:Y:S02]  /*5a60*/  ISETP.EQ.OR P0, PT, R58, UR7, P1 ;  /* 0x000000073a007c0c */ /* 0x000fe40008f02670 */
[----:B------:R-:W-:-:S04]  /*5a70*/  IADD3 R58, PT, PT, R63, 0x3, RZ ;  /* 0x000000033f3a7810 */ /* 0x000fc80007ffe0ff */
[----:B------:R-:W-:-:S07]  /*5a80*/  ISETP.EQ.OR P2, PT, R58, UR7, P1 ;  /* 0x000000073a007c0c */ /* 0x000fce0008f42670 */
[----:B------:R-:W-:-:S06]  /*5a90*/  @!P0 IMAD.WIDE.U32 R58, R69, 0x8, R118 ;  /* 0x00000008453a8825 */ /* 0x000fcc00078e0076 */
[----:B------:R-:W2:Y:S01]  /*5aa0*/  @!P0 LDG.E.64 R58, desc[UR8][R58.64] ;  /* 0x000000083a3a8981 */ /* 0x000ea2000c1e1b00 */
[----:B0-----:R-:W-:Y:S01]  /*5ab0*/  @!P4 FADD.FTZ R70, R70, R56 ;  /* 0x000000384646c221 */ /* 0x001fe20000010000 */
[----:B------:R-:W-:Y:S01]  /*5ac0*/  @!P4 FADD.FTZ R71, R71, R57 ;  /* 0x000000394747c221 */ /* 0x000fe20000010000 */
[----:B------:R-:W-:-:S06]  /*5ad0*/  @!P2 IMAD.WIDE.U32 R56, R117, 0x8, R118 ;  /* 0x000000087538a825 */ /* 0x000fcc00078e0076 */
[----:B------:R-:W4:Y:S01]  /*5ae0*/  @!P2 LDG.E.64 R56, desc[UR8][R56.64] ;  /* 0x000000083838a981 */ /* 0x000f22000c1e1b00 */
[----:B---3--:R-:W-:Y:S01]  /*5af0*/  @!P5 FADD.FTZ R70, R70, R60 ;  /* 0x0000003c4646d221 */ /* 0x008fe20000010000 */
[----:B------:R-:W-:-:S04]  /*5b00*/  IADD3 R60, PT, PT, R63, 0x4, RZ ;  /* 0x000000043f3c7810 */ /* 0x000fc80007ffe0ff */
[----:B------:R-:W-:Y:S01]  /*5b10*/  ISETP.EQ.OR P4, PT, R60, UR7, P1 ;  /* 0x000000073c007c0c */ /* 0x000fe20008f82670 */
[----:B------:R-:W-:-:S12]  /*5b20*/  @!P5 FADD.FTZ R71, R71, R61 ;  /* 0x0000003d4747d221 */ /* 0x000fd80000010000 */
[----:B------:R-:W-:-:S06]  /*5b30*/  @!P4 IMAD.WIDE.U32 R60, R65, 0x8, R118 ;  /* 0x00000008413cc825 */ /* 0x000fcc00078e0076 */
[----:B------:R-:W3:Y:S01]  /*5b40*/  @!P4 LDG.E.64 R60, desc[UR8][R60.64] ;  /* 0x000000083c3cc981 */ /* 0x000ee2000c1e1b00 */
[----:B--2---:R-:W-:Y:S01]  /*5b50*/  @!P0 FADD.FTZ R70, R70, R58 ;  /* 0x0000003a46468221 */ /* 0x004fe20000010000 */
[----:B------:R-:W-:-:S04]  /*5b60*/  IADD3 R58, PT, PT, R63, 0x5, RZ ;  /* 0x000000053f3a7810 */ /* 0x000fc80007ffe0ff */
[----:B------:R-:W-:Y:S01]  /*5b70*/  ISETP.EQ.OR P5, PT, R58, UR7, P1 ;  /* 0x000000073a007c0c */ /* 0x000fe20008fa2670 */
[----:B------:R-:W-:-:S12]  /*5b80*/  @!P0 FADD.FTZ R71, R71, R59 ;  /* 0x0000003b47478221 */ /* 0x000fd80000010000 */
[----:B------:R-:W-:-:S06]  /*5b90*/  @!P5 IMAD.WIDE.U32 R58, R66, 0x8, R118 ;  /* 0x00000008423ad825 */ /* 0x000fcc00078e0076 */
[----:B------:R-:W2:Y:S01]  /*5ba0*/  @!P5 LDG.E.64 R58, desc[UR8][R58.64] ;  /* 0x000000083a3ad981 */ /* 0x000ea2000c1e1b00 */
[----:B----4-:R-:W-:Y:S01]  /*5bb0*/  @!P2 FADD.FTZ R70, R70, R56 ;  /* 0x000000384646a221 */ /* 0x010fe20000010000 */
[----:B------:R-:W-:-:S04]  /*5bc0*/  IADD3 R56, PT, PT, R63, 0x6, RZ ;  /* 0x000000063f387810 */ /* 0x000fc80007ffe0ff */
[----:B------:R-:W-:Y:S02]  /*5bd0*/  ISETP.EQ.OR P0, PT, R56, UR7, P1 ;  /* 0x0000000738007c0c */ /* 0x000fe40008f02670 */
[----:B------:R-:W-:Y:S01]  /*5be0*/  IADD3 R56, PT, PT, R63, 0x7, RZ ;  /* 0x000000073f387810 */ /* 0x000fe20007ffe0ff */
[----:B------:R-:W-:-:S03]  /*5bf0*/  @!P2 FADD.FTZ R71, R71, R57 ;  /* 0x000000394747a221 */ /* 0x000fc60000010000 */
[----:B------:R-:W-:-:S07]  /*5c00*/  ISETP.EQ.OR P6, PT, R56, UR7, P1 ;  /* 0x0000000738007c0c */ /* 0x000fce0008fc2670 */
[----:B------:R-:W-:-:S06]  /*5c10*/  @!P0 IMAD.WIDE.U32 R56, R67, 0x8, R118 ;  /* 0x0000000843388825 */ /* 0x000fcc00078e0076 */
[----:B------:R-:W4:Y:S01]  /*5c20*/  @!P0 LDG.E.64 R56, desc[UR8][R56.64] ;  /* 0x0000000838388981 */ /* 0x000f22000c1e1b00 */
[----:B---3--:R-:W-:Y:S01]  /*5c30*/  @!P4 FADD.FTZ R70, R70, R60 ;  /* 0x0000003c4646c221 */ /* 0x008fe20000010000 */
[----:B------:R-:W-:Y:S01]  /*5c40*/  @!P4 FADD.FTZ R71, R71, R61 ;  /* 0x0000003d4747c221 */ /* 0x000fe20000010000 */
[----:B------:R-:W-:-:S06]  /*5c50*/  @!P6 IMAD.WIDE.U32 R60, R68, 0x8, R118 ;  /* 0x00000008443ce825 */ /* 0x000fcc00078e0076 */
[----:B------:R-:W3:Y:S01]  /*5c60*/  @!P6 LDG.E.64 R60, desc[UR8][R60.64] ;  /* 0x000000083c3ce981 */ /* 0x000ee2000c1e1b00 */
[----:B--2---:R-:W-:Y:S02]  /*5c70*/  @!P5 FADD.FTZ R70, R70, R58 ;  /* 0x0000003a4646d221 */ /* 0x004fe40000010000 */
[----:B------:R-:W0:Y:S01]  /*5c80*/  LDC R58, c[0x0][0x370] ;  /* 0x0000dc00ff3a7b82 */ /* 0x000e220000000800 */
[----:B------:R-:W-:Y:S01]  /*5c90*/  @!P5 FADD.FTZ R71, R71, R59 ;  /* 0x0000003b4747d221 */ /* 0x000fe20000010000 */
[----:B------:R-:W-:Y:S01]  /*5ca0*/  IADD3 R63, PT, PT, R63, 0x8, RZ ;  /* 0x000000083f3f7810 */ /* 0x000fe20007ffe0ff */
        /* <DEDUP_REMOVED lines=9> */
[----:B----4-:R-:W-:Y:S01]  /*5d40*/  @!P0 FADD.FTZ R70, R70, R56 ;  /* 0x0000003846468221 */ /* 0x010fe20000010000 */
[----:B0-----:R-:W-:Y:S01]  /*5d50*/  LOP3.LUT R56, R58, 0x7ffffff8, RZ, 0xc0, !PT ;  /* 0x7ffffff83a387812 */ /* 0x001fe200078ec0ff */
[----:B------:R-:W-:-:S03]  /*5d60*/  @!P0 FADD.FTZ R71, R71, R57 ;  /* 0x0000003947478221 */ /* 0x000fc60000010000 */
[----:B------:R-:W-:Y:S01]  /*5d70*/  ISETP.NE.AND P0, PT, R63, R56, PT ;  /* 0x000000383f00720c */ /* 0x000fe20003f05270 */
[----:B---3--:R-:W-:Y:S01]  /*5d80*/  @!P6 FADD.FTZ R70, R70, R60 ;  /* 0x0000003c4646e221 */ /* 0x008fe20000010000 */
[----:B------:R-:W-:-:S11]  /*5d90*/  @!P6 FADD.FTZ R71, R71, R61 ;  /* 0x0000003d4747e221 */ /* 0x000fd60000010000 */
[----:B------:R-:W-:Y:S05]  /*5da0*/  @P0 BRA `(.L_x_1355) ;  /* 0xfffffffc000c0947 */ /* 0x000fea000383ffff */
[----:B------:R-:W-:-:S07]  /*5db0*/  MOV R64, R56 ;  /* 0x0000003800407202 */ /* 0x000fce0000000f00 */
.L_x_1354:
[----:B------:R-:W1:Y:S02]  /*5dc0*/  LDCU UR5, c[0x0][0x370] ;  /* 0x00006e00ff0577ac */ /* 0x000e640008000800 */
[----:B-1----:R-:W-:-:S09]  /*5dd0*/  ULOP3.LUT UP0, URZ, UR5, 0x7, URZ, 0xc0, !UPT ;  /* 0x0000000705ff7892 */ /* 0x002fd2000f80c0ff */
[----:B------:R-:W-:Y:S05]  /*5de0*/  BRA.U !UP0, `(.L_x_1351) ;  /* 0x0000000508007547 */ /* 0x000fea000b800000 */
[----:B------:R-:W1:Y:S01]  /*5df0*/  LDCU UR5, c[0x0][0x370] ;  /* 0x00006e00ff0577ac */ /* 0x000e620008000800 */
[----:B------:R-:W3:Y:S01]  /*5e00*/  LDCU UR6, c[0x0][0x370] ;  /* 0x00006e00ff0677ac */ /* 0x000ee20008000800 */
[----:B-1----:R-:W-:-:S04]  /*5e10*/  ULOP3.LUT UR5, UR5, 0x7, URZ, 0xc0, !UPT ;  /* 0x0000000705057892 */ /* 0x002fc8000f8ec0ff */
[----:B------:R-:W-:Y:S02]  /*5e20*/  UIADD3 UR5, UPT, UPT, UR5, -0x1, URZ ;  /* 0xffffffff05057890 */ /* 0x000fe4000fffe0ff */
[----:B---3--:R-:W-:Y:S02]  /*5e30*/  ULOP3.LUT UP1, UR6, UR6, 0x3, URZ, 0xc0, !UPT ;  /* 0x0000000306067892 */ /* 0x008fe4000f82c0ff */
[----:B------:R-:W-:-:S09]  /*5e40*/  UISETP.GE.U32.AND UP0, UPT, UR5, 0x3, UPT ;  /* 0x000000030500788c */ /* 0x000fd2000bf06070 */
[----:B------:R-:W-:Y:S05]  /*5e50*/  BRA.U !UP0, `(.L_x_1356) ;  /* 0x0000000108707547 */ /* 0x000fea000b800000 */
[C---:B------:R-:W-:Y:S02]  /*5e60*/  IADD3 R59, PT, PT, R64.reuse, 0x1, RZ ;  /* 0x00000001403b7810 */ /* 0x040fe40007ffe0ff */
[C---:B------:R-:W-:Y:S02]  /*5e70*/  ISETP.EQ.OR P0, PT, R64.reuse, UR7, P1 ;  /* 0x0000000740007c0c */ /* 0x040fe40008f02670 */
[C---:B------:R-:W-:Y:S02]  /*5e80*/  IADD3 R61, PT, PT, R64.reuse, 0x2, RZ ;  /* 0x00000002403d7810 */ /* 0x040fe40007ffe0ff */
[----:B------:R-:W-:Y:S02]  /*5e90*/  ISETP.EQ.OR P2, PT, R59, UR7, P1 ;  /* 0x000000073b007c0c */ /* 0x000fe40008f42670 */
[----:B------:R-:W-:Y:S02]  /*5ea0*/  ISETP.EQ.OR P4, PT, R61, UR7, P1 ;  /* 0x000000073d007c0c */ /* 0x000fe40008f82670 */
[----:B------:R-:W-:-:S04]  /*5eb0*/  IADD3 R63, PT, PT, R64, 0x3, RZ ;  /* 0x00000003403f7810 */ /* 0x000fc80007ffe0ff */
[----:B------:R-:W-:Y:S01]  /*5ec0*/  ISETP.EQ.OR P5, PT, R63, UR7, P1 ;  /* 0x000000073f007c0c */ /* 0x000fe20008fa2670 */
[----:B------:R-:W-:-:S04]  /*5ed0*/  @!P0 IMAD R57, R64, R99, R100 ;  /* 0x0000006340398224 */ /* 0x000fc800078e0264 */
[----:B------:R-:W-:Y:S02]  /*5ee0*/  @!P2 IMAD R59, R59, R99, R100 ;  /* 0x000000633b3ba224 */ /* 0x000fe400078e0264 */
[----:B------:R-:W-:-:S04]  /*5ef0*/  @!P0 IMAD.WIDE.U32 R56, R57, 0x8, R118 ;  /* 0x0000000839388825 */ /* 0x000fc800078e0076 */
[-C--:B------:R-:W-:Y:S02]  /*5f00*/  @!P4 IMAD R61, R61, R99.reuse, R100 ;  /* 0x000000633d3dc224 */ /* 0x080fe400078e0264 */
[--C-:B--2---:R-:W-:Y:S01]  /*5f10*/  @!P2 IMAD.WIDE.U32 R58, R59, 0x8, R118.reuse ;  /* 0x000000083b3aa825 */ /* 0x104fe200078e0076 */
[----:B------:R-:W0:Y:S03]  /*5f20*/  @!P0 LDG.E.64 R56, desc[UR8][R56.64] ;  /* 0x0000000838388981 */ /* 0x000e26000c1e1b00 */
[----:B------:R-:W-:Y:S02]  /*5f30*/  @!P4 IMAD.WIDE.U32 R60, R61, 0x8, R118 ;  /* 0x000000083d3cc825 */ /* 0x000fe400078e0076 */
[----:B------:R-:W2:Y:S02]  /*5f40*/  @!P2 LDG.E.64 R58, desc[UR8][R58.64] ;  /* 0x000000083a3aa981 */ /* 0x000ea4000c1e1b00 */
[----:B------:R-:W-:-:S02]  /*5f50*/  @!P5 IMAD R63, R63, R99, R100 ;  /* 0x000000633f3fd224 */ /* 0x000fc400078e0264 */
[----:B------:R-:W3:Y:S02]  /*5f60*/  @!P4 LDG.E.64 R60, desc[UR8][R60.64] ;  /* 0x000000083c3cc981 */ /* 0x000ee4000c1e1b00 */
[----:B------:R-:W-:-:S06]  /*5f70*/  @!P5 IMAD.WIDE.U32 R62, R63, 0x8, R118 ;  /* 0x000000083f3ed825 */ /* 0x000fcc00078e0076 */
        /* <DEDUP_REMOVED lines=10> */
.L_x_1356:
[----:B------:R-:W-:Y:S05]  /*6020*/  BRA.U !UP1, `(.L_x_1351) ;  /* 0x0000000109707547 */ /* 0x000fea000b800000 */
[----:B------:R-:W1:Y:S01]  /*6030*/  LDC R60, c[0x0][0x370] ;  /* 0x0000dc00ff3c7b82 */ /* 0x000e620000000800 */
[----:B------:R-:W-:Y:S01]  /*6040*/  UISETP.NE.AND UP0, UPT, UR6, 0x1, UPT ;  /* 0x000000010600788c */ /* 0x000fe2000bf05270 */
[----:B-1----:R-:W-:-:S08]  /*6050*/  LOP3.LUT R60, R60, 0x1, RZ, 0xc0, !PT ;  /* 0x000000013c3c7812 */ /* 0x002fd000078ec0ff */
[----:B------:R-:W-:Y:S05]  /*6060*/  BRA.U !UP0, `(.L_x_1357) ;  /* 0x0000000108387547 */ /* 0x000fea000b800000 */
[C---:B------:R-:W-:Y:S02]  /*6070*/  IADD3 R59, PT, PT, R64.reuse, 0x1, RZ ;  /* 0x00000001403b7810 */ /* 0x040fe40007ffe0ff */
[----:B------:R-:W-:Y:S02]  /*6080*/  ISETP.EQ.OR P2, PT, R64, UR7, P1 ;  /* 0x0000000740007c0c */ /* 0x000fe40008f42670 */
[----:B------:R-:W-:-:S11]  /*6090*/  ISETP.EQ.OR P0, PT, R59, UR7, P1 ;  /* 0x000000073b007c0c */ /* 0x000fd60008f02670 */
[-CC-:B------:R-:W-:Y:S02]  /*60a0*/  @!P2 IMAD R57, R64, R99.reuse, R100.reuse ;  /* 0x000000634039a224 */ /* 0x180fe400078e0264 */
[----:B------:R-:W-:Y:S02]  /*60b0*/  @!P0 IMAD R59, R59, R99, R100 ;  /* 0x000000633b3b8224 */ /* 0x000fe400078e0264 */
[----:B------:R-:W-:-:S04]  /*60c0*/  @!P2 IMAD.WIDE.U32 R56, R57, 0x8, R118 ;  /* 0x000000083938a825 */ /* 0x000fc800078e0076 */
[----:B--2---:R-:W-:Y:S02]  /*60d0*/  @!P0 IMAD.WIDE.U32 R58, R59, 0x8, R118 ;  /* 0x000000083b3a8825 */ /* 0x004fe400078e0076 */
[----:B------:R-:W0:Y:S04]  /*60e0*/  @!P2 LDG.E.64 R56, desc[UR8][R56.64] ;  /* 0x000000083838a981 */ /* 0x000e28000c1e1b00 */
[----:B------:R-:W2:Y:S01]  /*60f0*/  @!P0 LDG.E.64 R58, desc[UR8][R58.64] ;  /* 0x000000083a3a8981 */ /* 0x000ea2000c1e1b00 */
[----:B------:R-:W-:Y:S01]  /*6100*/  IADD3 R64, PT, PT, R64, 0x2, RZ ;  /* 0x0000000240407810 */ /* 0x000fe20007ffe0ff */
[----:B0-----:R-:W-:Y:S01]  /*6110*/  @!P2 FADD.FTZ R70, R70, R56 ;  /* 0x000000384646a221 */ /* 0x001fe20000010000 */
[----:B------:R-:W-:-:S03]  /*6120*/  @!P2 FADD.FTZ R71, R71, R57 ;  /* 0x000000394747a221 */ /* 0x000fc60000010000 */
[----:B--2---:R-:W-:Y:S01]  /*6130*/  @!P0 FADD.FTZ R70, R70, R58 ;  /* 0x0000003a46468221 */ /* 0x004fe20000010000 */
[----:B------:R-:W-:-:S07]  /*6140*/  @!P0 FADD.FTZ R71, R71, R59 ;  /* 0x0000003b47478221 */ /* 0x000fce0000010000 */
.L_x_1357:
        /* <DEDUP_REMOVED lines=9> */
.L_x_1358:
[----:B------:R-:W-:Y:S05]  /*61e0*/  BSYNC.RECONVERGENT B0 ;  /* 0x0000000000007941 */ /* 0x000fea0003800200 */
.L_x_1351:
[----:B------:R-:W5:Y:S01]  /*61f0*/  S2UR UR6, SR_CgaCtaId ;  /* 0x00000000000679c3 */ /* 0x000f620000008800 */
[----:B------:R-:W-:Y:S01]  /*6200*/  UMOV UR5, 0x400 ;  /* 0x0000040000057882 */ /* 0x000fe20000000000 */
[----:B------:R-:W0:Y:S01]  /*6210*/  LDCU.64 UR14, c[0x0][0x400] ;  /* 0x00008000ff0e77ac */ /* 0x000e220008000a00 */
[----:B----4-:R-:W-:Y:S01]  /*6220*/  SHF.R.U32.HI R62, RZ, 0x5, R101 ;  /* 0x00000005ff3e7819 */ /* 0x010fe20000011665 */
[----:B------:R-:W-:Y:S01]  /*6230*/  FADD.FTZ R84, R84, -UR11 ;  /* 0x8000000b54547e21 */ /* 0x000fe20008010000 */
[----:B------:R-:W-:-:S03]  /*6240*/  FADD.FTZ R85, R85, -UR11 ;  /* 0x8000000b55557e21 */ /* 0x000fc60008010000 */
[----:B-1----:R-:W1:Y:S01]  /*6250*/  LDC R59, c[0x0][0x41c] ;  /* 0x00010700ff3b7b82 */ /* 0x002e620000000800 */
[----:B------:R-:W-:Y:S01]  /*6260*/  FMUL.FTZ R84, R84, UR12 ;  /* 0x0000000c54547c20 */ /* 0x000fe20008410000 */
[----:B0-----:R-:W-:Y:S01]  /*6270*/  ISETP.GE.U32.AND P2, PT, R115, UR14, PT ;  /* 0x0000000e73007c0c */ /* 0x001fe2000bf46070 */
[----:B-----5:R-:W-:-:S03]  /*6280*/  ULEA UR5, UR6, UR5, 0x18 ;  /* 0x0000000506057291 */ /* 0x020fc6000f8ec0ff */
[----:B------:R-:W-:Y:S01]  /*6290*/  ISETP.GE.AND.EX P2, PT, R96, UR15, PT, P2 ;  /* 0x0000000f60007c0c */ /* 0x000fe2000bf46320 */
[----:B------:R-:W0:Y:S01]  /*62a0*/  LDCU UR6, c[0x0][0x42c] ;  /* 0x00008580ff0677ac */ /* 0x000e220008000800 */
[----:B-1----:R-:W-:-:S04]  /*62b0*/  IMAD R62, R59, UR7, R62 ;  /* 0x000000073b3e7c24 */ /* 0x002fc8000f8e023e */
[----:B------:R3:W-:Y:S01]  /*62c0*/  @!P1 STS.64 [UR5+0x98], R70 ;  /* 0x00009846ff009988 */ /* 0x0007e20008000a05 */
[----:B------:R-:W-:Y:S01]  /*62d0*/  BAR.SYNC.DEFER_BLOCKING 0x0 ;  /* 0x0000000000007b1d */ /* 0x000fe20000010000 */
[----:B------:R-:W-:Y:S02]  /*62e0*/  ISETP.GE.U32.AND P1, PT, R116, UR14, PT ;  /* 0x0000000e74007c0c */ /* 0x000fe4000bf26070 */
[----:B------:R-:W-:Y:S02]  /*62f0*/  ISETP.GE.U32.AND P0, PT, R62, UR14, PT ;  /* 0x0000000e3e007c0c */ /* 0x000fe4000bf06070 */
[----:B------:R-:W-:Y:S01]  /*6300*/  ISETP.GE.AND.EX P1, PT, R97, UR15, PT, P1 ;  /* 0x0000000f61007c0c */ /* 0x000fe2000bf26310 */
[----:B---3--:R-:W-:Y:S01]  /*6310*/  FMUL.FTZ R70, R85, UR12 ;  /* 0x0000000c55467c20 */ /* 0x008fe20008410000 */
[----:B------:R-:W0:Y:S02]  /*6320*/  LDS.64 R56, [UR5+0x98] ;  /* 0x00009805ff387984 */ /* 0x000e240008000a00 */
[----:B0-----:R-:W-:Y:S01]  /*6330*/  FMUL.FTZ R56, R56, UR6 ;  /* 0x0000000638387c20 */ /* 0x001fe20008410000 */
[----:B------:R-:W-:-:S04]  /*6340*/  FMUL.FTZ R63, R57, UR6 ;  /* 0x00000006393f7c20 */ /* 0x000fc80008410000 */
[----:B------:R-:W-:Y:S02]  /*6350*/  R2UR UR5, R56 ;  /* 0x00000000380572ca */ /* 0x000fe400000e0000 */
[----:B------:R-:W-:-:S04]  /*6360*/  SHF.R.S32.HI R56, RZ, 0x1f, R62 ;  /* 0x0000001fff387819 */ /* 0x000fc8000001143e */
[----:B------:R-:W-:-:S07]  /*6370*/  ISETP.GE.AND.EX P0, PT, R56, UR15, PT, P0 ;  /* 0x0000000f38007c0c */ /* 0x000fce000bf06300 */
[----:B------:R-:W-:Y:S01]  /*6380*/  FFMA.FTZ R57, R84, UR5, R63 ;  /* 0x0000000554397c23 */ /* 0x000fe2000801003f */
[----:B------:R-:W-:Y:S06]  /*6390*/  @!P3 BRA `(.L_x_1359) ;  /* 0x000000000048b947 */ /* 0x000fec0003800000 */
        /* <DEDUP_REMOVED lines=18> */
.L_x_1359:
[----:B------:R-:W-:Y:S01]  /*64c0*/  FADD.FTZ R80, R80, -UR11 ;  /* 0x8000000b50507e21 */ /* 0x000fe20008010000 */
[----:B--2---:R-:W-:Y:S01]  /*64d0*/  FFMA.FTZ R58, R70, UR5, R63 ;  /* 0x00000005463a7c23 */ /* 0x004fe2000801003f */
[----:B------:R-:W-:Y:S01]  /*64e0*/  BSSY.RECONVERGENT B0, `(.L_x_1360) ;  /* 0x0000013000007945 */ /* 0x000fe20003800200 */
[----:B------:R-:W-:Y:S01]  /*64f0*/  FFMA.FTZ R57, R54, R82, -R57 ;  /* 0x0000005236397223 */ /* 0x000fe20000010839 */
[----:B------:R-:W-:Y:S01]  /*6500*/  FADD.FTZ R81, R81, -UR11 ;  /* 0x8000000b51517e21 */ /* 0x000fe20008010000 */
[----:B------:R-:W-:Y:S01]  /*6510*/  FMUL.FTZ R80, R80, UR12 ;  /* 0x0000000c50507c20 */ /* 0x000fe20008410000 */
[----:B------:R-:W-:Y:S01]  /*6520*/  FFMA.FTZ R83, R55, R83, -R58 ;  /* 0x0000005337537223 */ /* 0x000fe2000001083a */
        /* <DEDUP_REMOVED lines=8> */
[----:B------:R-:W-:Y:S01]  /*65b0*/  FMUL.FTZ R57, R83, UR12 ;  /* 0x0000000c53397c20 */ /* 0x000fe20008410000 */
[----:B------:R-:W-:Y:S01]  /*65c0*/  IMAD R61, R62, UR19, R61 ;  /* 0x000000133e3d7c24 */ /* 0x000fe2000f8e023d */
[----:B-1----:R-:W-:-:S04]  /*65d0*/  LEA R60, P0, R58, UR16, 0x2 ;  /* 0x000000103a3c7c11 */ /* 0x002fc8000f8010ff */
[----:B------:R-:W-:-:S04]  /*65e0*/  IADD3 R61, PT, PT, R59, R61, RZ ;  /* 0x0000003d3b3d7210 */ /* 0x000fc80007ffe0ff */
[----:B------:R-:W-:-:S05]  /*65f0*/  LEA.HI.X R61, R58, UR17, R61, 0x2, P0 ;  /* 0x000000113a3d7c11 */ /* 0x000fca00080f143d */
[----:B------:R0:W-:Y:S02]  /*6600*/  STG.E.64 desc[UR8][R60.64], R56 ;  /* 0x000000383c007986 */ /* 0x0001e4000c101b08 */
.L_x_1361:
[----:B------:R-:W-:Y:S05]  /*6610*/  BSYNC.RECONVERGENT B0 ;  /* 0x0000000000007941 */ /* 0x000fea0003800200 */
.L_x_1360:
[----:B------:R-:W-:Y:S01]  /*6620*/  FFMA.FTZ R67, R80, UR5, R63 ;  /* 0x0000000550437c23 */ /* 0x000fe2000801003f */
[----:B------:R-:W-:Y:S01]  /*6630*/  FMUL.FTZ R68, R81, UR12 ;  /* 0x0000000c51447c20 */ /* 0x000fe20008410000 */
[----:B------:R-:W-:Y:S06]  /*6640*/  @!P3 BRA `(.L_x_1362) ;  /* 0x000000000048b947 */ /* 0x000fec0003800000 */
        /* <DEDUP_REMOVED lines=18> */
.L_x_1362:
[----:B------:R-:W-:Y:S01]  /*6770*/  FADD.FTZ R76, R76, -UR11 ;  /* 0x8000000b4c4c7e21 */ /* 0x000fe20008010000 */
[----:B------:R-:W-:Y:S01]  /*6780*/  FFMA.FTZ R58, R68, UR5, R63 ;  /* 0x00000005443a7c23 */ /* 0x000fe2000801003f */
[----:B------:R-:W-:Y:S01]  /*6790*/  BSSY.RECONVERGENT B0, `(.L_x_1363) ;  /* 0x0000013000007945 */ /* 0x000fe20003800200 */
[----:B0-----:R-:W-:Y:S01]  /*67a0*/  FFMA.FTZ R56, R54, R78, -R67 ;  /* 0x0000004e36387223 */ /* 0x001fe20000010843 */
        /* <DEDUP_REMOVED lines=17> */
.L_x_1364:
[----:B------:R-:W-:Y:S05]  /*68c0*/  BSYNC.RECONVERGENT B0 ;  /* 0x0000000000007941 */ /* 0x000fea0003800200 */
.L_x_1363:
        /* <DEDUP_REMOVED lines=21> */
.L_x_1365:
[----:B------:R-:W-:Y:S01]  /*6a20*/  FFMA.FTZ R58, R68, UR5, R63 ;  /* 0x00000005443a7c23 */ /* 0x000fe2000801003f */
[----:B------:R-:W-:Y:S01]  /*6a30*/  BSSY.RECONVERGENT B0, `(.L_x_1366) ;  /* 0x0000013000007945 */ /* 0x000fe20003800200 */
[----:B0-----:R-:W-:Y:S01]  /*6a40*/  FFMA.FTZ R56, R54, R74, -R67 ;  /* 0x0000004a36387223 */ /* 0x001fe20000010843 */
[----:B------:R-:W-:Y:S01]  /*6a50*/  FADD.FTZ R72, R72, -UR11 ;  /* 0x8000000b48487e21 */ /* 0x000fe20008010000 */
        /* <DEDUP_REMOVED lines=16> */
.L_x_1367:
[----:B------:R-:W-:Y:S05]  /*6b60*/  BSYNC.RECONVERGENT B0 ;  /* 0x0000000000007941 */ /* 0x000fea0003800200 */
.L_x_1366:
[----:B0-----:R-:W-:Y:S01]  /*6b70*/  IADD3 R60, PT, PT, R62, 0x60, RZ ;  /* 0x000000603e3c7810 */ /* 0x001fe20007ffe0ff */
[----:B------:R-:W-:Y:S01]  /*6b80*/  FMUL.FTZ R72, R72, UR12 ;  /* 0x0000000c48487c20 */ /* 0x000fe20008410000 */
[----:B------:R-:W-:Y:S01]  /*6b90*/  ISETP.GE.U32.AND P2, PT, R114, UR14, PT ;  /* 0x0000000e72007c0c */ /* 0x000fe2000bf46070 */
[----:B------:R-:W-:Y:S01]  /*6ba0*/  FMUL.FTZ R64, R73, UR12 ;  /* 0x0000000c49407c20 */ /* 0x000fe20008410000 */
[----:B------:R-:W-:Y:S01]  /*6bb0*/  ISETP.GE.U32.AND P1, PT, R113, UR14, PT ;  /* 0x0000000e71007c0c */ /* 0x000fe2000bf26070 */
[--C-:B------:R-:W-:Y:S01]  /*6bc0*/  FFMA.FTZ R69, R72, UR5, R63.reuse ;  /* 0x0000000548457c23 */ /* 0x100fe2000801003f */
[----:B------:R-:W-:Y:S01]  /*6bd0*/  ISETP.GE.U32.AND P0, PT, R112, UR14, PT ;  /* 0x0000000e70007c0c */ /* 0x000fe2000bf06070 */
[----:B------:R-:W-:Y:S01]  /*6be0*/  FFMA.FTZ R70, R64, UR5, R63 ;  /* 0x0000000540467c23 */ /* 0x000fe2000801003f */
[----:B------:R-:W-:Y:S02]  /*6bf0*/  ISETP.GE.U32.AND P6, PT, R111, UR14, PT ;  /* 0x0000000e6f007c0c */ /* 0x000fe4000bfc6070 */
[----:B------:R-:W-:-:S02]  /*6c00*/  ISETP.GE.U32.AND P4, PT, R110, UR14, PT ;  /* 0x0000000e6e007c0c */ /* 0x000fc4000bf86070 */
[----:B------:R-:W-:Y:S02]  /*6c10*/  ISETP.GE.U32.AND P5, PT, R60, UR14, PT ;  /* 0x0000000e3c007c0c */ /* 0x000fe4000bfa6070 */
[----:B------:R-:W-:Y:S02]  /*6c20*/  SHF.R.S32.HI R61, RZ, 0x1f, R60 ;  /* 0x0000001fff3d7819 */ /* 0x000fe4000001143c */
[----:B------:R-:W-:Y:S02]  /*6c30*/  ISETP.GE.AND.EX P2, PT, R95, UR15, PT, P2 ;  /* 0x0000000f5f007c0c */ /* 0x000fe4000bf46320 */
[----:B------:R-:W-:Y:S02]  /*6c40*/  ISETP.GE.AND.EX P1, PT, R94, UR15, PT, P1 ;  /* 0x0000000f5e007c0c */ /* 0x000fe4000bf26310 */
[----:B------:R-:W-:Y:S02]  /*6c50*/  ISETP.GE.AND.EX P0, PT, R93, UR15, PT, P0 ;  /* 0x0000000f5d007c0c */ /* 0x000fe4000bf06300 */
[----:B------:R-:W-:-:S02]  /*6c60*/  ISETP.GE.AND.EX P6, PT, R92, UR15, PT, P6 ;  /* 0x0000000f5c007c0c */ /* 0x000fc4000bfc6360 */
[----:B------:R-:W-:Y:S02]  /*6c70*/  ISETP.GE.AND.EX P4, PT, R91, UR15, PT, P4 ;  /* 0x0000000f5b007c0c */ /* 0x000fe4000bf86340 */
[----:B------:R-:W-:Y:S01]  /*6c80*/  ISETP.GE.AND.EX P5, PT, R61, UR15, PT, P5 ;  /* 0x0000000f3d007c0c */ /* 0x000fe2000bfa6350 */
[----:B------:R-:W-:-:S12]  /*6c90*/  @!P3 BRA `(.L_x_1368) ;  /* 0x000000000048b947 */ /* 0x000fd80003800000 */
        /* <DEDUP_REMOVED lines=18> */
.L_x_1368:
[----:B------:R-:W-:Y:S01]  /*6dc0*/  BSSY.RECONVERGENT B0, `(.L_x_1369) ;  /* 0x0000011000007945 */ /* 0x000fe20003800200 */
[----:B------:R-:W-:Y:S01]  /*6dd0*/  FFMA.FTZ R10, R54, R10, -R69 ;  /* 0x0000000a360a7223 */ /* 0x000fe20000010845 */
        /* <DEDUP_REMOVED lines=15> */
.L_x_1370:
[----:B------:R-:W-:Y:S05]  /*6ed0*/  BSYNC.RECONVERGENT B0 ;  /* 0x0000000000007941 */ /* 0x000fea0003800200 */
.L_x_1369:
[----:B------:R-:W-:Y:S01]  /*6ee0*/  FADD.FTZ R12, R12, -UR11 ;  /* 0x8000000b0c0c7e21 */ /* 0x000fe20008010000 */
[----:B------:R-:W-:Y:S01]  /*6ef0*/  FADD.FTZ R13, R13, -UR11 ;  /* 0x8000000b0d0d7e21 */ /* 0x000fe20008010000 */
[----:B0-----:R-:W-:Y:S01]  /*6f00*/  FADD.FTZ R59, R16, -UR11 ;  /* 0x8000000b103b7e21 */ /* 0x001fe20008010000 */
[----:B------:R-:W-:Y:S01]  /*6f10*/  FADD.FTZ R65, R17, -UR11 ;  /* 0x8000000b11417e21 */ /* 0x000fe20008010000 */
[----:B------:R-:W-:Y:S01]  /*6f20*/  FMUL.FTZ R64, R12, UR12 ;  /* 0x0000000c0c407c20 */ /* 0x000fe20008410000 */
[----:B------:R-:W-:Y:S01]  /*6f30*/  FMUL.FTZ R66, R13, UR12 ;  /* 0x0000000c0d427c20 */ /* 0x000fe20008410000 */
        /* <DEDUP_REMOVED lines=19> */
.L_x_1371:
[--C-:B------:R-:W-:Y:S01]  /*7070*/  FFMA.FTZ R11, R64, UR5, R63.reuse ;  /* 0x00000005400b7c23 */ /* 0x100fe2000801003f */
[----:B------:R-:W-:Y:S01]  /*7080*/  FMUL.FTZ R16, R59, UR12 ;  /* 0x0000000c3b107c20 */ /* 0x000fe20008410000 */
[----:B------:R-:W-:Y:S01]  /*7090*/  FMUL.FTZ R56, R65, UR12 ;  /* 0x0000000c41387c20 */ /* 0x000fe20008410000 */
[----:B------:R-:W-:Y:S01]  /*70a0*/  FFMA.FTZ R10, R66, UR5, R63 ;  /* 0x00000005420a7c23 */ /* 0x000fe2000801003f */
[----:B------:R-:W-:Y:S01]  /*70b0*/  BSSY.RECONVERGENT B0, `(.L_x_1372) ;  /* 0x0000013000007945 */ /* 0x000fe20003800200 */
[----:B------:R-:W-:Y:S01]  /*70c0*/  FFMA.FTZ R14, R54, R14, -R11 ;  /* 0x0000000e360e7223 */ /* 0x000fe2000001080b */
[--C-:B------:R-:W-:Y:S01]  /*70d0*/  FFMA.FTZ R57, R16, UR5, R63.reuse ;  /* 0x0000000510397c23 */ /* 0x100fe2000801003f */
[----:B------:R-:W-:Y:S01]  /*70e0*/  FFMA.FTZ R58, R56, UR5, R63 ;  /* 0x00000005383a7c23 */ /* 0x000fe2000801003f */
        /* <DEDUP_REMOVED lines=15> */
.L_x_1373:
[----:B------:R-:W-:Y:S05]  /*71e0*/  BSYNC.RECONVERGENT B0 ;  /* 0x0000000000007941 */ /* 0x000fea0003800200 */
.L_x_1372:
[----:B------:R-:W-:Y:S05]  /*71f0*/  @!P3 BRA `(.L_x_1374) ;  /* 0x000000000048b947 */ /* 0x000fea0003800000 */
        /* <DEDUP_REMOVED lines=18> */
.L_x_1374:
        /* <DEDUP_REMOVED lines=17> */
.L_x_1376:
[----:B------:R-:W-:Y:S05]  /*7430*/  BSYNC.RECONVERGENT B0 ;  /* 0x0000000000007941 */ /* 0x000fea0003800200 */
.L_x_1375:
[----:B------:R-:W-:Y:S01]  /*7440*/  FADD.FTZ R2, R2, -UR11 ;  /* 0x8000000b02027e21 */ /* 0x000fe20008010000 */
[----:B------:R-:W-:Y:S01]  /*7450*/  FADD.FTZ R3, R3, -UR11 ;  /* 0x8000000b03037e21 */ /* 0x000fe20008010000 */
[----:B------:R-:W-:Y:S01]  /*7460*/  FADD.FTZ R17, R20, -UR11 ;  /* 0x8000000b14117e21 */ /* 0x000fe20008010000 */
[----:B------:R-:W-:Y:S01]  /*7470*/  FADD.FTZ R21, R21, -UR11 ;  /* 0x8000000b15157e21 */ /* 0x000fe20008010000 */
[----:B------:R-:W-:Y:S01]  /*7480*/  FMUL.FTZ R18, R2, UR12 ;  /* 0x0000000c02127c20 */ /* 0x000fe20008410000 */
[----:B------:R-:W-:Y:S01]  /*7490*/  FMUL.FTZ R20, R3, UR12 ;  /* 0x0000000c03147c20 */ /* 0x000fe20008410000 */
[----:B------:R-:W-:Y:S06]  /*74a0*/  @!P3 BRA `(.L_x_1377) ;  /* 0x000000000048b947 */ /* 0x000fec0003800000 */
        /* <DEDUP_REMOVED lines=18> */
.L_x_1377:
[--C-:B------:R-:W-:Y:S01]  /*75d0*/  FFMA.FTZ R3, R18, UR5, R63.reuse ;  /* 0x0000000512037c23 */ /* 0x100fe2000801003f */
[----:B0-----:R-:W-:Y:S01]  /*75e0*/  FMUL.FTZ R12, R17, UR12 ;  /* 0x0000000c110c7c20 */ /* 0x001fe20008410000 */
        /* <DEDUP_REMOVED lines=21> */
.L_x_1379:
[----:B------:R-:W-:Y:S05]  /*7740*/  BSYNC.RECONVERGENT B0 ;  /* 0x0000000000007941 */ /* 0x000fea0003800200 */
.L_x_1378:
        /* <DEDUP_REMOVED lines=19> */
.L_x_1380:
[----:B------:R-:W-:Y:S01]  /*7880*/  BSSY.RECONVERGENT B0, `(.L_x_1381) ;  /* 0x0000012000007945 */ /* 0x000fe20003800200 */
[----:B------:R-:W-:Y:S01]  /*7890*/  FFMA.FTZ R15, R54, R22, -R15 ;  /* 0x00000016360f7223 */ /* 0x000fe2000001080f */
[----:B------:R-:W-:Y:S01]  /*78a0*/  FADD.FTZ R24, R24, -UR11 ;  /* 0x8000000b18187e21 */ /* 0x000fe20008010000 */
[----:B0-----:R-:W-:Y:S01]  /*78b0*/  FFMA.FTZ R11, R55, R23, -R16 ;  /* 0x00000017370b7223 */ /* 0x001fe20000010810 */
        /* <DEDUP_REMOVED lines=14> */
.L_x_1382:
[----:B------:R-:W-:Y:S05]  /*79a0*/  BSYNC.RECONVERGENT B0 ;  /* 0x0000000000007941 */ /* 0x000fea0003800200 */
.L_x_1381:
[----:B------:R-:W-:Y:S01]  /*79b0*/  UISETP.NE.AND UP0, UPT, UR10, URZ, UPT ;  /* 0x000000ff0a00728c */ /* 0x000fe2000bf05270 */
[----:B------:R-:W-:Y:S01]  /*79c0*/  FADD.FTZ R25, R25, -UR11 ;  /* 0x8000000b19197e21 */ /* 0x000fe20008010000 */
[----:B------:R-:W-:-:S03]  /*79d0*/  FMUL.FTZ R24, R24, UR12 ;  /* 0x0000000c18187c20 */ /* 0x000fc60008410000 */
[----:B------:R-:W-:Y:S01]  /*79e0*/  FMUL.FTZ R16, R25, UR12 ;  /* 0x0000000c19107c20 */ /* 0x000fe20008410000 */
[----:B------:R-:W-:-:S03]  /*79f0*/  FFMA.FTZ R15, R24, UR5, R63 ;  /* 0x00000005180f7c23 */ /* 0x000fc6000801003f */
        /* <DEDUP_REMOVED lines=19> */
.L_x_1383:
[----:B------:R-:W-:Y:S01]  /*7b30*/  FFMA.FTZ R2, R16, UR5, R63 ;  /* 0x0000000510027c23 */ /* 0x000fe2000801003f */
[----:B------:R-:W-:Y:S01]  /*7b40*/  BSSY.RECONVERGENT B0, `(.L_x_1384) ;  /* 0x0000013000007945 */ /* 0x000fe20003800200 */
[----:B------:R-:W-:Y:S01]  /*7b50*/  FADD.FTZ R12, R7, -UR11 ;  /* 0x8000000b070c7e21 */ /* 0x000fe20008010000 */
[----:B------:R-:W-:Y:S01]  /*7b60*/  FFMA.FTZ R15, R54, R26, -R15 ;  /* 0x0000001a360f7223 */ /* 0x000fe2000001080f */
[----:B0-----:R-:W-:Y:S01]  /*7b70*/  FADD.FTZ R10, R6, -UR11 ;  /* 0x8000000b060a7e21 */ /* 0x001fe20008010000 */
        /* <DEDUP_REMOVED lines=15> */
.L_x_1385:
[----:B------:R-:W-:Y:S05]  /*7c70*/  BSYNC.RECONVERGENT B0 ;  /* 0x0000000000007941 */ /* 0x000fea0003800200 */
.L_x_1384:
[----:B------:R-:W-:Y:S01]  /*7c80*/  IADD3 R15, PT, PT, R62, 0x90, RZ ;  /* 0x000000903e0f7810 */ /* 0x000fe20007ffe0ff */
        /* <DEDUP_REMOVED lines=11> */
[----:B------:R-:W-:Y:S02]  /*7d40*/  ISETP.GE.U32.AND P3, PT, R104, UR14, PT ;  /* 0x0000000e68007c0c */ /* 0x000fe4000bf66070 */
[----:B------:R-:W-:Y:S02]  /*7d50*/  ISETP.GE.AND.EX P2, PT, R90, UR15, PT, P2 ;  /* 0x0000000f5a007c0c */ /* 0x000fe4000bf46320 */
[----:B------:R-:W-:Y:S02]  /*7d60*/  ISETP.GE.AND.EX P1, PT, R89, UR15, PT, P1 ;  /* 0x0000000f59007c0c */ /* 0x000fe4000bf26310 */
[----:B------:R-:W-:-:S02]  /*7d70*/  ISETP.GE.AND.EX P0, PT, R88, UR15, PT, P0 ;  /* 0x0000000f58007c0c */ /* 0x000fc4000bf06300 */
[----:B------:R-:W-:Y:S02]  /*7d80*/  ISETP.GE.AND.EX P6, PT, R87, UR15, PT, P6 ;  /* 0x0000000f57007c0c */ /* 0x000fe4000bfc6360 */
[----:B------:R-:W-:Y:S02]  /*7d90*/  ISETP.GE.AND.EX P4, PT, R86, UR15, PT, P4 ;  /* 0x0000000f56007c0c */ /* 0x000fe4000bf86340 */
[----:B------:R-:W-:Y:S01]  /*7da0*/  ISETP.GE.AND.EX P5, PT, R16, UR15, PT, P5 ;  /* 0x0000000f10007c0c */ /* 0x000fe2000bfa6350 */
[----:B------:R-:W-:-:S12]  /*7db0*/  BRA.U !UP0, `(.L_x_1386) ;  /* 0x0000000108487547 */ /* 0x000fd8000b800000 */
        /* <DEDUP_REMOVED lines=18> */
.L_x_1386:
        /* <DEDUP_REMOVED lines=17> */
.L_x_1388:
[----:B------:R-:W-:Y:S05]  /*7ff0*/  BSYNC.RECONVERGENT B0 ;  /* 0x0000000000007941 */ /* 0x000fea0003800200 */
.L_x_1387:
[----:B------:R-:W-:Y:S01]  /*8000*/  FADD.FTZ R28, R28, -UR11 ;  /* 0x8000000b1c1c7e21 */ /* 0x000fe20008010000 */
[----:B------:R-:W-:Y:S01]  /*8010*/  FADD.FTZ R29, R29, -UR11 ;  /* 0x8000000b1d1d7e21 */ /* 0x000fe20008010000 */
[----:B------:R-:W-:Y:S01]  /*8020*/  FADD.FTZ R32, R32, -UR11 ;  /* 0x8000000b20207e21 */ /* 0x000fe20008010000 */
[----:B------:R-:W-:Y:S01]  /*8030*/  FADD.FTZ R33, R33, -UR11 ;  /* 0x8000000b21217e21 */ /* 0x000fe20008010000 */
[----:B------:R-:W-:Y:S01]  /*8040*/  FMUL.FTZ R28, R28, UR12 ;  /* 0x0000000c1c1c7c20 */ /* 0x000fe20008410000 */
        /* <DEDUP_REMOVED lines=20> */
.L_x_1389:
[--C-:B0-----:R-:W-:Y:S01]  /*8190*/  FFMA.FTZ R3, R28, UR5, R63.reuse ;  /* 0x000000051c037c23 */ /* 0x101fe2000801003f */
        /* <DEDUP_REMOVED lines=22> */
.L_x_1391:
[----:B------:R-:W-:Y:S05]  /*8300*/  BSYNC.RECONVERGENT B0 ;  /* 0x0000000000007941 */ /* 0x000fea0003800200 */
.L_x_1390:
[----:B------:R-:W-:Y:S05]  /*8310*/  BRA.U !UP0, `(.L_x_1392) ;  /* 0x0000000108487547 */ /* 0x000fea000b800000 */
        /* <DEDUP_REMOVED lines=18> */
.L_x_1392:
[----:B------:R-:W-:Y:S01]  /*8440*/  BSSY.RECONVERGENT B0, `(.L_x_1393) ;  /* 0x0000011000007945 */ /* 0x000fe20003800200 */
[----:B------:R-:W-:Y:S01]  /*8450*/  FFMA.FTZ R11, R54, R34, -R11 ;  /* 0x00000022360b7223 */ /* 0x000fe2000001080b */
[----:B------:R-:W-:Y:S02]  /*8460*/  FFMA.FTZ R7, R55, R35, -R12 ;  /* 0x0000002337077223 */ /* 0x000fe4000001080c */
[----:B------:R-:W-:Y:S05]  /*8470*/  @P1 BRA `(.L_x_1394) ;  /* 0x0000000000341947 */ /* 0x000fea0003800000 */
[----:B------:R-:W1:Y:S01]  /*8480*/  LDCU.64 UR16, c[0x0][0x3f8] ;  /* 0x00007f00ff1077ac */ /* 0x000e620008000a00 */
[----:B0-----:R-:W-:Y:S01]  /*8490*/  MOV R2, R120 ;  /* 0x0000007800027202 */ /* 0x001fe20000000f00 */
[----:B------:R-:W-:Y:S01]  /*84a0*/  FMUL.FTZ R6, R11, UR12 ;  /* 0x0000000c0b067c20 */ /* 0x000fe20008410000 */
[----:B------:R-:W-:Y:S01]  /*84b0*/  MOV R3, R123 ;  /* 0x0000007b00037202 */ /* 0x000fe20000000f00 */
[----:B------:R-:W0:Y:S01]  /*84c0*/  LDCU.64 UR18, c[0x0][0x380] ;  /* 0x00007000ff1277ac */ /* 0x000e220008000a00 */
[----:B------:R-:W-:Y:S01]  /*84d0*/  FMUL.FTZ R7, R7, UR12 ;  /* 0x0000000c07077c20 */ /* 0x000fe20008410000 */
[----:B-1----:R-:W-:Y:S02]  /*84e0*/  IMAD R9, R89, UR16, RZ ;  /* 0x0000001059097c24 */ /* 0x002fe4000f8e02ff */
[----:B------:R-:W-:-:S04]  /*84f0*/  IMAD.WIDE.U32 R4, R108, UR16, R2 ;  /* 0x000000106c047c25 */ /* 0x000fc8000f8e0002 */
[----:B------:R-:W-:Y:S01]  /*8500*/  IMAD R9, R108, UR17, R9 ;  /* 0x000000116c097c24 */ /* 0x000fe2000f8e0209 */
[----:B0-----:R-:W-:-:S04]  /*8510*/  LEA R2, P1, R4, UR18, 0x2 ;  /* 0x0000001204027c11 */ /* 0x001fc8000f8210ff */
[----:B------:R-:W-:-:S04]  /*8520*/  IADD3 R9, PT, PT, R5, R9, RZ ;  /* 0x0000000905097210 */ /* 0x000fc80007ffe0ff */
[----:B------:R-:W-:-:S05]  /*8530*/  LEA.HI.X R3, R4, UR19, R9, 0x2, P1 ;  /* 0x0000001304037c11 */ /* 0x000fca00088f1409 */
[----:B------:R1:W-:Y:S02]  /*8540*/  STG.E.64 desc[UR8][R2.64], R6 ;  /* 0x0000000602007986 */ /* 0x0003e4000c101b08 */
.L_x_1394:
[----:B------:R-:W-:Y:S05]  /*8550*/  BSYNC.RECONVERGENT B0 ;  /* 0x0000000000007941 */ /* 0x000fea0003800200 */
.L_x_1393:
[----:B------:R-:W-:Y:S01]  /*8560*/  FADD.FTZ R36, R36, -UR11 ;  /* 0x8000000b24247e21 */ /* 0x000fe20008010000 */
[----:B------:R-:W-:Y:S01]  /*8570*/  FADD.FTZ R37, R37, -UR11 ;  /* 0x8000000b25257e21 */ /* 0x000fe20008010000 */
[----:B------:R-:W-:Y:S01]  /*8580*/  FADD.FTZ R40, R40, -UR11 ;  /* 0x8000000b28287e21 */ /* 0x000fe20008010000 */
[----:B------:R-:W-:Y:S01]  /*8590*/  FADD.FTZ R41, R41, -UR11 ;  /* 0x8000000b29297e21 */ /* 0x000fe20008010000 */
[----:B------:R-:W-:Y:S01]  /*85a0*/  FMUL.FTZ R36, R36, UR12 ;  /* 0x0000000c24247c20 */ /* 0x000fe20008410000 */
[----:B------:R-:W-:Y:S01]  /*85b0*/  FMUL.FTZ R12, R37, UR12 ;  /* 0x0000000c250c7c20 */ /* 0x000fe20008410000 */
        /* <DEDUP_REMOVED lines=19> */
.L_x_1395:
[--C-:B01----:R-:W-:Y:S01]  /*86f0*/  FFMA.FTZ R3, R36, UR5, R63.reuse ;  /* 0x0000000524037c23 */ /* 0x103fe2000801003f */
        /* <DEDUP_REMOVED lines=22> */
.L_x_1397:
[----:B------:R-:W-:Y:S05]  /*8860*/  BSYNC.RECONVERGENT B0 ;  /* 0x0000000000007941 */ /* 0x000fea0003800200 */
.L_x_1396:
        /* <DEDUP_REMOVED lines=19> */
.L_x_1398:
        /* <DEDUP_REMOVED lines=17> */
.L_x_1400:
[----:B------:R-:W-:Y:S05]  /*8ab0*/  BSYNC.RECONVERGENT B0 ;  /* 0x0000000000007941 */ /* 0x000fea0003800200 */
.L_x_1399:
        /* <DEDUP_REMOVED lines=25> */
.L_x_1401:
        /* <DEDUP_REMOVED lines=23> */
.L_x_1403:
[----:B------:R-:W-:Y:S05]  /*8dc0*/  BSYNC.RECONVERGENT B0 ;  /* 0x0000000000007941 */ /* 0x000fea0003800200 */
.L_x_1402:
        /* <DEDUP_REMOVED lines=19> */
.L_x_1404:
        /* <DEDUP_REMOVED lines=17> */
.L_x_1406:
[----:B------:R-:W-:Y:S05]  /*9010*/  BSYNC.RECONVERGENT B0 ;  /* 0x0000000000007941 */ /* 0x000fea0003800200 */
.L_x_1405:
[----:B------:R-:W-:Y:S02]  /*9020*/  IADD3 R102, PT, PT, R99, R102, RZ ;  /* 0x0000006663667210 */ /* 0x000fe40007ffe0ff */
[----:B------:R-:W-:Y:S02]  /*9030*/  IADD3 R103, PT, PT, R103, 0x1, RZ ;  /* 0x0000000167677810 */ /* 0x000fe40007ffe0ff */
[----:B------:R-:W-:-:S13]  /*9040*/  ISETP.GE.AND P0, PT, R102, UR4, PT ;  /* 0x0000000466007c0c */ /* 0x000fda000bf06270 */
[----:B------:R-:W-:Y:S05]  /*9050*/  @!P0 BRA `(.L_x_1407) ;  /* 0xffffff7000988947 */ /* 0x000fea000383ffff */
.L_x_1340:
[----:B-1----:R-:W1:Y:S01]  /*9060*/  LDC R4, c[0x0][0x370] ;  /* 0x0000dc00ff047b82 */ /* 0x002e620000000800 */
[----:B------:R-:W-:Y:S01]  /*9070*/  ISETP.NE.AND P2, PT, R101, RZ, PT ;  /* 0x000000ff6500720c */ /* 0x000fe20003f45270 */
[----:B------:R-:W-:Y:S06]  /*9080*/  BSSY.RECONVERGENT B0, `(.L_x_1408) ;  /* 0x0000011000007945 */ /* 0x000fec0003800200 */
[----:B------:R-:W2:Y:S08]  /*9090*/  LDC R7, c[0x0][0x374] ;  /* 0x0000dd00ff077b82 */ /* 0x000eb00000000800 */
[----:B0-----:R-:W0:Y:S01]  /*90a0*/  LDC.64 R2, c[0x0][0x3c8] ;  /* 0x0000f200ff027b82 */ /* 0x001e220000000a00 */
[----:B-1----:R-:W-:-:S02]  /*90b0*/  ISETP.NE.AND P1, PT, R4, 0x1, PT ;  /* 0x000000010400780c */ /* 0x002fc40003f25270 */
[----:B------:R-:W-:Y:S02]  /*90c0*/  IADD3 R6, PT, PT, R4, -0x1, RZ ;  /* 0xffffffff04067810 */ /* 0x000fe40007ffe0ff */
[C---:B--2---:R-:W-:Y:S02]  /*90d0*/  IADD3 R5, PT, PT, R7.reuse, -0x1, RZ ;  /* 0xffffffff07057810 */ /* 0x044fe40007ffe0ff */
[----:B------:R-:W-:Y:S02]  /*90e0*/  SHF.L.U32 R0, R7, 0x1, RZ ;  /* 0x0000000107007819 */ /* 0x000fe400000006ff */
[----:B------:R-:W-:Y:S02]  /*90f0*/  ISETP.NE.AND P0, PT, R100, R5, PT ;  /* 0x000000056400720c */ /* 0x000fe40003f05270 */
[----:B------:R-:W-:Y:S02]  /*9100*/  SEL R5, R0, RZ, P1 ;  /* 0x000000ff00057207 */ /* 0x000fe40000800000 */
[----:B------:R-:W-:-:S03]  /*9110*/  ISETP.NE.OR P0, PT, R6, UR7, P0 ;  /* 0x0000000706007c0c */ /* 0x000fc60008705670 */
[----:B0-----:R-:W-:Y:S01]  /*9120*/  IMAD.WIDE.U32 R2, R5, 0x4, R2 ;  /* 0x0000000405027825 */ /* 0x001fe200078e0002 */
[----:B------:R-:W-:Y:S09]  /*9130*/  @P2 BRA `(.L_x_1409) ;  /* 0x0000000000142947 */ /* 0x000ff20003800000 */
[----:B------:R-:W-:Y:S01]  /*9140*/  HFMA2 R5, -RZ, RZ, 0, 5.9604644775390625e-08 ;  /* 0x00000001ff057431 */ /* 0x000fe200000001ff */
[----:B------:R-:W-:Y:S06]  /*9150*/  MEMBAR.ALL.GPU ;  /* 0x0000000000007992 */ /* 0x000fec000000a000 */
[----:B------:R-:W-:-:S00]  /*9160*/  ERRBAR ;  /* 0x00000000000079ab */ /* 0x000fc00000000000 */
[----:B------:R-:W-:Y:S06]  /*9170*/  CGAERRBAR ;  /* 0x00000000000075ab */ /* 0x000fec0000000000 */
[----:B------:R0:W-:Y:S02]  /*9180*/  REDG.E.ADD.S32.STRONG.GPU desc[UR8][R2.64], R5 ;  /* 0x000000050200798e */ /* 0x0001e4000c12e308 */
.L_x_1409:
[----:B------:R-:W-:Y:S05]  /*9190*/  BSYNC.RECONVERGENT B0 ;  /* 0x0000000000007941 */ /* 0x000fea0003800200 */
.L_x_1408:
[----:B------:R-:W-:Y:S05]  /*91a0*/  @P0 EXIT ;  /* 0x000000000000094d */ /* 0x000fea0003800000 */
[----:B------:R-:W-:Y:S05]  /*91b0*/  @P2 BRA `(.L_x_1410) ;  /* 0x0000000000202947 */ /* 0x000fea0003800000 */
[----:B------:R-:W-:-:S05]  /*91c0*/  IMAD R0, R4, R7, RZ ;  /* 0x0000000704007224 */ /* 0x000fca00078e02ff */
[----:B------:R-:W-:-:S13]  /*91d0*/  ISETP.NE.AND P0, PT, R0, -0x1, PT ;  /* 0xffffffff0000780c */ /* 0x000fda0003f05270 */
[----:B------:R-:W-:Y:S05]  /*91e0*/  @!P0 BRA `(.L_x_1410) ;  /* 0x0000000000148947 */ /* 0x000fea0003800000 */
.L_x_1411:
[----:B0-----:R-:W2:Y:S04]  /*91f0*/  LDG.E.STRONG.GPU R5, desc[UR8][R2.64] ;  /* 0x0000000802057981 */ /* 0x001ea8000c1ef900 */
[----:B--2---:R-:W-:Y:S01]  /*9200*/  CCTL.IVALL ;  /* 0x00000000ff00798f */ /* 0x004fe20002000000 */
[----:B------:R-:W-:Y:S05]  /*9210*/  YIELD ;  /* 0x0000000000007946 */ /* 0x000fea0003800000 */
[----:B------:R-:W-:-:S13]  /*9220*/  ISETP.NE.AND P0, PT, R5, R0, PT ;  /* 0x000000000500720c */ /* 0x000fda0003f05270 */
[----:B------:R-:W-:Y:S05]  /*9230*/  @P0 BRA `(.L_x_1411) ;  /* 0xfffffffc00ec0947 */ /* 0x000fea000383ffff */
.L_x_1410:
[----:B------:R-:W-:Y:S05]  /*9240*/  WARPSYNC.ALL ;  /* 0x0000000000007948 */ /* 0x000fea0003800000 */
[----:B------:R-:W1:Y:S08]  /*9250*/  LDC.64 R30, c[0x0][0x3f8] ;  /* 0x0000fe00ff1e7b82 */ /* 0x000e700000000a00 */
[----:B------:R-:W-:Y:S01]  /*9260*/  BAR.SYNC.DEFER_BLOCKING 0x0 ;  /* 0x0000000000007b1d */ /* 0x000fe20000010000 */
[----:B-1----:R-:W-:-:S04]  /*9270*/  LEA.HI R0, P0, R31, R30, RZ, 0x1 ;  /* 0x0000001e1f007211 */ /* 0x002fc800078108ff */
[----:B0-----:R-:W-:-:S04]  /*9280*/  IADD3.X R3, PT, PT, RZ, R31, RZ, P0, !PT ;  /* 0x0000001fff037210 */ /* 0x001fc800007fe4ff */
        /* <DEDUP_REMOVED lines=43> */
[----:B-1----:R-:W-:Y:S02]  /*9540*/  IADD3 R21, P2, PT, R19, UR6, RZ ;  /* 0x0000000613157c10 */ /* 0x002fe4000ff5e0ff */
[----:B------:R-:W-:-:S02]  /*9550*/  LEA.HI.X R24, R101, UR5, R28, 0x2, P1 ;  /* 0x0000000565187c11 */ /* 0x000fc400088f141c */
[----:B------:R-:W-:Y:S02]  /*9560*/  IADD3.X R22, PT, PT, R20, UR7, RZ, P2, !PT ;  /* 0x0000000714167c10 */ /* 0x000fe400097fe4ff */
[----:B------:R-:W-:Y:S02]  /*9570*/  IADD3 R101, P2, PT, R2, R101, RZ ;  /* 0x0000006502657210 */ /* 0x000fe40007f5e0ff */
[----:B------:R-:W-:Y:S01]  /*9580*/  LOP3.LUT R2, R4, 0x3, RZ, 0xc0, !PT ;  /* 0x0000000304027812 */ /* 0x000fe200078ec0ff */
[----:B------:R-:W-:Y:S01]  /*9590*/  IMAD.WIDE.U32 R4, R30, 0x4, RZ ;  /* 0x000000041e047825 */ /* 0x000fe200078e00ff */
[----:B--2---:R-:W-:Y:S02]  /*95a0*/  IADD3 R19, P1, PT, R19, UR10, RZ ;  /* 0x0000000a13137c10 */ /* 0x004fe4000ff3e0ff */
[----:B------:R-:W-:Y:S02]  /*95b0*/  IADD3 R2, P3, PT, RZ, -R2, RZ ;  /* 0x80000002ff027210 */ /* 0x000fe40007f7e0ff */
[----:B------:R-:W-:-:S02]  /*95c0*/  IADD3.X R20, PT, PT, R20, UR11, RZ, P1, !PT ;  /* 0x0000000b14147c10 */ /* 0x000fc40008ffe4ff */
[----:B------:R-:W-:Y:S02]  /*95d0*/  IADD3 R27, PT, PT, R5, R27, RZ ;  /* 0x0000001b051b7210 */ /* 0x000fe40007ffe0ff */
[----:B------:R-:W-:Y:S02]  /*95e0*/  IADD3.X R18, PT, PT, RZ, -0x1, RZ, P3, !PT ;  /* 0xffffffffff127810 */ /* 0x000fe40001ffe4ff */
[----:B------:R-:W-:-:S07]  /*95f0*/  IADD3.X R28, PT, PT, RZ, R28, RZ, P2, !PT ;  /* 0x0000001cff1c7210 */ /* 0x000fce00017fe4ff */
.L_x_1414:
        /* <DEDUP_REMOVED lines=29> */
.L_x_1413:
[----:B------:R-:W-:Y:S05]  /*97d0*/  BSYNC.RECONVERGENT B0 ;  /* 0x0000000000007941 */ /* 0x000fea0003800200 */
.L_x_1412:
        /* <DEDUP_REMOVED lines=10> */
.L_x_1415:
        /* <DEDUP_REMOVED lines=18> */
[----:B--2---:R-:W-:Y:S02]  /*99a0*/  IADD3 R12, P0, PT, R14, UR6, RZ ;  /* 0x000000060e0c7c10 */ /* 0x004fe4000ff1e0ff */
[----:B0-----:R-:W-:Y:S02]  /*99b0*/  LOP3.LUT R4, R28, 0x3, RZ, 0xc0, !PT ;  /* 0x000000031c047812 */ /* 0x001fe400078ec0ff */
[----:B---3--:R-:W-:Y:S02]  /*99c0*/  IADD3 R14, P1, PT, R14, UR10, RZ ;  /* 0x0000000a0e0e7c10 */ /* 0x008fe4000ff3e0ff */
[----:B------:R-:W-:Y:S02]  /*99d0*/  LOP3.LUT R2, R2, 0x3, RZ, 0xc0, !PT ;  /* 0x0000000302027812 */ /* 0x000fe400078ec0ff */
[----:B------:R-:W-:Y:S02]  /*99e0*/  IADD3 R16, P2, PT, R16, UR4, RZ ;  /* 0x0000000410107c10 */ /* 0x000fe4000ff5e0ff */
[----:B------:R-:W-:-:S02]  /*99f0*/  IADD3.X R13, PT, PT, R4, UR7, RZ, P0, !PT ;  /* 0x00000007040d7c10 */ /* 0x000fc400087fe4ff */
[----:B------:R-:W-:Y:S02]  /*9a00*/  IADD3.X R15, PT, PT, R4, UR11, RZ, P1, !PT ;  /* 0x0000000b040f7c10 */ /* 0x000fe40008ffe4ff */
[----:B------:R-:W-:Y:S02]  /*9a10*/  IADD3.X R17, PT, PT, R2, UR5, RZ, P2, !PT ;  /* 0x0000000502117c10 */ /* 0x000fe400097fe4ff */
[C---:B------:R-:W-:Y:S02]  /*9a20*/  IADD3 R4, P0, PT, R16.reuse, R35, RZ ;  /* 0x0000002310047210 */ /* 0x040fe40007f1e0ff */
        /* <DEDUP_REMOVED lines=55> */
.L_x_1416:
        /* <DEDUP_REMOVED lines=14> */
.L_x_4522:


//--------------------- .text._Z35group_norm_nhwc_bwd_one_pass_kernelI11Fp32IOFp32WLi512ELi64ELi512EEv26Group_norm_nhwc_bwd_params --------------------------
	.section	.text._Z35group_norm_nhwc_bwd_one_pass_kernelI11Fp32IOFp32WLi512ELi64ELi512EEv26Group_norm_nhwc_bwd_params,"ax",@progbits
	.align	128
        .global         _Z35group_norm_nhwc_bwd_one_pass_kernelI11Fp32IOFp32WLi512ELi64ELi512EEv26Group_norm_nhwc_bwd_params
        .type           _Z35group_norm_nhwc_bwd_one_pass_kernelI11Fp32IOFp32WLi512ELi64ELi512EEv26Group_norm_nhwc_bwd_params,@function
        .size           _Z35group_norm_nhwc_bwd_one_pass_kernelI11Fp32IOFp32WLi512ELi64ELi512EEv26Group_norm_nhwc_bwd_params,(.L_x_4523 - _Z35group_norm_nhwc_bwd_one_pass_kernelI11Fp32IOFp32WLi512ELi64ELi512EEv26Group_norm_nhwc_bwd_params)
        .other          _Z35group_norm_nhwc_bwd_one_pass_kernelI11Fp32IOFp32WLi512ELi64ELi512EEv26Group_norm_nhwc_bwd_params,@"STO_CUDA_ENTRY STV_DEFAULT"
_Z35group_norm_nhwc_bwd_one_pass_kernelI11Fp32IOFp32WLi512ELi64ELi512EEv26Group_norm_nhwc_bwd_params:
.text._Z35group_norm_nhwc_bwd_one_pass_kernelI11Fp32IOFp32WLi512ELi64ELi512EEv26Group_norm_nhwc_bwd_params:
        /* <DEDUP_REMOVED lines=11> */
.L_x_1443:
[----:B0-----:R-:W0:Y:S01]  /*00b0*/  LDCU UR14, c[0x0][0x410] ;  /* 0x00008200ff0e77ac */ /* 0x001e220008000800 */
[----:B-1----:R-:W1:Y:S01]  /*00c0*/  S2R R4, SR_TID.X ;  /* 0x0000000000047919 */ /* 0x002e620000002100 */
[----:B------:R-:W-:Y:S01]  /*00d0*/  IABS R3, UR8 ;  /* 0x0000000800037c13 */ /* 0x000fe20008000000 */
[----:B------:R-:W2:Y:S01]  /*00e0*/  S2UR UR20, SR_CTAID.X ;  /* 0x00000000001479c3 */ /* 0x000ea20000002500 */
[----:B------:R-:W-:Y:S01]  /*00f0*/  UMOV UR6, URZ ;  /* 0x000000ff00067c82 */ /* 0x000fe20008000000 */
[----:B------:R-:W3:Y:S01]  /*0100*/  LDCU UR12, c[0x0][0x41c] ;  /* 0x00008380ff0c77ac */ /* 0x000ee20008000800 */
[----:B------:R-:W-:Y:S02]  /*0110*/  R2UR UR9, R3 ;  /* 0x00000000030972ca */ /* 0x000fe400000e0000 */
        /* <DEDUP_REMOVED lines=10> */
[----:B------:R-:W-:Y:S01]  /*01c0*/  UISETP.GE.AND UP5, UPT, UR12, URZ, UPT ;  /* 0x000000ff0c00728c */ /* 0x000fe2000bfa6270 */
[----:B-1----:R-:W-:-:S05]  /*01d0*/  SHF.R.U32.HI R118, RZ, 0x5, R4 ;  /* 0x00000005ff767819 */ /* 0x002fca0000011604 */
[----:B--2---:R-:W-:-:S04]  /*01e0*/  IMAD R118, R3, UR20, R118 ;  /* 0x0000001403767c24 */ /* 0x004fc8000f8e0276 */
[----:B------:R-:W0:Y:S01]  /*01f0*/  I2F.RP R0, UR13 ;  /* 0x0000000d00007d06 */ /* 0x000e220008209400 */
[C---:B------:R-:W-:Y:S02]  /*0200*/  ISETP.GE.U32.AND P0, PT, R118.reuse, UR16, PT ;  /* 0x0000001076007c0c */ /* 0x040fe4000bf06070 */
[----:B------:R-:W-:Y:S02]  /*0210*/  SHF.R.S32.HI R3, RZ, 0x1f, R118 ;  /* 0x0000001fff037819 */ /* 0x000fe40000011476 */
[C---:B------:R-:W-:Y:S02]  /*0220*/  IADD3 R7, PT, PT, R118.reuse, 0x10, RZ ;  /* 0x0000001076077810 */ /* 0x040fe40007ffe0ff */
[----:B------:R-:W-:Y:S02]  /*0230*/  ISETP.GE.AND.EX P3, PT, R3, UR17, PT, P0 ;  /* 0x0000001103007c0c */ /* 0x000fe4000bf66300 */
[----:B------:R-:W-:Y:S02]  /*0240*/  ISETP.GE.U32.AND P0, PT, R7, UR16, PT ;  /* 0x0000001007007c0c */ /* 0x000fe4000bf06070 */
[----:B------:R-:W-:Y:S01]  /*0250*/  SHF.R.S32.HI R11, RZ, 0x1f, R7 ;  /* 0x0000001fff0b7819 */ /* 0x000fe20000011407 */
[----:B0-----:R-:W0:Y:S01]  /*0260*/  MUFU.RCP R0, R0 ;  /* 0x0000000000007308 */ /* 0x001e220000001000 */
[----:B------:R-:W-:-:S02]  /*0270*/  IADD3 R9, PT, PT, R118, 0x20, RZ ;  /* 0x0000002076097810 */ /* 0x000fc40007ffe0ff */
[----:B------:R-:W-:Y:S02]  /*0280*/  ISETP.GE.AND.EX P4, PT, R11, UR17, PT, P0 ;  /* 0x000000110b007c0c */ /* 0x000fe4000bf86300 */
[----:B------:R-:W-:Y:S02]  /*0290*/  ISETP.GE.U32.AND P0, PT, R9, UR16, PT ;  /* 0x0000001009007c0c */ /* 0x000fe4000bf06070 */
[----:B------:R-:W-:Y:S01]  /*02a0*/  SHF.R.S32.HI R17, RZ, 0x1f, R9 ;  /* 0x0000001fff117819 */ /* 0x000fe20000011409 */
[----:B------:R-:W1:Y:S01]  /*02b0*/  @!P3 LDC.64 R18, c[0x0][0x398] ;  /* 0x0000e600ff12bb82 */ /* 0x000e620000000a00 */
[----:B------:R-:W-:Y:S02]  /*02c0*/  @P3 LOP3.LUT R119, R119, 0x40000, RZ, 0xfc, !PT ;  /* 0x0004000077773812 */ /* 0x000fe400078efcff */
[----:B------:R-:W-:Y:S02]  /*02d0*/  ISETP.GE.AND.EX P6, PT, R17, UR17, PT, P0 ;  /* 0x0000001111007c0c */ /* 0x000fe4000bfc6300 */
[----:B------:R-:W-:-:S03]  /*02e0*/  LOP3.LUT R119, R119, 0xfffdffff, RZ, 0xc0, !PT ;  /* 0xfffdffff77777812 */ /* 0x000fc600078ec0ff */
[----:B------:R-:W2:Y:S01]  /*02f0*/  @!P3 LDC.64 R14, c[0x0][0x3a0] ;  /* 0x0000e800ff0ebb82 */ /* 0x000ea20000000a00 */
[----:B0-----:R-:W-:Y:S02]  /*0300*/  IADD3 R2, PT, PT, R0, 0xffffffe, RZ ;  /* 0x0ffffffe00027810 */ /* 0x001fe40007ffe0ff */
[----:B------:R-:W-:Y:S02]  /*0310*/  SHF.L.U32 R0, R4, 0x1, RZ ;  /* 0x0000000104007819 */ /* 0x000fe400000006ff */
[----:B------:R-:W-:Y:S02]  /*0320*/  @P4 LOP3.LUT R119, R119, 0x20000, RZ, 0xfc, !PT ;  /* 0x0002000077774812 */ /* 0x000fe400078efcff */
[----:B------:R-:W0:Y:S01]  /*0330*/  F2I.FTZ.U32.TRUNC.NTZ R2, R2 ;  /* 0x0000000200027305 */ /* 0x000e22000021f000 */
[----:B------:R-:W3:Y:S01]  /*0340*/  @!P3 LDC.64 R4, c[0x0][0x3f8] ;  /* 0x0000fe00ff04bb82 */ /* 0x000ee20000000a00 */
[----:B------:R-:W-:Y:S02]  /*0350*/  LOP3.LUT R0, R0, 0x3e, RZ, 0xc0, !PT ;  /* 0x0000003e00007812 */ /* 0x000fe400078ec0ff */
[----:B------:R-:W-:-:S04]  /*0360*/  LOP3.LUT R119, R119, 0xfffeffff, RZ, 0xc0, !PT ;  /* 0xfffeffff77777812 */ /* 0x000fc800078ec0ff */
[----:B------:R-:W-:Y:S01]  /*0370*/  @P6 LOP3.LUT R119, R119, 0x10000, RZ, 0xfc, !PT ;  /* 0x0001000077776812 */ /* 0x000fe200078efcff */
[----:B------:R-:W4:Y:S01]  /*0380*/  @!P4 LDC.64 R22, c[0x0][0x3f8] ;  /* 0x0000fe00ff16cb82 */ /* 0x000f220000000a00 */
[----:B0-----:R-:W-:-:S07]  /*0390*/  R2UR UR7, R2 ;  /* 0x00000000020772ca */ /* 0x001fce00000e0000 */
[----:B------:R-:W0:Y:S01]  /*03a0*/  @!P6 LDC.64 R24, c[0x0][0x3f8] ;  /* 0x0000fe00ff18eb82 */ /* 0x000e220000000a00 */
[----:B---3--:R-:W-:-:S07]  /*03b0*/  @!P3 IMAD R3, R3, R4, RZ ;  /* 0x000000040303b224 */ /* 0x008fce00078e02ff */
[----:B------:R-:W3:Y:S01]  /*03c0*/  @!P4 LDC.64 R26, c[0x0][0x3a0] ;  /* 0x0000e800ff1acb82 */ /* 0x000ee20000000a00 */
[----:B------:R-:W-:Y:S01]  /*03d0*/  UIADD3 UR5, UPT, UPT, URZ, -UR7, URZ ;  /* 0x80000007ff057290 */ /* 0x000fe2000fffe0ff */
[----:B------:R-:W-:-:S03]  /*03e0*/  @!P3 IMAD R5, R118, R5, R3 ;  /* 0x000000057605b224 */ /* 0x000fc600078e0203 */
[----:B------:R-:W-:-:S03]  /*03f0*/  UIMAD UR5, UR5, UR13, URZ ;  /* 0x0000000d050572a4 */ /* 0x000fc6000f8e02ff */
[----:B------:R-:W3:Y:S01]  /*0400*/  @!P6 LDC.64 R30, c[0x0][0x3a0] ;  /* 0x0000e800ff1eeb82 */ /* 0x000ee20000000a00 */
[----:B------:R-:W-:-:S04]  /*0410*/  UIMAD.WIDE.U32 UR6, UR7, UR5, UR6 ;  /* 0x00000005070672a5 */ /* 0x000fc8000f8e0006 */
[----:B------:R-:W-:Y:S01]  /*0420*/  UIMAD.WIDE.U32 UR6, UR7, UR9, URZ ;  /* 0x00000009070672a5 */ /* 0x000fe2000f8e00ff */
[----:B0-----:R-:W-:Y:S02]  /*0430*/  @!P6 IMAD R6, R17, R24, RZ ;  /* 0x000000181106e224 */ /* 0x001fe400078e02ff */
[----:B------:R-:W0:Y:S01]  /*0440*/  @!P6 LDC.64 R32, c[0x0][0x398] ;  /* 0x0000e600ff20eb82 */ /* 0x000e220000000a00 */
[----:B------:R-:W-:Y:S01]  /*0450*/  UIADD3 UR5, UPT, UPT, -UR7, URZ, URZ ;  /* 0x000000ff07057290 */ /* 0x000fe2000fffe1ff */
[----:B------:R-:W-:-:S03]  /*0460*/  @!P6 IMAD R25, R9, R25, R6 ;  /* 0x000000190919e224 */ /* 0x000fc600078e0206 */
[----:B------:R-:W-:Y:S02]  /*0470*/  UIMAD UR5, UR13, UR5, UR9 ;  /* 0x000000050d0572a4 */ /* 0x000fe4000f8e0209 */
[----:B------:R-:W-:Y:S02]  /*0480*/  ULOP3.LUT UR9, URZ, UR14, URZ, 0x33, !UPT ;  /* 0x0000000eff097292 */ /* 0x000fe4000f8e33ff */
[----:B------:R-:W-:-:S11]  /*0490*/  UISETP.GT.U32.AND UP2, UPT, UR13, UR5, UPT ;  /* 0x000000050d00728c */ /* 0x000fd6000bf44070 */
[----:B------:R-:W-:Y:S02]  /*04a0*/  @!UP2 UIADD3 UR5, UPT, UPT, UR5, -UR13, URZ ;  /* 0x8000000d0505a290 */ /* 0x000fe4000fffe0ff */
[----:B------:R-:W-:Y:S02]  /*04b0*/  @!UP2 UIADD3 UR7, UPT, UPT, UR7, 0x1, URZ ;  /* 0x000000010707a890 */ /* 0x000fe4000fffe0ff */
[----:B------:R-:W-:Y:S02]  /*04c0*/  UIADD3 UR6, UPT, UPT, UR5, -UR13, URZ ;  /* 0x8000000d05067290 */ /* 0x000fe4000fffe0ff */
[----:B------:R-:W-:Y:S02]  /*04d0*/  UISETP.GT.U32.AND UP3, UPT, UR13, UR5, UPT ;  /* 0x000000050d00728c */ /* 0x000fe4000bf64070 */
[----:B------:R-:W-:Y:S02]  /*04e0*/  UISETP.GE.U32.AND UP1, UPT, UR5, UR13, UPT ;  /* 0x0000000d0500728c */ /* 0x000fe4000bf26070 */
[----:B------:R-:W-:-:S04]  /*04f0*/  USEL UR5, UR6, UR5, !UP3 ;  /* 0x0000000506057287 */ /* 0x000fc8000d800000 */
[----:B------:R-:W-:-:S04]  /*0500*/  @!UP4 UIADD3 UR5, UPT, UPT, -UR5, URZ, URZ ;  /* 0x000000ff0505c290 */ /* 0x000fc8000fffe1ff */
[----:B------:R-:W-:Y:S02]  /*0510*/  USEL UR13, UR9, UR5, !UP0 ;  /* 0x00000005090d7287 */ /* 0x000fe4000c000000 */
[----:B------:R-:W-:Y:S02]  /*0520*/  @UP1 UIADD3 UR7, UPT, UPT, UR7, 0x1, URZ ;  /* 0x0000000107071890 */ /* 0x000fe4000fffe0ff */
[----:B------:R-:W-:Y:S02]  /*0530*/  USHF.L.U32 UR5, UR13, 0x6, URZ ;  /* 0x000000060d057899 */ /* 0x000fe400080006ff */
[----:B------:R-:W-:Y:S02]  /*0540*/  @!UP5 UIADD3 UR7, UPT, UPT, -UR7, URZ, URZ ;  /* 0x000000ff0707d290 */ /* 0x000fe4000fffe1ff */
[----:B------:R-:W-:Y:S02]  /*0550*/  USHF.R.S32.HI UR6, URZ, 0x1f, UR5 ;  /* 0x0000001fff067899 */ /* 0x000fe40008011405 */
[----:B------:R-:W-:Y:S01]  /*0560*/  USEL UR7, UR9, UR7, !UP0 ;  /* 0x0000000709077287 */ /* 0x000fe2000c000000 */
[----:B-----5:R-:W-:Y:S01]  /*0570*/  LOP3.LUT R40, R0, UR5, RZ, 0xfc, !PT ;  /* 0x0000000500287c12 */ /* 0x020fe2000f8efcff */
[----:B----4-:R-:W-:-:S02]  /*0580*/  @!P4 IMAD R0, R11, R22, RZ ;  /* 0x000000160b00c224 */ /* 0x010fc400078e02ff */
[----:B------:R-:W-:Y:S01]  /*0590*/  USHF.R.S32.HI UR5, URZ, 0x1f, UR7 ;  /* 0x0000001fff057899 */ /* 0x000fe20008011407 */
[----:B------:R-:W-:-:S03]  /*05a0*/  MOV R41, UR6 ;  /* 0x0000000600297c02 */ /* 0x000fc60008000f00 */
[----:B------:R-:W-:Y:S01]  /*05b0*/  UIMAD UR5, UR5, UR18, URZ ;  /* 0x00000012050572a4 */ /* 0x000fe2000f8e02ff */
[----:B------:R-:W-:Y:S01]  /*05c0*/  IMAD.WIDE.U32 R40, R13, UR7, R40 ;  /* 0x000000070d287c25 */ /* 0x000fe2000f8e0028 */
[----:B------:R-:W-:Y:S02]  /*05d0*/  IADD3 R13, PT, PT, R118, 0x30, RZ ;  /* 0x00000030760d7810 */ /* 0x000fe40007ffe0ff */
[----:B------:R-:W-:Y:S01]  /*05e0*/  UIMAD UR5, UR7, UR19, UR5 ;  /* 0x00000013070572a4 */ /* 0x000fe2000f8e0205 */
[----:B------:R-:W-:Y:S02]  /*05f0*/  CS2R R116, SRZ ;  /* 0x0000000000747805 */ /* 0x000fe4000001ff00 */
[----:B------:R-:W-:Y:S02]  /*0600*/  CS2R R122, SRZ ;  /* 0x00000000007a7805 */ /* 0x000fe4000001ff00 */
[----:B------:R-:W-:Y:S02]  /*0610*/  @!P3 MOV R38, R40 ;  /* 0x000000280026b202 */ /* 0x000fe40000000f00 */
[----:B------:R-:W-:-:S02]  /*0620*/  CS2R R124, SRZ ;  /* 0x00000000007c7805 */ /* 0x000fc4000001ff00 */
[----:B------:R-:W-:Y:S02]  /*0630*/  ISETP.GE.U32.AND P0, PT, R13, UR16, PT ;  /* 0x000000100d007c0c */ /* 0x000fe4000bf06070 */
[----:B------:R-:W-:Y:S02]  /*0640*/  CS2R R120, SRZ ;  /* 0x0000000000787805 */ /* 0x000fe4000001ff00 */
[----:B------:R-:W-:Y:S01]  /*0650*/  IADD3 R39, PT, PT, R41, UR5, RZ ;  /* 0x0000000529277c10 */ /* 0x000fe2000fffe0ff */
[----:B------:R-:W4:Y:S01]  /*0660*/  LDCU.64 UR6, c[0x0][0x3b8] ;  /* 0x00007700ff0677ac */ /* 0x000f220008000a00 */
[----:B------:R-:W-:Y:S01]  /*0670*/  SHF.R.S32.HI R21, RZ, 0x1f, R13 ;  /* 0x0000001fff157819 */ /* 0x000fe2000001140d */
[----:B------:R-:W-:-:S03]  /*0680*/  @!P3 IMAD.WIDE.U32 R2, R118, R4, R38 ;  /* 0x000000047602b225 */ /* 0x000fc600078e0026 */
[----:B------:R-:W-:Y:S02]  /*0690*/  ISETP.GE.AND.EX P5, PT, R21, UR17, PT, P0 ;  /* 0x0000001115007c0c */ /* 0x000fe4000bfa6300 */
[----:B------:R-:W-:Y:S02]  /*06a0*/  @!P3 IADD3 R3, PT, PT, R3, R5, RZ ;  /* 0x000000050303b210 */ /* 0x000fe40007ffe0ff */
[C---:B------:R-:W-:Y:S02]  /*06b0*/  @!P3 SHF.L.U32 R115, R2.reuse, 0x2, RZ ;  /* 0x000000020273b819 */ /* 0x040fe400000006ff */
[----:B------:R-:W-:Y:S02]  /*06c0*/  @!P3 SHF.L.U64.HI R2, R2, 0x2, R3 ;  /* 0x000000020202b819 */ /* 0x000fe40000010203 */
[C---:B-1----:R-:W-:Y:S02]  /*06d0*/  @!P3 IADD3 R114, P2, PT, R115.reuse, R18, RZ ;  /* 0x000000127372b210 */ /* 0x042fe40007f5e0ff */
[----:B--2---:R-:W-:-:S03]  /*06e0*/  @!P3 IADD3 R4, P1, PT, R115, R14, RZ ;  /* 0x0000000e7304b210 */ /* 0x004fc60007f3e0ff */
[----:B------:R-:W1:Y:S01]  /*06f0*/  @!P5 LDC.64 R34, c[0x0][0x3f8] ;  /* 0x0000fe00ff22db82 */ /* 0x000e620000000a00 */
[C---:B------:R-:W-:Y:S02]  /*0700*/  @!P3 IADD3.X R115, PT, PT, R2.reuse, R19, RZ, P2, !PT ;  /* 0x000000130273b210 */ /* 0x040fe400017fe4ff */
[----:B------:R-:W-:Y:S02]  /*0710*/  LOP3.LUT P2, RZ, R119, 0x20000, RZ, 0xc0, !PT ;  /* 0x0002000077ff7812 */ /* 0x000fe4000784c0ff */
[----:B------:R-:W-:Y:S02]  /*0720*/  @!P3 IADD3.X R5, PT, PT, R2, R15, RZ, P1, !PT ;  /* 0x0000000f0205b210 */ /* 0x000fe40000ffe4ff */
[C---:B------:R-:W-:Y:S02]  /*0730*/  IADD3 R15, PT, PT, R118.reuse, 0x40, RZ ;  /* 0x00000040760f7810 */ /* 0x040fe40007ffe0ff */
[----:B------:R-:W-:Y:S02]  /*0740*/  IADD3 R19, PT, PT, R118, 0x50, RZ ;  /* 0x0000005076137810 */ /* 0x000fe40007ffe0ff */
[----:B------:R-:W-:-:S02]  /*0750*/  ISETP.GE.U32.AND P0, PT, R15, UR16, PT ;  /* 0x000000100f007c0c */ /* 0x000fc4000bf06070 */
[----:B------:R-:W-:Y:S02]  /*0760*/  ISETP.GE.U32.AND P1, PT, R19, UR16, PT ;  /* 0x0000001013007c0c */ /* 0x000fe4000bf26070 */
[----:B------:R-:W-:Y:S01]  /*0770*/  SHF.R.S32.HI R17, RZ, 0x1f, R19 ;  /* 0x0000001fff117819 */ /* 0x000fe20000011413 */
[----:B------:R-:W2:Y:S01]  /*0780*/  @!P2 LDC.64 R28, c[0x0][0x398] ;  /* 0x0000e600ff1cab82 */ /* 0x000ea20000000a00 */
[----:B------:R-:W-:Y:S01]  /*0790*/  @!P2 MOV R2, R40 ;  /* 0x000000280002a202 */ /* 0x000fe20000000f00 */
[----:B------:R-:W-:Y:S01]  /*07a0*/  @!P2 IMAD R11, R7, R23, R0 ;  /* 0x00000017070ba224 */ /* 0x000fe200078e0200 */
[----:B------:R-:W-:Y:S02]  /*07b0*/  @!P2 MOV R3, R39 ;  /* 0x000000270003a202 */ /* 0x000fe40000000f00 */
[----:B------:R-:W-:Y:S02]  /*07c0*/  SHF.R.S32.HI R23, RZ, 0x1f, R15 ;  /* 0x0000001fff177819 */ /* 0x000fe4000001140f */
[----:B------:R-:W-:Y:S01]  /*07d0*/  ISETP.GE.AND.EX P3, PT, R17, UR17, PT, P1 ;  /* 0x0000001111007c0c */ /* 0x000fe2000bf66310 */
[----:B------:R-:W-:Y:S01]  /*07e0*/  @!P2 IMAD.WIDE.U32 R2, R7, R22, R2 ;  /* 0x000000160702a225 */ /* 0x000fe200078e0002 */
[----:B------:R-:W-:-:S02]  /*07f0*/  ISETP.GE.AND.EX P4, PT, R23, UR17, PT, P0 ;  /* 0x0000001117007c0c */ /* 0x000fc4000bf86300 */
[----:B------:R-:W-:Y:S02]  /*0800*/  LOP3.LUT R119, R119, 0xffff7fff, RZ, 0xc0, !PT ;  /* 0xffff7fff77777812 */ /* 0x000fe400078ec0ff */
[----:B------:R-:W-:Y:S02]  /*0810*/  @!P2 IADD3 R3, PT, PT, R3, R11, RZ ;  /* 0x0000000b0303a210 */ /* 0x000fe40007ffe0ff */
[C---:B------:R-:W-:Y:S02]  /*0820*/  @!P2 SHF.L.U32 R11, R2.reuse, 0x2, RZ ;  /* 0x00000002020ba819 */ /* 0x040fe400000006ff */
[----:B------:R-:W-:Y:S02]  /*0830*/  @!P2 SHF.L.U64.HI R0, R2, 0x2, R3 ;  /* 0x000000020200a819 */ /* 0x000fe40000010203 */
[----:B------:R-:W-:Y:S01]  /*0840*/  @!P6 MOV R2, R40 ;  /* 0x000000280002e202 */ /* 0x000fe20000000f00 */
[----:B------:R-:W4:Y:S01]  /*0850*/  @!P3 LDC.64 R42, c[0x0][0x3f8] ;  /* 0x0000fe00ff2abb82 */ /* 0x000f220000000a00 */
[----:B------:R-:W-:-:S02]  /*0860*/  @!P6 MOV R3, R39 ;  /* 0x000000270003e202 */ /* 0x000fc40000000f00 */
[----:B---3--:R-:W-:Y:S02]  /*0870*/  @!P2 IADD3 R6, P0, PT, R11, R26, RZ ;  /* 0x0000001a0b06a210 */ /* 0x008fe40007f1e0ff */
[----:B------:R-:W-:Y:S01]  /*0880*/  @P5 LOP3.LUT R119, R119, 0x8000, RZ, 0xfc, !PT ;  /* 0x0000800077775812 */ /* 0x000fe200078efcff */
[----:B------:R-:W-:Y:S01]  /*0890*/  @!P6 IMAD.WIDE.U32 R2, R9, R24, R2 ;  /* 0x000000180902e225 */ /* 0x000fe200078e0002 */
[----:B------:R-:W-:Y:S01]  /*08a0*/  @!P2 IADD3.X R7, PT, PT, R0, R27, RZ, P0, !PT ;  /* 0x0000001b0007a210 */ /* 0x000fe200007fe4ff */
[----:B------:R-:W3:Y:S01]  /*08b0*/  @!P4 LDC.64 R36, c[0x0][0x3f8] ;  /* 0x0000fe00ff24cb82 */ /* 0x000ee20000000a00 */
[----:B--2---:R-:W-:Y:S02]  /*08c0*/  @!P2 IADD3 R8, P0, PT, R11, R28, RZ ;  /* 0x0000001c0b08a210 */ /* 0x004fe40007f1e0ff */
[----:B------:R-:W-:Y:S02]  /*08d0*/  @!P6 IADD3 R11, PT, PT, R3, R25, RZ ;  /* 0x00000019030be210 */ /* 0x000fe40007ffe0ff */
[----:B------:R-:W-:-:S02]  /*08e0*/  @!P6 SHF.L.U32 R3, R2, 0x2, RZ ;  /* 0x000000020203e819 */ /* 0x000fc400000006ff */
[----:B------:R-:W-:Y:S01]  /*08f0*/  @!P2 IADD3.X R9, PT, PT, R0, R29, RZ, P0, !PT ;  /* 0x0000001d0009a210 */ /* 0x000fe200007fe4ff */
[----:B------:R-:W2:Y:S01]  /*0900*/  @!P5 LDC.64 R24, c[0x0][0x3a0] ;  /* 0x0000e800ff18db82 */ /* 0x000ea20000000a00 */
[----:B------:R-:W-:Y:S01]  /*0910*/  @!P6 SHF.L.U64.HI R0, R2, 0x2, R11 ;  /* 0x000000020200e819 */ /* 0x000fe2000001020b */
[----:B-1----:R-:W-:Y:S01]  /*0920*/  @!P5 IMAD R2, R21, R34, RZ ;  /* 0x000000221502d224 */ /* 0x002fe200078e02ff */
[----:B------:R-:W-:Y:S02]  /*0930*/  @!P6 IADD3 R10, P0, PT, R3, R30, RZ ;  /* 0x0000001e030ae210 */ /* 0x000fe40007f1e0ff */
[----:B------:R-:W-:Y:S01]  /*0940*/  LOP3.LUT R119, R119, 0xffffbfff, RZ, 0xc0, !PT ;  /* 0xffffbfff77777812 */ /* 0x000fe200078ec0ff */
[----:B------:R-:W-:Y:S01]  /*0950*/  @!P5 IMAD R21, R13, R35, R2 ;  /* 0x000000230d15d224 */ /* 0x000fe200078e0202 */
[----:B------:R-:W-:Y:S01]  /*0960*/  @!P6 IADD3.X R11, PT, PT, R0, R31, RZ, P0, !PT ;  /* 0x0000001f000be210 */ /* 0x000fe200007fe4ff */
[----:B------:R-:W1:Y:S01]  /*0970*/  @!P5 LDC.64 R26, c[0x0][0x398] ;  /* 0x0000e600ff1adb82 */ /* 0x000e620000000a00 */
[----:B0-----:R-:W-:Y:S01]  /*0980*/  @!P6 IADD3 R12, P0, PT, R3, R32, RZ ;  /* 0x00000020030ce210 */ /* 0x001fe20007f1e0ff */
[----:B----4-:R-:W-:Y:S01]  /*0990*/  @!P3 IMAD R18, R17, R42, RZ ;  /* 0x0000002a1112b224 */ /* 0x010fe200078e02ff */
[----:B------:R-:W-:-:S02]  /*09a0*/  @!P5 MOV R2, R40 ;  /* 0x000000280002d202 */ /* 0x000fc40000000f00 */
[----:B------:R-:W-:Y:S02]  /*09b0*/  @!P5 MOV R3, R39 ;  /* 0x000000270003d202 */ /* 0x000fe40000000f00 */
[----:B------:R-:W-:Y:S01]  /*09c0*/  @P4 LOP3.LUT R119, R119, 0x4000, RZ, 0xfc, !PT ;  /* 0x0000400077774812 */ /* 0x000fe200078efcff */
[----:B------:R-:W0:Y:S01]  /*09d0*/  @!P4 LDC.64 R28, c[0x0][0x3a0] ;  /* 0x0000e800ff1ccb82 */ /* 0x000e220000000a00 */
[----:B---3--:R-:W-:Y:S02]  /*09e0*/  @!P4 IMAD R14, R23, R36, RZ ;  /* 0x00000024170ec224 */ /* 0x008fe400078e02ff */
[----:B------:R-:W-:Y:S01]  /*09f0*/  @!P5 IMAD.WIDE.U32 R2, R13, R34, R2 ;  /* 0x000000220d02d225 */ /* 0x000fe200078e0002 */
[----:B------:R-:W-:Y:S02]  /*0a00*/  @!P6 IADD3.X R13, PT, PT, R0, R33, RZ, P0, !PT ;  /* 0x00000021000de210 */ /* 0x000fe400007fe4ff */
[----:B------:R-:W-:Y:S01]  /*0a10*/  LOP3.LUT R119, R119, 0xffffdfff, RZ, 0xc0, !PT ;  /* 0xffffdfff77777812 */ /* 0x000fe200078ec0ff */
[----:B------:R-:W-:Y:S01]  /*0a20*/  @!P4 IMAD R23, R15, R37, R14 ;  /* 0x000000250f17c224 */ /* 0x000fe200078e020e */
[----:B------:R-:W-:Y:S01]  /*0a30*/  @!P5 IADD3 R3, PT, PT, R3, R21, RZ ;  /* 0x000000150303d210 */ /* 0x000fe20007ffe0ff */
[----:B------:R-:W3:Y:S01]  /*0a40*/  @!P4 LDC.64 R30, c[0x0][0x398] ;  /* 0x0000e600ff1ecb82 */ /* 0x000ee20000000a00 */
[----:B------:R-:W-:-:S02]  /*0a50*/  @!P5 SHF.L.U32 R21, R2, 0x2, RZ ;  /* 0x000000020215d819 */ /* 0x000fc400000006ff */
[----:B------:R-:W-:Y:S02]  /*0a60*/  @!P5 SHF.L.U64.HI R0, R2, 0x2, R3 ;  /* 0x000000020200d819 */ /* 0x000fe40000010203 */
[----:B------:R-:W-:Y:S02]  /*0a70*/  @!P4 MOV R2, R40 ;  /* 0x000000280002c202 */ /* 0x000fe40000000f00 */
[----:B------:R-:W-:Y:S01]  /*0a80*/  @!P4 MOV R3, R39 ;  /* 0x000000270003c202 */ /* 0x000fe20000000f00 */
[----:B------:R-:W4:Y:S01]  /*0a90*/  @!P3 LDC.64 R32, c[0x0][0x3a0] ;  /* 0x0000e800ff20bb82 */ /* 0x000f220000000a00 */
[----:B--2---:R-:W-:Y:S02]  /*0aa0*/  @!P5 IADD3 R14, P0, PT, R21, R24, RZ ;  /* 0x00000018150ed210 */ /* 0x004fe40007f1e0ff */
[----:B------:R-:W-:Y:S01]  /*0ab0*/  @P3 LOP3.LUT R119, R119, 0x2000, RZ, 0xfc, !PT ;  /* 0x0000200077773812 */ /* 0x000fe200078efcff */
[----:B------:R-:W-:Y:S01]  /*0ac0*/  @!P4 IMAD.WIDE.U32 R2, R15, R36, R2 ;  /* 0x000000240f02c225 */ /* 0x000fe200078e0002 */
[----:B------:R-:W-:-:S02]  /*0ad0*/  @!P5 IADD3.X R15, PT, PT, R0, R25, RZ, P0, !PT ;  /* 0x00000019000fd210 */ /* 0x000fc400007fe4ff */
[----:B-1----:R-:W-:Y:S01]  /*0ae0*/  @!P5 IADD3 R16, P0, PT, R21, R26, RZ ;  /* 0x0000001a1510d210 */ /* 0x002fe20007f1e0ff */
[----:B------:R-:W1:Y:S01]  /*0af0*/  @!P3 LDC.64 R34, c[0x0][0x398] ;  /* 0x0000e600ff22bb82 */ /* 0x000e620000000a00 */
[----:B------:R-:W-:Y:S01]  /*0b00*/  @!P4 IADD3 R3, PT, PT, R3, R23, RZ ;  /* 0x000000170303c210 */ /* 0x000fe20007ffe0ff */
[----:B------:R-:W-:Y:S01]  /*0b10*/  @!P3 IMAD R23, R19, R43, R18 ;  /* 0x0000002b1317b224 */ /* 0x000fe200078e0212 */
[----:B------:R-:W-:Y:S02]  /*0b20*/  @!P5 IADD3.X R17, PT, PT, R0, R27, RZ, P0, !PT ;  /* 0x0000001b0011d210 */ /* 0x000fe400007fe4ff */
[C---:B------:R-:W-:Y:S02]  /*0b30*/  @!P4 SHF.L.U32 R21, R2.reuse, 0x2, RZ ;  /* 0x000000020215c819 */ /* 0x040fe400000006ff */
[----:B------:R-:W-:Y:S02]  /*0b40*/  @!P4 SHF.L.U64.HI R0, R2, 0x2, R3 ;  /* 0x000000020200c819 */ /* 0x000fe40000010203 */
[----:B------:R-:W-:-:S02]  /*0b50*/  @!P3 MOV R2, R40 ;  /* 0x000000280002b202 */ /* 0x000fc40000000f00 */
[----:B------:R-:W-:Y:S02]  /*0b60*/  @!P3 MOV R3, R39 ;  /* 0x000000270003b202 */ /* 0x000fe40000000f00 */
[----:B0-----:R-:W-:Y:S02]  /*0b70*/  @!P4 IADD3 R18, P0, PT, R21, R28, RZ ;  /* 0x0000001c1512c210 */ /* 0x001fe40007f1e0ff */
[----:B------:R-:W-:Y:S01]  /*0b80*/  IADD3 R25, PT, PT, R118, 0x60, RZ ;  /* 0x0000006076197810 */ /* 0x000fe20007ffe0ff */
[----:B------:R-:W-:Y:S01]  /*0b90*/  @!P3 IMAD.WIDE.U32 R2, R19, R42, R2 ;  /* 0x0000002a1302b225 */ /* 0x000fe200078e0002 */
[----:B------:R-:W-:Y:S02]  /*0ba0*/  @!P4 IADD3.X R19, PT, PT, R0, R29, RZ, P0, !PT ;  /* 0x0000001d0013c210 */ /* 0x000fe400007fe4ff */
[----:B---3--:R-:W-:Y:S02]  /*0bb0*/  @!P4 IADD3 R20, P0, PT, R21, R30, RZ ;  /* 0x0000001e1514c210 */ /* 0x008fe40007f1e0ff */
[----:B------:R-:W-:-:S02]  /*0bc0*/  @!P3 IADD3 R3, PT, PT, R3, R23, RZ ;  /* 0x000000170303b210 */ /* 0x000fc40007ffe0ff */
[----:B------:R-:W-:Y:S02]  /*0bd0*/  @!P3 SHF.L.U32 R113, R2, 0x2, RZ ;  /* 0x000000020271b819 */ /* 0x000fe400000006ff */
[----:B------:R-:W-:Y:S02]  /*0be0*/  @!P4 IADD3.X R21, PT, PT, R0, R31, RZ, P0, !PT ;  /* 0x0000001f0015c210 */ /* 0x000fe400007fe4ff */
[----:B------:R-:W-:Y:S02]  /*0bf0*/  @!P3 SHF.L.U64.HI R2, R2, 0x2, R3 ;  /* 0x000000020202b819 */ /* 0x000fe40000010203 */
[----:B----4-:R-:W-:Y:S02]  /*0c00*/  @!P3 IADD3 R22, P0, PT, R113, R32, RZ ;  /* 0x000000207116b210 */ /* 0x010fe40007f1e0ff */
[----:B------:R-:W-:Y:S02]  /*0c10*/  SHF.R.S32.HI R3, RZ, 0x1f, R25 ;  /* 0x0000001fff037819 */ /* 0x000fe40000011419 */
[----:B------:R-:W-:-:S02]  /*0c20*/  @!P3 IADD3.X R23, PT, PT, R2, R33, RZ, P0, !PT ;  /* 0x000000210217b210 */ /* 0x000fc400007fe4ff */
[----:B-1----:R-:W-:Y:S02]  /*0c30*/  @!P3 IADD3 R112, P0, PT, R113, R34, RZ ;  /* 0x000000227170b210 */ /* 0x002fe40007f1e0ff */
[----:B------:R-:W-:Y:S02]  /*0c40*/  LOP3.LUT R119, R119, 0xffffefff, RZ, 0xc0, !PT ;  /* 0xffffefff77777812 */ /* 0x000fe400078ec0ff */
        /* <DEDUP_REMOVED lines=340> */
[----:B------:R-:W0:Y:S01]  /*2190*/  @!P3 LDC.64 R36, c[0x0][0x3f8] ;  /* 0x0000fe00ff24bb82 */ /* 0x000e220000000a00 */
[----:B------:R-:W-:-:S07]  /*21a0*/  @!P3 MOV R2, R40 ;  /* 0x000000280002b202 */ /* 0x000fce0000000f00 */
        /* <DEDUP_REMOVED lines=64> */
[----:B------:R-:W-:Y:S02]  /*25b0*/  CS2R R36, SRZ ;  /* 0x0000000000247805 */ /* 0x000fe4000001ff00 */
[----:B------:R-:W-:-:S02]  /*25c0*/  @!P6 SHF.L.U32 R107, R2, 0x2, RZ ;  /* 0x00000002026be819 */ /* 0x000fc400000006ff */
[----:B------:R-:W-:Y:S02]  /*25d0*/  @!P6 SHF.L.U64.HI R2, R2, 0x2, R3 ;  /* 0x000000020202e819 */ /* 0x000fe40000010203 */
[C---:B-1----:R-:W-:Y:S01]  /*25e0*/  @!P6 IADD3 R104, P1, PT, R107.reuse, R104, RZ ;  /* 0x000000686b68e210 */ /* 0x042fe20007f3e0ff */
[----:B------:R1:W2:Y:S03]  /*25f0*/  @!P0 LDG.E.64 R36, desc[UR10][R4.64] ;  /* 0x0000000a04248981 */ /* 0x0002a6000c1e1b00 */
[----:B------:R-:W-:Y:S02]  /*2600*/  @!P6 IADD3.X R105, PT, PT, R2, R105, RZ, P1, !PT ;  /* 0x000000690269e210 */ /* 0x000fe40000ffe4ff */
[----:B0-----:R-:W-:-:S04]  /*2610*/  @!P6 IADD3 R106, P1, PT, R107, R34, RZ ;  /* 0x000000226b6ae210 */ /* 0x001fc80007f3e0ff */
[----:B------:R-:W-:Y:S02]  /*2620*/  @!P6 IADD3.X R107, PT, PT, R2, R35, RZ, P1, !PT ;  /* 0x00000023026be210 */ /* 0x000fe40000ffe4ff */
[----:B------:R-:W-:Y:S02]  /*2630*/  CS2R R34, SRZ ;  /* 0x0000000000227805 */ /* 0x000fe4000001ff00 */
[----:B------:R-:W-:Y:S02]  /*2640*/  CS2R R2, SRZ ;  /* 0x0000000000027805 */ /* 0x000fe4000001ff00 */
[----:B-1----:R-:W-:Y:S02]  /*2650*/  CS2R R4, SRZ ;  /* 0x0000000000047805 */ /* 0x002fe4000001ff00 */
[----:B------:R-:W-:Y:S01]  /*2660*/  LOP3.LUT P1, RZ, R119, 0x10000, RZ, 0xc0, !PT ;  /* 0x0001000077ff7812 */ /* 0x000fe2000782c0ff */
[----:B------:R-:W3:Y:S04]  /*2670*/  @!P0 LDG.E.64 R34, desc[UR10][R114.64] ;  /* 0x0000000a72228981 */ /* 0x000ee8000c1e1b00 */
[----:B------:R0:W4:Y:S04]  /*2680*/  @!P2 LDG.E.64 R2, desc[UR10][R6.64] ;  /* 0x0000000a0602a981 */ /* 0x000128000c1e1b00 */
[----:B------:R1:W4:Y:S01]  /*2690*/  @!P2 LDG.E.64 R4, desc[UR10][R8.64] ;  /* 0x0000000a0804a981 */ /* 0x000322000c1e1b00 */
[----:B0-----:R-:W-:-:S02]  /*26a0*/  CS2R R6, SRZ ;  /* 0x0000000000067805 */ /* 0x001fc4000001ff00 */
[----:B-1----:R-:W-:-:S04]  /*26b0*/  CS2R R8, SRZ ;  /* 0x0000000000087805 */ /* 0x002fc8000001ff00 */
[----:B------:R0:W4:Y:S04]  /*26c0*/  @!P1 LDG.E.64 R6, desc[UR10][R10.64] ;  /* 0x0000000a0a069981 */ /* 0x000128000c1e1b00 */
[----:B------:R1:W4:Y:S01]  /*26d0*/  @!P1 LDG.E.64 R8, desc[UR10][R12.64] ;  /* 0x0000000a0c089981 */ /* 0x000322000c1e1b00 */
[----:B0-----:R-:W-:Y:S02]  /*26e0*/  CS2R R10, SRZ ;  /* 0x00000000000a7805 */ /* 0x001fe4000001ff00 */
[----:B-1----:R-:W-:Y:S02]  /*26f0*/  CS2R R12, SRZ ;  /* 0x00000000000c7805 */ /* 0x002fe4000001ff00 */
[----:B--2---:R-:W-:Y:S02]  /*2700*/  @!P0 MOV R117, R36 ;  /* 0x0000002400758202 */ /* 0x004fe40000000f00 */
[----:B------:R-:W-:-:S02]  /*2710*/  @!P0 MOV R116, R37 ;  /* 0x0000002500748202 */ /* 0x000fc40000000f00 */
[----:B---3--:R-:W-:Y:S02]  /*2720*/  @!P0 MOV R123, R34 ;  /* 0x00000022007b8202 */ /* 0x008fe40000000f00 */
[----:B------:R-:W-:Y:S02]  /*2730*/  @!P0 MOV R122, R35 ;  /* 0x00000023007a8202 */ /* 0x000fe40000000f00 */
[----:B------:R-:W-:-:S13]  /*2740*/  LOP3.LUT P0, RZ, R119, 0x8000, RZ, 0xc0, !PT ;  /* 0x0000800077ff7812 */ /* 0x000fda000780c0ff */
[----:B------:R0:W2:Y:S04]  /*2750*/  @!P0 LDG.E.64 R10, desc[UR10][R14.64] ;  /* 0x0000000a0e0a8981 */ /* 0x0000a8000c1e1b00 */
[----:B------:R-:W3:Y:S04]  /*2760*/  @!P0 LDG.E.64 R12, desc[UR10][R16.64] ;  /* 0x0000000a100c8981 */ /* 0x000ee8000c1e1b00 */
[----:B------:R1:W-:Y:S01]  /*2770*/  STL [R1+0x294], R116 ;  /* 0x0002947401007387 */ /* 0x0003e20000100800 */
[----:B------:R-:W-:Y:S02]  /*2780*/  CS2R R114, SRZ ;  /* 0x0000000000727805 */ /* 0x000fe4000001ff00 */
[----:B------:R-:W-:-:S02]  /*2790*/  MOV R0, RZ ;  /* 0x000000ff00007202 */ /* 0x000fc40000000f00 */
[----:B----4-:R-:W-:Y:S01]  /*27a0*/  @!P2 MOV R115, R3 ;  /* 0x000000030073a202 */ /* 0x010fe20000000f00 */
[----:B-1----:R-:W-:Y:S01]  /*27b0*/  HFMA2 R116, -RZ, RZ, 0, 0 ;  /* 0x00000000ff747431 */ /* 0x002fe200000001ff */
[----:B------:R-:W-:Y:S02]  /*27c0*/  @!P2 MOV R114, R4 ;  /* 0x000000040072a202 */ /* 0x000fe40000000f00 */
[----:B------:R-:W-:Y:S02]  /*27d0*/  @!P2 MOV R0, R5 ;  /* 0x000000050000a202 */ /* 0x000fe40000000f00 */
[----:B------:R-:W-:Y:S02]  /*27e0*/  @!P2 MOV R116, R2 ;  /* 0x000000020074a202 */ /* 0x000fe40000000f00 */
[----:B------:R-:W-:Y:S01]  /*27f0*/  LOP3.LUT P2, RZ, R119, 0x4000, RZ, 0xc0, !PT ;  /* 0x0000400077ff7812 */ /* 0x000fe2000784c0ff */
[----:B------:R1:W-:Y:S01]  /*2800*/  STL [R1+0x218], R0 ;  /* 0x0002180001007387 */ /* 0x0003e20000100800 */
[----:B0-----:R-:W-:-:S03]  /*2810*/  CS2R R14, SRZ ;  /* 0x00000000000e7805 */ /* 0x001fc6000001ff00 */
[----:B------:R-:W-:Y:S01]  /*2820*/  STL [R1+0x290], R117 ;  /* 0x0002907501007387 */ /* 0x000fe20000100800 */
[----:B-1----:R-:W-:-:S03]  /*2830*/  HFMA2 R0, -RZ, RZ, 0, 0 ;  /* 0x00000000ff007431 */ /* 0x002fc600000001ff */
[----:B------:R0:W-:Y:S04]  /*2840*/  STL [R1+0x29c], R116 ;  /* 0x00029c7401007387 */ /* 0x0001e80000100800 */
[----:B------:R-:W-:Y:S01]  /*2850*/  STL [R1+0x2a4], R115 ;  /* 0x0002a47301007387 */ /* 0x000fe20000100800 */
[----:B------:R-:W-:-:S03]  /*2860*/  @!P1 MOV R0, R9 ;  /* 0x0000000900009202 */ /* 0x000fc60000000f00 */
[----:B------:R1:W-:Y:S01]  /*2870*/  STL [R1+0x21c], R114 ;  /* 0x00021c7201007387 */ /* 0x0003e20000100800 */
[----:B0-----:R-:W-:Y:S02]  /*2880*/  CS2R R116, SRZ ;  /* 0x0000000000747805 */ /* 0x001fe4000001ff00 */
[----:B------:R-:W-:Y:S01]  /*2890*/  @!P1 MOV R116, R6 ;  /* 0x0000000600749202 */ /* 0x000fe20000000f00 */
[----:B------:R0:W4:Y:S01]  /*28a0*/  @!P2 LDG.E.64 R14, desc[UR10][R18.64] ;  /* 0x0000000a120ea981 */ /* 0x000122000c1e1b00 */
[----:B-1----:R-:W-:Y:S02]  /*28b0*/  CS2R R114, SRZ ;  /* 0x0000000000727805 */ /* 0x002fe4000001ff00 */
[----:B------:R-:W-:Y:S02]  /*28c0*/  @!P1 MOV R115, R7 ;  /* 0x0000000700739202 */ /* 0x000fe40000000f00 */
[----:B------:R-:W-:Y:S02]  /*28d0*/  @!P1 MOV R114, R8 ;  /* 0x0000000800729202 */ /* 0x000fe40000000f00 */
[----:B------:R-:W-:-:S03]  /*28e0*/  LOP3.LUT P1, RZ, R119, 0x2000, RZ, 0xc0, !PT ;  /* 0x0000200077ff7812 */ /* 0x000fc6000782c0ff */
[----:B------:R1:W-:Y:S01]  /*28f0*/  STL [R1+0x214], R114 ;  /* 0x0002147201007387 */ /* 0x0003e20000100800 */
[----:B0-----:R-:W-:-:S03]  /*2900*/  CS2R R18, SRZ ;  /* 0x0000000000127805 */ /* 0x001fc6000001ff00 */
[----:B------:R0:W-:Y:S01]  /*2910*/  STL [R1+0x210], R0 ;  /* 0x0002100001007387 */ /* 0x0001e20000100800 */
[----:B-1----:R-:W-:-:S05]  /*2920*/  HFMA2 R114, -RZ, RZ, 0, 0 ;  /* 0x00000000ff727431 */ /* 0x002fca00000001ff */
[----:B------:R1:W4:Y:S01]  /*2930*/  @!P1 LDG.E.64 R18, desc[UR10][R22.64] ;  /* 0x0000000a16129981 */ /* 0x000322000c1e1b00 */
[----:B0-----:R-:W-:Y:S02]  /*2940*/  MOV R0, RZ ;  /* 0x000000ff00007202 */ /* 0x001fe40000000f00 */
[----:B------:R-:W-:Y:S02]  /*2950*/  CS2R R16, SRZ ;  /* 0x0000000000107805 */ /* 0x000fe4000001ff00 */
[----:B-1----:R-:W-:-:S04]  /*2960*/  CS2R R22, SRZ ;  /* 0x0000000000167805 */ /* 0x002fc8000001ff00 */
[----:B------:R-:W4:Y:S01]  /*2970*/  @!P2 LDG.E.64 R16, desc[UR10][R20.64] ;  /* 0x0000000a1410a981 */ /* 0x000f22000c1e1b00 */
[----:B--2---:R-:W-:Y:S02]  /*2980*/  @!P0 MOV R114, R10 ;  /* 0x0000000a00728202 */ /* 0x004fe40000000f00 */
[----:B------:R-:W-:Y:S02]  /*2990*/  @!P0 MOV R0, R11 ;  /* 0x0000000b00008202 */ /* 0x000fe40000000f00 */
[----:B---3--:R-:W-:Y:S02]  /*29a0*/  @!P0 MOV R125, R12 ;  /* 0x0000000c007d8202 */ /* 0x008fe40000000f00 */
[----:B------:R-:W-:Y:S02]  /*29b0*/  @!P0 MOV R124, R13 ;  /* 0x0000000d007c8202 */ /* 0x000fe40000000f00 */
[----:B------:R-:W-:-:S13]  /*29c0*/  LOP3.LUT P0, RZ, R119, 0x1000, RZ, 0xc0, !PT ;  /* 0x0000100077ff7812 */ /* 0x000fda000780c0ff */
[----:B------:R0:W2:Y:S02]  /*29d0*/  @!P0 LDG.E.64 R22, desc[UR10][R24.64] ;  /* 0x0000000a18168981 */ /* 0x0000a4000c1e1b00 */
[----:B0-----:R-:W-:-:S06]  /*29e0*/  CS2R R24, SRZ ;  /* 0x0000000000187805 */ /* 0x001fcc000001ff00 */
[----:B------:R0:W3:Y:S04]  /*29f0*/  @!P0 LDG.E.64 R24, desc[UR10][R26.64] ;  /* 0x0000000a1a188981 */ /* 0x0000e8000c1e1b00 */
[----:B------:R1:W-:Y:S02]  /*2a00*/  STL [R1+0x2c4], R0 ;  /* 0x0002c40001007387 */ /* 0x0003e40000100800 */
[----:B-1----:R-:W-:Y:S02]  /*2a10*/  MOV R0, RZ ;  /* 0x000000ff00007202 */ /* 0x002fe40000000f00 */
[----:B----4-:R-:W-:-:S05]  /*2a20*/  @!P2 MOV R0, R15 ;  /* 0x0000000f0000a202 */ /* 0x010fca0000000f00 */
[----:B------:R1:W-:Y:S02]  /*2a30*/  STL [R1+0x2cc], R0 ;  /* 0x0002cc0001007387 */ /* 0x0003e40000100800 */
[----:B-1----:R-:W-:Y:S02]  /*2a40*/  HFMA2 R0, -RZ, RZ, 0, 0 ;  /* 0x00000000ff007431 */ /* 0x002fe400000001ff */
[----:B------:R1:W-:Y:S01]  /*2a50*/  STL [R1+0x2bc], R114 ;  /* 0x0002bc7201007387 */ /* 0x0003e20000100800 */
[----:B------:R-:W-:Y:S01]  /*2a60*/  @!P1 MOV R0, R19 ;  /* 0x0000001300009202 */ /* 0x000fe20000000f00 */
[----:B-1----:R-:W-:-:S04]  /*2a70*/  HFMA2 R114, -RZ, RZ, 0, 0 ;  /* 0x00000000ff727431 */ /* 0x002fc800000001ff */
[----:B------:R1:W-:Y:S01]  /*2a80*/  STL [R1+0x2d0], R0 ;  /* 0x0002d00001007387 */ /* 0x0003e20000100800 */
[----:B------:R-:W-:Y:S02]  /*2a90*/  @!P2 MOV R114, R14 ;  /* 0x0000000e0072a202 */ /* 0x000fe40000000f00 */
[----:B------:R-:W-:Y:S01]  /*2aa0*/  @!P2 MOV R121, R16 ;  /* 0x000000100079a202 */ /* 0x000fe20000000f00 */
[----:B-1----:R-:W-:Y:S01]  /*2ab0*/  HFMA2 R0, -RZ, RZ, 0, 0 ;  /* 0x00000000ff007431 */ /* 0x002fe200000001ff */
[----:B------:R-:W-:Y:S02]  /*2ac0*/  @!P2 MOV R120, R17 ;  /* 0x000000110078a202 */ /* 0x000fe40000000f00 */
[----:B------:R-:W-:Y:S01]  /*2ad0*/  LOP3.LUT P2, RZ, R119, 0x800, RZ, 0xc0, !PT ;  /* 0x0000080077ff7812 */ /* 0x000fe2000784c0ff */
[----:B------:R-:W-:Y:S04]  /*2ae0*/  STL [R1+0x2b4], R115 ;  /* 0x0002b47301007387 */ /* 0x000fe80000100800 */
[----:B------:R1:W-:Y:S01]  /*2af0*/  STL [R1+0x2c8], R114 ;  /* 0x0002c87201007387 */ /* 0x0003e20000100800 */
[----:B0-----:R-:W-:-:S02]  /*2b00*/  CS2R R26, SRZ ;  /* 0x00000000001a7805 */ /* 0x001fc4000001ff00 */
[----:B------:R-:W-:-:S05]  /*2b10*/  CS2R R20, SRZ ;  /* 0x0000000000147805 */ /* 0x000fca000001ff00 */
[----:B------:R0:W4:Y:S01]  /*2b20*/  @!P2 LDG.E.64 R26, desc[UR10][R28.64] ;  /* 0x0000000a1c1aa981 */ /* 0x000122000c1e1b00 */
[----:B-1----:R-:W-:Y:S02]  /*2b30*/  CS2R R114, SRZ ;  /* 0x0000000000727805 */ /* 0x002fe4000001ff00 */
[----:B------:R-:W-:Y:S01]  /*2b40*/  @!P1 MOV R114, R18 ;  /* 0x0000001200729202 */ /* 0x000fe20000000f00 */
[----:B------:R1:W4:Y:S04]  /*2b50*/  @!P1 LDG.E.64 R20, desc[UR10][R112.64] ;  /* 0x0000000a70149981 */ /* 0x000328000c1e1b00 */
[----:B------:R1:W-:Y:S01]  /*2b60*/  STL [R1+0x2b0], R114 ;  /* 0x0002b07201007387 */ /* 0x0003e20000100800 */
[----:B0-----:R-:W-:-:S03]  /*2b70*/  CS2R R28, SRZ ;  /* 0x00000000001c7805 */ /* 0x001fc6000001ff00 */
[----:B------:R0:W-:Y:S04]  /*2b80*/  STL.64 [R1+0x110], R34 ;  /* 0x0001102201007387 */ /* 0x0001e80000100a00 */
[----:B------:R3:W4:Y:S01]  /*2b90*/  @!P2 LDG.E.64 R28, desc[UR10][R30.64] ;  /* 0x0000000a1e1ca981 */ /* 0x000722000c1e1b00 */
[----:B-1----:R-:W-:Y:S02]  /*2ba0*/  MOV R114, RZ ;  /* 0x000000ff00727202 */ /* 0x002fe40000000f00 */
[----:B0-----:R-:W-:Y:S02]  /*2bb0*/  CS2R R34, SRZ ;  /* 0x0000000000227805 */ /* 0x001fe4000001ff00 */
[----:B--2---:R-:W-:-:S05]  /*2bc0*/  @!P0 MOV R0, R22 ;  /* 0x0000001600008202 */ /* 0x004fca0000000f00 */
[----:B------:R0:W-:Y:S02]  /*2bd0*/  STL [R1+0x2a8], R0 ;  /* 0x0002a80001007387 */ /* 0x0001e40000100800 */
[----:B0-----:R-:W-:Y:S01]  /*2be0*/  HFMA2 R0, -RZ, RZ, 0, 0 ;  /* 0x00000000ff007431 */ /* 0x001fe200000001ff */
[----:B---3--:R-:W-:Y:S02]  /*2bf0*/  @!P0 MOV R115, R24 ;  /* 0x0000001800738202 */ /* 0x008fe40000000f00 */
[----:B------:R-:W-:Y:S02]  /*2c00*/  @!P0 MOV R114, R25 ;  /* 0x0000001900728202 */ /* 0x000fe40000000f00 */
[----:B------:R-:W-:Y:S02]  /*2c10*/  @!P0 MOV R0, R23 ;  /* 0x0000001700008202 */ /* 0x000fe40000000f00 */
[----:B------:R-:W-:-:S13]  /*2c20*/  LOP3.LUT P0, RZ, R119, 0x200, RZ, 0xc0, !PT ;  /* 0x0000020077ff7812 */ /* 0x000fda000780c0ff */
[----:B------:R-:W2:Y:S04]  /*2c30*/  @!P0 LDG.E.64 R34, desc[UR10][R108.64] ;  /* 0x0000000a6c228981 */ /* 0x000ea8000c1e1b00 */
[----:B------:R0:W-:Y:S02]  /*2c40*/  STL [R1+0x2c0], R0 ;  /* 0x0002c00001007387 */ /* 0x0001e40000100800 */
[----:B0-----:R-:W-:Y:S02]  /*2c50*/  HFMA2 R0, -RZ, RZ, 0, 0 ;  /* 0x00000000ff007431 */ /* 0x001fe400000001ff */
[----:B------:R0:W-:Y:S01]  /*2c60*/  STL [R1+0x2ac], R116 ;  /* 0x0002ac7401007387 */ /* 0x0001e20000100800 */
[----:B------:R-:W-:-:S03]  /*2c70*/  CS2R R112, SRZ ;  /* 0x0000000000707805 */ /* 0x000fc6000001ff00 */
[----:B------:R1:W-:Y:S01]  /*2c80*/  STL.64 [R1+0x18], R2 ;  /* 0x0000180201007387 */ /* 0x0003e20000100a00 */
[----:B0-----:R-:W-:Y:S02]  /*2c90*/  MOV R116, RZ ;  /* 0x000000ff00747202 */ /* 0x001fe40000000f00 */
[----:B------:R-:W-:Y:S01]  /*2ca0*/  CS2R R30, SRZ ;  /* 0x00000000001e7805 */ /* 0x000fe2000001ff00 */
[----:B-1----:R-:W-:Y:S01]  /*2cb0*/  HFMA2 R2, -RZ, RZ, 0, 0 ;  /* 0x00000000ff027431 */ /* 0x002fe200000001ff */
[----:B----4-:R-:W-:Y:S02]  /*2cc0*/  @!P2 MOV R0, R26 ;  /* 0x0000001a0000a202 */ /* 0x010fe40000000f00 */
[----:B------:R-:W-:Y:S02]  /*2cd0*/  @!P1 MOV R117, R20 ;  /* 0x0000001400759202 */ /* 0x000fe40000000f00 */
[----:B------:R-:W-:Y:S01]  /*2ce0*/  @!P1 MOV R116, R21 ;  /* 0x0000001500749202 */ /* 0x000fe20000000f00 */
[----:B------:R0:W-:Y:S01]  /*2cf0*/  STL [R1+0x2a0], R0 ;  /* 0x0002a00001007387 */ /* 0x0001e20000100800 */
[----:B------:R-:W-:Y:S01]  /*2d00*/  LOP3.LUT P1, RZ, R119, 0x400, RZ, 0xc0, !PT ;  /* 0x0000040077ff7812 */ /* 0x000fe2000782c0ff */
[----:B0-----:R-:W-:Y:S01]  /*2d10*/  HFMA2 R0, -RZ, RZ, 0, 0 ;  /* 0x00000000ff007431 */ /* 0x001fe200000001ff */
[----:B------:R-:W-:-:S02]  /*2d20*/  @!P2 MOV R113, R28 ;  /* 0x0000001c0071a202 */ /* 0x000fc40000000f00 */
[----:B------:R-:W-:-:S09]  /*2d30*/  @!P2 MOV R112, R29 ;  /* 0x0000001d0070a202 */ /* 0x000fd20000000f00 */
[----:B------:R0:W3:Y:S01]  /*2d40*/  @!P1 LDG.E.64 R30, desc[UR10][R32.64] ;  /* 0x0000000a201e9981 */ /* 0x0000e2000c1e1b00 */
[----:B------:R-:W-:Y:S02]  /*2d50*/  @!P2 MOV R0, R27 ;  /* 0x0000001b0000a202 */ /* 0x000fe40000000f00 */
[----:B------:R-:W-:Y:S02]  /*2d60*/  LOP3.LUT P2, RZ, R119, 0x100, RZ, 0xc0, !PT ;  /* 0x0000010077ff7812 */ /* 0x000fe4000784c0ff */
[----:B0-----:R-:W-:-:S06]  /*2d70*/  CS2R R32, SRZ ;  /* 0x0000000000207805 */ /* 0x001fcc000001ff00 */
[----:B------:R0:W4:Y:S01]  /*2d80*/  @!P1 LDG.E.64 R32, desc[UR10][R110.64] ;  /* 0x0000000a6e209981 */ /* 0x000122000c1e1b00 */
[----:B--2---:R-:W-:-:S05]  /*2d90*/  @!P0 MOV R2, R35 ;  /* 0x0000002300028202 */ /* 0x004fca0000000f00 */
[----:B------:R1:W-:Y:S02]  /*2da0*/  STL [R1+0x288], R2 ;  /* 0x0002880201007387 */ /* 0x0003e40000100800 */
[----:B-1----:R-:W-:-:S06]  /*2db0*/  CS2R R2, SRZ ;  /* 0x0000000000027805 */ /* 0x002fcc000001ff00 */
[----:B------:R-:W2:Y:S04]  /*2dc0*/  @!P2 LDG.E.64 R2, desc[UR10][R44.64] ;  /* 0x0000000a2c02a981 */ /* 0x000ea8000c1e1b00 */
[----:B------:R1:W-:Y:S04]  /*2dd0*/  STL [R1+0x2b8], R0 ;  /* 0x0002b80001007387 */ /* 0x0003e80000100800 */
[----:B------:R0:W-:Y:S01]  /*2de0*/  STL.64 [R1+0x10], R36 ;  /* 0x0000102401007387 */ /* 0x0001e20000100a00 */
[----:B-1----:R-:W-:-:S03]  /*2df0*/  HFMA2 R0, -RZ, RZ, 0, 0 ;  /* 0x00000000ff007431 */ /* 0x002fc600000001ff */
[----:B------:R1:W-:Y:S01]  /*2e00*/  STL.64 [R1+0x20], R6 ;  /* 0x0000200601007387 */ /* 0x0003e20000100a00 */
[----:B0-----:R-:W-:Y:S01]  /*2e10*/  CS2R R110, SRZ ;  /* 0x00000000006e7805 */ /* 0x001fe2000001ff00 */
[----:B------:R-:W-:Y:S02]  /*2e20*/  HFMA2 R36, -RZ, RZ, 0, 0 ;  /* 0x00000000ff247431 */ /* 0x000fe400000001ff */
[----:B-1----:R-:W-:Y:S01]  /*2e30*/  HFMA2 R6, -RZ, RZ, 0, 0 ;  /* 0x00000000ff067431 */ /* 0x002fe200000001ff */
[----:B---3--:R-:W-:Y:S02]  /*2e40*/  @!P1 MOV R0, R30 ;  /* 0x0000001e00009202 */ /* 0x008fe40000000f00 */
[----:B------:R-:W-:-:S03]  /*2e50*/  @!P1 MOV R36, R31 ;  /* 0x0000001f00249202 */ /* 0x000fc60000000f00 */
[----:B------:R0:W-:Y:S04]  /*2e60*/  STL [R1+0x28c], R0 ;  /* 0x00028c0001007387 */ /* 0x0001e80000100800 */
[----:B------:R1:W-:Y:S01]  /*2e70*/  STL [R1+0x298], R36 ;  /* 0x0002982401007387 */ /* 0x0003e20000100800 */
[----:B0-----:R-:W-:Y:S02]  /*2e80*/  MOV R0, RZ ;  /* 0x000000ff00007202 */ /* 0x001fe40000000f00 */
[----:B----4-:R-:W-:Y:S02]  /*2e90*/  @!P1 MOV R0, R32 ;  /* 0x0000002000009202 */ /* 0x010fe40000000f00 */
[----:B------:R-:W-:Y:S02]  /*2ea0*/  @!P1 MOV R110, R33 ;  /* 0x00000021006e9202 */ /* 0x000fe40000000f00 */
[----:B------:R-:W-:-:S02]  /*2eb0*/  LOP3.LUT P1, RZ, R119, 0x80, RZ, 0xc0, !PT ;  /* 0x0000008077ff7812 */ /* 0x000fc4000782c0ff */
[----:B-1----:R-:W-:-:S06]  /*2ec0*/  CS2R R36, SRZ ;  /* 0x0000000000247805 */ /* 0x002fcc000001ff00 */
[----:B------:R0:W3:Y:S01]  /*2ed0*/  @!P0 LDG.E.64 R36, desc[UR10][R42.64] ;  /* 0x0000000a2a248981 */ /* 0x0000e2000c1e1b00 */
[----:B--2---:R-:W-:-:S05]  /*2ee0*/  @!P2 MOV R6, R3 ;  /* 0x000000030006a202 */ /* 0x004fca0000000f00 */
[----:B------:R1:W-:Y:S02]  /*2ef0*/  STL [R1+0x280], R6 ;  /* 0x0002800601007387 */ /* 0x0003e40000100800 */
[----:B-1----:R-:W-:-:S06]  /*2f00*/  CS2R R6, SRZ ;  /* 0x0000000000067805 */ /* 0x002fcc000001ff00 */
[----:B------:R-:W2:Y:S01]  /*2f10*/  @!P1 LDG.E.64 R6, desc[UR10][R48.64] ;  /* 0x0000000a30069981 */ /* 0x000ea2000c1e1b00 */
[----:B0-----:R-:W-:-:S03]  /*2f20*/  CS2R R42, SRZ ;  /* 0x00000000002a7805 */ /* 0x001fc6000001ff00 */
[----:B------:R0:W-:Y:S01]  /*2f30*/  STL.64 [R1+0x28], R10 ;  /* 0x0000280a01007387 */ /* 0x0001e20000100a00 */
[----:B------:R-:W-:Y:S01]  /*2f40*/  @!P0 MOV R111, R34 ;  /* 0x00000022006f8202 */ /* 0x000fe20000000f00 */
[----:B0-----:R-:W-:Y:S02]  /*2f50*/  HFMA2 R10, -RZ, RZ, 0, 0 ;  /* 0x00000000ff0a7431 */ /* 0x001fe400000001ff */
[----:B------:R0:W-:Y:S02]  /*2f60*/  STL.64 [R1+0x118], R4 ;  /* 0x0001180401007387 */ /* 0x0001e40000100a00 */
[----:B0-----:R-:W-:-:S06]  /*2f70*/  CS2R R4, SRZ ;  /* 0x0000000000047805 */ /* 0x001fcc000001ff00 */
[----:B------:R-:W4:Y:S01]  /*2f80*/  @!P2 LDG.E.64 R4, desc[UR10][R46.64] ;  /* 0x0000000a2e04a981 */ /* 0x000f22000c1e1b00 */
[----:B---3--:R-:W-:Y:S02]  /*2f90*/  @!P0 MOV R42, R36 ;  /* 0x00000024002a8202 */ /* 0x008fe40000000f00 */
[----:B------:R-:W-:Y:S02]  /*2fa0*/  @!P0 MOV R43, R37 ;  /* 0x00000025002b8202 */ /* 0x000fe40000000f00 */
[----:B------:R-:W-:Y:S02]  /*2fb0*/  LOP3.LUT P0, RZ, R119, 0x40, RZ, 0xc0, !PT ;  /* 0x0000004077ff7812 */ /* 0x000fe4000780c0ff */
[----:B--2---:R-:W-:-:S05]  /*2fc0*/  @!P1 MOV R10, R7 ;  /* 0x00000007000a9202 */ /* 0x004fca0000000f00 */
[----:B------:R0:W-:Y:S02]  /*2fd0*/  STL [R1+0x278], R10 ;  /* 0x0002780a01007387 */ /* 0x0001e40000100800 */
[----:B0-----:R-:W-:-:S06]  /*2fe0*/  CS2R R10, SRZ ;  /* 0x00000000000a7805 */ /* 0x001fcc000001ff00 */
[----:B------:R-:W2:Y:S01]  /*2ff0*/  @!P0 LDG.E.64 R10, desc[UR10][R52.64] ;  /* 0x0000000a340a8981 */ /* 0x000ea2000c1e1b00 */
[----:B------:R-:W-:-:S03]  /*3000*/  HFMA2 R108, -RZ, RZ, 0, 0 ;  /* 0x00000000ff6c7431 */ /* 0x000fc600000001ff */
[----:B------:R0:W-:Y:S01]  /*3010*/  STL.64 [R1+0x30], R14 ;  /* 0x0000300e01007387 */ /* 0x0001e20000100a00 */
[----:B------:R-:W-:Y:S02]  /*3020*/  CS2R R44, SRZ ;  /* 0x00000000002c7805 */ /* 0x000fe4000001ff00 */
[----:B------:R-:W-:Y:S01]  /*3030*/  @!P2 MOV R108, R2 ;  /* 0x00000002006ca202 */ /* 0x000fe20000000f00 */
[----:B0-----:R-:W-:Y:S01]  /*3040*/  HFMA2 R14, -RZ, RZ, 0, 0 ;  /* 0x00000000ff0e7431 */ /* 0x001fe200000001ff */
[----:B----4-:R-:W-:Y:S02]  /*3050*/  @!P2 MOV R45, R4 ;  /* 0x00000004002da202 */ /* 0x010fe40000000f00 */
[----:B------:R-:W-:Y:S02]  /*3060*/  @!P2 MOV R44, R5 ;  /* 0x00000005002ca202 */ /* 0x000fe40000000f00 */
[----:B------:R-:W-:Y:S01]  /*3070*/  LOP3.LUT P2, RZ, R119, 0x20, RZ, 0xc0, !PT ;  /* 0x0000002077ff7812 */ /* 0x000fe2000784c0ff */
[----:B------:R0:W-:Y:S02]  /*3080*/  STL.64 [R1+0x120], R8 ;  /* 0x0001200801007387 */ /* 0x0001e40000100a00 */
[----:B0-----:R-:W-:-:S06]  /*3090*/  CS2R R8, SRZ ;  /* 0x0000000000087805 */ /* 0x001fcc000001ff00 */
[----:B------:R-:W3:Y:S01]  /*30a0*/  @!P1 LDG.E.64 R8, desc[UR10][R50.64] ;  /* 0x0000000a32089981 */ /* 0x000ee2000c1e1b00 */
[----:B--2---:R-:W-:-:S05]  /*30b0*/  @!P0 MOV R14, R11 ;  /* 0x0000000b000e8202 */ /* 0x004fca0000000f00 */
[----:B------:R0:W-:Y:S02]  /*30c0*/  STL [R1+0x270], R14 ;  /* 0x0002700e01007387 */ /* 0x0001e40000100800 */
[----:B0-----:R-:W-:-:S06]  /*30d0*/  CS2R R14, SRZ ;  /* 0x00000000000e7805 */ /* 0x001fcc000001ff00 */
[----:B------:R-:W2:Y:S01]  /*30e0*/  @!P2 LDG.E.64 R14, desc[UR10][R56.64] ;  /* 0x0000000a380ea981 */ /* 0x000ea2000c1e1b00 */
[----:B------:R-:W-:Y:S02]  /*30f0*/  CS2R R46, SRZ ;  /* 0x00000000002e7805 */ /* 0x000fe4000001ff00 */
[----:B------:R-:W-:Y:S01]  /*3100*/  @!P1 MOV R46, R6 ;  /* 0x00000006002e9202 */ /* 0x000fe20000000f00 */
[----:B------:R0:W-:Y:S04]  /*3110*/  STL.64 [R1+0x38], R18 ;  /* 0x0000381201007387 */ /* 0x0001e80000100a00 */
[----:B------:R1:W-:Y:S01]  /*3120*/  STL [R1+0x274], R46 ;  /* 0x0002742e01007387 */ /* 0x0003e20000100800 */
[----:B0-----:R-:W-:Y:S01]  /*3130*/  HFMA2 R18, -RZ, RZ, 0, 0 ;  /* 0x00000000ff127431 */ /* 0x001fe200000001ff */
[----:B-1----:R-:W-:-:S02]  /*3140*/  MOV R46, RZ ;  /* 0x000000ff002e7202 */ /* 0x002fc40000000f00 */
[----:B---3--:R-:W-:Y:S02]  /*3150*/  @!P1 MOV R47, R8 ;  /* 0x00000008002f9202 */ /* 0x008fe40000000f00 */
        /* <DEDUP_REMOVED lines=25> */
[----:B------:R-:W-:-:S03]  /*32f0*/  HFMA2 R50, -RZ, RZ, 0, 0 ;  /* 0x00000000ff327431 */ /* 0x000fc600000001ff */
[----:B------:R0:W-:Y:S01]  /*3300*/  STL.64 [R1+0x48], R26 ;  /* 0x0000481a01007387 */ /* 0x0001e20000100a00 */
[----:B------:R-:W-:-:S05]  /*3310*/  @!P2 MOV R50, R14 ;  /* 0x0000000e0032a202 */ /* 0x000fca0000000f00 */
[----:B------:R1:W-:Y:S01]  /*3320*/  STL [R1+0x264], R50 ;  /* 0x0002643201007387 */ /* 0x0003e20000100800 */
[----:B0-----:R-:W-:Y:S01]  /*3330*/  HFMA2 R26, -RZ, RZ, 0, 0 ;  /* 0x00000000ff1a7431 */ /* 0x001fe200000001ff */
[----:B-1----:R-:W-:Y:S02]  /*3340*/  CS2R R50, SRZ ;  /* 0x0000000000327805 */ /* 0x002fe4000001ff00 */
        /* <DEDUP_REMOVED lines=35> */
[----:B------:R0:W-:Y:S04]  /*3580*/  STL.64 [R1+0x158], R36 ;  /* 0x0001582401007387 */ /* 0x0001e80000100a00 */
[----:B------:R1:W-:Y:S01]  /*3590*/  STL.64 [R1+0x150], R32 ;  /* 0x0001502001007387 */ /* 0x0003e20000100a00 */
[----:B0-----:R-:W-:-:S02]  /*35a0*/  CS2R R36, SRZ ;  /* 0x0000000000247805 */ /* 0x001fc4000001ff00 */
[----:B-1----:R-:W-:-:S05]  /*35b0*/  CS2R R32, SRZ ;  /* 0x0000000000207805 */ /* 0x002fca000001ff00 */
[----:B------:R-:W3:Y:S04]  /*35c0*/  @!P0 LDG.E.64 R36, desc[UR10][R78.64] ;  /* 0x0000000a4e248981 */ /* 0x000ee8000c1e1b00 */
[----:B------:R-:W4:Y:S04]  /*35d0*/  @!P1 LDG.E.64 R32, desc[UR10][R74.64] ;  /* 0x0000000a4a209981 */ /* 0x000f28000c1e1b00 */
[----:B------:R0:W-:Y:S02]  /*35e0*/  STL.64 [R1+0x148], R28 ;  /* 0x0001481c01007387 */ /* 0x0001e40000100a00 */
[----:B0-----:R-:W-:-:S06]  /*35f0*/  CS2R R28, SRZ ;  /* 0x00000000001c7805 */ /* 0x001fcc000001ff00 */
[----:B------:R0:W4:Y:S01]  /*3600*/  @!P2 LDG.E.64 R28, desc[UR10][R70.64] ;  /* 0x0000000a461ca981 */ /* 0x000122000c1e1b00 */
[----:B--2---:R-:W-:-:S05]  /*3610*/  @!P1 MOV R34, R31 ;  /* 0x0000001f00229202 */ /* 0x004fca0000000f00 */
[----:B------:R1:W-:Y:S02]  /*3620*/  STL [R1+0x248], R34 ;  /* 0x0002482201007387 */ /* 0x0003e40000100800 */
[----:B-1----:R-:W-:-:S06]  /*3630*/  CS2R R34, SRZ ;  /* 0x0000000000227805 */ /* 0x002fcc000001ff00 */
[----:B------:R1:W2:Y:S01]  /*3640*/  @!P0 LDG.E.64 R34, desc[UR10][R76.64] ;  /* 0x0000000a4c228981 */ /* 0x0002a2000c1e1b00 */
[----:B------:R-:W-:Y:S01]  /*3650*/  HFMA2 R56, -RZ, RZ, 0, 0 ;  /* 0x00000000ff387431 */ /* 0x000fe200000001ff */
[----:B------:R-:W-:-:S05]  /*3660*/  @!P2 MOV R56, R26 ;  /* 0x0000001a0038a202 */ /* 0x000fca0000000f00 */
[----:B------:R0:W-:Y:S02]  /*3670*/  STL [R1+0x24c], R56 ;  /* 0x00024c3801007387 */ /* 0x0001e40000100800 */
[----:B0-----:R-:W-:Y:S02]  /*3680*/  HFMA2 R56, -RZ, RZ, 0, 0 ;  /* 0x00000000ff387431 */ /* 0x001fe400000001ff */
[----:B------:R0:W-:Y:S01]  /*3690*/  STL.64 [R1+0x60], R2 ;  /* 0x0000600201007387 */ /* 0x0001e20000100a00 */
[----:B------:R-:W-:-:S03]  /*36a0*/  @!P1 MOV R56, R30 ;  /* 0x0000001e00389202 */ /* 0x000fc60000000f00 */
[----:B------:R1:W-:Y:S04]  /*36b0*/  STL [R1+0x27c], R108 ;  /* 0x00027c6c01007387 */ /* 0x0003e80000100800 */
[----:B------:R3:W-:Y:S01]  /*36c0*/  STL [R1+0x244], R56 ;  /* 0x0002443801007387 */ /* 0x0007e20000100800 */
[----:B0-----:R-:W-:Y:S01]  /*36d0*/  HFMA2 R2, -RZ, RZ, 0, 0 ;  /* 0x00000000ff027431 */ /* 0x001fe200000001ff */
[----:B-1----:R-:W-:Y:S01]  /*36e0*/  CS2R R108, SRZ ;  /* 0x00000000006c7805 */ /* 0x002fe2000001ff00 */
[----:B---3--:R-:W-:Y:S01]  /*36f0*/  HFMA2 R56, -RZ, RZ, 0, 0 ;  /* 0x00000000ff387431 */ /* 0x008fe200000001ff */
[----:B------:R-:W-:Y:S02]  /*3700*/  @!P0 MOV R108, R36 ;  /* 0x00000024006c8202 */ /* 0x000fe40000000f00 */
[----:B------:R-:W-:-:S02]  /*3710*/  @!P0 MOV R109, R37 ;  /* 0x00000025006d8202 */ /* 0x000fc40000000f00 */
[----:B------:R-:W-:Y:S02]  /*3720*/  CS2R R70, SRZ ;  /* 0x0000000000467805 */ /* 0x000fe4000001ff00 */
[----:B----4-:R-:W-:Y:S02]  /*3730*/  @!P1 MOV R70, R32 ;  /* 0x0000002000469202 */ /* 0x010fe40000000f00 */
[----:B------:R-:W-:Y:S01]  /*3740*/  @!P1 MOV R71, R33 ;  /* 0x0000002100479202 */ /* 0x000fe20000000f00 */
[----:B------:R0:W-:Y:S01]  /*3750*/  STL.64 [R1+0x160], R4 ;  /* 0x0001600401007387 */ /* 0x0001e20000100a00 */
[----:B------:R-:W-:Y:S02]  /*3760*/  LOP3.LUT P1, RZ, R119, 0x200000, RZ, 0xc0, !PT ;  /* 0x0020000077ff7812 */ /* 0x000fe4000782c0ff */
[----:B------:R-:W-:Y:S02]  /*3770*/  CS2R R58, SRZ ;  /* 0x00000000003a7805 */ /* 0x000fe4000001ff00 */
[----:B------:R-:W-:-:S02]  /*3780*/  CS2R R60, SRZ ;  /* 0x00000000003c7805 */ /* 0x000fc4000001ff00 */
[----:B0-----:R-:W-:Y:S02]  /*3790*/  CS2R R4, SRZ ;  /* 0x0000000000047805 */ /* 0x001fe4000001ff00 */
[----:B------:R-:W-:-:S05]  /*37a0*/  @!P2 MOV R61, R28 ;  /* 0x0000001c003da202 */ /* 0x000fca0000000f00 */
[----:B------:R-:W3:Y:S01]  /*37b0*/  @!P1 LDG.E.64 R58, desc[UR10][R86.64] ;  /* 0x0000000a563a9981 */ /* 0x000ee2000c1e1b00 */
[----:B------:R-:W-:Y:S02]  /*37c0*/  @!P2 MOV R60, R29 ;  /* 0x0000001d003ca202 */ /* 0x000fe40000000f00 */
[----:B------:R-:W-:Y:S02]  /*37d0*/  LOP3.LUT P2, RZ, R119, 0x400000, RZ, 0xc0, !PT ;  /* 0x0040000077ff7812 */ /* 0x000fe4000784c0ff */
[----:B------:R-:W-:Y:S02]  /*37e0*/  CS2R R62, SRZ ;  /* 0x00000000003e7805 */ /* 0x000fe4000001ff00 */
[----:B------:R-:W-:Y:S02]  /*37f0*/  CS2R R64, SRZ ;  /* 0x0000000000407805 */ /* 0x000fe4000001ff00 */
[----:B------:R-:W-:Y:S02]  /*3800*/  CS2R R66, SRZ ;  /* 0x0000000000427805 */ /* 0x000fe4000001ff00 */
[----:B------:R-:W-:-:S02]  /*3810*/  CS2R R68, SRZ ;  /* 0x0000000000447805 */ /* 0x000fc4000001ff00 */
[----:B------:R-:W-:Y:S02]  /*3820*/  CS2R R72, SRZ ;  /* 0x0000000000487805 */ /* 0x000fe4000001ff00 */
[----:B------:R-:W-:Y:S02]  /*3830*/  CS2R R74, SRZ ;  /* 0x00000000004a7805 */ /* 0x000fe4000001ff00 */
[----:B------:R-:W-:Y:S02]  /*3840*/  CS2R R76, SRZ ;  /* 0x00000000004c7805 */ /* 0x000fe4000001ff00 */
[----:B------:R-:W-:Y:S01]  /*3850*/  CS2R R78, SRZ ;  /* 0x00000000004e7805 */ /* 0x000fe2000001ff00 */
[----:B------:R-:W4:Y:S04]  /*3860*/  @!P3 LDG.E.64 R66, desc[UR10][R92.64] ;  /* 0x0000000a5c42b981 */ /* 0x000f28000c1e1b00 */
[----:B------:R-:W4:Y:S04]  /*3870*/  @!P2 LDG.E.64 R62, desc[UR10][R88.64] ;  /* 0x0000000a583ea981 */ /* 0x000f28000c1e1b00 */
[----:B------:R-:W4:Y:S04]  /*3880*/  @!P2 LDG.E.64 R64, desc[UR10][R90.64] ;  /* 0x0000000a5a40a981 */ /* 0x000f28000c1e1b00 */
[----:B------:R-:W4:Y:S04]  /*3890*/  @!P3 LDG.E.64 R68, desc[UR10][R94.64] ;  /* 0x0000000a5e44b981 */ /* 0x000f28000c1e1b00 */
[----:B------:R-:W4:Y:S04]  /*38a0*/  @!P4 LDG.E.64 R72, desc[UR10][R96.64] ;  /* 0x0000000a6048c981 */ /* 0x000f28000c1e1b00 */
[----:B------:R-:W4:Y:S04]  /*38b0*/  @!P4 LDG.E.64 R74, desc[UR10][R98.64] ;  /* 0x0000000a624ac981 */ /* 0x000f28000c1e1b00 */
[----:B------:R-:W4:Y:S04]  /*38c0*/  @!P5 LDG.E.64 R76, desc[UR10][R100.64] ;  /* 0x0000000a644cd981 */ /* 0x000f28000c1e1b00 */
[----:B------:R-:W4:Y:S04]  /*38d0*/  @!P5 LDG.E.64 R78, desc[UR10][R102.64] ;  /* 0x0000000a664ed981 */ /* 0x000f28000c1e1b00 */
[----:B------:R0:W-:Y:S04]  /*38e0*/  STL.64 [R1+0x68], R6 ;  /* 0x0000680601007387 */ /* 0x0001e80000100a00 */
[----:B------:R1:W-:Y:S04]  /*38f0*/  STL.64 [R1+0x168], R8 ;  /* 0x0001680801007387 */ /* 0x0003e80000100a00 */
[----:B------:R1:W-:Y:S01]  /*3900*/  STL [R1+0x284], R111 ;  /* 0x0002846f01007387 */ /* 0x0003e20000100800 */
[----:B--2---:R-:W-:-:S02]  /*3910*/  @!P0 MOV R56, R34 ;  /* 0x0000002200388202 */ /* 0x004fc40000000f00 */
[----:B------:R-:W-:Y:S02]  /*3920*/  @!P0 MOV R2, R35 ;  /* 0x0000002300028202 */ /* 0x000fe40000000f00 */
[----:B0-----:R-:W-:Y:S02]  /*3930*/  CS2R R6, SRZ ;  /* 0x0000000000067805 */ /* 0x001fe4000001ff00 */
[----:B------:R-:W-:Y:S02]  /*3940*/  LOP3.LUT P0, RZ, R119, 0x100000, RZ, 0xc0, !PT ;  /* 0x0010000077ff7812 */ /* 0x000fe4000780c0ff */
[----:B-1----:R-:W-:Y:S01]  /*3950*/  CS2R R8, SRZ ;  /* 0x0000000000087805 */ /* 0x002fe2000001ff00 */
[----:B------:R-:W-:Y:S01]  /*3960*/  HFMA2 R111, -RZ, RZ, 0, 0 ;  /* 0x00000000ff6f7431 */ /* 0x000fe200000001ff */
[----:B------:R0:W-:Y:S04]  /*3970*/  STL [R1+0x2d4], R2 ;  /* 0x0002d40201007387 */ /* 0x0001e80000100800 */
[----:B------:R1:W-:Y:S04]  /*3980*/  STL [R1+0x240], R56 ;  /* 0x0002403801007387 */ /* 0x0003e80000100800 */
[----:B------:R-:W2:Y:S01]  /*3990*/  @!P6 LDG.E.64 R6, desc[UR10][R104.64] ;  /* 0x0000000a6806e981 */ /* 0x000ea2000c1e1b00 */
[----:B0-----:R-:W-:-:S03]  /*39a0*/  CS2R R2, SRZ ;  /* 0x0000000000027805 */ /* 0x001fc6000001ff00 */
[----:B------:R0:W2:Y:S01]  /*39b0*/  @!P0 LDG.E.64 R4, desc[UR10][R82.64] ;  /* 0x0000000a52048981 */ /* 0x0000a2000c1e1b00 */
[----:B-1----:R-:W-:-:S03]  /*39c0*/  CS2R R56, SRZ ;  /* 0x0000000000387805 */ /* 0x002fc6000001ff00 */
[----:B------:R1:W2:Y:S04]  /*39d0*/  @!P0 LDG.E.64 R2, desc[UR10][R80.64] ;  /* 0x0000000a50028981 */ /* 0x0002a8000c1e1b00 */
[----:B------:R-:W2:Y:S04]  /*39e0*/  @!P1 LDG.E.64 R56, desc[UR10][R84.64] ;  /* 0x0000000a54389981 */ /* 0x000ea8000c1e1b00 */
[----:B------:R-:W2:Y:S01]  /*39f0*/  @!P6 LDG.E.64 R8, desc[UR10][R106.64] ;  /* 0x0000000a6a08e981 */ /* 0x000ea2000c1e1b00 */
[----:B------:R-:W-:-:S03]  /*3a00*/  MOV R119, RZ ;  /* 0x000000ff00777202 */ /* 0x000fc60000000f00 */
[----:B------:R0:W-:Y:S04]  /*3a10*/  STL.64 [R1+0x178], R16 ;  /* 0x0001781001007387 */ /* 0x0001e80000100a00 */
[----:B------:R1:W-:Y:S04]  /*3a20*/  STL.64 [R1+0x70], R10 ;  /* 0x0000700a01007387 */ /* 0x0003e80000100a00 */
[----:B------:R3:W-:Y:S01]  /*3a30*/  STL.64 [R1+0x78], R14 ;  /* 0x0000780e01007387 */ /* 0x0007e20000100a00 */
[----:B0-----:R-:W-:-:S03]  /*3a40*/  IADD3 R16, PT, PT, R118, 0x1a0, RZ ;  /* 0x000001a076107810 */ /* 0x001fc60007ffe0ff */
[----:B------:R0:W-:Y:S01]  /*3a50*/  STL.64 [R1+0x88], R22 ;  /* 0x0000881601007387 */ /* 0x0001e20000100a00 */
[----:B-1----:R-:W-:Y:S02]  /*3a60*/  CS2R R10, SRZ ;  /* 0x00000000000a7805 */ /* 0x002fe4000001ff00 */
[----:B------:R-:W-:Y:S01]  /*3a70*/  SHF.R.S32.HI R82, RZ, 0x1f, R16 ;  /* 0x0000001fff527819 */ /* 0x000fe20000011410 */
[----:B------:R1:W-:Y:S01]  /*3a80*/  STL.64 [R1+0x80], R18 ;  /* 0x0000801201007387 */ /* 0x0003e20000100a00 */
[----:B------:R-:W-:Y:S02]  /*3a90*/  IADD3 R17, PT, PT, R118, 0x1b0, RZ ;  /* 0x000001b076117810 */ /* 0x000fe40007ffe0ff */
[----:B---3--:R-:W-:Y:S02]  /*3aa0*/  CS2R R14, SRZ ;  /* 0x00000000000e7805 */ /* 0x008fe4000001ff00 */
[----:B------:R-:W-:Y:S01]  /*3ab0*/  CS2R R80, SRZ ;  /* 0x0000000000507805 */ /* 0x000fe2000001ff00 */
[----:B------:R-:W-:Y:S01]  /*3ac0*/  STL.64 [R1+0x170], R12 ;  /* 0x0001700c01007387 */ /* 0x000fe20000100a00 */
[----:B0-----:R-:W-:-:S03]  /*3ad0*/  CS2R R22, SRZ ;  /* 0x0000000000167805 */ /* 0x001fc6000001ff00 */
[----:B------:R0:W-:Y:S01]  /*3ae0*/  STL.64 [R1+0x90], R26 ;  /* 0x0000901a01007387 */ /* 0x0001e20000100a00 */
[----:B-1----:R-:W-:-:S03]  /*3af0*/  SHF.R.S32.HI R19, RZ, 0x1f, R17 ;  /* 0x0000001fff137819 */ /* 0x002fc60000011411 */
[----:B------:R-:W-:Y:S01]  /*3b00*/  STL.64 [R1+0x180], R20 ;  /* 0x0001801401007387 */ /* 0x000fe20000100a00 */
[----:B------:R-:W-:Y:S02]  /*3b10*/  @!P1 MOV R22, R58 ;  /* 0x0000003a00169202 */ /* 0x000fe40000000f00 */
[----:B------:R-:W-:Y:S01]  /*3b20*/  @!P1 MOV R23, R59 ;  /* 0x0000003b00179202 */ /* 0x000fe20000000f00 */
[----:B------:R1:W-:Y:S01]  /*3b30*/  STL.64 [R1+0x188], R24 ;  /* 0x0001881801007387 */ /* 0x0003e20000100a00 */
[----:B------:R-:W-:-:S03]  /*3b40*/  IADD3 R18, PT, PT, R118, 0x1c0, RZ ;  /* 0x000001c076127810 */ /* 0x000fc60007ffe0ff */
[----:B------:R3:W-:Y:S01]  /*3b50*/  STL.64 [R1+0x98], R30 ;  /* 0x0000981e01007387 */ /* 0x0007e20000100a00 */
[----:B0-----:R-:W-:-:S03]  /*3b60*/  SHF.R.S32.HI R27, RZ, 0x1f, R18 ;  /* 0x0000001fff1b7819 */ /* 0x001fc60000011412 */
[----:B------:R0:W-:Y:S04]  /*3b70*/  STL.64 [R1+0x198], R32 ;  /* 0x0001982001007387 */ /* 0x0001e80000100a00 */
[----:B------:R-:W-:Y:S01]  /*3b80*/  STL.64 [R1+0x190], R28 ;  /* 0x0001901c01007387 */ /* 0x000fe20000100a00 */
[----:B----4-:R-:W-:-:S03]  /*3b90*/  @!P2 MOV R80, R64 ;  /* 0x000000400050a202 */ /* 0x010fc60000000f00 */
[----:B------:R4:W-:Y:S01]  /*3ba0*/  STL.64 [R1+0x1b0], R58 ;  /* 0x0001b03a01007387 */ /* 0x0009e20000100a00 */
[----:B------:R-:W-:Y:S01]  /*3bb0*/  @!P2 MOV R81, R65 ;  /* 0x000000410051a202 */ /* 0x000fe20000000f00 */
[----:B-1----:R-:W-:Y:S01]  /*3bc0*/  HFMA2 R25, -RZ, RZ, 0, 0 ;  /* 0x00000000ff197431 */ /* 0x002fe200000001ff */
[----:B------:R-:W-:Y:S02]  /*3bd0*/  IADD3 R24, PT, PT, R118, 0x1d0, RZ ;  /* 0x000001d076187810 */ /* 0x000fe40007ffe0ff */
[----:B---3--:R-:W-:Y:S02]  /*3be0*/  CS2R R30, SRZ ;  /* 0x00000000001e7805 */ /* 0x008fe4000001ff00 */
[----:B------:R-:W-:Y:S01]  /*3bf0*/  MOV R21, RZ ;  /* 0x000000ff00157202 */ /* 0x000fe20000000f00 */
[----:B------:R1:W-:Y:S01]  /*3c00*/  STL.64 [R1+0xa0], R34 ;  /* 0x0000a02201007387 */ /* 0x0003e20000100a00 */
[----:B------:R-:W-:Y:S02]  /*3c10*/  @!P3 MOV R21, R67 ;  /* 0x000000430015b202 */ /* 0x000fe40000000f00 */
[----:B------:R-:W-:Y:S01]  /*3c20*/  @!P3 MOV R25, R66 ;  /* 0x000000420019b202 */ /* 0x000fe20000000f00 */
[----:B------:R3:W-:Y:S01]  /*3c30*/  STL.64 [R1+0x1a0], R36 ;  /* 0x0001a02401007387 */ /* 0x0007e20000100a00 */
[----:B------:R-:W-:-:S02]  /*3c40*/  @!P3 MOV R30, R68 ;  /* 0x00000044001eb202 */ /* 0x000fc40000000f00 */
[----:B------:R-:W-:Y:S01]  /*3c50*/  @!P3 MOV R31, R69 ;  /* 0x00000045001fb202 */ /* 0x000fe20000000f00 */
[----:B------:R-:W-:Y:S01]  /*3c60*/  STL.64 [R1+0xb8], R62 ;  /* 0x0000b83e01007387 */ /* 0x000fe20000100a00 */
[----:B------:R-:W-:Y:S02]  /*3c70*/  ISETP.GE.U32.AND P3, PT, R24, UR16, PT ;  /* 0x0000001018007c0c */ /* 0x000fe4000bf66070 */
[----:B0-----:R-:W-:Y:S01]  /*3c80*/  SHF.R.S32.HI R32, RZ, 0x1f, R24 ;  /* 0x0000001fff207819 */ /* 0x001fe20000011418 */
[----:B------:R-:W-:Y:S03]  /*3c90*/  STL.64 [R1+0xc0], R66 ;  /* 0x0000c04201007387 */ /* 0x000fe60000100a00 */
[----:B------:R-:W-:Y:S01]  /*3ca0*/  ISETP.GE.AND.EX P3, PT, R32, UR17, PT, P3 ;  /* 0x0000001120007c0c */ /* 0x000fe2000bf66330 */
[----:B------:R-:W-:Y:S01]  /*3cb0*/  STL [R1+0x224], R25 ;  /* 0x0002241901007387 */ /* 0x000fe20000100800 */
[----:B------:R-:W-:-:S03]  /*3cc0*/  HFMA2 R33, -RZ, RZ, 0, 0 ;  /* 0x00000000ff217431 */ /* 0x000fc600000001ff */
[----:B------:R-:W-:Y:S01]  /*3cd0*/  STL [R1+0x228], R21 ;  /* 0x0002281501007387 */ /* 0x000fe20000100800 */
[----:B----4-:R-:W-:Y:S02]  /*3ce0*/  CS2R R58, SRZ ;  /* 0x00000000003a7805 */ /* 0x010fe4000001ff00 */
[----:B------:R-:W-:Y:S01]  /*3cf0*/  @!P4 MOV R33, R73 ;  /* 0x000000490021c202 */ /* 0x000fe20000000f00 */
[----:B------:R-:W-:Y:S01]  /*3d00*/  STL.64 [R1+0x1c8], R74 ;  /* 0x0001c84a01007387 */ /* 0x000fe20000100a00 */
[----:B------:R-:W-:Y:S02]  /*3d10*/  @!P4 MOV R59, R74 ;  /* 0x0000004a003bc202 */ /* 0x000fe40000000f00 */
[----:B------:R-:W-:Y:S01]  /*3d20*/  @!P4 MOV R58, R75 ;  /* 0x0000004b003ac202 */ /* 0x000fe20000000f00 */
[----:B------:R-:W-:Y:S01]  /*3d30*/  UIMAD.WIDE UR6, UR8, 0x8, UR6 ;  /* 0x00000008080678a5 */ /* 0x000fe2000f8e0206 */
[----:B-1----:R-:W-:Y:S02]  /*3d40*/  IADD3 R34, PT, PT, R118, 0x1e0, RZ ;  /* 0x000001e076227810 */ /* 0x002fe40007ffe0ff */
[----:B---3--:R-:W-:-:S02]  /*3d50*/  CS2R R36, SRZ ;  /* 0x0000000000247805 */ /* 0x008fc4000001ff00 */
[----:B------:R-:W-:Y:S01]  /*3d60*/  IADD3 R118, PT, PT, R118, 0x1f0, RZ ;  /* 0x000001f076767810 */ /* 0x000fe20007ffe0ff */
[----:B------:R-:W-:Y:S01]  /*3d70*/  STL.64 [R1+0x1b8], R64 ;  /* 0x0001b84001007387 */ /* 0x000fe20000100a00 */
[----:B------:R-:W-:Y:S02]  /*3d80*/  @!P5 MOV R36, R76 ;  /* 0x0000004c0024d202 */ /* 0x000fe40000000f00 */
[----:B------:R-:W-:Y:S01]  /*3d90*/  @!P5 MOV R37, R77 ;  /* 0x0000004d0025d202 */ /* 0x000fe20000000f00 */
[----:B------:R-:W-:Y:S04]  /*3da0*/  STL [R1+0x220], R33 ;  /* 0x0002202101007387 */ /* 0x000fe80000100800 */
[----:B------:R-:W-:Y:S04]  /*3db0*/  STL.64 [R1+0x1c0], R68 ;  /* 0x0001c04401007387 */ /* 0x000fe80000100a00 */
[----:B------:R-:W-:Y:S01]  /*3dc0*/  STL.64 [R1+0xc8], R72 ;  /* 0x0000c84801007387 */ /* 0x000fe20000100a00 */
[----:B------:R-:W0:Y:S03]  /*3dd0*/  S2R R83, SR_TID.X ;  /* 0x0000000000537919 */ /* 0x000e260000002100 */
[----:B------:R-:W5:Y:S04]  /*3de0*/  LDL R90, [R1+0x2b0] ;  /* 0x0002b000015a7983 */ /* 0x000f680000100800 */
        /* <DEDUP_REMOVED lines=22> */
[----:B------:R-:W5:Y:S01]  /*3f50*/  LDL R107, [R1+0x244] ;  /* 0x00024400016b7983 */ /* 0x000f620000100800 */
[----:B--2---:R-:W-:-:S02]  /*3f60*/  @!P0 MOV R10, R4 ;  /* 0x00000004000a8202 */ /* 0x004fc40000000f00 */
[----:B------:R-:W-:Y:S02]  /*3f70*/  @!P0 MOV R11, R5 ;  /* 0x00000005000b8202 */ /* 0x000fe40000000f00 */
[----:B------:R-:W-:Y:S02]  /*3f80*/  @!P0 MOV R111, R2 ;  /* 0x00000002006f8202 */ /* 0x000fe40000000f00 */
[----:B------:R-:W-:Y:S02]  /*3f90*/  @!P0 MOV R119, R3 ;  /* 0x0000000300778202 */ /* 0x000fe40000000f00 */
[----:B------:R-:W-:Y:S02]  /*3fa0*/  ISETP.GE.U32.AND P0, PT, R16, UR16, PT ;  /* 0x0000001010007c0c */ /* 0x000fe4000bf06070 */
[----:B------:R-:W-:Y:S02]  /*3fb0*/  @!P1 MOV R15, R56 ;  /* 0x00000038000f9202 */ /* 0x000fe40000000f00 */
[----:B------:R-:W-:-:S02]  /*3fc0*/  ISETP.GE.AND.EX P0, PT, R82, UR17, PT, P0 ;  /* 0x0000001152007c0c */ /* 0x000fc4000bf06300 */
[----:B------:R-:W-:Y:S02]  /*3fd0*/  @!P1 MOV R14, R57 ;  /* 0x00000039000e9202 */ /* 0x000fe40000000f00 */
[----:B------:R-:W-:-:S04]  /*3fe0*/  ISETP.GE.U32.AND P1, PT, R17, UR16, PT ;  /* 0x0000001011007c0c */ /* 0x000fc8000bf26070 */
[----:B------:R-:W-:Y:S01]  /*3ff0*/  ISETP.GE.AND.EX P1, PT, R19, UR17, PT, P1 ;  /* 0x0000001113007c0c */ /* 0x000fe2000bf26310 */
[----:B------:R-:W-:Y:S04]  /*4000*/  STL [R1+0x22c], R15 ;  /* 0x00022c0f01007387 */ /* 0x000fe80000100800 */
[----:B------:R1:W-:Y:S01]  /*4010*/  STL [R1+0x230], R14 ;  /* 0x0002300e01007387 */ /* 0x0003e20000100800 */
[----:B------:R-:W2:Y:S01]  /*4020*/  @!P0 LDC.64 R12, c[0x0][0x3f8] ;  /* 0x0000fe00ff0c8b82 */ /* 0x000ea20000000a00 */
[----:B-1----:R-:W-:Y:S02]  /*4030*/  CS2R R14, SRZ ;  /* 0x00000000000e7805 */ /* 0x002fe4000001ff00 */
[----:B------:R-:W-:Y:S02]  /*4040*/  @!P2 MOV R15, R62 ;  /* 0x0000003e000fa202 */ /* 0x000fe40000000f00 */
[----:B------:R-:W-:-:S02]  /*4050*/  @!P2 MOV R14, R63 ;  /* 0x0000003f000ea202 */ /* 0x000fc40000000f00 */
[----:B------:R-:W-:Y:S01]  /*4060*/  ISETP.GE.U32.AND P2, PT, R18, UR16, PT ;  /* 0x0000001012007c0c */ /* 0x000fe2000bf46070 */
[----:B------:R-:W-:Y:S04]  /*4070*/  STL [R1+0x234], R15 ;  /* 0x0002340f01007387 */ /* 0x000fe80000100800 */
[----:B------:R1:W-:Y:S01]  /*4080*/  STL [R1+0x238], R14 ;  /* 0x0002380e01007387 */ /* 0x0003e20000100800 */
[----:B------:R-:W-:Y:S01]  /*4090*/  ISETP.GE.AND.EX P2, PT, R27, UR17, PT, P2 ;  /* 0x000000111b007c0c */ /* 0x000fe2000bf46320 */
[----:B-1----:R-:W1:Y:S02]  /*40a0*/  @!P1 LDC.64 R14, c[0x0][0x3f8] ;  /* 0x0000fe00ff0e9b82 */ /* 0x002e640000000a00 */
[----:B------:R3:W-:Y:S01]  /*40b0*/  STL.64 [R1+0xa8], R2 ;  /* 0x0000a80201007387 */ /* 0x0007e20000100a00 */
[----:B--2---:R-:W-:-:S03]  /*40c0*/  @!P0 IMAD R20, R82, R12, RZ ;  /* 0x0000000c52148224 */ /* 0x004fc600078e02ff */
[----:B------:R2:W-:Y:S06]  /*40d0*/  STL.64 [R1+0x1a8], R4 ;  /* 0x0001a80401007387 */ /* 0x0005ec0000100a00 */
[----:B---3--:R-:W3:Y:S01]  /*40e0*/  @!P2 LDC.64 R2, c[0x0][0x3f8] ;  /* 0x0000fe00ff02ab82 */ /* 0x008ee20000000a00 */
[----:B------:R4:W-:Y:S01]  /*40f0*/  STL [R1+0x23c], R119 ;  /* 0x00023c7701007387 */ /* 0x0009e20000100800 */
[----:B--2---:R-:W-:-:S03]  /*4100*/  @!P0 MOV R4, R40 ;  /* 0x0000002800048202 */ /* 0x004fc60000000f00 */
[----:B------:R2:W-:Y:S01]  /*4110*/  STL.64 [R1+0xb0], R56 ;  /* 0x0000b03801007387 */ /* 0x0005e20000100a00 */
[----:B------:R-:W-:Y:S01]  /*4120*/  @!P0 MOV R5, R39 ;  /* 0x0000002700058202 */ /* 0x000fe20000000f00 */
[C---:B------:R-:W-:Y:S01]  /*4130*/  @!P0 IMAD R20, R16.reuse, R13, R20 ;  /* 0x0000000d10148224 */ /* 0x040fe200078e0214 */
[----:B------:R-:W-:Y:S02]  /*4140*/  @!P1 MOV R13, R39 ;  /* 0x00000027000d9202 */ /* 0x000fe40000000f00 */
[----:B------:R-:W-:Y:S02]  /*4150*/  CS2R R68, SRZ ;  /* 0x0000000000447805 */ /* 0x000fe4000001ff00 */
[----:B------:R-:W-:Y:S01]  /*4160*/  SHF.R.S32.HI R62, RZ, 0x1f, R118 ;  /* 0x0000001fff3e7819 */ /* 0x000fe20000011476 */
[----:B------:R-:W-:Y:S01]  /*4170*/  @!P0 IMAD.WIDE.U32 R4, R16, R12, R4 ;  /* 0x0000000c10048225 */ /* 0x000fe200078e0004 */
[----:B------:R-:W-:Y:S01]  /*4180*/  @!P1 MOV R12, R40 ;  /* 0x00000028000c9202 */ /* 0x000fe20000000f00 */
[----:B------:R-:W5:Y:S02]  /*4190*/  LDL R82, [R1+0x2cc] ;  /* 0x0002cc0001527983 */ /* 0x000f640000100800 */
[----:B-1----:R-:W-:-:S04]  /*41a0*/  @!P1 IMAD R19, R19, R14, RZ ;  /* 0x0000000e13139224 */ /* 0x002fc800078e02ff */
[C---:B------:R-:W-:Y:S02]  /*41b0*/  @!P1 IMAD R19, R17.reuse, R15, R19 ;  /* 0x0000000f11139224 */ /* 0x040fe400078e0213 */
[----:B------:R-:W-:Y:S02]  /*41c0*/  @!P1 IMAD.WIDE.U32 R14, R17, R14, R12 ;  /* 0x0000000e110e9225 */ /* 0x000fe400078e000c */
[----:B------:R-:W1:Y:S03]  /*41d0*/  @!P0 LDC.64 R16, c[0x0][0x3a0] ;  /* 0x0000e800ff108b82 */ /* 0x000e660000000a00 */
[----:B------:R-:W-:Y:S01]  /*41e0*/  @!P1 IADD3 R19, PT, PT, R15, R19, RZ ;  /* 0x000000130f139210 */ /* 0x000fe20007ffe0ff */
[----:B---3--:R-:W-:Y:S01]  /*41f0*/  @!P2 IMAD R27, R27, R2, RZ ;  /* 0x000000021b1ba224 */ /* 0x008fe200078e02ff */
[C---:B------:R-:W-:Y:S02]  /*4200*/  @!P1 SHF.L.U32 R25, R14.reuse, 0x2, RZ ;  /* 0x000000020e199819 */ /* 0x040fe400000006ff */
[----:B------:R-:W-:-:S02]  /*4210*/  @!P1 SHF.L.U64.HI R26, R14, 0x2, R19 ;  /* 0x000000020e1a9819 */ /* 0x000fc40000010213 */
[----:B------:R-:W-:Y:S01]  /*4220*/  @!P2 MOV R12, R40 ;  /* 0x00000028000ca202 */ /* 0x000fe20000000f00 */
[----:B------:R-:W3:Y:S01]  /*4230*/  @!P0 LDC.64 R14, c[0x0][0x398] ;  /* 0x0000e600ff0e8b82 */ /* 0x000ee20000000a00 */
[----:B------:R-:W-:Y:S02]  /*4240*/  @!P2 MOV R13, R39 ;  /* 0x00000027000da202 */ /* 0x000fe40000000f00 */
[----:B------:R-:W-:Y:S01]  /*4250*/  @!P0 IADD3 R20, PT, PT, R5, R20, RZ ;  /* 0x0000001405148210 */ /* 0x000fe20007ffe0ff */
[----:B------:R-:W-:Y:S01]  /*4260*/  @!P2 IMAD R27, R18, R3, R27 ;  /* 0x00000003121ba224 */ /* 0x000fe200078e021b */
[----:B------:R-:W-:Y:S01]  /*4270*/  @!P0 SHF.L.U32 R29, R4, 0x2, RZ ;  /* 0x00000002041d8819 */ /* 0x000fe200000006ff */
[----:B------:R-:W-:Y:S01]  /*4280*/  @!P2 IMAD.WIDE.U32 R2, R18, R2, R12 ;  /* 0x000000021202a225 */ /* 0x000fe200078e000c */
[----:B------:R-:W-:Y:S01]  /*4290*/  @!P0 SHF.L.U64.HI R28, R4, 0x2, R20 ;  /* 0x00000002041c8819 */ /* 0x000fe20000010214 */
[----:B------:R-:W0:Y:S02]  /*42a0*/  @!P1 LDC.64 R18, c[0x0][0x3a0] ;  /* 0x0000e800ff129b82 */ /* 0x000e240000000a00 */
[----:B----4-:R-:W-:-:S06]  /*42b0*/  HFMA2 R119, -RZ, RZ, 0, 0 ;  /* 0x00000000ff777431 */ /* 0x010fcc00000001ff */
[----:B------:R-:W4:Y:S08]  /*42c0*/  @!P3 LDC.64 R4, c[0x0][0x3f8] ;  /* 0x0000fe00ff04bb82 */ /* 0x000f300000000a00 */
[----:B------:R-:W2:Y:S01]  /*42d0*/  @!P1 LDC.64 R20, c[0x0][0x398] ;  /* 0x0000e600ff149b82 */ /* 0x000ea20000000a00 */
[----:B------:R-:W-:Y:S02]  /*42e0*/  @!P4 MOV R119, R72 ;  /* 0x000000480077c202 */ /* 0x000fe40000000f00 */
[----:B-1----:R-:W-:-:S04]  /*42f0*/  @!P0 IADD3 R16, P4, PT, R29, R16, RZ ;  /* 0x000000101d108210 */ /* 0x002fc80007f9e0ff */
[C---:B------:R-:W-:Y:S02]  /*4300*/  @!P0 IADD3.X R17, PT, PT, R28.reuse, R17, RZ, P4, !PT ;  /* 0x000000111c118210 */ /* 0x040fe400027fe4ff */
[----:B---3--:R-:W-:Y:S02]  /*4310*/  @!P0 IADD3 R14, P4, PT, R29, R14, RZ ;  /* 0x0000000e1d0e8210 */ /* 0x008fe40007f9e0ff */
[----:B------:R-:W-:Y:S02]  /*4320*/  @!P3 MOV R12, R40 ;  /* 0x00000028000cb202 */ /* 0x000fe40000000f00 */
[----:B------:R-:W-:Y:S02]  /*4330*/  @!P0 IADD3.X R15, PT, PT, R28, R15, RZ, P4, !PT ;  /* 0x0000000f1c0f8210 */ /* 0x000fe400027fe4ff */
[----:B------:R-:W-:Y:S01]  /*4340*/  @!P3 MOV R13, R39 ;  /* 0x00000027000db202 */ /* 0x000fe20000000f00 */
[----:B----4-:R-:W-:Y:S01]  /*4350*/  @!P3 IMAD R32, R32, R4, RZ ;  /* 0x000000042020b224 */ /* 0x010fe200078e02ff */
[C---:B0-----:R-:W-:Y:S01]  /*4360*/  @!P1 IADD3 R18, P4, PT, R25.reuse, R18, RZ ;  /* 0x0000001219129210 */ /* 0x041fe20007f9e0ff */
[----:B------:R-:W0:Y:S02]  /*4370*/  @!P3 LDC.64 R28, c[0x0][0x3a0] ;  /* 0x0000e800ff1cbb82 */ /* 0x000e240000000a00 */
[----:B------:R-:W-:Y:S01]  /*4380*/  @!P3 IMAD R32, R24, R5, R32 ;  /* 0x000000051820b224 */ /* 0x000fe200078e0220 */
[----:B------:R-:W-:Y:S01]  /*4390*/  @!P1 IADD3.X R19, PT, PT, R26, R19, RZ, P4, !PT ;  /* 0x000000131a139210 */ /* 0x000fe200027fe4ff */
[----:B------:R-:W-:Y:S01]  /*43a0*/  @!P3 IMAD.WIDE.U32 R4, R24, R4, R12 ;  /* 0x000000041804b225 */ /* 0x000fe200078e000c */
[----:B--2---:R-:W-:-:S03]  /*43b0*/  @!P1 IADD3 R20, P4, PT, R25, R20, RZ ;  /* 0x0000001419149210 */ /* 0x004fc60007f9e0ff */
[----:B------:R-:W1:Y:S01]  /*43c0*/  @!P2 LDC.64 R24, c[0x0][0x3a0] ;  /* 0x0000e800ff18ab82 */ /* 0x000e620000000a00 */
[----:B------:R-:W-:Y:S02]  /*43d0*/  @!P2 IADD3 R12, PT, PT, R3, R27, RZ ;  /* 0x0000001b030ca210 */ /* 0x000fe40007ffe0ff */
[----:B------:R-:W-:-:S05]  /*43e0*/  @!P1 IADD3.X R21, PT, PT, R26, R21, RZ, P4, !PT ;  /* 0x000000151a159210 */ /* 0x000fca00027fe4ff */
[----:B------:R-:W2:Y:S01]  /*43f0*/  @!P2 LDC.64 R26, c[0x0][0x398] ;  /* 0x0000e600ff1aab82 */ /* 0x000ea20000000a00 */
[C---:B------:R-:W-:Y:S02]  /*4400*/  @!P2 SHF.L.U64.HI R12, R2.reuse, 0x2, R12 ;  /* 0x00000002020ca819 */ /* 0x040fe4000001020c */
[----:B------:R-:W-:-:S05]  /*4410*/  @!P2 SHF.L.U32 R13, R2, 0x2, RZ ;  /* 0x00000002020da819 */ /* 0x000fca00000006ff */
[----:B------:R-:W3:Y:S01]  /*4420*/  @!P3 LDC.64 R2, c[0x0][0x398] ;  /* 0x0000e600ff02bb82 */ /* 0x000ee20000000a00 */
[----:B------:R-:W-:Y:S02]  /*4430*/  @!P3 IADD3 R32, PT, PT, R5, R32, RZ ;  /* 0x000000200520b210 */ /* 0x000fe40007ffe0ff */
[C---:B-1----:R-:W-:Y:S02]  /*4440*/  @!P2 IADD3 R24, P4, PT, R13.reuse, R24, RZ ;  /* 0x000000180d18a210 */ /* 0x042fe40007f9e0ff */
[----:B------:R-:W-:Y:S02]  /*4450*/  @!P3 SHF.L.U32 R5, R4, 0x2, RZ ;  /* 0x000000020405b819 */ /* 0x000fe400000006ff */
[----:B------:R-:W-:Y:S02]  /*4460*/  @!P2 IADD3.X R25, PT, PT, R12, R25, RZ, P4, !PT ;  /* 0x000000190c19a210 */ /* 0x000fe400027fe4ff */
[----:B--2---:R-:W-:Y:S02]  /*4470*/  @!P2 IADD3 R26, P4, PT, R13, R26, RZ ;  /* 0x0000001a0d1aa210 */ /* 0x004fe40007f9e0ff */
[----:B------:R-:W-:-:S02]  /*4480*/  @!P3 SHF.L.U64.HI R4, R4, 0x2, R32 ;  /* 0x000000020404b819 */ /* 0x000fc40000010220 */
[----:B------:R-:W-:Y:S02]  /*4490*/  @!P2 IADD3.X R27, PT, PT, R12, R27, RZ, P4, !PT ;  /* 0x0000001b0c1ba210 */ /* 0x000fe400027fe4ff */
[----:B0-----:R-:W-:-:S04]  /*44a0*/  @!P3 IADD3 R28, P4, PT, R5, R28, RZ ;  /* 0x0000001c051cb210 */ /* 0x001fc80007f9e0ff */
[C---:B------:R-:W-:Y:S02]  /*44b0*/  @!P3 IADD3.X R29, PT, PT, R4.reuse, R29, RZ, P4, !PT ;  /* 0x0000001d041db210 */ /* 0x040fe400027fe4ff */
[----:B---3--:R-:W-:Y:S02]  /*44c0*/  @!P3 IADD3 R2, P4, PT, R5, R2, RZ ;  /* 0x000000020502b210 */ /* 0x008fe40007f9e0ff */
[----:B------:R-:W-:Y:S02]  /*44d0*/  SHF.R.S32.HI R32, RZ, 0x1f, R34 ;  /* 0x0000001fff207819 */ /* 0x000fe40000011422 */
[----:B------:R-:W-:Y:S02]  /*44e0*/  @!P3 IADD3.X R3, PT, PT, R4, R3, RZ, P4, !PT ;  /* 0x000000030403b210 */ /* 0x000fe400027fe4ff */
[----:B------:R-:W-:Y:S02]  /*44f0*/  ISETP.GE.U32.AND P4, PT, R34, UR16, PT ;  /* 0x0000001022007c0c */ /* 0x000fe4000bf86070 */
[----:B------:R-:W-:-:S02]  /*4500*/  CS2R R56, SRZ ;  /* 0x0000000000387805 */ /* 0x000fc4000001ff00 */
[----:B------:R-:W-:Y:S02]  /*4510*/  ISETP.GE.AND.EX P4, PT, R32, UR17, PT, P4 ;  /* 0x0000001120007c0c */ /* 0x000fe4000bf86340 */
[----:B------:R-:W-:Y:S02]  /*4520*/  @!P5 MOV R56, R78 ;  /* 0x0000004e0038d202 */ /* 0x000fe40000000f00 */
[----:B------:R-:W-:Y:S02]  /*4530*/  @!P5 MOV R57, R79 ;  /* 0x0000004f0039d202 */ /* 0x000fe40000000f00 */
[----:B------:R-:W-:-:S04]  /*4540*/  ISETP.GE.U32.AND P5, PT, R118, UR16, PT ;  /* 0x0000001076007c0c */ /* 0x000fc8000bfa6070 */
[----:B------:R-:W-:-:S03]  /*4550*/  ISETP.GE.AND.EX P5, PT, R62, UR17, PT, P5 ;  /* 0x000000113e007c0c */ /* 0x000fc6000bfa6350 */
[----:B------:R-:W0:Y:S10]  /*4560*/  @!P4 LDC.64 R4, c[0x0][0x3f8] ;  /* 0x0000fe00ff04cb82 */ /* 0x000e340000000a00 */
[----:B------:R-:W1:Y:S01]  /*4570*/  @!P5 LDC.64 R12, c[0x0][0x3f8] ;  /* 0x0000fe00ff0cdb82 */ /* 0x000e620000000a00 */
[----:B------:R-:W-:-:S02]  /*4580*/  @!P4 MOV R33, R39 ;  /* 0x000000270021c202 */ /* 0x000fc40000000f00 */
[----:B------:R-:W-:-:S05]  /*4590*/  MOV R63, UR7 ;  /* 0x00000007003f7c02 */ /* 0x000fca0008000f00 */
[----:B------:R-:W2:Y:S01]  /*45a0*/  @!P5 LDC.64 R64, c[0x0][0x398] ;  /* 0x0000e600ff40db82 */ /* 0x000ea20000000a00 */
[----:B0-----:R-:W-:Y:S01]  /*45b0*/  @!P4 IMAD R35, R32, R4, RZ ;  /* 0x000000042023c224 */ /* 0x001fe200078e02ff */
[----:B------:R-:W-:-:S03]  /*45c0*/  @!P4 MOV R32, R40 ;  /* 0x000000280020c202 */ /* 0x000fc60000000f00 */
[C---:B------:R-:W-:Y:S02]  /*45d0*/  @!P4 IMAD R35, R34.reuse, R5, R35 ;  /* 0x000000052223c224 */ /* 0x040fe400078e0223 */
[----:B------:R-:W-:-:S04]  /*45e0*/  @!P4 IMAD.WIDE.U32 R4, R34, R4, R32 ;  /* 0x000000042204c225 */ /* 0x000fc800078e0020 */
[----:B-1----:R-:W-:Y:S01]  /*45f0*/  @!P5 IMAD R32, R62, R12, RZ ;  /* 0x0000000c3e20d224 */ /* 0x002fe200078e02ff */
[----:B------:R-:W-:-:S03]  /*4600*/  @!P5 MOV R33, R39 ;  /* 0x000000270021d202 */ /* 0x000fc60000000f00 */
[----:B------:R-:W-:Y:S01]  /*4610*/  @!P5 IMAD R13, R118, R13, R32 ;  /* 0x0000000d760dd224 */ /* 0x000fe200078e0220 */
[----:B------:R-:W-:-:S05]  /*4620*/  @!P5 MOV R32, R40 ;  /* 0x000000280020d202 */ /* 0x000fca0000000f00 */
[----:B------:R-:W-:Y:S01]  /*4630*/  @!P5 IMAD.WIDE.U32 R32, R118, R12, R32 ;  /* 0x0000000c7620d225 */ /* 0x000fe200078e0020 */
[----:B------:R-:W-:Y:S02]  /*4640*/  @!P4 IADD3 R35, PT, PT, R5, R35, RZ ;  /* 0x000000230523c210 */ /* 0x000fe40007ffe0ff */
[----:B------:R-:W-:Y:S02]  /*4650*/  CS2R R72, SRZ ;  /* 0x0000000000487805 */ /* 0x000fe4000001ff00 */
[----:B------:R-:W-:Y:S01]  /*4660*/  @!P4 SHF.L.U32 R74, R4, 0x2, RZ ;  /* 0x00000002044ac819 */ /* 0x000fe200000006ff */
[----:B------:R-:W5:Y:S01]  /*4670*/  LDL R118, [R1+0x238] ;  /* 0x0002380001767983 */ /* 0x000f620000100800 */
[----:B------:R-:W-:-:S04]  /*4680*/  @!P5 IADD3 R13, PT, PT, R33, R13, RZ ;  /* 0x0000000d210dd210 */ /* 0x000fc80007ffe0ff */
[----:B------:R-:W-:Y:S02]  /*4690*/  @!P5 SHF.L.U64.HI R66, R32, 0x2, R13 ;  /* 0x000000022042d819 */ /* 0x000fe4000001020d */
[----:B------:R-:W-:-:S06]  /*46a0*/  CS2R R12, SRZ ;  /* 0x00000000000c7805 */ /* 0x000fcc000001ff00 */
[----:B------:R0:W3:Y:S02]  /*46b0*/  @!P0 LDG.E.64 R12, desc[UR10][R14.64] ;  /* 0x0000000a0e0c8981 */ /* 0x0000e4000c1e1b00 */
[----:B0-----:R-:W-:-:S06]  /*46c0*/  CS2R R14, SRZ ;  /* 0x00000000000e7805 */ /* 0x001fcc000001ff00 */
[----:B------:R0:W4:Y:S02]  /*46d0*/  @!P1 LDG.E.64 R14, desc[UR10][R18.64] ;  /* 0x0000000a120e9981 */ /* 0x000124000c1e1b00 */
[----:B0-----:R-:W-:-:S06]  /*46e0*/  CS2R R18, SRZ ;  /* 0x0000000000127805 */ /* 0x001fcc000001ff00 */
[----:B------:R0:W4:Y:S02]  /*46f0*/  @!P2 LDG.E.64 R18, desc[UR10][R24.64] ;  /* 0x0000000a1812a981 */ /* 0x000124000c1e1b00 */
[----:B0-----:R-:W-:Y:S01]  /*4700*/  HFMA2 R24, -RZ, RZ, 0, 0 ;  /* 0x00000000ff187431 */ /* 0x001fe200000001ff */
[----:B------:R-:W-:Y:S02]  /*4710*/  MOV R25, RZ ;  /* 0x000000ff00197202 */ /* 0x000fe40000000f00 */
[----:B------:R-:W-:Y:S02]  /*4720*/  @!P5 SHF.L.U32 R67, R32, 0x2, RZ ;  /* 0x000000022043d819 */ /* 0x000fe400000006ff */
[----:B------:R-:W0:Y:S02]  /*4730*/  @!P4 LDC.64 R32, c[0x0][0x398] ;  /* 0x0000e600ff20cb82 */ /* 0x000e240000000a00 */
[----:B------:R1:W4:Y:S01]  /*4740*/  @!P3 LDG.E.64 R24, desc[UR10][R28.64] ;  /* 0x0000000a1c18b981 */ /* 0x000322000c1e1b00 */
[----:B------:R-:W-:-:S02]  /*4750*/  @!P4 SHF.L.U64.HI R75, R4, 0x2, R35 ;  /* 0x00000002044bc819 */ /* 0x000fc40000010223 */
[----:B------:R-:W-:-:S03]  /*4760*/  CS2R R4, SRZ ;  /* 0x0000000000047805 */ /* 0x000fc6000001ff00 */
[----:B------:R-:W2:Y:S01]  /*4770*/  @!P5 LDC.64 R34, c[0x0][0x3a0] ;  /* 0x0000e800ff22db82 */ /* 0x000ea20000000a00 */
[----:B------:R-:W-:Y:S01]  /*4780*/  MOV R62, UR6 ;  /* 0x00000006003e7c02 */ /* 0x000fe20008000f00 */
[----:B------:R-:W2:Y:S01]  /*4790*/  LDCU.U8 UR6, c[0x0][0x414] ;  /* 0x00008280ff0677ac */ /* 0x000ea20008000000 */
[----:B------:R1:W4:Y:S05]  /*47a0*/  @!P0 LDG.E.64 R4, desc[UR10][R16.64] ;  /* 0x0000000a10048981 */ /* 0x00032a000c1e1b00 */
[----:B-1----:R-:W1:Y:S01]  /*47b0*/  @!P4 LDC.64 R28, c[0x0][0x3a0] ;  /* 0x0000e800ff1ccb82 */ /* 0x002e620000000a00 */
[----:B------:R-:W4:Y:S01]  /*47c0*/  LDG.E.64 R62, desc[UR10][R62.64] ;  /* 0x0000000a3e3e7981 */ /* 0x000f22000c1e1b00 */
[----:B------:R-:W-:-:S02]  /*47d0*/  CS2R R16, SRZ ;  /* 0x0000000000107805 */ /* 0x000fc4000001ff00 */
[----:B------:R-:W-:Y:S02]  /*47e0*/  @!P6 MOV R73, R6 ;  /* 0x000000060049e202 */ /* 0x000fe40000000f00 */
[----:B------:R-:W-:Y:S02]  /*47f0*/  @!P6 MOV R72, R7 ;  /* 0x000000070048e202 */ /* 0x000fe40000000f00 */
[----:B------:R0:W4:Y:S01]  /*4800*/  @!P1 LDG.E.64 R16, desc[UR10][R20.64] ;  /* 0x0000000a14109981 */ /* 0x000122000c1e1b00 */
[----:B------:R-:W-:Y:S02]  /*4810*/  @!P6 MOV R69, R8 ;  /* 0x000000080045e202 */ /* 0x000fe40000000f00 */
[----:B------:R-:W-:Y:S01]  /*4820*/  @!P6 MOV R68, R9 ;  /* 0x000000090044e202 */ /* 0x000fe20000000f00 */
[----:B0-----:R-:W-:Y:S01]  /*4830*/  HFMA2 R20, -RZ, RZ, 0, 0 ;  /* 0x00000000ff147431 */ /* 0x001fe200000001ff */
[----:B-1----:R-:W-:Y:S02]  /*4840*/  @!P4 IADD3 R28, P6, PT, R74, R28, RZ ;  /* 0x0000001c4a1cc210 */ /* 0x002fe40007fde0ff */
[----:B------:R-:W-:-:S02]  /*4850*/  MOV R21, RZ ;  /* 0x000000ff00157202 */ /* 0x000fc40000000f00 */
[C---:B------:R-:W-:Y:S02]  /*4860*/  @!P4 IADD3.X R29, PT, PT, R75.reuse, R29, RZ, P6, !PT ;  /* 0x0000001d4b1dc210 */ /* 0x040fe400037fe4ff */
[----:B------:R-:W-:Y:S02]  /*4870*/  @!P4 IADD3 R32, P6, PT, R74, R32, RZ ;  /* 0x000000204a20c210 */ /* 0x000fe40007fde0ff */
[----:B------:R0:W4:Y:S02]  /*4880*/  @!P2 LDG.E.64 R20, desc[UR10][R26.64] ;  /* 0x0000000a1a14a981 */ /* 0x000124000c1e1b00 */
[----:B------:R-:W-:Y:S02]  /*4890*/  @!P4 IADD3.X R33, PT, PT, R75, R33, RZ, P6, !PT ;  /* 0x000000214b21c210 */ /* 0x000fe400037fe4ff */
[----:B--2---:R-:W-:Y:S02]  /*48a0*/  @!P5 IADD3 R34, P6, PT, R67, R34, RZ ;  /* 0x000000224322d210 */ /* 0x004fe40007fde0ff */
[----:B0-----:R-:W-:-:S02]  /*48b0*/  CS2R R26, SRZ ;  /* 0x00000000001a7805 */ /* 0x001fc4000001ff00 */
[C---:B------:R-:W-:Y:S02]  /*48c0*/  @!P5 IADD3.X R35, PT, PT, R66.reuse, R35, RZ, P6, !PT ;  /* 0x000000234223d210 */ /* 0x040fe400037fe4ff */
[----:B------:R-:W-:Y:S02]  /*48d0*/  @!P5 IADD3 R64, P6, PT, R67, R64, RZ ;  /* 0x000000404340d210 */ /* 0x000fe40007fde0ff */
[----:B------:R0:W2:Y:S02]  /*48e0*/  @!P3 LDG.E.64 R26, desc[UR10][R2.64] ;  /* 0x0000000a021ab981 */ /* 0x0000a4000c1e1b00 */
[----:B------:R-:W-:Y:S02]  /*48f0*/  @!P5 IADD3.X R65, PT, PT, R66, R65, RZ, P6, !PT ;  /* 0x000000414241d210 */ /* 0x000fe400037fe4ff */
[----:B------:R-:W-:Y:S02]  /*4900*/  ISETP.NE.AND P6, PT, RZ, UR6, PT ;  /* 0x00000006ff007c0c */ /* 0x000fe4000bfc5270 */
[----:B0-----:R-:W-:-:S06]  /*4910*/  CS2R R2, SRZ ;  /* 0x0000000000027805 */ /* 0x001fcc000001ff00 */
[----:B------:R0:W2:Y:S05]  /*4920*/  @!P4 LDG.E.64 R2, desc[UR10][R28.64] ;  /* 0x0000000a1c02c981 */ /* 0x0000aa000c1e1b00 */
[----:B------:R-:W1:Y:S01]  /*4930*/  @P6 LDC.64 R66, c[0x0][0x3b0] ;  /* 0x0000ec00ff426b82 */ /* 0x000e620000000a00 */
[----:B0-----:R-:W-:-:S06]  /*4940*/  CS2R R28, SRZ ;  /* 0x00000000001c7805 */ /* 0x001fcc000001ff00 */
[----:B------:R0:W2:Y:S02]  /*4950*/  @!P4 LDG.E.64 R28, desc[UR10][R32.64] ;  /* 0x0000000a201cc981 */ /* 0x0000a4000c1e1b00 */
[----:B0-----:R-:W-:Y:S01]  /*4960*/  HFMA2 R32, -RZ, RZ, 0, 0 ;  /* 0x00000000ff207431 */ /* 0x001fe200000001ff */
[----:B------:R-:W-:Y:S02]  /*4970*/  MOV R33, RZ ;  /* 0x000000ff00217202 */ /* 0x000fe40000000f00 */
[----:B------:R-:W-:-:S04]  /*4980*/  MOV R74, UR13 ;  /* 0x0000000d004a7c02 */ /* 0x000fc80008000f00 */
[----:B------:R0:W2:Y:S02]  /*4990*/  @!P5 LDG.E.64 R32, desc[UR10][R34.64] ;  /* 0x0000000a2220d981 */ /* 0x0000a4000c1e1b00 */
[----:B0-----:R-:W-:Y:S02]  /*49a0*/  SHF.L.U32 R34, R83, 0x1, RZ ;  /* 0x0000000153227819 */ /* 0x001fe400000006ff */
[----:B------:R-:W5:Y:S02]  /*49b0*/  LDL R83, [R1+0x2a0] ;  /* 0x0002a00001537983 */ /* 0x000f640000100800 */
[----:B------:R-:W-:-:S04]  /*49c0*/  LOP3.LUT R34, R34, 0x3e, RZ, 0xc0, !PT ;  /* 0x0000003e22227812 */ /* 0x000fc800078ec0ff */
[----:B------:R-:W-:Y:S02]  /*49d0*/  LEA R74, R74, R34, 0x6 ;  /* 0x000000224a4a7211 */ /* 0x000fe400078e30ff */
[----:B------:R-:W-:-:S03]  /*49e0*/  CS2R R34, SRZ ;  /* 0x0000000000227805 */ /* 0x000fc6000001ff00 */
[----:B-1----:R-:W-:-:S03]  /*49f0*/  @P6 IMAD.WIDE R66, R74, 0x4, R66 ;  /* 0x000000044a426825 */ /* 0x002fc600078e0242 */
[----:B------:R0:W2:Y:S02]  /*4a00*/  @!P5 LDG.E.64 R34, desc[UR10][R64.64] ;  /* 0x0000000a4022d981 */ /* 0x0000a4000c1e1b00 */
[----:B0-----:R-:W-:-:S06]  /*4a10*/  CS2R R64, SRZ ;  /* 0x0000000000407805 */ /* 0x001fcc000001ff00 */
[----:B------:R0:W5:Y:S02]  /*4a20*/  @P6 LDG.E.64 R64, desc[UR10][R66.64] ;  /* 0x0000000a42406981 */ /* 0x000164000c1e1b00 */
[----:B0-----:R-:W0:Y:S02]  /*4a30*/  LDC.64 R66, c[0x0][0x3a8] ;  /* 0x0000ea00ff427b82 */ /* 0x001e240000000a00 */
[----:B0-----:R-:W-:-:S06]  /*4a40*/  IMAD.WIDE R66, R74, 0x4, R66 ;  /* 0x000000044a427825 */ /* 0x001fcc00078e0242 */
[----:B------:R-:W5:Y:S04]  /*4a50*/  LDG.E.64 R66, desc[UR10][R66.64] ;  /* 0x0000000a42427981 */ /* 0x000f68000c1e1b00 */
[----:B------:R0:W-:Y:S02]  /*4a60*/  STL.64 [R1+0xd8], R6 ;  /* 0x0000d80601007387 */ /* 0x0001e40000100a00 */
[----:B0-----:R-:W-:Y:S02]  /*4a70*/  CS2R R6, SRZ ;  /* 0x0000000000067805 */ /* 0x001fe4000001ff00 */
[----:B------:R0:W-:Y:S02]  /*4a80*/  STL.64 [R1+0x1d8], R8 ;  /* 0x0001d80801007387 */ /* 0x0001e40000100a00 */
[----:B0-----:R-:W-:-:S02]  /*4a90*/  CS2R R8, SRZ ;  /* 0x0000000000087805 */ /* 0x001fc4000001ff00 */
[----:B---3--:R-:W-:Y:S01]  /*4aa0*/  STL.64 [R1+0x1e0], R12 ;  /* 0x0001e00c01007387 */ /* 0x008fe20000100a00 */
[----:B------:R-:W-:Y:S02]  /*4ab0*/  @!P0 MOV R7, R13 ;  /* 0x0000000d00078202 */ /* 0x000fe40000000f00 */
[----:B----4-:R-:W-:Y:S01]  /*4ac0*/  @!P1 MOV R8, R14 ;  /* 0x0000000e00089202 */ /* 0x010fe20000000f00 */
[----:B------:R-:W-:Y:S01]  /*4ad0*/  STL.64 [R1+0xe8], R14 ;  /* 0x0000e80e01007387 */ /* 0x000fe20000100a00 */
[----:B------:R-:W-:Y:S02]  /*4ae0*/  @!P1 MOV R9, R15 ;  /* 0x0000000f00099202 */ /* 0x000fe40000000f00 */
[----:B------:R-:W-:Y:S01]  /*4af0*/  @!P0 MOV R6, R4 ;  /* 0x0000000400068202 */ /* 0x000fe20000000f00 */
[----:B------:R0:W-:Y:S01]  /*4b00*/  STL.64 [R1+0xe0], R4 ;  /* 0x0000e00401007387 */ /* 0x0001e20000100a00 */
[----:B------:R-:W-:Y:S01]  /*4b10*/  R2UR UR16, R62 ;  /* 0x000000003e1072ca */ /* 0x000fe200000e0000 */
[----:B0-----:R-:W-:Y:S01]  /*4b20*/  HFMA2 R4, -RZ, RZ, 0, 0 ;  /* 0x00000000ff047431 */ /* 0x001fe200000001ff */
[----:B------:R-:W-:Y:S01]  /*4b30*/  @!P0 MOV R4, R5 ;  /* 0x0000000500048202 */ /* 0x000fe20000000f00 */
[----:B------:R-:W-:Y:S01]  /*4b40*/  HFMA2 R5, -RZ, RZ, 0, 0 ;  /* 0x00000000ff057431 */ /* 0x000fe200000001ff */
[----:B------:R0:W-:Y:S01]  /*4b50*/  STL.64 [R1+0x1e8], R16 ;  /* 0x0001e81001007387 */ /* 0x0001e20000100a00 */
[----:B------:R-:W-:-:S02]  /*4b60*/  @!P0 MOV R5, R12 ;  /* 0x0000000c00058202 */ /* 0x000fc40000000f00 */
[----:B------:R-:W-:Y:S02]  /*4b70*/  CS2R R12, SRZ ;  /* 0x00000000000c7805 */ /* 0x000fe4000001ff00 */
[----:B------:R-:W-:-:S04]  /*4b80*/  @!P1 MOV R13, R17 ;  /* 0x00000011000d9202 */ /* 0x000fc80000000f00 */
[----:B0-----:R-:W-:-:S05]  /*4b90*/  MOV R17, UR16 ;  /* 0x0000001000117c02 */ /* 0x001fca0008000f00 */
[----:B------:R-:W-:-:S05]  /*4ba0*/  FFMA.FTZ R63, -R17, UR16, R63 ;  /* 0x00000010113f7c23 */ /* 0x000fca000801013f */
[----:B------:R-:W-:Y:S02]  /*4bb0*/  FSETP.GTU.FTZ.AND P0, PT, R63, RZ, PT ;  /* 0x000000ff3f00720b */ /* 0x000fe40003f1c000 */
[----:B------:R-:W-:Y:S01]  /*4bc0*/  CS2R R14, SRZ ;  /* 0x00000000000e7805 */ /* 0x000fe2000001ff00 */
[----:B------:R0:W-:Y:S01]  /*4bd0*/  STL.64 [R1+0xf0], R18 ;  /* 0x0000f01201007387 */ /* 0x0001e20000100a00 */
[----:B------:R-:W-:Y:S02]  /*4be0*/  @!P2 MOV R14, R18 ;  /* 0x00000012000ea202 */ /* 0x000fe40000000f00 */
[----:B------:R-:W-:Y:S01]  /*4bf0*/  @!P2 MOV R15, R19 ;  /* 0x00000013000fa202 */ /* 0x000fe20000000f00 */
[----:B------:R1:W-:Y:S06]  /*4c00*/  STL.64 [R1+0xf8], R24 ;  /* 0x0000f81801007387 */ /* 0x0003ec0000100a00 */
[----:B------:R-:W-:Y:S01]  /*4c10*/  VOTEU.ANY UP0, P0 ;  /* 0x0000000000ff7886 */ /* 0x000fe20000000100 */
[----:B0-----:R-:W-:-:S02]  /*4c20*/  CS2R R18, SRZ ;  /* 0x0000000000127805 */ /* 0x001fc4000001ff00 */
[----:B------:R-:W-:Y:S02]  /*4c30*/  @!P3 MOV R18, R24 ;  /* 0x000000180012b202 */ /* 0x000fe40000000f00 */
[----:B------:R-:W0:Y:S01]  /*4c40*/  @UP0 LDCU UR5, c[0x0][0x3c0] ;  /* 0x00007800ff0507ac */ /* 0x000e220008000800 */
[----:B-1----:R-:W-:Y:S01]  /*4c50*/  HFMA2 R24, -RZ, RZ, 0, 0 ;  /* 0x00000000ff187431 */ /* 0x002fe200000001ff */
[----:B------:R-:W-:Y:S02]  /*4c60*/  PLOP3.LUT P0, PT, PT, PT, UP0, 0x80, 0x8 ;  /* 0x000000000008781c */ /* 0x000fe40003f0f008 */
[----:B--2---:R-:W-:Y:S01]  /*4c70*/  @!P4 MOV R24, R2 ;  /* 0x000000020018c202 */ /* 0x004fe20000000f00 */
[----:B------:R1:W-:Y:S02]  /*4c80*/  STL.64 [R1+0x100], R2 ;  /* 0x0001000201007387 */ /* 0x0003e40000100a00 */
[----:B-1----:R-:W-:-:S08]  /*4c90*/  HFMA2 R2, -RZ, RZ, 0, 0 ;  /* 0x00000000ff027431 */ /* 0x002fd000000001ff */
[----:B0-----:R-:W-:Y:S01]  /*4ca0*/  @P0 FADD.FTZ R63, R63, UR5 ;  /* 0x000000053f3f0e21 */ /* 0x001fe20008010000 */
[----:B------:R-:W-:Y:S01]  /*4cb0*/  @!P4 MOV R2, R3 ;  /* 0x000000030002c202 */ /* 0x000fe20000000f00 */
[----:B------:R-:W-:Y:S01]  /*4cc0*/  HFMA2 R3, -RZ, RZ, 0, 0 ;  /* 0x00000000ff037431 */ /* 0x000fe200000001ff */
[----:B------:R0:W-:Y:S01]  /*4cd0*/  STL.64 [R1+0x200], R28 ;  /* 0x0002001c01007387 */ /* 0x0001e20000100a00 */
[----:B------:R-:W-:Y:S02]  /*4ce0*/  @!P4 MOV R3, R28 ;  /* 0x0000001c0003c202 */ /* 0x000fe40000000f00 */
[----:B0-----:R-:W0:Y:S01]  /*4cf0*/  @P0 MUFU.RSQ R28, R63 ;  /* 0x0000003f001c0308 */ /* 0x001e220000001400 */
[----:B------:R-:W-:Y:S01]  /*4d00*/  STL.64 [R1+0xd0], R76 ;  /* 0x0000d04c01007387 */ /* 0x000fe20000100a00 */
[----:B------:R-:W-:-:S03]  /*4d10*/  @!P1 MOV R12, R16 ;  /* 0x00000010000c9202 */ /* 0x000fc60000000f00 */
[----:B------:R-:W-:Y:S04]  /*4d20*/  STL.64 [R1+0x1d0], R78 ;  /* 0x0001d04e01007387 */ /* 0x000fe80000100a00 */
[----:B------:R-:W-:Y:S01]  /*4d30*/  STL.64 [R1+0x108], R32 ;  /* 0x0001082001007387 */ /* 0x000fe20000100a00 */
[----:B------:R-:W-:Y:S02]  /*4d40*/  HFMA2 R16, -RZ, RZ, 0, 0 ;  /* 0x00000000ff107431 */ /* 0x000fe400000001ff */
[----:B------:R-:W-:Y:S01]  /*4d50*/  HFMA2 R17, -RZ, RZ, 0, 0 ;  /* 0x00000000ff117431 */ /* 0x000fe200000001ff */
[----:B------:R-:W-:Y:S01]  /*4d60*/  UISETP.NE.AND UP1, UPT, UR6, URZ, UPT ;  /* 0x000000ff0600728c */ /* 0x000fe2000bf25270 */
[----:B------:R1:W-:Y:S01]  /*4d70*/  STL.64 [R1+0x1f0], R20 ;  /* 0x0001f01401007387 */ /* 0x0003e20000100a00 */
[----:B------:R-:W-:Y:S01]  /*4d80*/  @!P3 MOV R19, R25 ;  /* 0x000000190013b202 */ /* 0x000fe20000000f00 */
[----:B------:R-:W-:Y:S01]  /*4d90*/  HFMA2 R25, -RZ, RZ, 0, 0 ;  /* 0x00000000ff197431 */ /* 0x000fe200000001ff */
[----:B------:R-:W-:Y:S01]  /*4da0*/  @!P2 MOV R16, R20 ;  /* 0x000000140010a202 */ /* 0x000fe20000000f00 */
[----:B------:R-:W-:Y:S01]  /*4db0*/  STL.64 [R1+0x208], R34 ;  /* 0x0002082201007387 */ /* 0x000fe20000100a00 */
[----:B------:R-:W-:Y:S01]  /*4dc0*/  @!P2 MOV R17, R21 ;  /* 0x000000150011a202 */ /* 0x000fe20000000f00 */
[----:B-1----:R-:W-:Y:S01]  /*4dd0*/  HFMA2 R20, -RZ, RZ, 0, 0 ;  /* 0x00000000ff147431 */ /* 0x002fe200000001ff */
[----:B0-----:R-:W-:Y:S01]  /*4de0*/  @P0 R2UR UR5, R28 ;  /* 0x000000001c0502ca */ /* 0x001fe200000e0000 */
[----:B------:R-:W-:Y:S01]  /*4df0*/  HFMA2 R21, -RZ, RZ, 0, 0 ;  /* 0x00000000ff157431 */ /* 0x000fe200000001ff */
[----:B------:R0:W-:Y:S01]  /*4e00*/  STL.64 [R1+0x1f8], R26 ;  /* 0x0001f81a01007387 */ /* 0x0001e20000100a00 */
[----:B------:R-:W-:-:S02]  /*4e10*/  @!P4 MOV R25, R29 ;  /* 0x0000001d0019c202 */ /* 0x000fc40000000f00 */
[----:B------:R-:W-:Y:S02]  /*4e20*/  CS2R R28, SRZ ;  /* 0x00000000001c7805 */ /* 0x000fe4000001ff00 */
[----:B------:R-:W-:Y:S02]  /*4e30*/  @!P3 MOV R20, R26 ;  /* 0x0000001a0014b202 */ /* 0x000fe40000000f00 */
[----:B------:R-:W-:Y:S02]  /*4e40*/  @!P3 MOV R21, R27 ;  /* 0x0000001b0015b202 */ /* 0x000fe40000000f00 */
[----:B------:R-:W-:Y:S02]  /*4e50*/  @!P5 MOV R28, R34 ;  /* 0x00000022001cd202 */ /* 0x000fe40000000f00 */
[----:B------:R-:W-:Y:S02]  /*4e60*/  @!P5 MOV R29, R35 ;  /* 0x00000023001dd202 */ /* 0x000fe40000000f00 */
[----:B0-----:R-:W-:-:S02]  /*4e70*/  CS2R R26, SRZ ;  /* 0x00000000001a7805 */ /* 0x001fc4000001ff00 */
[----:B------:R-:W-:Y:S02]  /*4e80*/  @!P5 MOV R26, R32 ;  /* 0x00000020001ad202 */ /* 0x000fe40000000f00 */
[----:B------:R-:W-:Y:S01]  /*4e90*/  @!P5 MOV R27, R33 ;  /* 0x00000021001bd202 */ /* 0x000fe20000000f00 */
        /* <DEDUP_REMOVED lines=9> */
[----:B-----5:R-:W-:Y:S01]  /*4f30*/  FMUL.FTZ R62, R66, R123 ;  /* 0x0000007b423e7220 */ /* 0x020fe20000410000 */
[----:B------:R-:W-:-:S03]  /*4f40*/  FMUL.FTZ R34, R67, R122 ;  /* 0x0000007a43227220 */ /* 0x000fc60000410000 */
[----:B------:R-:W-:-:S04]  /*4f50*/  FADD.FTZ R35, RZ, R62 ;  /* 0x0000003eff237221 */ /* 0x000fc80000010000 */
[----:B------:R-:W-:Y:S01]  /*4f60*/  FADD.FTZ R35, R34, R35 ;  /* 0x0000002322237221 */ /* 0x000fe20000010000 */
[----:B--2---:R-:W-:Y:S02]  /*4f70*/  FADD.FTZ R33, R78, -UR16 ;  /* 0x800000104e217e21 */ /* 0x004fe40008010000 */
[----:B------:R-:W2:Y:S01]  /*4f80*/  LDL.LU R78, [R1+0x2b4] ;  /* 0x0002b400014e7983 */ /* 0x000ea20000300800 */
[----:B---3--:R-:W-:Y:S01]  /*4f90*/  FADD.FTZ R32, R79, -UR16 ;  /* 0x800000104f207e21 */ /* 0x008fe20008010000 */
[----:B------:R-:W-:Y:S02]  /*4fa0*/  FMUL.FTZ R33, R33, UR17 ;  /* 0x0000001121217c20 */ /* 0x000fe40008410000 */
[----:B------:R-:W3:Y:S01]  /*4fb0*/  LDL.LU R79, [R1+0x210] ;  /* 0x00021000014f7983 */ /* 0x000ee20000300800 */
[----:B------:R-:W-:Y:S01]  /*4fc0*/  FMUL.FTZ R32, R32, UR17 ;  /* 0x0000001120207c20 */ /* 0x000fe20008410000 */
[----:B------:R-:W-:-:S04]  /*4fd0*/  FFMA.FTZ R62, R33, R62, RZ ;  /* 0x0000003e213e7223 */ /* 0x000fc800000100ff */
[----:B------:R-:W-:Y:S01]  /*4fe0*/  FFMA.FTZ R62, R32, R34, R62 ;  /* 0x00000022203e7223 */ /* 0x000fe2000001003e */
[----:B----4-:R-:W-:Y:S01]  /*4ff0*/  FADD.FTZ R34, R75, -UR16 ;  /* 0x800000104b227e21 */ /* 0x010fe20008010000 */
[----:B------:R-:W-:Y:S01]  /*5000*/  FFMA.FTZ R33, R33, R123, RZ ;  /* 0x0000007b21217223 */ /* 0x000fe200000100ff */
[----:B------:R-:W-:Y:S01]  /*5010*/  FMUL.FTZ R63, R66, R76 ;  /* 0x0000004c423f7220 */ /* 0x000fe20000410000 */
[----:B------:R-:W-:Y:S01]  /*5020*/  FFMA.FTZ R32, R32, R122, RZ ;  /* 0x0000007a20207223 */ /* 0x000fe200000100ff */
[----:B------:R-:W-:Y:S01]  /*5030*/  FMUL.FTZ R34, R34, UR17 ;  /* 0x0000001122227c20 */ /* 0x000fe20008410000 */
[----:B------:R-:W4:Y:S03]  /*5040*/  LDL.LU R75, [R1+0x2bc] ;  /* 0x0002bc00014b7983 */ /* 0x000f260000300800 */
[C---:B------:R-:W-:Y:S01]  /*5050*/  FFMA.FTZ R33, R34.reuse, R76, R33 ;  /* 0x0000004c22217223 */ /* 0x040fe20000010021 */
[----:B------:R-:W-:Y:S01]  /*5060*/  FFMA.FTZ R62, R34, R63, R62 ;  /* 0x0000003f223e7223 */ /* 0x000fe2000001003e */
[----:B------:R-:W-:Y:S01]  /*5070*/  FADD.FTZ R34, R74, -UR16 ;  /* 0x800000104a227e21 */ /* 0x000fe20008010000 */
[----:B------:R-:W-:-:S03]  /*5080*/  FMUL.FTZ R74, R67, R77 ;  /* 0x0000004d434a7220 */ /* 0x000fc60000410000 */
[----:B------:R-:W-:-:S04]  /*5090*/  FMUL.FTZ R34, R34, UR17 ;  /* 0x0000001122227c20 */ /* 0x000fc80008410000 */
[C---:B------:R-:W-:Y:S01]  /*50a0*/  FFMA.FTZ R32, R34.reuse, R77, R32 ;  /* 0x0000004d22207223 */ /* 0x040fe20000010020 */
[----:B------:R-:W-:Y:S02]  /*50b0*/  FFMA.FTZ R62, R34, R74, R62 ;  /* 0x0000004a223e7223 */ /* 0x000fe4000001003e */
[----:B------:R-:W4:Y:S01]  /*50c0*/  LDL.LU R34, [R1+0x2ac] ;  /* 0x0002ac0001227983 */ /* 0x000f220000300800 */
[----:B------:R-:W-:-:S03]  /*50d0*/  FADD.FTZ R35, R35, R63 ;  /* 0x0000003f23237221 */ /* 0x000fc60000010000 */
[----:B------:R-:W4:Y:S01]  /*50e0*/  LDL.LU R63, [R1+0x214] ;  /* 0x00021400013f7983 */ /* 0x000f220000300800 */
[----:B------:R-:W-:-:S04]  /*50f0*/  FADD.FTZ R123, RZ, R123 ;  /* 0x0000007bff7b7221 */ /* 0x000fc80000010000 */
[----:B------:R-:W-:Y:S02]  /*5100*/  FADD.FTZ R123, R123, R76 ;  /* 0x0000004c7b7b7221 */ /* 0x000fe40000010000 */
[----:B------:R-:W4:Y:S01]  /*5110*/  LDL.LU R76, [R1+0x2c4] ;  /* 0x0002c400014c7983 */ /* 0x000f220000300800 */
[----:B------:R-:W-:-:S04]  /*5120*/  FADD.FTZ R122, RZ, R122 ;  /* 0x0000007aff7a7221 */ /* 0x000fc80000010000 */
[----:B------:R-:W-:Y:S02]  /*5130*/  FADD.FTZ R122, R122, R77 ;  /* 0x0000004d7a7a7221 */ /* 0x000fe40000010000 */
[----:B------:R-:W4:Y:S01]  /*5140*/  LDL.LU R77, [R1+0x2c8] ;  /* 0x0002c800014d7983 */ /* 0x000f220000300800 */
[----:B------:R-:W-:Y:S01]  /*5150*/  FADD.FTZ R35, R74, R35 ;  /* 0x000000234a237221 */ /* 0x000fe20000010000 */
[----:B--2---:R-:W-:-:S04]  /*5160*/  FADD.FTZ R74, R78, -UR16 ;  /* 0x800000104e4a7e21 */ /* 0x004fc80008010000 */
[----:B------:R-:W-:Y:S01]  /*5170*/  FMUL.FTZ R74, R74, UR17 ;  /* 0x000000114a4a7c20 */ /* 0x000fe20008410000 */
[----:B---3--:R-:W-:-:S03]  /*5180*/  FADD.FTZ R122, R122, R79 ;  /* 0x0000004f7a7a7221 */ /* 0x008fc60000010000 */
[----:B------:R-:W-:Y:S01]  /*5190*/  FFMA.FTZ R32, R74, R79, R32 ;  /* 0x0000004f4a207223 */ /* 0x000fe20000010020 */
[----:B----4-:R-:W-:-:S04]  /*51a0*/  FADD.FTZ R34, R34, -UR16 ;  /* 0x8000001022227e21 */ /* 0x010fc80008010000 */
[----:B------:R-:W-:Y:S01]  /*51b0*/  FMUL.FTZ R34, R34, UR17 ;  /* 0x0000001122227c20 */ /* 0x000fe20008410000 */
[----:B------:R-:W-:-:S03]  /*51c0*/  FADD.FTZ R123, R123, R63 ;  /* 0x0000003f7b7b7221 */ /* 0x000fc60000010000 */
[-C--:B------:R-:W-:Y:S01]  /*51d0*/  FFMA.FTZ R33, R34, R63.reuse, R33 ;  /* 0x0000003f22217223 */ /* 0x080fe20000010021 */
[----:B------:R-:W-:-:S04]  /*51e0*/  FMUL.FTZ R63, R66, R63 ;  /* 0x0000003f423f7220 */ /* 0x000fc80000410000 */
[----:B------:R-:W-:Y:S01]  /*51f0*/  FFMA.FTZ R62, R34, R63, R62 ;  /* 0x0000003f223e7223 */ /* 0x000fe2000001003e */
[----:B------:R-:W-:Y:S01]  /*5200*/  FMUL.FTZ R34, R67, R79 ;  /* 0x0000004f43227220 */ /* 0x000fe20000410000 */
[----:B------:R-:W-:Y:S01]  /*5210*/  FADD.FTZ R35, R35, R63 ;  /* 0x0000003f23237221 */ /* 0x000fe20000010000 */
[----:B------:R-:W-:Y:S02]  /*5220*/  FADD.FTZ R63, R75, -UR16 ;  /* 0x800000104b3f7e21 */ /* 0x000fe40008010000 */
[----:B------:R-:W-:Y:S01]  /*5230*/  FFMA.FTZ R62, R74, R34, R62 ;  /* 0x000000224a3e7223 */ /* 0x000fe2000001003e */
[----:B------:R-:W-:Y:S01]  /*5240*/  FADD.FTZ R35, R34, R35 ;  /* 0x0000002322237221 */ /* 0x000fe20000010000 */
[----:B------:R-:W-:Y:S01]  /*5250*/  FADD.FTZ R34, R76, -UR16 ;  /* 0x800000104c227e21 */ /* 0x000fe20008010000 */
[----:B------:R-:W-:Y:S01]  /*5260*/  FMUL.FTZ R63, R63, UR17 ;  /* 0x000000113f3f7c20 */ /* 0x000fe20008410000 */
[----:B------:R-:W-:Y:S02]  /*5270*/  FADD.FTZ R123, R123, R125 ;  /* 0x0000007d7b7b7221 */ /* 0x000fe40000010000 */
[----:B------:R-:W-:Y:S01]  /*5280*/  FMUL.FTZ R34, R34, UR17 ;  /* 0x0000001122227c20 */ /* 0x000fe20008410000 */
[-C--:B------:R-:W-:Y:S01]  /*5290*/  FFMA.FTZ R33, R63, R125.reuse, R33 ;  /* 0x0000007d3f217223 */ /* 0x080fe20000010021 */
[----:B------:R-:W-:Y:S01]  /*52a0*/  FMUL.FTZ R125, R66, R125 ;  /* 0x0000007d427d7220 */ /* 0x000fe20000410000 */
[----:B------:R-:W-:Y:S01]  /*52b0*/  FADD.FTZ R122, R122, R124 ;  /* 0x0000007c7a7a7221 */ /* 0x000fe20000010000 */
[-C--:B------:R-:W-:Y:S01]  /*52c0*/  FFMA.FTZ R32, R34, R124.reuse, R32 ;  /* 0x0000007c22207223 */ /* 0x080fe20000010020 */
[----:B------:R-:W-:Y:S01]  /*52d0*/  FADD.FTZ R74, R82, -UR16 ;  /* 0x80000010524a7e21 */ /* 0x000fe20008010000 */
[----:B------:R-:W-:Y:S01]  /*52e0*/  FMUL.FTZ R124, R67, R124 ;  /* 0x0000007c437c7220 */ /* 0x000fe20000410000 */
[----:B------:R-:W2:Y:S01]  /*52f0*/  LDL.LU R82, [R1+0x248] ;  /* 0x0002480001527983 */ /* 0x000ea20000300800 */
[----:B------:R-:W-:Y:S01]  /*5300*/  FFMA.FTZ R62, R63, R125, R62 ;  /* 0x0000007d3f3e7223 */ /* 0x000fe2000001003e */
[----:B------:R-:W-:-:S02]  /*5310*/  FADD.FTZ R35, R35, R125 ;  /* 0x0000007d23237221 */ /* 0x000fc40000010000 */
[----:B------:R-:W3:Y:S01]  /*5320*/  LDL.LU R125, [R1+0x2d4] ;  /* 0x0002d400017d7983 */ /* 0x000ee20000300800 */
[----:B------:R-:W-:Y:S01]  /*5330*/  FFMA.FTZ R62, R34, R124, R62 ;  /* 0x0000007c223e7223 */ /* 0x000fe2000001003e */
[----:B------:R-:W-:Y:S02]  /*5340*/  FADD.FTZ R35, R124, R35 ;  /* 0x000000237c237221 */ /* 0x000fe40000010000 */
[----:B------:R-:W4:Y:S01]  /*5350*/  LDL.LU R124, [R1+0x240] ;  /* 0x00024000017c7983 */ /* 0x000f220000300800 */
[----:B------:R-:W-:Y:S01]  /*5360*/  FADD.FTZ R34, R77, -UR16 ;  /* 0x800000104d227e21 */ /* 0x000fe20008010000 */
[----:B------:R-:W-:-:S03]  /*5370*/  FMUL.FTZ R63, R66, R121 ;  /* 0x00000079423f7220 */ /* 0x000fc60000410000 */
[----:B------:R-:W-:Y:S01]  /*5380*/  FMUL.FTZ R34, R34, UR17 ;  /* 0x0000001122227c20 */ /* 0x000fe20008410000 */
[----:B------:R-:W-:Y:S01]  /*5390*/  FADD.FTZ R35, R35, R63 ;  /* 0x0000003f23237221 */ /* 0x000fe20000010000 */
[----:B------:R-:W-:Y:S02]  /*53a0*/  FMUL.FTZ R74, R74, UR17 ;  /* 0x000000114a4a7c20 */ /* 0x000fe40008410000 */
[----:B------:R-:W-:Y:S01]  /*53b0*/  FFMA.FTZ R62, R34, R63, R62 ;  /* 0x0000003f223e7223 */ /* 0x000fe2000001003e */
[-C--:B------:R-:W-:Y:S01]  /*53c0*/  FMUL.FTZ R63, R67, R120.reuse ;  /* 0x00000078433f7220 */ /* 0x080fe20000410000 */
[----:B------:R-:W-:Y:S01]  /*53d0*/  FADD.FTZ R75, R90, -UR16 ;  /* 0x800000105a4b7e21 */ /* 0x000fe20008010000 */
[----:B------:R-:W-:Y:S02]  /*53e0*/  FFMA.FTZ R34, R34, R121, R33 ;  /* 0x0000007922227223 */ /* 0x000fe40000010021 */
[----:B------:R-:W-:Y:S01]  /*53f0*/  FADD.FTZ R35, R63, R35 ;  /* 0x000000233f237221 */ /* 0x000fe20000010000 */
[----:B------:R-:W-:Y:S01]  /*5400*/  FFMA.FTZ R62, R74, R63, R62 ;  /* 0x0000003f4a3e7223 */ /* 0x000fe2000001003e */
[----:B------:R-:W-:Y:S01]  /*5410*/  FMUL.FTZ R63, R66, R117 ;  /* 0x00000075423f7220 */ /* 0x000fe20000410000 */
[----:B------:R-:W-:Y:S01]  /*5420*/  FMUL.FTZ R75, R75, UR17 ;  /* 0x000000114b4b7c20 */ /* 0x000fe20008410000 */
[----:B------:R-:W-:Y:S01]  /*5430*/  FADD.FTZ R33, R88, -UR16 ;  /* 0x8000001058217e21 */ /* 0x000fe20008010000 */
[----:B------:R-:W-:Y:S01]  /*5440*/  FFMA.FTZ R32, R74, R120, R32 ;  /* 0x000000784a207223 */ /* 0x000fe20000010020 */
[----:B------:R-:W-:Y:S01]  /*5450*/  FADD.FTZ R35, R35, R63 ;  /* 0x0000003f23237221 */ /* 0x000fe20000010000 */
[----:B------:R-:W-:Y:S01]  /*5460*/  FFMA.FTZ R62, R75, R63, R62 ;  /* 0x0000003f4b3e7223 */ /* 0x000fe2000001003e */
[----:B------:R-:W-:Y:S01]  /*5470*/  FMUL.FTZ R63, R67, R116 ;  /* 0x00000074433f7220 */ /* 0x000fe20000410000 */
[----:B------:R-:W-:Y:S01]  /*5480*/  FMUL.FTZ R33, R33, UR17 ;  /* 0x0000001121217c20 */ /* 0x000fe20008410000 */
[----:B------:R-:W-:Y:S01]  /*5490*/  FADD.FTZ R74, R86, -UR16 ;  /* 0x80000010564a7e21 */ /* 0x000fe20008010000 */
[----:B------:R-:W-:Y:S01]  /*54a0*/  FADD.FTZ R78, R84, -UR16 ;  /* 0x80000010544e7e21 */ /* 0x000fe20008010000 */
[----:B------:R-:W-:Y:S01]  /*54b0*/  FADD.FTZ R35, R63, R35 ;  /* 0x000000233f237221 */ /* 0x000fe20000010000 */
[----:B------:R-:W-:Y:S01]  /*54c0*/  FFMA.FTZ R62, R33, R63, R62 ;  /* 0x0000003f213e7223 */ /* 0x000fe2000001003e */
[----:B------:R-:W-:Y:S01]  /*54d0*/  FMUL.FTZ R63, R66, R115 ;  /* 0x00000073423f7220 */ /* 0x000fe20000410000 */
[----:B------:R-:W-:Y:S01]  /*54e0*/  FMUL.FTZ R79, R74, UR17 ;  /* 0x000000114a4f7c20 */ /* 0x000fe20008410000 */
[----:B------:R-:W-:Y:S01]  /*54f0*/  FFMA.FTZ R34, R75, R117, R34 ;  /* 0x000000754b227223 */ /* 0x000fe20000010022 */
[----:B------:R-:W-:Y:S01]  /*5500*/  FMUL.FTZ R76, R67, R114 ;  /* 0x00000072434c7220 */ /* 0x000fe20000410000 */
[----:B------:R-:W-:Y:S01]  /*5510*/  FADD.FTZ R75, R35, R63 ;  /* 0x0000003f234b7221 */ /* 0x000fe20000010000 */
[----:B------:R-:W-:Y:S01]  /*5520*/  FFMA.FTZ R62, R79, R63, R62 ;  /* 0x0000003f4f3e7223 */ /* 0x000fe2000001003e */
[----:B------:R-:W-:Y:S01]  /*5530*/  FMUL.FTZ R35, R78, UR17 ;  /* 0x000000114e237c20 */ /* 0x000fe20008410000 */
[----:B------:R-:W-:Y:S01]  /*5540*/  FADD.FTZ R63, R83, -UR16 ;  /* 0x80000010533f7e21 */ /* 0x000fe20008010000 */
[----:B------:R-:W-:Y:S01]  /*5550*/  FFMA.FTZ R32, R33, R116, R32 ;  /* 0x0000007421207223 */ /* 0x000fe20000010020 */
[----:B------:R-:W-:Y:S01]  /*5560*/  FADD.FTZ R75, R76, R75 ;  /* 0x0000004b4c4b7221 */ /* 0x000fe20000010000 */
[----:B------:R-:W-:Y:S01]  /*5570*/  FFMA.FTZ R33, R35, R76, R62 ;  /* 0x0000004c23217223 */ /* 0x000fe2000001003e */
[----:B------:R-:W-:Y:S01]  /*5580*/  FMUL.FTZ R76, R66, R113 ;  /* 0x00000071424c7220 */ /* 0x000fe20000410000 */
[----:B------:R-:W-:Y:S01]  /*5590*/  FMUL.FTZ R62, R63, UR17 ;  /* 0x000000113f3e7c20 */ /* 0x000fe20008410000 */
[----:B------:R-:W-:Y:S01]  /*55a0*/  FFMA.FTZ R79, R79, R115, R34 ;  /* 0x000000734f4f7223 */ /* 0x000fe20000010022 */
[----:B------:R-:W-:Y:S01]  /*55b0*/  FADD.FTZ R34, R85, -UR16 ;  /* 0x8000001055227e21 */ /* 0x000fe20008010000 */
[----:B------:R-:W-:Y:S01]  /*55c0*/  FADD.FTZ R123, R123, R121 ;  /* 0x000000797b7b7221 */ /* 0x000fe20000010000 */
[----:B------:R-:W-:Y:S01]  /*55d0*/  FADD.FTZ R75, R75, R76 ;  /* 0x0000004c4b4b7221 */ /* 0x000fe20000010000 */
[----:B------:R-:W-:Y:S01]  /*55e0*/  FFMA.FTZ R78, R62, R76, R33 ;  /* 0x0000004c3e4e7223 */ /* 0x000fe20000010021 */
[----:B------:R-:W-:Y:S01]  /*55f0*/  FMUL.FTZ R76, R67, R112 ;  /* 0x00000070434c7220 */ /* 0x000fe20000410000 */
[----:B------:R-:W-:Y:S01]  /*5600*/  FMUL.FTZ R33, R34, UR17 ;  /* 0x0000001122217c20 */ /* 0x000fe20008410000 */
[----:B------:R-:W-:Y:S01]  /*5610*/  FADD.FTZ R74, R123, R117 ;  /* 0x000000757b4a7221 */ /* 0x000fe20000010000 */
[----:B------:R-:W-:Y:S01]  /*5620*/  FFMA.FTZ R32, R35, R114, R32 ;  /* 0x0000007223207223 */ /* 0x000fe20000010020 */
[----:B------:R-:W-:Y:S01]  /*5630*/  FADD.FTZ R35, R87, -UR16 ;  /* 0x8000001057237e21 */ /* 0x000fe20008010000 */
[----:B------:R-:W-:Y:S01]  /*5640*/  FADD.FTZ R75, R76, R75 ;  /* 0x0000004b4c4b7221 */ /* 0x000fe20000010000 */
[----:B------:R-:W-:Y:S01]  /*5650*/  FFMA.FTZ R78, R33, R76, R78 ;  /* 0x0000004c214e7223 */ /* 0x000fe2000001004e */
[----:B------:R-:W-:Y:S01]  /*5660*/  FADD.FTZ R74, R74, R115 ;  /* 0x000000734a4a7221 */ /* 0x000fe20000010000 */
[----:B------:R-:W-:Y:S01]  /*5670*/  FMUL.FTZ R76, R66, R0 ;  /* 0x00000000424c7220 */ /* 0x000fe20000410000 */
[----:B------:R-:W-:Y:S01]  /*5680*/  FADD.FTZ R77, R122, R120 ;  /* 0x000000787a4d7221 */ /* 0x000fe20000010000 */
[----:B------:R-:W-:Y:S01]  /*5690*/  FMUL.FTZ R35, R35, UR17 ;  /* 0x0000001123237c20 */ /* 0x000fe20008410000 */
[----:B------:R-:W-:Y:S01]  /*56a0*/  FADD.FTZ R34, R89, -UR16 ;  /* 0x8000001059227e21 */ /* 0x000fe20008010000 */
[----:B------:R-:W-:Y:S01]  /*56b0*/  FFMA.FTZ R62, R62, R113, R79 ;  /* 0x000000713e3e7223 */ /* 0x000fe2000001004f */
[----:B------:R-:W-:Y:S01]  /*56c0*/  FADD.FTZ R63, R74, R113 ;  /* 0x000000714a3f7221 */ /* 0x000fe20000010000 */
[----:B------:R-:W-:Y:S01]  /*56d0*/  FADD.FTZ R79, R75, R76 ;  /* 0x0000004c4b4f7221 */ /* 0x000fe20000010000 */
[----:B------:R-:W-:Y:S01]  /*56e0*/  FFMA.FTZ R32, R33, R112, R32 ;  /* 0x0000007021207223 */ /* 0x000fe20000010020 */
[----:B------:R-:W-:Y:S01]  /*56f0*/  FADD.FTZ R77, R77, R116 ;  /* 0x000000744d4d7221 */ /* 0x000fe20000010000 */
[----:B------:R-:W-:Y:S01]  /*5700*/  FFMA.FTZ R78, R35, R76, R78 ;  /* 0x0000004c234e7223 */ /* 0x000fe2000001004e */
        /* <DEDUP_REMOVED lines=12> */
[----:B------:R-:W-:Y:S01]  /*57d0*/  FADD.FTZ R79, R79, R34 ;  /* 0x000000224f4f7221 */ /* 0x000fe20000010000 */
[----:B------:R-:W-:Y:S01]  /*57e0*/  FFMA.FTZ R78, R33, R34, R78 ;  /* 0x00000022214e7223 */ /* 0x000fe2000001004e */
[----:B------:R-:W-:Y:S01]  /*57f0*/  FMUL.FTZ R34, R67, R43 ;  /* 0x0000002b43227220 */ /* 0x000fe20000410000 */
[----:B------:R-:W-:Y:S01]  /*5800*/  FMUL.FTZ R35, R0, UR17 ;  /* 0x0000001100237c20 */ /* 0x000fe20008410000 */
[----:B------:R-:W-:Y:S01]  /*5810*/  FADD.FTZ R74, R93, -UR16 ;  /* 0x800000105d4a7e21 */ /* 0x000fe20008010000 */
[----:B------:R-:W-:Y:S01]  /*5820*/  FFMA.FTZ R62, R33, R42, R62 ;  /* 0x0000002a213e7223 */ /* 0x000fe2000001003e */
[----:B------:R-:W-:Y:S01]  /*5830*/  FADD.FTZ R33, R94, -UR16 ;  /* 0x800000105e217e21 */ /* 0x000fe20008010000 */
[----:B------:R-:W-:Y:S01]  /*5840*/  FADD.FTZ R0, R77, R110 ;  /* 0x0000006e4d007221 */ /* 0x000fe20000010000 */
[----:B------:R-:W-:Y:S01]  /*5850*/  FFMA.FTZ R32, R75, R110, R32 ;  /* 0x0000006e4b207223 */ /* 0x000fe20000010020 */
[----:B------:R-:W-:Y:S01]  /*5860*/  FADD.FTZ R79, R34, R79 ;  /* 0x0000004f224f7221 */ /* 0x000fe20000010000 */
[----:B------:R-:W-:Y:S01]  /*5870*/  FFMA.FTZ R78, R35, R34, R78 ;  /* 0x00000022234e7223 */ /* 0x000fe2000001004e */
[----:B------:R-:W-:Y:S01]  /*5880*/  FMUL.FTZ R76, R66, R45 ;  /* 0x0000002d424c7220 */ /* 0x000fe20000410000 */
[----:B------:R-:W-:Y:S01]  /*5890*/  FMUL.FTZ R75, R74, UR17 ;  /* 0x000000114a4b7c20 */ /* 0x000fe20008410000 */
[----:B------:R-:W-:Y:S01]  /*58a0*/  FADD.FTZ R34, R63, R42 ;  /* 0x0000002a3f227221 */ /* 0x000fe20000010000 */
[----:B------:R-:W-:Y:S01]  /*58b0*/  FMUL.FTZ R42, R33, UR17 ;  /* 0x00000011212a7c20 */ /* 0x000fe20008410000 */
[----:B------:R-:W-:Y:S01]  /*58c0*/  FADD.FTZ R33, R0, R43 ;  /* 0x0000002b00217221 */ /* 0x000fe20000010000 */
[----:B------:R-:W-:Y:S01]  /*58d0*/  FADD.FTZ R74, R79, R76 ;  /* 0x0000004c4f4a7221 */ /* 0x000fe20000010000 */
[----:B------:R-:W-:Y:S01]  /*58e0*/  FFMA.FTZ R77, R75, R76, R78 ;  /* 0x0000004c4b4d7223 */ /* 0x000fe2000001004e */
[-C--:B------:R-:W-:Y:S01]  /*58f0*/  FMUL.FTZ R63, R67, R44.reuse ;  /* 0x0000002c433f7220 */ /* 0x080fe20000410000 */
[----:B------:R-:W-:Y:S01]  /*5900*/  FADD.FTZ R0, R95, -UR16 ;  /* 0x800000105f007e21 */ /* 0x000fe20008010000 */
[----:B------:R-:W-:Y:S01]  /*5910*/  FFMA.FTZ R35, R35, R43, R32 ;  /* 0x0000002b23237223 */ /* 0x000fe20000010020 */
[----:B------:R-:W-:Y:S01]  /*5920*/  FMUL.FTZ R43, R66, R47 ;  /* 0x0000002f422b7220 */ /* 0x000fe20000410000 */
[----:B------:R-:W-:Y:S01]  /*5930*/  FADD.FTZ R74, R63, R74 ;  /* 0x0000004a3f4a7221 */ /* 0x000fe20000010000 */
[----:B------:R-:W-:Y:S01]  /*5940*/  FFMA.FTZ R77, R42, R63, R77 ;  /* 0x0000003f2a4d7223 */ /* 0x000fe2000001004d */
[----:B------:R-:W-:Y:S01]  /*5950*/  FMUL.FTZ R32, R0, UR17 ;  /* 0x0000001100207c20 */ /* 0x000fe20008410000 */
[----:B------:R-:W-:Y:S01]  /*5960*/  FADD.FTZ R0, R96, -UR16 ;  /* 0x8000001060007e21 */ /* 0x000fe20008010000 */
[----:B------:R-:W-:Y:S01]  /*5970*/  FADD.FTZ R74, R74, R43 ;  /* 0x0000002b4a4a7221 */ /* 0x000fe20000010000 */
[----:B------:R-:W-:Y:S01]  /*5980*/  FFMA.FTZ R35, R42, R44, R35 ;  /* 0x0000002c2a237223 */ /* 0x000fe20000010023 */
[----:B------:R-:W-:Y:S01]  /*5990*/  FFMA.FTZ R77, R32, R43, R77 ;  /* 0x0000002b204d7223 */ /* 0x000fe2000001004d */
[-C--:B------:R-:W-:Y:S01]  /*59a0*/  FMUL.FTZ R43, R67, R46.reuse ;  /* 0x0000002e432b7220 */ /* 0x080fe20000410000 */
[----:B------:R-:W-:Y:S01]  /*59b0*/  FMUL.FTZ R0, R0, UR17 ;  /* 0x0000001100007c20 */ /* 0x000fe20008410000 */
[----:B------:R-:W-:Y:S01]  /*59c0*/  FFMA.FTZ R62, R75, R45, R62 ;  /* 0x0000002d4b3e7223 */ /* 0x000fe2000001003e */
[----:B------:R-:W-:Y:S01]  /*59d0*/  FADD.FTZ R42, R97, -UR16 ;  /* 0x80000010612a7e21 */ /* 0x000fe20008010000 */
        /* <DEDUP_REMOVED lines=9> */
[----:B------:R-:W-:Y:S01]  /*5a70*/  FFMA.FTZ R35, R0, R46, R35 ;  /* 0x0000002e00237223 */ /* 0x000fe20000010023 */
        /* <DEDUP_REMOVED lines=13> */
[----:B------:R-:W-:Y:S01]  /*5b50*/  FADD.FTZ R47, R74, R45 ;  /* 0x0000002d4a2f7221 */ /* 0x000fe20000010000 */
        /* <DEDUP_REMOVED lines=19> */
[----:B------:R-:W-:Y:S01]  /*5c90*/  FMUL.FTZ R46, R66, R54 ;  /* 0x00000036422e7220 */ /* 0x000fe20000410000 */
[----:B------:R-:W-:Y:S01]  /*5ca0*/  FFMA.FTZ R42, R33, R34, R42 ;  /* 0x00000022212a7223 */ /* 0x000fe2000001002a */
[----:B------:R-:W-:Y:S01]  /*5cb0*/  FMUL.FTZ R45, R44, UR17 ;  /* 0x000000112c2d7c20 */ /* 0x000fe20008410000 */
[----:B------:R-:W-:Y:S01]  /*5cc0*/  FADD.FTZ R34, R104, -UR16 ;  /* 0x8000001068227e21 */ /* 0x000fe20008010000 */
[----:B------:R-:W-:Y:S01]  /*5cd0*/  FADD.FTZ R47, R47, R46 ;  /* 0x0000002e2f2f7221 */ /* 0x000fe20000010000 */
[----:B------:R-:W-:Y:S01]  /*5ce0*/  FADD.FTZ R43, R43, R50 ;  /* 0x000000322b2b7221 */ /* 0x000fe20000010000 */
[----:B------:R-:W-:Y:S01]  /*5cf0*/  FFMA.FTZ R49, R35, R52, R49 ;  /* 0x0000003423317223 */ /* 0x000fe20000010031 */
[----:B------:R-:W-:Y:S01]  /*5d00*/  FFMA.FTZ R46, R45, R46, R42 ;  /* 0x0000002e2d2e7223 */ /* 0x000fe2000001002a */
[----:B------:R-:W-:Y:S01]  /*5d10*/  FMUL.FTZ R42, R67, R55 ;  /* 0x00000037432a7220 */ /* 0x000fe20000410000 */
[----:B------:R-:W-:Y:S01]  /*5d20*/  FMUL.FTZ R35, R34, UR17 ;  /* 0x0000001122237c20 */ /* 0x000fe20008410000 */
[----:B------:R-:W-:Y:S01]  /*5d30*/  FFMA.FTZ R32, R33, R53, R32 ;  /* 0x0000003521207223 */ /* 0x000fe20000010020 */
        /* <DEDUP_REMOVED lines=19> */
[----:B------:R-:W-:Y:S01]  /*5e70*/  FMUL.FTZ R47, R66, R70 ;  /* 0x00000046422f7220 */ /* 0x000fe20000410000 */
[----:B------:R-:W-:Y:S01]  /*5e80*/  FFMA.FTZ R45, R42, R43, R45 ;  /* 0x0000002b2a2d7223 */ /* 0x000fe2000001002d */
[----:B------:R-:W-:Y:S01]  /*5e90*/  FMUL.FTZ R32, R0, UR17 ;  /* 0x0000001100207c20 */ /* 0x000fe20008410000 */
[----:B------:R-:W3:Y:S01]  /*5ea0*/  LDL.LU R90, [R1+0x230] ;  /* 0x00023000015a7983 */ /* 0x000ee20000300800 */
[----:B------:R-:W-:-:S02]  /*5eb0*/  FADD.FTZ R49, R44, R47 ;  /* 0x0000002f2c317221 */ /* 0x000fc40000010000 */
[----:B------:R-:W-:Y:S01]  /*5ec0*/  FFMA.FTZ R44, R32, R47, R45 ;  /* 0x0000002f202c7223 */ /* 0x000fe2000001002d */
[----:B------:R-:W-:-:S04]  /*5ed0*/  FFMA.FTZ R51, R51, R61, R54 ;  /* 0x0000003d33337223 */ /* 0x000fc80000010036 */
[----:B------:R-:W-:Y:S01]  /*5ee0*/  FFMA.FTZ R51, R32, R70, R51 ;  /* 0x0000004620337223 */ /* 0x000fe20000010033 */
[----:B--2---:R-:W-:Y:S02]  /*5ef0*/  FADD.FTZ R0, R82, -UR16 ;  /* 0x8000001052007e21 */ /* 0x004fe40008010000 */
[----:B------:R-:W2:Y:S02]  /*5f00*/  LDL.LU R82, [R1+0x23c] ;  /* 0x00023c0001527983 */ /* 0x000ea40000300800 */
[----:B------:R-:W-:Y:S01]  /*5f10*/  FMUL.FTZ R45, R0, UR17 ;  /* 0x00000011002d7c20 */ /* 0x000fe20008410000 */
[----:B------:R-:W-:Y:S01]  /*5f20*/  FADD.FTZ R0, R33, R60 ;  /* 0x0000003c21007221 */ /* 0x000fe20000010000 */
[----:B----4-:R-:W-:Y:S02]  /*5f30*/  FADD.FTZ R33, R124, -UR16 ;  /* 0x800000107c217e21 */ /* 0x010fe40008010000 */
[----:B------:R-:W4:Y:S01]  /*5f40*/  LDL.LU R124, [R1+0x22c] ;  /* 0x00022c00017c7983 */ /* 0x000f220000300800 */
[----:B---3--:R-:W-:-:S03]  /*5f50*/  FADD.FTZ R32, R125, -UR16 ;  /* 0x800000107d207e21 */ /* 0x008fc60008010000 */
[----:B------:R-:W3:Y:S01]  /*5f60*/  LDL.LU R125, [R1+0x234] ;  /* 0x00023400017d7983 */ /* 0x000ee20000300800 */
[----:B------:R-:W-:Y:S01]  /*5f70*/  FADD.FTZ R43, R34, R61 ;  /* 0x0000003d222b7221 */ /* 0x000fe20000010000 */
[----:B------:R-:W-:Y:S01]  /*5f80*/  FMUL.FTZ R34, R67, R71 ;  /* 0x0000004743227220 */ /* 0x000fe20000410000 */
[----:B------:R-:W-:Y:S01]  /*5f90*/  FFMA.FTZ R42, R42, R60, R35 ;  /* 0x0000003c2a2a7223 */ /* 0x000fe20000010023 */
[----:B------:R-:W-:Y:S02]  /*5fa0*/  FMUL.FTZ R33, R33, UR17 ;  /* 0x0000001121217c20 */ /* 0x000fe40008410000 */
[----:B------:R-:W-:Y:S01]  /*5fb0*/  FADD.FTZ R49, R34, R49 ;  /* 0x0000003122317221 */ /* 0x000fe20000010000 */
[----:B------:R-:W-:Y:S01]  /*5fc0*/  FFMA.FTZ R44, R45, R34, R44 ;  /* 0x000000222d2c7223 */ /* 0x000fe2000001002c */
[----:B------:R-:W-:Y:S01]  /*5fd0*/  FMUL.FTZ R34, R66, R108 ;  /* 0x0000006c42227220 */ /* 0x000fe20000410000 */
[----:B------:R-:W-:Y:S01]  /*5fe0*/  FMUL.FTZ R35, R32, UR17 ;  /* 0x0000001120237c20 */ /* 0x000fe20008410000 */
[----:B------:R-:W-:Y:S01]  /*5ff0*/  FADD.FTZ R43, R43, R70 ;  /* 0x000000462b2b7221 */ /* 0x000fe20000010000 */
[----:B------:R-:W-:Y:S01]  /*6000*/  FADD.FTZ R111, R111, -UR16 ;  /* 0x800000106f6f7e21 */ /* 0x000fe20008010000 */
[----:B------:R-:W-:Y:S01]  /*6010*/  FADD.FTZ R49, R49, R34 ;  /* 0x0000002231317221 */ /* 0x000fe20000010000 */
[----:B------:R-:W-:Y:S01]  /*6020*/  FFMA.FTZ R44, R33, R34, R44 ;  /* 0x00000022212c7223 */ /* 0x000fe2000001002c */
[----:B------:R-:W-:Y:S01]  /*6030*/  FMUL.FTZ R34, R67, R109 ;  /* 0x0000006d43227220 */ /* 0x000fe20000410000 */
[----:B------:R-:W-:Y:S01]  /*6040*/  FFMA.FTZ R51, R33, R108, R51 ;  /* 0x0000006c21337223 */ /* 0x000fe20000010033 */
[----:B------:R-:W-:Y:S01]  /*6050*/  FMUL.FTZ R111, R111, UR17 ;  /* 0x000000116f6f7c20 */ /* 0x000fe20008410000 */
[----:B------:R-:W-:Y:S01]  /*6060*/  FADD.FTZ R43, R43, R108 ;  /* 0x0000006c2b2b7221 */ /* 0x000fe20000010000 */
[----:B------:R-:W-:Y:S01]  /*6070*/  FADD.FTZ R49, R34, R49 ;  /* 0x0000003122317221 */ /* 0x000fe20000010000 */
[----:B------:R-:W-:Y:S01]  /*6080*/  FFMA.FTZ R44, R35, R34, R44 ;  /* 0x00000022232c7223 */ /* 0x000fe2000001002c */
[-C--:B------:R-:W-:Y:S01]  /*6090*/  FMUL.FTZ R34, R66, R10.reuse ;  /* 0x0000000a42227220 */ /* 0x080fe20000410000 */
[----:B------:R-:W-:Y:S01]  /*60a0*/  FADD.FTZ R43, R43, R10 ;  /* 0x0000000a2b2b7221 */ /* 0x000fe20000010000 */
[----:B------:R-:W-:Y:S01]  /*60b0*/  FFMA.FTZ R51, R111, R10, R51 ;  /* 0x0000000a6f337223 */ /* 0x000fe20000010033 */
[----:B------:R-:W-:Y:S01]  /*60c0*/  FFMA.FTZ R42, R45, R71, R42 ;  /* 0x000000472d2a7223 */ /* 0x000fe2000001002a */
[----:B------:R-:W-:-:S04]  /*60d0*/  FADD.FTZ R10, R90, -UR16 ;  /* 0x800000105a0a7e21 */ /* 0x000fc80008010000 */
[----:B------:R-:W-:Y:S01]  /*60e0*/  FMUL.FTZ R45, R10, UR17 ;  /* 0x000000110a2d7c20 */ /* 0x000fe20008410000 */
[----:B--2---:R-:W-:Y:S02]  /*60f0*/  FADD.FTZ R32, R82, -UR16 ;  /* 0x8000001052207e21 */ /* 0x004fe40008010000 */
[----:B------:R-:W2:Y:S02]  /*6100*/  LDL.LU R82, [R1+0x224] ;  /* 0x0002240001527983 */ /* 0x000ea40000300800 */
[----:B------:R-:W-:Y:S01]  /*6110*/  FMUL.FTZ R33, R32, UR17 ;  /* 0x0000001120217c20 */ /* 0x000fe20008410000 */
[----:B----4-:R-:W-:Y:S02]  /*6120*/  FADD.FTZ R32, R124, -UR16 ;  /* 0x800000107c207e21 */ /* 0x010fe40008010000 */
[----:B------:R-:W4:Y:S01]  /*6130*/  LDL.LU R124, [R1+0x228] ;  /* 0x00022800017c7983 */ /* 0x000f220000300800 */
[----:B---3--:R-:W-:-:S03]  /*6140*/  FADD.FTZ R10, R125, -UR16 ;  /* 0x800000107d0a7e21 */ /* 0x008fc60008010000 */
[----:B------:R-:W3:Y:S01]  /*6150*/  LDL.LU R125, [R1+0x220] ;  /* 0x00022000017d7983 */ /* 0x000ee20000300800 */
[----:B------:R-:W-:Y:S01]  /*6160*/  FADD.FTZ R49, R49, R34 ;  /* 0x0000002231317221 */ /* 0x000fe20000010000 */
[----:B------:R-:W-:Y:S01]  /*6170*/  FFMA.FTZ R44, R111, R34, R44 ;  /* 0x000000226f2c7223 */ /* 0x000fe2000001002c */
[----:B------:R-:W-:Y:S01]  /*6180*/  FMUL.FTZ R34, R67, R11 ;  /* 0x0000000b43227220 */ /* 0x000fe20000410000 */
[----:B------:R-:W-:Y:S01]  /*6190*/  FADD.FTZ R0, R0, R71 ;  /* 0x0000004700007221 */ /* 0x000fe20000010000 */
[----:B------:R-:W-:Y:S01]  /*61a0*/  FFMA.FTZ R42, R35, R109, R42 ;  /* 0x0000006d232a7223 */ /* 0x000fe2000001002a */
[----:B------:R-:W-:Y:S01]  /*61b0*/  FMUL.FTZ R35, R32, UR17 ;  /* 0x0000001120237c20 */ /* 0x000fe20008410000 */
[----:B------:R-:W-:Y:S01]  /*61c0*/  FADD.FTZ R49, R34, R49 ;  /* 0x0000003122317221 */ /* 0x000fe20000010000 */
[----:B------:R-:W-:Y:S01]  /*61d0*/  FFMA.FTZ R44, R33, R34, R44 ;  /* 0x00000022212c7223 */ /* 0x000fe2000001002c */
[----:B------:R-:W-:Y:S01]  /*61e0*/  FMUL.FTZ R34, R66, R22 ;  /* 0x0000001642227220 */ /* 0x000fe20000410000 */
[----:B------:R-:W-:Y:S01]  /*61f0*/  FADD.FTZ R0, R0, R109 ;  /* 0x0000006d00007221 */ /* 0x000fe20000010000 */
[----:B------:R-:W-:-:S02]  /*6200*/  FMUL.FTZ R32, R67, R23 ;  /* 0x0000001743207220 */ /* 0x000fc40000410000 */
[----:B------:R-:W-:Y:S01]  /*6210*/  FADD.FTZ R49, R49, R34 ;  /* 0x0000002231317221 */ /* 0x000fe20000010000 */
[----:B------:R-:W-:Y:S01]  /*6220*/  FFMA.FTZ R44, R35, R34, R44 ;  /* 0x00000022232c7223 */ /* 0x000fe2000001002c */
[----:B------:R-:W-:Y:S01]  /*6230*/  FADD.FTZ R0, R0, R11 ;  /* 0x0000000b00007221 */ /* 0x000fe20000010000 */
[----:B------:R-:W-:Y:S01]  /*6240*/  FFMA.FTZ R42, R33, R11, R42 ;  /* 0x0000000b212a7223 */ /* 0x000fe2000001002a */
[----:B------:R-:W-:Y:S01]  /*6250*/  FADD.FTZ R49, R32, R49 ;  /* 0x0000003120317221 */ /* 0x000fe20000010000 */
[----:B------:R-:W-:Y:S01]  /*6260*/  FFMA.FTZ R44, R45, R32, R44 ;  /* 0x000000202d2c7223 */ /* 0x000fe2000001002c */
        /* <DEDUP_REMOVED lines=13> */
[----:B------:R-:W-:Y:S01]  /*6340*/  FMUL.FTZ R22, R66, R30 ;  /* 0x0000001e42167220 */ /* 0x000fe20000410000 */
[----:B------:R-:W-:Y:S01]  /*6350*/  FFMA.FTZ R51, R11, R80, R51 ;  /* 0x000000500b337223 */ /* 0x000fe20000010033 */
[----:B------:R-:W-:-:S02]  /*6360*/  FADD.FTZ R119, R119, -UR16 ;  /* 0x8000001077777e21 */ /* 0x000fc40008010000 */
[----:B------:R-:W-:Y:S01]  /*6370*/  FADD.FTZ R49, R49, R22 ;  /* 0x0000001631317221 */ /* 0x000fe20000010000 */
[----:B------:R-:W-:Y:S01]  /*6380*/  FMUL.FTZ R32, R66, R59 ;  /* 0x0000003b42207220 */ /* 0x000fe20000410000 */
[----:B------:R-:W-:Y:S01]  /*6390*/  FMUL.FTZ R119, R119, UR17 ;  /* 0x0000001177777c20 */ /* 0x000fe20008410000 */
[----:B------:R-:W-:Y:S01]  /*63a0*/  FADD.FTZ R43, R43, R80 ;  /* 0x000000502b2b7221 */ /* 0x000fe20000010000 */
[----:B------:R-:W-:Y:S01]  /*63b0*/  FFMA.FTZ R42, R33, R81, R42 ;  /* 0x00000051212a7223 */ /* 0x000fe2000001002a */
[----:B------:R-:W-:Y:S01]  /*63c0*/  FMUL.FTZ R33, R67, R58 ;  /* 0x0000003a43217220 */ /* 0x000fe20000410000 */
[----:B------:R-:W-:Y:S01]  /*63d0*/  FADD.FTZ R36, R36, -UR16 ;  /* 0x8000001024247e21 */ /* 0x000fe20008010000 */
[----:B------:R-:W-:Y:S01]  /*63e0*/  FADD.FTZ R0, R0, R81 ;  /* 0x0000005100007221 */ /* 0x000fe20000010000 */
[----:B------:R-:W-:Y:S02]  /*63f0*/  FADD.FTZ R37, R37, -UR16 ;  /* 0x8000001025257e21 */ /* 0x000fe40008010000 */
[----:B------:R-:W-:Y:S01]  /*6400*/  FMUL.FTZ R36, R36, UR17 ;  /* 0x0000001124247c20 */ /* 0x000fe20008410000 */
[----:B------:R-:W-:Y:S01]  /*6410*/  FADD.FTZ R73, R73, -UR16 ;  /* 0x8000001049497e21 */ /* 0x000fe20008010000 */
[----:B------:R-:W-:Y:S01]  /*6420*/  FMUL.FTZ R37, R37, UR17 ;  /* 0x0000001125257c20 */ /* 0x000fe20008410000 */
[----:B------:R-:W-:-:S02]  /*6430*/  FADD.FTZ R72, R72, -UR16 ;  /* 0x8000001048487e21 */ /* 0x000fc40008010000 */
[----:B------:R-:W-:Y:S01]  /*6440*/  FMUL.FTZ R73, R73, UR17 ;  /* 0x0000001149497c20 */ /* 0x000fe20008410000 */
[----:B------:R-:W-:Y:S01]  /*6450*/  FADD.FTZ R6, R6, -UR16 ;  /* 0x8000001006067e21 */ /* 0x000fe20008010000 */
[----:B------:R-:W-:Y:S01]  /*6460*/  FMUL.FTZ R72, R72, UR17 ;  /* 0x0000001148487c20 */ /* 0x000fe20008410000 */
[----:B------:R-:W-:Y:S02]  /*6470*/  FADD.FTZ R4, R4, -UR16 ;  /* 0x8000001004047e21 */ /* 0x000fe40008010000 */
[----:B------:R-:W-:Y:S01]  /*6480*/  FMUL.FTZ R6, R6, UR17 ;  /* 0x0000001106067c20 */ /* 0x000fe20008410000 */
[----:B------:R-:W-:Y:S01]  /*6490*/  FADD.FTZ R8, R8, -UR16 ;  /* 0x8000001008087e21 */ /* 0x000fe20008010000 */
[----:B------:R-:W-:Y:S01]  /*64a0*/  FADD.FTZ R9, R9, -UR16 ;  /* 0x8000001009097e21 */ /* 0x000fe20008010000 */
[----:B------:R-:W-:-:S03]  /*64b0*/  FADD.FTZ R14, R14, -UR16 ;  /* 0x800000100e0e7e21 */ /* 0x000fc60008010000 */
[----:B------:R-:W-:Y:S01]  /*64c0*/  FMUL.FTZ R9, R9, UR17 ;  /* 0x0000001109097c20 */ /* 0x000fe20008410000 */
[----:B------:R-:W-:Y:S01]  /*64d0*/  FADD.FTZ R15, R15, -UR16 ;  /* 0x800000100f0f7e21 */ /* 0x000fe20008010000 */
[----:B------:R-:W-:-:S03]  /*64e0*/  FADD.FTZ R18, R18, -UR16 ;  /* 0x8000001012127e21 */ /* 0x000fc60008010000 */
[----:B------:R-:W-:Y:S01]  /*64f0*/  FMUL.FTZ R15, R15, UR17 ;  /* 0x000000110f0f7c20 */ /* 0x000fe20008410000 */
[----:B------:R-:W-:Y:S01]  /*6500*/  FADD.FTZ R19, R19, -UR16 ;  /* 0x8000001013137e21 */ /* 0x000fe20008010000 */
[----:B------:R-:W-:-:S03]  /*6510*/  FADD.FTZ R24, R24, -UR16 ;  /* 0x8000001018187e21 */ /* 0x000fc60008010000 */
[----:B------:R-:W-:Y:S01]  /*6520*/  FMUL.FTZ R19, R19, UR17 ;  /* 0x0000001113137c20 */ /* 0x000fe20008410000 */
[----:B------:R-:W-:Y:S01]  /*6530*/  FADD.FTZ R2, R2, -UR16 ;  /* 0x8000001002027e21 */ /* 0x000fe20008010000 */
[----:B------:R-:W-:Y:S01]  /*6540*/  FADD.FTZ R26, R26, -UR16 ;  /* 0x800000101a1a7e21 */ /* 0x000fe20008010000 */
[----:B------:R-:W-:-:S04]  /*6550*/  FADD.FTZ R27, R27, -UR16 ;  /* 0x800000101b1b7e21 */ /* 0x000fc80008010000 */
[----:B------:R-:W-:Y:S01]  /*6560*/  FMUL.FTZ R27, R27, UR17 ;  /* 0x000000111b1b7c20 */ /* 0x000fe20008410000 */
[----:B--2---:R-:W-:-:S04]  /*6570*/  FADD.FTZ R10, R82, -UR16 ;  /* 0x80000010520a7e21 */ /* 0x004fc80008010000 */
[----:B------:R-:W-:Y:S01]  /*6580*/  FMUL.FTZ R23, R10, UR17 ;  /* 0x000000110a177c20 */ /* 0x000fe20008410000 */
[----:B----4-:R-:W-:-:S03]  /*6590*/  FADD.FTZ R10, R124, -UR16 ;  /* 0x800000107c0a7e21 */ /* 0x010fc60008010000 */
[----:B------:R-:W-:Y:S01]  /*65a0*/  FFMA.FTZ R44, R23, R22, R44 ;  /* 0x00000016172c7223 */ /* 0x000fe2000001002c */
[----:B------:R-:W-:Y:S01]  /*65b0*/  FMUL.FTZ R22, R67, R31 ;  /* 0x0000001f43167220 */ /* 0x000fe20000410000 */
[----:B------:R-:W-:-:S03]  /*65c0*/  FMUL.FTZ R11, R10, UR17 ;  /* 0x000000110a0b7c20 */ /* 0x000fc60008410000 */
[----:B------:R-:W-:Y:S01]  /*65d0*/  FADD.FTZ R49, R22, R49 ;  /* 0x0000003116317221 */ /* 0x000fe20000010000 */
[----:B------:R-:W-:Y:S01]  /*65e0*/  FFMA.FTZ R44, R11, R22, R44 ;  /* 0x000000160b2c7223 */ /* 0x000fe2000001002c */
[----:B---3--:R-:W-:Y:S02]  /*65f0*/  FADD.FTZ R22, R125, -UR16 ;  /* 0x800000107d167e21 */ /* 0x008fe40008010000 */
[----:B------:R-:W-:Y:S01]  /*6600*/  FADD.FTZ R34, R49, R32 ;  /* 0x0000002031227221 */ /* 0x000fe20000010000 */
[----:B------:R-:W-:Y:S01]  /*6610*/  FFMA.FTZ R35, R119, R32, R44 ;  /* 0x0000002077237223 */ /* 0x000fe2000001002c */
[----:B------:R-:W-:Y:S01]  /*6620*/  FMUL.FTZ R22, R22, UR17 ;  /* 0x0000001116167c20 */ /* 0x000fe20008410000 */
[----:B------:R-:W-:Y:S01]  /*6630*/  FADD.FTZ R10, R43, R30 ;  /* 0x0000001e2b0a7221 */ /* 0x000fe20000010000 */
[----:B------:R-:W-:Y:S01]  /*6640*/  FFMA.FTZ R30, R23, R30, R51 ;  /* 0x0000001e171e7223 */ /* 0x000fe20000010033 */
        /* <DEDUP_REMOVED lines=9> */
[----:B------:R-:W-:Y:S01]  /*66e0*/  FMUL.FTZ R10, R67, R57 ;  /* 0x00000039430a7220 */ /* 0x000fe20000410000 */
[----:B------:R-:W-:-:S03]  /*66f0*/  FMUL.FTZ R32, R66, R69 ;  /* 0x0000004542207220 */ /* 0x000fc60000410000 */
[----:B------:R-:W-:Y:S01]  /*6700*/  FADD.FTZ R43, R10, R43 ;  /* 0x0000002b0a2b7221 */ /* 0x000fe20000010000 */
[----:B------:R-:W-:Y:S01]  /*6710*/  FFMA.FTZ R30, R37, R10, R30 ;  /* 0x0000000a251e7223 */ /* 0x000fe2000001001e */
[----:B------:R-:W-:Y:S01]  /*6720*/  FADD.FTZ R0, R23, R58 ;  /* 0x0000003a17007221 */ /* 0x000fe20000010000 */
[----:B------:R-:W-:Y:S01]  /*6730*/  FADD.FTZ R10, R31, R56 ;  /* 0x000000381f0a7221 */ /* 0x000fe20000010000 */
[----:B------:R-:W-:Y:S01]  /*6740*/  FADD.FTZ R34, R43, R32 ;  /* 0x000000202b227221 */ /* 0x000fe20000010000 */
[----:B------:R-:W-:Y:S01]  /*6750*/  FFMA.FTZ R31, R73, R32, R30 ;  /* 0x00000020491f7223 */ /* 0x000fe2000001001e */
[----:B------:R-:W-:Y:S01]  /*6760*/  FMUL.FTZ R23, R67, R68 ;  /* 0x0000004443177220 */ /* 0x000fe20000410000 */
[----:B------:R-:W-:-:S03]  /*6770*/  FFMA.FTZ R22, R22, R58, R11 ;  /* 0x0000003a16167223 */ /* 0x000fc6000001000b */
[----:B------:R-:W-:Y:S01]  /*6780*/  FADD.FTZ R34, R23, R34 ;  /* 0x0000002217227221 */ /* 0x000fe20000010000 */
[----:B------:R-:W-:Y:S01]  /*6790*/  FFMA.FTZ R31, R72, R23, R31 ;  /* 0x00000017481f7223 */ /* 0x000fe2000001001f */
[----:B------:R-:W-:Y:S01]  /*67a0*/  FMUL.FTZ R23, R66, R5 ;  /* 0x0000000542177220 */ /* 0x000fe20000410000 */
[----:B------:R-:W-:Y:S01]  /*67b0*/  FFMA.FTZ R37, R37, R57, R22 ;  /* 0x0000003925257223 */ /* 0x000fe20000010016 */
[----:B------:R-:W-:Y:S02]  /*67c0*/  FMUL.FTZ R22, R67, R7 ;  /* 0x0000000743167220 */ /* 0x000fe40000410000 */
[----:B------:R-:W-:Y:S01]  /*67d0*/  FADD.FTZ R33, R34, R23 ;  /* 0x0000001722217221 */ /* 0x000fe20000010000 */
[----:B------:R-:W-:Y:S01]  /*67e0*/  FFMA.FTZ R30, R6, R23, R31 ;  /* 0x00000017061e7223 */ /* 0x000fe2000001001f */
[----:B------:R-:W-:Y:S01]  /*67f0*/  FMUL.FTZ R23, R4, UR17 ;  /* 0x0000001104177c20 */ /* 0x000fe20008410000 */
[----:B------:R-:W-:Y:S01]  /*6800*/  FADD.FTZ R11, R0, R57 ;  /* 0x00000039000b7221 */ /* 0x000fe20000010000 */
[----:B------:R-:W-:Y:S01]  /*6810*/  FADD.FTZ R33, R22, R33 ;  /* 0x0000002116217221 */ /* 0x000fe20000010000 */
[----:B------:R-:W-:Y:S01]  /*6820*/  FMUL.FTZ R4, R66, R12 ;  /* 0x0000000c42047220 */ /* 0x000fe20000410000 */
[----:B------:R-:W-:Y:S01]  /*6830*/  FFMA.FTZ R30, R23, R22, R30 ;  /* 0x00000016171e7223 */ /* 0x000fe2000001001e */
[----:B------:R-:W-:Y:S01]  /*6840*/  FMUL.FTZ R31, R8, UR17 ;  /* 0x00000011081f7c20 */ /* 0x000fe20008410000 */
[----:B------:R-:W-:Y:S01]  /*6850*/  FADD.FTZ R0, R11, R68 ;  /* 0x000000440b007221 */ /* 0x000fe20000010000 */
[----:B------:R-:W-:Y:S01]  /*6860*/  FADD.FTZ R33, R33, R4 ;  /* 0x0000000421217221 */ /* 0x000fe20000010000 */
[----:B------:R-:W-:Y:S01]  /*6870*/  FFMA.FTZ R68, R72, R68, R37 ;  /* 0x0000004448447223 */ /* 0x000fe20000010025 */
        /* <DEDUP_REMOVED lines=8> */
[----:B------:R-:W-:Y:S01]  /*6900*/  FFMA.FTZ R36, R36, R56, R59 ;  /* 0x0000003824247223 */ /* 0x000fe2000001003b */
[----:B------:R-:W-:-:S02]  /*6910*/  FADD.FTZ R10, R10, R69 ;  /* 0x000000450a0a7221 */ /* 0x000fc40000010000 */
        /* <DEDUP_REMOVED lines=21> */
[----:B------:R-:W-:Y:S01]  /*6a70*/  FMUL.FTZ R7, R24, UR17 ;  /* 0x0000001118077c20 */ /* 0x000fe20008410000 */
[----:B------:R-:W-:Y:S01]  /*6a80*/  FADD.FTZ R0, R0, R13 ;  /* 0x0000000d00007221 */ /* 0x000fe20000010000 */
        /* <DEDUP_REMOVED lines=15> */
[----:B------:R-:W-:Y:S01]  /*6b80*/  FADD.FTZ R33, R33, R2 ;  /* 0x0000000221217221 */ /* 0x000fe20000010000 */
[----:B------:R-:W-:Y:S01]  /*6b90*/  FFMA.FTZ R30, R11, R2, R30 ;  /* 0x000000020b1e7223 */ /* 0x000fe2000001001e */
[----:B------:R-:W-:Y:S01]  /*6ba0*/  FFMA.FTZ R3, R7, R3, R20 ;  /* 0x0000000307037223 */ /* 0x000fe20000010014 */
[----:B------:R-:W-:Y:S01]  /*6bb0*/  FMUL.FTZ R2, R67, R29 ;  /* 0x0000001d43027220 */ /* 0x000fe20000410000 */
[----:B------:R-:W-:Y:S01]  /*6bc0*/  FADD.FTZ R0, R0, R25 ;  /* 0x0000001900007221 */ /* 0x000fe20000010000 */
[----:B------:R-:W-:Y:S01]  /*6bd0*/  FFMA.FTZ R68, R5, R25, R68 ;  /* 0x0000001905447223 */ /* 0x000fe20000010044 */
[----:B------:R-:W-:Y:S01]  /*6be0*/  FADD.FTZ R10, R9, R28 ;  /* 0x0000001c090a7221 */ /* 0x000fe20000010000 */
[----:B------:R-:W-:Y:S01]  /*6bf0*/  FADD.FTZ R33, R2, R33 ;  /* 0x0000002102217221 */ /* 0x000fe20000010000 */
[----:B------:R-:W-:Y:S01]  /*6c00*/  FFMA.FTZ R8, R11, R28, R3 ;  /* 0x0000001c0b087223 */ /* 0x000fe20000010003 */
[C---:B------:R-:W-:Y:S01]  /*6c10*/  FFMA.FTZ R2, R27.reuse, R2, R30 ;  /* 0x000000021b027223 */ /* 0x040fe2000001001e */
[----:B------:R-:W-:Y:S01]  /*6c20*/  FADD.FTZ R11, R0, R29 ;  /* 0x0000001d000b7221 */ /* 0x000fe20000010000 */
[----:B------:R-:W-:Y:S01]  /*6c30*/  FFMA.FTZ R9, R27, R29, R68 ;  /* 0x0000001d1b097223 */ /* 0x000fe20000010044 */
[----:B------:R-:W-:Y:S06]  /*6c40*/  BRA `(.L_x_1419) ;  /* 0x0000004000ec7947 */ /* 0x000fec0003800000 */
.L_x_1418:
[----:B------:R-:W2:Y:S04]  /*6c50*/  LDL.LU R32, [R1+0x290] ;  /* 0x0002900001207983 */ /* 0x000ea80000300800 */
[----:B------:R-:W3:Y:S04]  /*6c60*/  LDL.LU R35, [R1+0x294] ;  /* 0x0002940001237983 */ /* 0x000ee80000300800 */
[----:B------:R-:W4:Y:S04]  /*6c70*/  LDL.LU R74, [R1+0x29c] ;  /* 0x00029c00014a7983 */ /* 0x000f280000300800 */
[----:B------:R-:W4:Y:S04]  /*6c80*/  LDL.LU R77, [R1+0x21c] ;  /* 0x00021c00014d7983 */ /* 0x000f280000300800 */
[----:B------:R-:W4:Y:S04]  /*6c90*/  LDL.LU R78, [R1+0x2a4] ;  /* 0x0002a400014e7983 */ /* 0x000f280000300800 */
[----:B------:R0:W-:Y:S04]  /*6ca0*/  STL [R1+0x2fc], R41 ;  /* 0x0002fc2901007387 */ /* 0x0001e80000100800 */
[----:B------:R-:W4:Y:S04]  /*6cb0*/  LDL.LU R79, [R1+0x2ac] ;  /* 0x0002ac00014f7983 */ /* 0x000f280000300800 */
[----:B------:R1:W-:Y:S04]  /*6cc0*/  STL [R1+0x2f4], R39 ;  /* 0x0002f42701007387 */ /* 0x0003e80000100800 */
[----:B0-----:R-:W4:Y:S04]  /*6cd0*/  LDL.LU R41, [R1+0x218] ;  /* 0x0002180001297983 */ /* 0x001f280000300800 */
[----:B------:R0:W-:Y:S04]  /*6ce0*/  STL [R1+0x2f8], R40 ;  /* 0x0002f82801007387 */ /* 0x0001e80000100800 */
[----:B-1----:R-:W4:Y:S04]  /*6cf0*/  LDL.LU R39, [R1+0x214] ;  /* 0x0002140001277983 */ /* 0x002f280000300800 */
[----:B------:R-:W-:Y:S04]  /*6d00*/  STL [R1+0x2f0], R38 ;  /* 0x0002f02601007387 */ /* 0x000fe80000100800 */
[----:B0-----:R-:W4:Y:S01]  /*6d10*/  LDL.LU R40, [R1+0x210] ;  /* 0x0002100001287983 */ /* 0x001f220000300800 */
[----:B--2---:R-:W-:-:S04]  /*6d20*/  FADD.FTZ R32, R32, -UR16 ;  /* 0x8000001020207e21 */ /* 0x004fc80008010000 */
[----:B------:R-:W-:-:S04]  /*6d30*/  FMUL.FTZ R32, R32, UR17 ;  /* 0x0000001120207c20 */ /* 0x000fc80008410000 */
[----:B-----5:R-:W-:-:S04]  /*6d40*/  FFMA.FTZ R33, R66, R32, R64 ;  /* 0x0000002042217223 */ /* 0x020fc80000010040 */
[----:B------:R-:W-:-:S06]  /*6d50*/  FMUL.FTZ R34, R33, -1.4426950216293334961 ;  /* 0xbfb8aa3b21227820 */ /* 0x000fcc0000410000 */
[----:B------:R-:W0:Y:S02]  /*6d60*/  MUFU.EX2 R34, R34 ;  /* 0x0000002200227308 */ /* 0x000e240000000800 */
[----:B0-----:R-:W-:-:S06]  /*6d70*/  FADD.FTZ R34, R34, 1 ;  /* 0x3f80000022227421 */ /* 0x001fcc0000010000 */
[----:B------:R-:W0:Y:S01]  /*6d80*/  MUFU.RCP R34, R34 ;  /* 0x0000002200227308 */ /* 0x000e220000001000 */
[----:B---3--:R-:W-:Y:S01]  /*6d90*/  FADD.FTZ R35, R35, -UR16 ;  /* 0x8000001023237e21 */ /* 0x008fe20008010000 */
[C---:B0-----:R-:W-:Y:S01]  /*6da0*/  FMUL.FTZ R123, R34.reuse, R123 ;  /* 0x0000007b227b7220 */ /* 0x041fe20000410000 */
        /* <DEDUP_REMOVED lines=8> */
[----:B------:R-:W-:Y:S01]  /*6e30*/  FMUL.FTZ R34, R123, R34 ;  /* 0x000000227b227220 */ /* 0x000fe20000410000 */
[----:B----4-:R-:W-:Y:S01]  /*6e40*/  FADD.FTZ R74, R74, -UR16 ;  /* 0x800000104a4a7e21 */ /* 0x010fe20008010000 */
[----:B------:R-:W-:Y:S01]  /*6e50*/  FADD.FTZ R83, R83, -UR16 ;  /* 0x8000001053537e21 */ /* 0x000fe20008010000 */
[----:B------:R-:W-:Y:S01]  /*6e60*/  FADD.FTZ R85, R85, -UR16 ;  /* 0x8000001055557e21 */ /* 0x000fe20008010000 */
[----:B------:R-:W-:Y:S01]  /*6e70*/  FMUL.FTZ R63, R66, R34 ;  /* 0x00000022423f7220 */ /* 0x000fe20000410000 */
[C---:B0-----:R-:W-:Y:S01]  /*6e80*/  FMUL.FTZ R122, R62.reuse, R122 ;  /* 0x0000007a3e7a7220 */ /* 0x041fe20000410000 */
[----:B------:R-:W-:Y:S01]  /*6e90*/  FADD.FTZ R62, -R62, 1 ;  /* 0x3f8000003e3e7421 */ /* 0x000fe20000010100 */
[----:B------:R-:W-:Y:S01]  /*6ea0*/  FADD.FTZ R87, R87, -UR16 ;  /* 0x8000001057577e21 */ /* 0x000fe20008010000 */
[----:B------:R-:W-:Y:S01]  /*6eb0*/  FADD.FTZ R89, R89, -UR16 ;  /* 0x8000001059597e21 */ /* 0x000fe20008010000 */
[----:B------:R-:W-:Y:S01]  /*6ec0*/  FADD.FTZ R92, R92, -UR16 ;  /* 0x800000105c5c7e21 */ /* 0x000fe20008010000 */
[----:B------:R-:W-:Y:S01]  /*6ed0*/  FFMA.FTZ R35, R35, R62, 1 ;  /* 0x3f80000023237423 */ /* 0x000fe2000001003e */
[----:B------:R-:W-:Y:S01]  /*6ee0*/  FFMA.FTZ R62, R32, R63, RZ ;  /* 0x0000003f203e7223 */ /* 0x000fe200000100ff */
[----:B------:R-:W-:Y:S01]  /*6ef0*/  FADD.FTZ R93, R93, -UR16 ;  /* 0x800000105d5d7e21 */ /* 0x000fe20008010000 */
[----:B------:R-:W-:Y:S01]  /*6f00*/  FADD.FTZ R94, R94, -UR16 ;  /* 0x800000105e5e7e21 */ /* 0x000fe20008010000 */
[----:B------:R-:W-:Y:S01]  /*6f10*/  FMUL.FTZ R35, R122, R35 ;  /* 0x000000237a237220 */ /* 0x000fe20000410000 */
[----:B------:R-:W-:Y:S01]  /*6f20*/  FADD.FTZ R63, RZ, R63 ;  /* 0x0000003fff3f7221 */ /* 0x000fe20000010000 */
[----:B------:R-:W-:Y:S01]  /*6f30*/  FMUL.FTZ R74, R74, UR17 ;  /* 0x000000114a4a7c20 */ /* 0x000fe20008410000 */
[----:B------:R-:W-:Y:S01]  /*6f40*/  FFMA.FTZ R32, R32, R34, RZ ;  /* 0x0000002220207223 */ /* 0x000fe200000100ff */
[----:B------:R-:W-:Y:S01]  /*6f50*/  FMUL.FTZ R75, R67, R35 ;  /* 0x00000023434b7220 */ /* 0x000fe20000410000 */
[----:B------:R-:W-:Y:S01]  /*6f60*/  FADD.FTZ R95, R95, -UR16 ;  /* 0x800000105f5f7e21 */ /* 0x000fe20008010000 */
[----:B------:R-:W-:Y:S01]  /*6f70*/  FADD.FTZ R96, R96, -UR16 ;  /* 0x8000001060607e21 */ /* 0x000fe20008010000 */
[----:B------:R-:W-:Y:S01]  /*6f80*/  FADD.FTZ R97, R97, -UR16 ;  /* 0x8000001061617e21 */ /* 0x000fe20008010000 */
[----:B------:R-:W-:Y:S01]  /*6f90*/  FFMA.FTZ R62, R33, R75, R62 ;  /* 0x0000004b213e7223 */ /* 0x000fe2000001003e */
[----:B------:R-:W-:Y:S01]  /*6fa0*/  FADD.FTZ R63, R75, R63 ;  /* 0x0000003f4b3f7221 */ /* 0x000fe20000010000 */
[----:B------:R-:W-:Y:S01]  /*6fb0*/  FFMA.FTZ R75, R66, R74, R64 ;  /* 0x0000004a424b7223 */ /* 0x000fe20000010040 */
[----:B------:R-:W2:Y:S03]  /*6fc0*/  LDL.LU R122, [R1+0x240] ;  /* 0x00024000017a7983 */ /* 0x000ea60000300800 */
[----:B------:R-:W-:Y:S01]  /*6fd0*/  FMUL.FTZ R76, R75, -1.4426950216293334961 ;  /* 0xbfb8aa3b4b4c7820 */ /* 0x000fe20000410000 */
[----:B------:R-:W-:Y:S01]  /*6fe0*/  FADD.FTZ R98, R98, -UR16 ;  /* 0x8000001062627e21 */ /* 0x000fe20008010000 */
[----:B------:R-:W-:Y:S01]  /*6ff0*/  FADD.FTZ R99, R99, -UR16 ;  /* 0x8000001063637e21 */ /* 0x000fe20008010000 */
[----:B------:R-:W3:Y:S03]  /*7000*/  LDL.LU R123, [R1+0x2d4] ;  /* 0x0002d400017b7983 */ /* 0x000ee60000300800 */
[----:B------:R-:W0:Y:S02]  /*7010*/  MUFU.EX2 R76, R76 ;  /* 0x0000004c004c7308 */ /* 0x000e240000000800 */
[----:B0-----:R-:W-:-:S06]  /*7020*/  FADD.FTZ R76, R76, 1 ;  /* 0x3f8000004c4c7421 */ /* 0x001fcc0000010000 */
[----:B------:R-:W0:Y:S02]  /*7030*/  MUFU.RCP R76, R76 ;  /* 0x0000004c004c7308 */ /* 0x000e240000001000 */
[C---:B0-----:R-:W-:Y:S01]  /*7040*/  FMUL.FTZ R77, R76.reuse, R77 ;  /* 0x0000004d4c4d7220 */ /* 0x041fe20000410000 */
[----:B------:R-:W-:-:S04]  /*7050*/  FADD.FTZ R76, -R76, 1 ;  /* 0x3f8000004c4c7421 */ /* 0x000fc80000010100 */
[----:B------:R-:W-:Y:S01]  /*7060*/  FFMA.FTZ R76, R75, R76, 1 ;  /* 0x3f8000004b4c7423 */ /* 0x000fe2000001004c */
[----:B------:R-:W-:Y:S02]  /*7070*/  FADD.FTZ R75, R78, -UR16 ;  /* 0x800000104e4b7e21 */ /* 0x000fe40008010000 */
[----:B------:R-:W4:Y:S01]  /*7080*/  LDL.LU R78, [R1+0x2b4] ;  /* 0x0002b400014e7983 */ /* 0x000f220000300800 */
[----:B------:R-:W-:Y:S01]  /*7090*/  FMUL.FTZ R76, R77, R76 ;  /* 0x0000004c4d4c7220 */ /* 0x000fe20000410000 */
[----:B------:R-:W-:Y:S01]  /*70a0*/  FADD.FTZ R34, RZ, R34 ;  /* 0x00000022ff227221 */ /* 0x000fe20000010000 */
[----:B------:R-:W-:Y:S02]  /*70b0*/  FMUL.FTZ R75, R75, UR17 ;  /* 0x000000114b4b7c20 */ /* 0x000fe40008410000 */
[----:B------:R-:W-:Y:S01]  /*70c0*/  FFMA.FTZ R32, R74, R76, R32 ;  /* 0x0000004c4a207223 */ /* 0x000fe20000010020 */
[----:B------:R-:W-:-:S04]  /*70d0*/  FADD.FTZ R34, R34, R76 ;  /* 0x0000004c22227221 */ /* 0x000fc80000010000 */
[----:B------:R0:W-:Y:S04]  /*70e0*/  STL [R1+0x2e8], R32 ;  /* 0x0002e82001007387 */ /* 0x0001e80000100800 */
[----:B------:R1:W-:Y:S01]  /*70f0*/  STL [R1+0x2ec], R34 ;  /* 0x0002ec2201007387 */ /* 0x0003e20000100800 */
[----:B0-----:R-:W-:-:S04]  /*7100*/  FFMA.FTZ R32, R67, R75, R65 ;  /* 0x0000004b43207223 */ /* 0x001fc80000010041 */
[----:B-1----:R-:W-:-:S06]  /*7110*/  FMUL.FTZ R34, R32, -1.4426950216293334961 ;  /* 0xbfb8aa3b20227820 */ /* 0x002fcc0000410000 */
[----:B------:R-:W0:Y:S02]  /*7120*/  MUFU.EX2 R34, R34 ;  /* 0x0000002200227308 */ /* 0x000e240000000800 */
[----:B0-----:R-:W-:-:S06]  /*7130*/  FADD.FTZ R34, R34, 1 ;  /* 0x3f80000022227421 */ /* 0x001fcc0000010000 */
[----:B------:R-:W0:Y:S01]  /*7140*/  MUFU.RCP R34, R34 ;  /* 0x0000002200227308 */ /* 0x000e220000001000 */
[----:B------:R-:W-:-:S04]  /*7150*/  FMUL.FTZ R76, R66, R76 ;  /* 0x0000004c424c7220 */ /* 0x000fc80000410000 */
[----:B------:R-:W-:Y:S01]  /*7160*/  FFMA.FTZ R62, R74, R76, R62 ;  /* 0x0000004c4a3e7223 */ /* 0x000fe2000001003e */
[C---:B0-----:R-:W-:Y:S02]  /*7170*/  FMUL.FTZ R74, R34.reuse, R41 ;  /* 0x00000029224a7220 */ /* 0x041fe40000410000 */
[----:B------:R-:W2:Y:S01]  /*7180*/  LDL.LU R41, [R1+0x2bc] ;  /* 0x0002bc0001297983 */ /* 0x000ea20000300800 */
[----:B------:R-:W-:-:S04]  /*7190*/  FADD.FTZ R34, -R34, 1 ;  /* 0x3f80000022227421 */ /* 0x000fc80000010100 */
[----:B------:R-:W-:Y:S01]  /*71a0*/  FFMA.FTZ R34, R32, R34, 1 ;  /* 0x3f80000020227423 */ /* 0x000fe20000010022 */
[----:B------:R-:W-:Y:S01]  /*71b0*/  FADD.FTZ R32, R63, R76 ;  /* 0x0000004c3f207221 */ /* 0x000fe20000010000 */
[----:B------:R-:W-:Y:S02]  /*71c0*/  FADD.FTZ R63, R79, -UR16 ;  /* 0x800000104f3f7e21 */ /* 0x000fe40008010000 */
[----:B------:R-:W3:Y:S01]  /*71d0*/  LDL.LU R79, [R1+0x2c4] ;  /* 0x0002c400014f7983 */ /* 0x000ee20000300800 */
[----:B------:R-:W-:Y:S01]  /*71e0*/  FMUL.FTZ R34, R74, R34 ;  /* 0x000000224a227220 */ /* 0x000fe20000410000 */
[----:B------:R-:W-:Y:S01]  /*71f0*/  FFMA.FTZ R33, R33, R35, RZ ;  /* 0x0000002321217223 */ /* 0x000fe200000100ff */
[----:B------:R-:W-:Y:S01]  /*7200*/  FADD.FTZ R35, RZ, R35 ;  /* 0x00000023ff237221 */ /* 0x000fe20000010000 */
[----:B------:R0:W-:Y:S02]  /*7210*/  STL [R1+0x2e4], R32 ;  /* 0x0002e42001007387 */ /* 0x0001e40000100800 */
[-C--:B------:R-:W-:Y:S01]  /*7220*/  FFMA.FTZ R33, R75, R34.reuse, R33 ;  /* 0x000000224b217223 */ /* 0x080fe20000010021 */
[----:B------:R-:W-:Y:S01]  /*7230*/  FADD.FTZ R35, R35, R34 ;  /* 0x0000002223237221 */ /* 0x000fe20000010000 */
[----:B0-----:R-:W-:-:S04]  /*7240*/  FMUL.FTZ R32, R67, R34 ;  /* 0x0000002243207220 */ /* 0x001fc80000410000 */
[----:B------:R-:W-:Y:S01]  /*7250*/  FFMA.FTZ R34, R75, R32, R62 ;  /* 0x000000204b227223 */ /* 0x000fe2000001003e */
[----:B------:R0:W-:Y:S04]  /*7260*/  STL [R1+0x2e0], R35 ;  /* 0x0002e02301007387 */ /* 0x0001e80000100800 */
[----:B------:R1:W-:Y:S01]  /*7270*/  STL [R1+0x2dc], R33 ;  /* 0x0002dc2101007387 */ /* 0x0003e20000100800 */
[----:B0-----:R-:W-:-:S03]  /*7280*/  FMUL.FTZ R35, R63, UR17 ;  /* 0x000000113f237c20 */ /* 0x001fc60008410000 */
[----:B------:R0:W-:Y:S01]  /*7290*/  STL [R1+0x2d8], R34 ;  /* 0x0002d82201007387 */ /* 0x0001e20000100800 */
[----:B-1----:R-:W-:-:S04]  /*72a0*/  FFMA.FTZ R33, R66, R35, R64 ;  /* 0x0000002342217223 */ /* 0x002fc80000010040 */
[----:B0-----:R-:W-:-:S06]  /*72b0*/  FMUL.FTZ R34, R33, -1.4426950216293334961 ;  /* 0xbfb8aa3b21227820 */ /* 0x001fcc0000410000 */
[----:B------:R-:W0:Y:S02]  /*72c0*/  MUFU.EX2 R34, R34 ;  /* 0x0000002200227308 */ /* 0x000e240000000800 */
[----:B0-----:R-:W-:-:S06]  /*72d0*/  FADD.FTZ R34, R34, 1 ;  /* 0x3f80000022227421 */ /* 0x001fcc0000010000 */
[----:B------:R-:W0:Y:S01]  /*72e0*/  MUFU.RCP R34, R34 ;  /* 0x0000002200227308 */ /* 0x000e220000001000 */
[----:B------:R0:W-:Y:S01]  /*72f0*/  STL [R1+0x2ac], R35 ;  /* 0x0002ac2301007387 */ /* 0x0001e20000100800 */
[----:B----4-:R-:W-:-:S03]  /*7300*/  FADD.FTZ R62, R78, -UR16 ;  /* 0x800000104e3e7e21 */ /* 0x010fc60008010000 */
[----:B------:R-:W4:Y:S01]  /*7310*/  LDL.LU R78, [R1+0x2c8] ;  /* 0x0002c800014e7983 */ /* 0x000f220000300800 */
[C---:B0-----:R-:W-:Y:S01]  /*7320*/  FMUL.FTZ R35, R34.reuse, R39 ;  /* 0x0000002722237220 */ /* 0x041fe20000410000 */
        /* <DEDUP_REMOVED lines=9> */
[----:B------:R1:W-:Y:S01]  /*73c0*/  STL [R1+0x2a4], R38 ;  /* 0x0002a42601007387 */ /* 0x0003e20000100800 */
[C---:B0-----:R-:W-:Y:S01]  /*73d0*/  FMUL.FTZ R62, R35.reuse, R40 ;  /* 0x00000028233e7220 */ /* 0x041fe20000410000 */
[----:B------:R-:W-:-:S04]  /*73e0*/  FADD.FTZ R35, -R35, 1 ;  /* 0x3f80000023237421 */ /* 0x000fc80000010100 */
[----:B------:R-:W-:Y:S01]  /*73f0*/  FFMA.FTZ R34, R34, R35, 1 ;  /* 0x3f80000022227423 */ /* 0x000fe20000010023 */
[----:B--2---:R-:W-:-:S04]  /*7400*/  FADD.FTZ R63, R41, -UR16 ;  /* 0x80000010293f7e21 */ /* 0x004fc80008010000 */
[----:B-1----:R-:W-:Y:S01]  /*7410*/  FMUL.FTZ R38, R63, UR17 ;  /* 0x000000113f267c20 */ /* 0x002fe20008410000 */
[----:B------:R-:W-:-:S03]  /*7420*/  FMUL.FTZ R34, R62, R34 ;  /* 0x000000223e227220 */ /* 0x000fc60000410000 */
[----:B------:R-:W-:-:S04]  /*7430*/  FFMA.FTZ R35, R66, R38, R64 ;  /* 0x0000002642237223 */ /* 0x000fc80000010040 */
[----:B------:R-:W-:-:S06]  /*7440*/  FMUL.FTZ R62, R35, -1.4426950216293334961 ;  /* 0xbfb8aa3b233e7820 */ /* 0x000fcc0000410000 */
[----:B------:R-:W0:Y:S02]  /*7450*/  MUFU.EX2 R62, R62 ;  /* 0x0000003e003e7308 */ /* 0x000e240000000800 */
[----:B0-----:R-:W-:-:S06]  /*7460*/  FADD.FTZ R62, R62, 1 ;  /* 0x3f8000003e3e7421 */ /* 0x001fcc0000010000 */
[----:B------:R-:W0:Y:S01]  /*7470*/  MUFU.RCP R62, R62 ;  /* 0x0000003e003e7308 */ /* 0x000e220000001000 */
[----:B---3--:R-:W-:Y:S01]  /*7480*/  FADD.FTZ R63, R79, -UR16 ;  /* 0x800000104f3f7e21 */ /* 0x008fe20008010000 */
[----:B------:R1:W-:Y:S03]  /*7490*/  STL [R1+0x308], R34 ;  /* 0x0003082201007387 */ /* 0x0003e60000100800 */
[----:B-1----:R-:W-:Y:S01]  /*74a0*/  FMUL.FTZ R34, R63, UR17 ;  /* 0x000000113f227c20 */ /* 0x002fe20008410000 */
[C---:B0-----:R-:W-:Y:S01]  /*74b0*/  FMUL.FTZ R125, R62.reuse, R125 ;  /* 0x0000007d3e7d7220 */ /* 0x041fe20000410000 */
[----:B------:R-:W-:-:S04]  /*74c0*/  FADD.FTZ R62, -R62, 1 ;  /* 0x3f8000003e3e7421 */ /* 0x000fc80000010100 */
[----:B------:R-:W-:Y:S01]  /*74d0*/  FFMA.FTZ R35, R35, R62, 1 ;  /* 0x3f80000023237423 */ /* 0x000fe2000001003e */
[----:B------:R-:W-:-:S04]  /*74e0*/  FFMA.FTZ R62, R67, R34, R65 ;  /* 0x00000022433e7223 */ /* 0x000fc80000010041 */
        /* <DEDUP_REMOVED lines=8> */
[----:B------:R-:W-:-:S04]  /*7570*/  FADD.FTZ R75, R82, -UR16 ;  /* 0x80000010524b7e21 */ /* 0x000fc80008010000 */
[----:B------:R-:W-:Y:S01]  /*7580*/  FMUL.FTZ R41, R75, UR17 ;  /* 0x000000114b297c20 */ /* 0x000fe20008410000 */
[----:B----4-:R-:W-:-:S04]  /*7590*/  FADD.FTZ R74, R78, -UR16 ;  /* 0x800000104e4a7e21 */ /* 0x010fc80008010000 */
[----:B-1----:R-:W-:-:S04]  /*75a0*/  FMUL.FTZ R34, R74, UR17 ;  /* 0x000000114a227c20 */ /* 0x002fc80008410000 */
[----:B------:R-:W-:-:S04]  /*75b0*/  FFMA.FTZ R63, R66, R34, R64 ;  /* 0x00000022423f7223 */ /* 0x000fc80000010040 */
[----:B------:R-:W-:-:S06]  /*75c0*/  FMUL.FTZ R74, R63, -1.4426950216293334961 ;  /* 0xbfb8aa3b3f4a7820 */ /* 0x000fcc0000410000 */
[----:B------:R-:W0:Y:S02]  /*75d0*/  MUFU.EX2 R74, R74 ;  /* 0x0000004a004a7308 */ /* 0x000e240000000800 */
[----:B0-----:R-:W-:-:S06]  /*75e0*/  FADD.FTZ R74, R74, 1 ;  /* 0x3f8000004a4a7421 */ /* 0x001fcc0000010000 */
[----:B------:R-:W0:Y:S02]  /*75f0*/  MUFU.RCP R74, R74 ;  /* 0x0000004a004a7308 */ /* 0x000e240000001000 */
        /* <DEDUP_REMOVED lines=8> */
[----:B------:R-:W-:-:S04]  /*7680*/  FADD.FTZ R76, R90, -UR16 ;  /* 0x800000105a4c7e21 */ /* 0x000fc80008010000 */
[----:B------:R-:W-:Y:S01]  /*7690*/  FMUL.FTZ R40, R76, UR17 ;  /* 0x000000114c287c20 */ /* 0x000fe20008410000 */
        /* <DEDUP_REMOVED lines=18> */
[----:B------:R-:W-:Y:S01]  /*77c0*/  FADD.FTZ R78, R86, -UR16 ;  /* 0x80000010564e7e21 */ /* 0x000fe20008010000 */
        /* <DEDUP_REMOVED lines=180> */
[----:B------:R-:W-:Y:S01]  /*8310*/  FMUL.FTZ R85, R112, R85 ;  /* 0x0000005570557220 */ /* 0x000fe20000410000 */
[----:B------:R-:W-:Y:S01]  /*8320*/  FADD.FTZ R112, R122, -UR16 ;  /* 0x800000107a707e21 */ /* 0x000fe20008010000 */
[----:B------:R1:W-:Y:S04]  /*8330*/  STL [R1+0x290], R34 ;  /* 0x0002902201007387 */ /* 0x0003e80000100800 */
[----:B------:R-:W2:Y:S01]  /*8340*/  LDL.LU R122, [R1+0x23c] ;  /* 0x00023c00017a7983 */ /* 0x000ea20000300800 */
[----:B------:R-:W-:-:S03]  /*8350*/  FADD.FTZ R103, R103, -UR16 ;  /* 0x8000001067677e21 */ /* 0x000fc60008010000 */
[----:B-1----:R-:W3:Y:S01]  /*8360*/  LDL.LU R34, [R1+0x248] ;  /* 0x0002480001227983 */ /* 0x002ee20000300800 */
        /* <DEDUP_REMOVED lines=18> */
[----:B------:R-:W0:Y:S01]  /*8490*/  MUFU.EX2 R104, R104 ;  /* 0x0000006800687308 */ /* 0x000e220000000800 */
[----:B------:R-:W-:Y:S01]  /*84a0*/  FMUL.FTZ R83, R113, R83 ;  /* 0x0000005371537220 */ /* 0x000fe20000410000 */
[----:B------:R-:W-:Y:S02]  /*84b0*/  FADD.FTZ R113, R123, -UR16 ;  /* 0x800000107b717e21 */ /* 0x000fe40008010000 */
[----:B------:R-:W4:Y:S01]  /*84c0*/  LDL.LU R123, [R1+0x230] ;  /* 0x00023000017b7983 */ /* 0x000f220000300800 */
        /* <DEDUP_REMOVED lines=36> */
[----:B------:R-:W-:Y:S01]  /*8710*/  FMUL.FTZ R88, R110, R88 ;  /* 0x000000586e587220 */ /* 0x000fe20000410000 */
[----:B--2---:R-:W-:Y:S02]  /*8720*/  FADD.FTZ R114, R122, -UR16 ;  /* 0x800000107a727e21 */ /* 0x004fe40008010000 */
[----:B------:R-:W2:Y:S01]  /*8730*/  LDL.LU R122, [R1+0x234] ;  /* 0x00023400017a7983 */ /* 0x000ea20000300800 */
[----:B---3--:R-:W-:-:S03]  /*8740*/  FADD.FTZ R110, R34, -UR16 ;  /* 0x80000010226e7e21 */ /* 0x008fc60008010000 */
[----:B------:R-:W3:Y:S01]  /*8750*/  LDL.LU R34, [R1+0x22c] ;  /* 0x00022c0001227983 */ /* 0x000ee20000300800 */
        /* <DEDUP_REMOVED lines=19> */
[----:B0-----:R-:W-:-:S06]  /*8890*/  FADD.FTZ R112, R112, 1 ;  /* 0x3f80000070707421 */ /* 0x001fcc0000010000 */
[----:B------:R-:W0:Y:S01]  /*88a0*/  MUFU.RCP R112, R112 ;  /* 0x0000007000707308 */ /* 0x000e220000001000 */
[----:B----4-:R-:W-:Y:S02]  /*88b0*/  FADD.FTZ R116, R123, -UR16 ;  /* 0x800000107b747e21 */ /* 0x010fe40008010000 */
[----:B------:R-:W4:Y:S01]  /*88c0*/  LDL.LU R123, [R1+0x224] ;  /* 0x00022400017b7983 */ /* 0x000f220000300800 */
        /* <DEDUP_REMOVED lines=35> */
[C---:B0-----:R-:W-:Y:S01]  /*8b00*/  FMUL.FTZ R11, R114.reuse, R11 ;  /* 0x0000000b720b7220 */ /* 0x041fe20000410000 */
[----:B------:R-:W-:Y:S01]  /*8b10*/  FADD.FTZ R114, -R114, 1 ;  /* 0x3f80000072727421 */ /* 0x000fe20000010100 */
[----:B---3--:R-:W-:Y:S01]  /*8b20*/  FADD.FTZ R115, R34, -UR16 ;  /* 0x8000001022737e21 */ /* 0x008fe20008010000 */
[----:B------:R-:W-:Y:S01]  /*8b30*/  FMUL.FTZ R74, R120, R74 ;  /* 0x0000004a784a7220 */ /* 0x000fe20000410000 */
[----:B------:R-:W-:Y:S01]  /*8b40*/  FADD.FTZ R118, R118, -UR16 ;  /* 0x8000001076767e21 */ /* 0x000fe20008010000 */
[----:B------:R-:W-:Y:S01]  /*8b50*/  FFMA.FTZ R114, R113, R114, 1 ;  /* 0x3f80000071727423 */ /* 0x000fe20000010072 */
[----:B------:R-:W-:Y:S01]  /*8b60*/  FMUL.FTZ R113, R115, UR17 ;  /* 0x0000001173717c20 */ /* 0x000fe20008410000 */
[----:B------:R-:W-:Y:S01]  /*8b70*/  FMUL.FTZ R63, R121, R63 ;  /* 0x0000003f793f7220 */ /* 0x000fe20000410000 */
[----:B------:R-:W-:Y:S01]  /*8b80*/  FADD.FTZ R119, R119, -UR16 ;  /* 0x8000001077777e21 */ /* 0x000fe20008010000 */
[----:B------:R-:W-:Y:S01]  /*8b90*/  FMUL.FTZ R11, R11, R114 ;  /* 0x000000720b0b7220 */ /* 0x000fe20000410000 */
[----:B------:R-:W-:Y:S01]  /*8ba0*/  FFMA.FTZ R114, R66, R113, R64 ;  /* 0x0000007142727223 */ /* 0x000fe20000010040 */
[----:B------:R-:W-:Y:S01]  /*8bb0*/  FADD.FTZ R73, R73, -UR16 ;  /* 0x8000001049497e21 */ /* 0x000fe20008010000 */
[----:B------:R-:W-:Y:S01]  /*8bc0*/  FADD.FTZ R72, R72, -UR16 ;  /* 0x8000001048487e21 */ /* 0x000fe20008010000 */
[----:B------:R-:W-:Y:S01]  /*8bd0*/  FADD.FTZ R8, R8, -UR16 ;  /* 0x8000001008087e21 */ /* 0x000fe20008010000 */
[----:B------:R-:W-:Y:S01]  /*8be0*/  FMUL.FTZ R115, R114, -1.4426950216293334961 ;  /* 0xbfb8aa3b72737820 */ /* 0x000fe20000410000 */
[----:B------:R-:W-:Y:S01]  /*8bf0*/  FADD.FTZ R14, R14, -UR16 ;  /* 0x800000100e0e7e21 */ /* 0x000fe20008010000 */
[----:B------:R-:W-:Y:S01]  /*8c00*/  FADD.FTZ R18, R18, -UR16 ;  /* 0x8000001012127e21 */ /* 0x000fe20008010000 */
[----:B------:R-:W-:Y:S01]  /*8c10*/  FADD.FTZ R24, R24, -UR16 ;  /* 0x8000001018187e21 */ /* 0x000fe20008010000 */
[----:B------:R-:W-:Y:S01]  /*8c20*/  FADD.FTZ R26, R26, -UR16 ;  /* 0x800000101a1a7e21 */ /* 0x000fe20008010000 */
[----:B------:R-:W-:Y:S01]  /*8c30*/  FMUL.FTZ R62, R124, R62 ;  /* 0x0000003e7c3e7220 */ /* 0x000fe20000410000 */
[----:B------:R-:W0:Y:S01]  /*8c40*/  MUFU.EX2 R115, R115 ;  /* 0x0000007300737308 */ /* 0x000e220000000800 */
[----:B------:R-:W-:Y:S01]  /*8c50*/  FMUL.FTZ R35, R125, R35 ;  /* 0x000000237d237220 */ /* 0x000fe20000410000 */
[----:B------:R-:W3:Y:S01]  /*8c60*/  LDL.LU R34, [R1+0x2d8] ;  /* 0x0002d80001227983 */ /* 0x000ee20000300800 */
[----:B----4-:R-:W-:Y:S01]  /*8c70*/  FADD.FTZ R120, R123, -UR16 ;  /* 0x800000107b787e21 */ /* 0x010fe20008010000 */
[----:B0-----:R-:W-:-:S02]  /*8c80*/  FADD.FTZ R115, R115, 1 ;  /* 0x3f80000073737421 */ /* 0x001fc40000010000 */
[----:B------:R-:W4:Y:S01]  /*8c90*/  LDL.LU R123, [R1+0x220] ;  /* 0x00022000017b7983 */ /* 0x000f220000300800 */
[----:B------:R-:W-:Y:S01]  /*8ca0*/  FMUL.FTZ R119, R119, UR17 ;  /* 0x0000001177777c20 */ /* 0x000fe20008410000 */
[----:B--2---:R-:W-:Y:S02]  /*8cb0*/  FADD.FTZ R121, R122, -UR16 ;  /* 0x800000107a797e21 */ /* 0x004fe40008010000 */
[----:B------:R-:W0:Y:S01]  /*8cc0*/  MUFU.RCP R115, R115 ;  /* 0x0000007300737308 */ /* 0x000e220000001000 */
[----:B------:R-:W-:Y:S01]  /*8cd0*/  FMUL.FTZ R73, R73, UR17 ;  /* 0x0000001149497c20 */ /* 0x000fe20008410000 */
[----:B------:R-:W-:Y:S01]  /*8ce0*/  FMUL.FTZ R72, R72, UR17 ;  /* 0x0000001148487c20 */ /* 0x000fe20008410000 */
[----:B------:R-:W-:Y:S01]  /*8cf0*/  FMUL.FTZ R8, R8, UR17 ;  /* 0x0000001108087c20 */ /* 0x000fe20008410000 */
[----:B------:R-:W-:Y:S01]  /*8d00*/  FMUL.FTZ R14, R14, UR17 ;  /* 0x000000110e0e7c20 */ /* 0x000fe20008410000 */
[----:B------:R-:W-:Y:S01]  /*8d10*/  FMUL.FTZ R18, R18, UR17 ;  /* 0x0000001112127c20 */ /* 0x000fe20008410000 */
[----:B------:R-:W-:Y:S01]  /*8d20*/  FMUL.FTZ R24, R24, UR17 ;  /* 0x0000001118187c20 */ /* 0x000fe20008410000 */
[----:B------:R-:W-:Y:S01]  /*8d30*/  FMUL.FTZ R26, R26, UR17 ;  /* 0x000000111a1a7c20 */ /* 0x000fe20008410000 */
[----:B------:R-:W2:Y:S04]  /*8d40*/  LDL.LU R124, [R1+0x2ac] ;  /* 0x0002ac00017c7983 */ /* 0x000ea80000300800 */
        /* <DEDUP_REMOVED lines=60> */
[----:B----4-:R-:W-:Y:S01]  /*9110*/  FADD.FTZ R122, R123, -UR16 ;  /* 0x800000107b7a7e21 */ /* 0x010fe20008010000 */
        /* <DEDUP_REMOVED lines=10> */
[----:B0-----:R-:W-:Y:S01]  /*91c0*/  FMUL.FTZ R123, R122, R58 ;  /* 0x0000003a7a7b7220 */ /* 0x001fe20000410000 */
[----:B------:R-:W-:Y:S01]  /*91d0*/  FADD.FTZ R58, R36, -UR16 ;  /* 0x80000010243a7e21 */ /* 0x000fe20008010000 */
[----:B------:R-:W-:-:S03]  /*91e0*/  FADD.FTZ R122, -R122, 1 ;  /* 0x3f8000007a7a7421 */ /* 0x000fc60000010100 */
[----:B------:R-:W-:Y:S01]  /*91f0*/  FMUL.FTZ R58, R58, UR17 ;  /* 0x000000113a3a7c20 */ /* 0x000fe20008410000 */
[----:B------:R-:W-:-:S03]  /*9200*/  FFMA.FTZ R36, R121, R122, 1 ;  /* 0x3f80000079247423 */ /* 0x000fc6000001007a */
[----:B------:R-:W-:-:S04]  /*9210*/  FFMA.FTZ R121, R66, R58, R64 ;  /* 0x0000003a42797223 */ /* 0x000fc80000010040 */
[----:B------:R-:W-:-:S06]  /*9220*/  FMUL.FTZ R122, R121, -1.4426950216293334961 ;  /* 0xbfb8aa3b797a7820 */ /* 0x000fcc0000410000 */
[----:B------:R-:W0:Y:S02]  /*9230*/  MUFU.EX2 R122, R122 ;  /* 0x0000007a007a7308 */ /* 0x000e240000000800 */
[----:B0-----:R-:W-:-:S06]  /*9240*/  FADD.FTZ R122, R122, 1 ;  /* 0x3f8000007a7a7421 */ /* 0x001fcc0000010000 */
[----:B------:R-:W0:Y:S01]  /*9250*/  MUFU.RCP R122, R122 ;  /* 0x0000007a007a7308 */ /* 0x000e220000001000 */
[----:B------:R-:W-:Y:S01]  /*9260*/  FMUL.FTZ R36, R123, R36 ;  /* 0x000000247b247220 */ /* 0x000fe20000410000 */
[C---:B0-----:R-:W-:Y:S01]  /*9270*/  FMUL.FTZ R123, R122.reuse, R56 ;  /* 0x000000387a7b7220 */ /* 0x041fe20000410000 */
        /* <DEDUP_REMOVED lines=27> */
[----:B------:R-:W-:Y:S01]  /*9430*/  FMUL.FTZ R37, R123, R37 ;  /* 0x000000257b257220 */ /* 0x000fe20000410000 */
        /* <DEDUP_REMOVED lines=123> */
[----:B------:R-:W-:Y:S02]  /*9bf0*/  FFMA.FTZ R122, R121, R122, 1 ;  /* 0x3f800000797a7423 */ /* 0x000fe4000001007a */
[----:B------:R-:W2:Y:S02]  /*9c00*/  LDL.LU R121, [R1+0x2e8] ;  /* 0x0002e80001797983 */ /* 0x000ea40000300800 */
[----:B------:R-:W-:Y:S02]  /*9c10*/  FMUL.FTZ R29, R29, R122 ;  /* 0x0000007a1d1d7220 */ /* 0x000fe40000410000 */
[----:B------:R-:W4:Y:S01]  /*9c20*/  LDL.LU R122, [R1+0x2ec] ;  /* 0x0002ec00017a7983 */ /* 0x000f220000300800 */
[----:B------:R-:W-:Y:S01]  /*9c30*/  FMUL.FTZ R27, R123, R27 ;  /* 0x0000001b7b1b7220 */ /* 0x000fe20000410000 */
[----:B---3--:R-:W-:Y:S02]  /*9c40*/  FADD.FTZ R125, R32, R125 ;  /* 0x0000007d207d7221 */ /* 0x008fe40000010000 */
[----:B------:R0:W-:Y:S04]  /*9c50*/  STL [R1+0x304], R35 ;  /* 0x0003042301007387 */ /* 0x0001e80000100800 */
[----:B------:R-:W3:Y:S04]  /*9c60*/  LDL.LU R123, [R1+0x2dc] ;  /* 0x0002dc00017b7983 */ /* 0x000ee80000300800 */
[----:B------:R-:W3:Y:S04]  /*9c70*/  LDL.LU R32, [R1+0x2e0] ;  /* 0x0002e00001207983 */ /* 0x000ee80000300800 */
[----:B0-----:R-:W3:Y:S01]  /*9c80*/  LDL.LU R35, [R1+0x2a4] ;  /* 0x0002a40001237983 */ /* 0x001ee20000300800 */
[-C--:B--2---:R-:W-:Y:S01]  /*9c90*/  FFMA.FTZ R121, R124, R33.reuse, R121 ;  /* 0x000000217c797223 */ /* 0x084fe20000010079 */
[----:B----4-:R-:W-:Y:S01]  /*9ca0*/  FADD.FTZ R122, R122, R33 ;  /* 0x000000217a7a7221 */ /* 0x010fe20000010000 */
[----:B------:R-:W-:-:S04]  /*9cb0*/  FMUL.FTZ R33, R66, R33 ;  /* 0x0000002142217220 */ /* 0x000fc80000410000 */
[----:B------:R-:W-:Y:S02]  /*9cc0*/  FFMA.FTZ R124, R124, R33, R34 ;  /* 0x000000217c7c7223 */ /* 0x000fe40000010022 */
[----:B------:R-:W3:Y:S04]  /*9cd0*/  LDL.LU R34, [R1+0x308] ;  /* 0x0003080001227983 */ /* 0x000ee80000300800 */
[----:B------:R0:W-:Y:S04]  /*9ce0*/  STL [R1+0x300], R62 ;  /* 0x0003003e01007387 */ /* 0x0001e80000100800 */
[----:B0-----:R-:W2:Y:S01]  /*9cf0*/  LDL.LU R62, [R1+0x29c] ;  /* 0x00029c00013e7983 */ /* 0x001ea20000300800 */
[----:B---3--:R-:W-:Y:S01]  /*9d00*/  FADD.FTZ R32, R32, R34 ;  /* 0x0000002220207221 */ /* 0x008fe20000010000 */
[-C--:B------:R-:W-:Y:S01]  /*9d10*/  FFMA.FTZ R123, R35, R34.reuse, R123 ;  /* 0x00000022237b7223 */ /* 0x080fe2000001007b */
[----:B------:R-:W-:-:S04]  /*9d20*/  FMUL.FTZ R34, R67, R34 ;  /* 0x0000002243227220 */ /* 0x000fc80000410000 */
[----:B------:R-:W-:Y:S02]  /*9d30*/  FFMA.FTZ R124, R35, R34, R124 ;  /* 0x00000022237c7223 */ /* 0x000fe4000001007c */
[----:B------:R-:W3:Y:S01]  /*9d40*/  LDL.LU R35, [R1+0x304] ;  /* 0x0003040001237983 */ /* 0x000ee20000300800 */
[----:B------:R-:W-:-:S03]  /*9d50*/  FADD.FTZ R125, R125, R33 ;  /* 0x000000217d7d7221 */ /* 0x000fc60000010000 */
[----:B------:R-:W4:Y:S01]  /*9d60*/  LDL.LU R33, [R1+0x294] ;  /* 0x0002940001217983 */ /* 0x000f220000300800 */
[----:B------:R-:W-:-:S03]  /*9d70*/  FADD.FTZ R125, R34, R125 ;  /* 0x0000007d227d7221 */ /* 0x000fc60000010000 */
[----:B------:R-:W4:Y:S01]  /*9d80*/  LDL.LU R34, [R1+0x290] ;  /* 0x0002900001227983 */ /* 0x000f220000300800 */
[----:B---3--:R-:W-:Y:S01]  /*9d90*/  FADD.FTZ R122, R122, R35 ;  /* 0x000000237a7a7221 */ /* 0x008fe20000010000 */
[-C--:B--2---:R-:W-:Y:S01]  /*9da0*/  FFMA.FTZ R121, R62, R35.reuse, R121 ;  /* 0x000000233e797223 */ /* 0x084fe20000010079 */
[----:B------:R-:W-:-:S04]  /*9db0*/  FMUL.FTZ R35, R66, R35 ;  /* 0x0000002342237220 */ /* 0x000fc80000410000 */
[----:B------:R-:W-:Y:S02]  /*9dc0*/  FFMA.FTZ R124, R62, R35, R124 ;  /* 0x000000233e7c7223 */ /* 0x000fe4000001007c */
[----:B------:R-:W2:Y:S01]  /*9dd0*/  LDL.LU R62, [R1+0x300] ;  /* 0x00030000013e7983 */ /* 0x000ea20000300800 */
[----:B------:R-:W-:Y:S01]  /*9de0*/  FADD.FTZ R125, R125, R35 ;  /* 0x000000237d7d7221 */ /* 0x000fe20000010000 */
[----:B----4-:R-:W-:Y:S01]  /*9df0*/  FFMA.FTZ R121, R34, R63, R121 ;  /* 0x0000003f22797223 */ /* 0x010fe20000010079 */
[----:B------:R-:W-:-:S04]  /*9e00*/  FADD.FTZ R122, R122, R63 ;  /* 0x0000003f7a7a7221 */ /* 0x000fc80000010000 */
[----:B------:R-:W-:-:S04]  /*9e10*/  FADD.FTZ R122, R122, R75 ;  /* 0x0000004b7a7a7221 */ /* 0x000fc80000010000 */
[----:B------:R-:W-:Y:S01]  /*9e20*/  FADD.FTZ R122, R122, R77 ;  /* 0x0000004d7a7a7221 */ /* 0x000fe20000010000 */
[----:B--2---:R-:W-:Y:S01]  /*9e30*/  FADD.FTZ R32, R32, R62 ;  /* 0x0000003e20207221 */ /* 0x004fe20000010000 */
[-C--:B------:R-:W-:Y:S01]  /*9e40*/  FFMA.FTZ R123, R33, R62.reuse, R123 ;  /* 0x0000003e217b7223 */ /* 0x080fe2000001007b */
[----:B------:R-:W-:-:S04]  /*9e50*/  FMUL.FTZ R62, R67, R62 ;  /* 0x0000003e433e7220 */ /* 0x000fc80000410000 */
[----:B------:R-:W-:Y:S01]  /*9e60*/  FFMA.FTZ R124, R33, R62, R124 ;  /* 0x0000003e217c7223 */ /* 0x000fe2000001007c */
[----:B------:R-:W-:Y:S01]  /*9e70*/  FMUL.FTZ R33, R66, R63 ;  /* 0x0000003f42217220 */ /* 0x000fe20000410000 */
[----:B------:R-:W-:-:S03]  /*9e80*/  FADD.FTZ R125, R62, R125 ;  /* 0x0000007d3e7d7221 */ /* 0x000fc60000010000 */
[----:B------:R-:W-:Y:S01]  /*9e90*/  FFMA.FTZ R124, R34, R33, R124 ;  /* 0x00000021227c7223 */ /* 0x000fe2000001007c */
[----:B------:R-:W-:Y:S01]  /*9ea0*/  FMUL.FTZ R34, R67, R74 ;  /* 0x0000004a43227220 */ /* 0x000fe20000410000 */
[----:B------:R-:W-:Y:S01]  /*9eb0*/  FADD.FTZ R125, R125, R33 ;  /* 0x000000217d7d7221 */ /* 0x000fe20000010000 */
[----:B------:R-:W-:Y:S02]  /*9ec0*/  FMUL.FTZ R33, R66, R75 ;  /* 0x0000004b42217220 */ /* 0x000fe40000410000 */
[----:B------:R-:W-:Y:S01]  /*9ed0*/  FFMA.FTZ R124, R41, R34, R124 ;  /* 0x00000022297c7223 */ /* 0x000fe2000001007c */
[----:B------:R-:W-:Y:S01]  /*9ee0*/  FADD.FTZ R34, R34, R125 ;  /* 0x0000007d22227221 */ /* 0x000fe20000010000 */
[----:B------:R-:W-:Y:S01]  /*9ef0*/  FMUL.FTZ R62, R67, R76 ;  /* 0x0000004c433e7220 */ /* 0x000fe20000410000 */
[----:B------:R-:W-:Y:S01]  /*9f00*/  FADD.FTZ R35, R32, R74 ;  /* 0x0000004a20237221 */ /* 0x000fe20000010000 */
[C---:B------:R-:W-:Y:S01]  /*9f10*/  FFMA.FTZ R63, R40.reuse, R33, R124 ;  /* 0x00000021283f7223 */ /* 0x040fe2000001007c */
[----:B------:R-:W-:Y:S01]  /*9f20*/  FFMA.FTZ R123, R41, R74, R123 ;  /* 0x0000004a297b7223 */ /* 0x000fe2000001007b */
[----:B------:R-:W-:Y:S01]  /*9f30*/  FFMA.FTZ R32, R40, R75, R121 ;  /* 0x0000004b28207223 */ /* 0x000fe20000010079 */
[----:B------:R-:W-:Y:S01]  /*9f40*/  FADD.FTZ R75, R34, R33 ;  /* 0x00000021224b7221 */ /* 0x000fe20000010000 */
[C---:B------:R-:W-:Y:S01]  /*9f50*/  FFMA.FTZ R34, R39.reuse, R62, R63 ;  /* 0x0000003e27227223 */ /* 0x040fe2000001003f */
[-C--:B------:R-:W-:Y:S01]  /*9f60*/  FMUL.FTZ R33, R66, R77.reuse ;  /* 0x0000004d42217220 */ /* 0x080fe20000410000 */
        /* <DEDUP_REMOVED lines=9> */
[----:B------:R-:W-:Y:S01]  /*a000*/  FMUL.FTZ R63, R67, R79 ;  /* 0x0000004f433f7220 */ /* 0x000fe20000410000 */
[----:B------:R-:W-:-:S02]  /*a010*/  FMUL.FTZ R32, R66, R83 ;  /* 0x0000005342207220 */ /* 0x000fc40000410000 */
[----:B------:R-:W-:Y:S01]  /*a020*/  FADD.FTZ R62, R62, R33 ;  /* 0x000000213e3e7221 */ /* 0x000fe20000010000 */
[----:B------:R-:W-:Y:S01]  /*a030*/  FFMA.FTZ R33, R78, R63, R34 ;  /* 0x0000003f4e217223 */ /* 0x000fe20000010022 */
[C---:B------:R-:W-:Y:S02]  /*a040*/  FFMA.FTZ R35, R82.reuse, R83, R35 ;  /* 0x0000005352237223 */ /* 0x040fe40000010023 */
        /* <DEDUP_REMOVED lines=18> */
[----:B------:R-:W-:-:S02]  /*a170*/  FMUL.FTZ R63, R66, R42 ;  /* 0x0000002a423f7220 */ /* 0x000fc40000410000 */
[----:B------:R-:W-:Y:S01]  /*a180*/  FADD.FTZ R35, R76, R35 ;  /* 0x000000234c237221 */ /* 0x000fe20000010000 */
[----:B------:R-:W-:Y:S01]  /*a190*/  FMUL.FTZ R75, R67, R43 ;  /* 0x0000002b434b7220 */ /* 0x000fe20000410000 */
[----:B------:R-:W-:Y:S01]  /*a1a0*/  FFMA.FTZ R0, R89, R63, R0 ;  /* 0x0000003f59007223 */ /* 0x000fe20000010000 */
[----:B------:R-:W-:Y:S01]  /*a1b0*/  FFMA.FTZ R33, R87, R88, R32 ;  /* 0x0000005857217223 */ /* 0x000fe20000010020 */
[----:B------:R-:W-:Y:S01]  /*a1c0*/  FADD.FTZ R32, R35, R63 ;  /* 0x0000003f23207221 */ /* 0x000fe20000010000 */
[----:B------:R-:W-:Y:S01]  /*a1d0*/  FMUL.FTZ R35, R66, R45 ;  /* 0x0000002d42237220 */ /* 0x000fe20000410000 */
[----:B------:R-:W-:Y:S02]  /*a1e0*/  FFMA.FTZ R0, R90, R75, R0 ;  /* 0x0000004b5a007223 */ /* 0x000fe40000010000 */
        /* <DEDUP_REMOVED lines=161> */
[-C--:B------:R-:W-:Y:S01]  /*ac00*/  FMUL.FTZ R22, R67, R7.reuse ;  /* 0x0000000743167220 */ /* 0x080fe20000410000 */
[----:B------:R-:W-:Y:S01]  /*ac10*/  FADD.FTZ R33, R32, R10 ;  /* 0x0000000a20217221 */ /* 0x000fe20000010000 */
[----:B------:R-:W-:Y:S01]  /*ac20*/  FADD.FTZ R57, R36, R57 ;  /* 0x0000003924397221 */ /* 0x000fe20000010000 */
[----:B------:R-:W-:Y:S01]  /*ac30*/  FFMA.FTZ R11, R68, R4, R11 ;  /* 0x00000004440b7223 */ /* 0x000fe2000001000b */
[----:B------:R-:W-:Y:S01]  /*ac40*/  FFMA.FTZ R23, R5, R7, R0 ;  /* 0x0000000705177223 */ /* 0x000fe20000010000 */
[----:B------:R-:W-:Y:S01]  /*ac50*/  FADD.FTZ R30, R61, R30 ;  /* 0x0000001e3d1e7221 */ /* 0x000fe20000010000 */
[----:B------:R-:W-:Y:S01]  /*ac60*/  FFMA.FTZ R31, R5, R22, R31 ;  /* 0x00000016051f7223 */ /* 0x000fe2000001001f */
[-C--:B------:R-:W-:Y:S01]  /*ac70*/  FMUL.FTZ R0, R66, R9.reuse ;  /* 0x0000000942007220 */ /* 0x080fe20000410000 */
[----:B------:R-:W-:Y:S01]  /*ac80*/  FADD.FTZ R33, R22, R33 ;  /* 0x0000002116217221 */ /* 0x000fe20000010000 */
        /* <DEDUP_REMOVED lines=29> */
[----:B------:R-:W-:Y:S01]  /*ae60*/  FFMA.FTZ R23, R12, R13, R23 ;  /* 0x0000000d0c177223 */ /* 0x000fe20000010017 */
[----:B------:R-:W-:Y:S01]  /*ae70*/  FADD.FTZ R6, R6, R13 ;  /* 0x0000000d06067221 */ /* 0x000fe20000010000 */
[----:B------:R-:W-:Y:S01]  /*ae80*/  FADD.FTZ R19, R4, R19 ;  /* 0x0000001304137221 */ /* 0x000fe20000010000 */
[----:B------:R-:W-:Y:S01]  /*ae90*/  FMUL.FTZ R4, R67, R25 ;  /* 0x0000001943047220 */ /* 0x000fe20000410000 */
[----:B------:R-:W-:Y:S01]  /*aea0*/  FFMA.FTZ R10, R24, R9, R7 ;  /* 0x00000009180a7223 */ /* 0x000fe20000010007 */
        /* <DEDUP_REMOVED lines=21> */
.L_x_1419:
        /* <DEDUP_REMOVED lines=49> */
.L_x_1421:
[----:B------:R-:W-:Y:S05]  /*b310*/  BSYNC.RECONVERGENT B0 ;  /* 0x0000000000007941 */ /* 0x000fea0003800200 */
.L_x_1420:
[----:B------:R-:W-:Y:S01]  /*b320*/  BAR.SYNC.DEFER_BLOCKING 0x0 ;  /* 0x0000000000007b1d */ /* 0x000fe20000010000 */
[----:B---3--:R-:W-:-:S05]  /*b330*/  LEA R0, R15, R2, 0x5 ;  /* 0x000000020f007211 */ /* 0x008fca00078e28ff */
[----:B------:R-:W-:Y:S04]  /*b340*/  BSSY.RECONVERGENT B0, `(.L_x_1422) ;  /* 0x0000029000007945 */ /* 0x000fe80003800200 */
[----:B------:R-:W-:Y:S05]  /*b350*/  @P0 BRA `(.L_x_1423) ;  /* 0x00000000009c0947 */ /* 0x000fea0003800000 */
[----:B------:R-:W-:-:S09]  /*b360*/  ULEA UR5, UR7, UR6, 0x18 ;  /* 0x0000000607057291 */ /* 0x000fd2000f8ec0ff */
[----:B-1----:R-:W1:Y:S04]  /*b370*/  LDS.64 R6, [UR5+0x18] ;  /* 0x00001805ff067984 */ /* 0x002e680008000a00 */
[----:B------:R-:W3:Y:S04]  /*b380*/  LDS.128 R24, [UR5+0x20] ;  /* 0x00002005ff187984 */ /* 0x000ee80008000c00 */
[----:B------:R-:W4:Y:S04]  /*b390*/  LDS.128 R28, [UR5+0x30] ;  /* 0x00003005ff1c7984 */ /* 0x000f280008000c00 */
[----:B------:R-:W4:Y:S04]  /*b3a0*/  LDS.128 R32, [UR5+0x40] ;  /* 0x00004005ff207984 */ /* 0x000f280008000c00 */
[----:B------:R-:W4:Y:S04]  /*b3b0*/  LDS.128 R16, [UR5+0x50] ;  /* 0x00005005ff107984 */ /* 0x000f280008000c00 */
[----:B--2---:R-:W2:Y:S01]  /*b3c0*/  LDS.128 R12, [UR5+0x60] ;  /* 0x00006005ff0c7984 */ /* 0x004ea20008000c00 */
[----:B-1----:R-:W-:Y:S01]  /*b3d0*/  FADD.FTZ R21, R4, R6 ;  /* 0x0000000604157221 */ /* 0x002fe20000010000 */
[----:B------:R-:W-:-:S02]  /*b3e0*/  FADD.FTZ R20, R5, R7 ;  /* 0x0000000705147221 */ /* 0x000fc40000010000 */
[----:B0-----:R-:W0:Y:S01]  /*b3f0*/  LDS.128 R4, [UR5+0x70] ;  /* 0x00007005ff047984 */ /* 0x001e220008000c00 */
[----:B---3--:R-:W-:Y:S01]  /*b400*/  FADD.FTZ R21, R21, R24 ;  /* 0x0000001815157221 */ /* 0x008fe20000010000 */
[----:B------:R-:W-:-:S03]  /*b410*/  FADD.FTZ R20, R20, R25 ;  /* 0x0000001914147221 */ /* 0x000fc60000010000 */
[----:B------:R-:W-:Y:S01]  /*b420*/  FADD.FTZ R21, R21, R26 ;  /* 0x0000001a15157221 */ /* 0x000fe20000010000 */
[----:B------:R-:W-:-:S03]  /*b430*/  FADD.FTZ R24, R20, R27 ;  /* 0x0000001b14187221 */ /* 0x000fc60000010000 */
[----:B----4-:R-:W-:Y:S01]  /*b440*/  FADD.FTZ R25, R21, R28 ;  /* 0x0000001c15197221 */ /* 0x010fe20000010000 */
[----:B------:R-:W-:Y:S01]  /*b450*/  FADD.FTZ R24, R24, R29 ;  /* 0x0000001d18187221 */ /* 0x000fe20000010000 */
[----:B------:R-:W1:Y:S02]  /*b460*/  LDS.128 R20, [UR5+0x80] ;  /* 0x00008005ff147984 */ /* 0x000e640008000c00 */
        /* <DEDUP_REMOVED lines=22> */
.L_x_1423:
[----:B------:R-:W-:Y:S05]  /*b5d0*/  BSYNC.RECONVERGENT B0 ;  /* 0x0000000000007941 */ /* 0x000fea0003800200 */
.L_x_1422:
[----:B------:R-:W-:Y:S06]  /*b5e0*/  BAR.SYNC.DEFER_BLOCKING 0x0 ;  /* 0x0000000000007b1d */ /* 0x000fec0000010000 */
[----:B------:R-:W-:Y:S04]  /*b5f0*/  BSSY.RECONVERGENT B0, `(.L_x_1424) ;  /* 0x000004d000007945 */ /* 0x000fe80003800200 */
[----:B------:R-:W-:Y:S05]  /*b600*/  @P3 BRA `(.L_x_1425) ;  /* 0x00000004002c3947 */ /* 0x000fea0003800000 */
[----:B------:R-:W1:Y:S04]  /*b610*/  LDS.128 R52, [R3+0x200] ;  /* 0x0002000003347984 */ /* 0x000e680000000c00 */
[----:B------:R-:W3:Y:S04]  /*b620*/  LDS.128 R56, [R3+0x400] ;  /* 0x0004000003387984 */ /* 0x000ee80000000c00 */
[----:B------:R-:W4:Y:S04]  /*b630*/  LDS.128 R48, [R3+0x600] ;  /* 0x0006000003307984 */ /* 0x000f280000000c00 */
[----:B------:R-:W4:Y:S04]  /*b640*/  LDS.128 R44, [R3+0x800] ;  /* 0x00080000032c7984 */ /* 0x000f280000000c00 */
[----:B--2---:R-:W2:Y:S04]  /*b650*/  LDS.128 R12, [R3+0xa00] ;  /* 0x000a0000030c7984 */ /* 0x004ea80000000c00 */
[----:B------:R-:W2:Y:S04]  /*b660*/  LDS.128 R32, [R3+0xc00] ;  /* 0x000c000003207984 */ /* 0x000ea80000000c00 */
[----:B------:R-:W2:Y:S04]  /*b670*/  LDS.128 R28, [R3+0xe00] ;  /* 0x000e0000031c7984 */ /* 0x000ea80000000c00 */
[----:B------:R-:W2:Y:S04]  /*b680*/  LDS.128 R24, [R3+0x1000] ;  /* 0x0010000003187984 */ /* 0x000ea80000000c00 */
[----:B------:R-:W2:Y:S04]  /*b690*/  LDS.128 R20, [R3+0x1200] ;  /* 0x0012000003147984 */ /* 0x000ea80000000c00 */
[----:B------:R-:W2:Y:S01]  /*b6a0*/  LDS.128 R16, [R3+0x1400] ;  /* 0x0014000003107984 */ /* 0x000ea20000000c00 */
[----:B-1----:R-:W-:Y:S01]  /*b6b0*/  FADD.FTZ R7, R8, R52 ;  /* 0x0000003408077221 */ /* 0x002fe20000010000 */
[----:B------:R-:W-:Y:S01]  /*b6c0*/  FADD.FTZ R6, R9, R53 ;  /* 0x0000003509067221 */ /* 0x000fe20000010000 */
[----:B------:R-:W-:Y:S01]  /*b6d0*/  FADD.FTZ R37, R10, R54 ;  /* 0x000000360a257221 */ /* 0x000fe20000010000 */
        /* <DEDUP_REMOVED lines=17> */
[----:B--2---:R-:W-:Y:S01]  /*b7f0*/  FADD.FTZ R7, R7, R12 ;  /* 0x0000000c07077221 */ /* 0x004fe20000010000 */
[----:B------:R-:W2:Y:S01]  /*b800*/  LDS.128 R44, [R3+0x1e00] ;  /* 0x001e0000032c7984 */ /* 0x000ea20000000c00 */
        /* <DEDUP_REMOVED lines=39> */
[----:B--2---:R-:W-:Y:S01]  /*ba80*/  FADD.FTZ R8, R7, R44 ;  /* 0x0000002c07087221 */ /* 0x004fe20000010000 */
[----:B------:R-:W-:Y:S01]  /*ba90*/  FADD.FTZ R9, R6, R45 ;  /* 0x0000002d06097221 */ /* 0x000fe20000010000 */
[----:B------:R-:W-:Y:S01]  /*baa0*/  FADD.FTZ R10, R37, R46 ;  /* 0x0000002e250a7221 */ /* 0x000fe20000010000 */
[----:B------:R-:W-:-:S07]  /*bab0*/  FADD.FTZ R11, R36, R47 ;  /* 0x0000002f240b7221 */ /* 0x000fce0000010000 */
.L_x_1425:
[----:B------:R-:W-:Y:S05]  /*bac0*/  BSYNC.RECONVERGENT B0 ;  /* 0x0000000000007941 */ /* 0x000fea0003800200 */
.L_x_1424:
        /* <DEDUP_REMOVED lines=28> */
.L_x_1427:
[----:B------:R-:W-:Y:S05]  /*bc90*/  BSYNC.RECONVERGENT B0 ;  /* 0x0000000000007941 */ /* 0x000fea0003800200 */
.L_x_1426:
        /* <DEDUP_REMOVED lines=33> */
.L_x_1431:
[----:B------:R-:W3:Y:S04]  /*beb0*/  LDG.E.STRONG.GPU R0, desc[UR10][R10.64] ;  /* 0x0000000a0a007981 */ /* 0x000ee8000c1ef900 */
[----:B---3--:R-:W-:Y:S04]  /*bec0*/  CCTL.IVALL ;  /* 0x00000000ff00798f */ /* 0x008fe80002000000 */
[----:B------:R0:W-:Y:S01]  /*bed0*/  STL [R1], R0 ;  /* 0x0000000001007387 */ /* 0x0001e20000100800 */
[----:B------:R-:W-:-:S13]  /*bee0*/  ISETP.NE.AND P0, PT, R0, UR5, PT ;  /* 0x0000000500007c0c */ /* 0x000fda000bf05270 */
[----:B0-----:R-:W-:Y:S05]  /*bef0*/  @P0 BRA `(.L_x_1431) ;  /* 0xfffffffc00ec0947 */ /* 0x001fea000383ffff */
.L_x_1430:
[----:B------:R-:W-:Y:S05]  /*bf00*/  BSYNC.RECONVERGENT B0 ;  /* 0x0000000000007941 */ /* 0x000fea0003800200 */
.L_x_1429:
        /* <DEDUP_REMOVED lines=15> */
.L_x_1433:
[----:B------:R-:W-:Y:S02]  /*c000*/  ISETP.NE.AND P1, PT, RZ, UR24, PT ;  /* 0x00000018ff007c0c */ /* 0x000fe4000bf25270 */
[----:B------:R-:W-:Y:S02]  /*c010*/  MOV R9, UR6 ;  /* 0x0000000600097c02 */ /* 0x000fe40008000f00 */
[----:B------:R-:W-:-:S13]  /*c020*/  ISETP.NE.OR P1, PT, R2, RZ, !P1 ;  /* 0x000000ff0200720c */ /* 0x000fda0004f25670 */
[----:B------:R-:W-:-:S06]  /*c030*/  @!P1 IMAD.WIDE.U32 R8, R9, 0x8, R6 ;  /* 0x0000000809089825 */ /* 0x000fcc00078e0006 */
[----:B------:R-:W3:Y:S01]  /*c040*/  @!P1 LDG.E.64 R8, desc[UR10][R8.64] ;  /* 0x0000000a08089981 */ /* 0x000ee2000c1e1b00 */
[----:B------:R-:W-:Y:S01]  /*c050*/  UIADD3 UR26, UPT, UPT, UR5, 0x1, URZ ;  /* 0x00000001051a7890 */ /* 0x000fe2000fffe0ff */
[----:B------:R-:W-:Y:S01]  /*c060*/  MOV R11, UR19 ;  /* 0x00000013000b7c02 */ /* 0x000fe20008000f00 */
[----:B------:R-:W-:Y:S01]  /*c070*/  UIADD3 UR27, UPT, UPT, UR5, 0x2, URZ ;  /* 0x00000002051b7890 */ /* 0x000fe2000fffe0ff */
[----:B--2---:R-:W-:Y:S01]  /*c080*/  MOV R13, UR18 ;  /* 0x00000012000d7c02 */ /* 0x004fe20008000f00 */
        /* <DEDUP_REMOVED lines=25> */
[----:B------:R-:W2:Y:S01]  /*c220*/  @!P4 LDG.E.64 R20, desc[UR10][R10.64] ;  /* 0x0000000a0a14c981 */ /* 0x000ea2000c1e1b00 */
        /* <DEDUP_REMOVED lines=10> */
[----:B---3--:R-:W-:Y:S01]  /*c2d0*/  @!P1 FADD.FTZ R4, R4, R8 ;  /* 0x0000000804049221 */ /* 0x008fe20000010000 */
[----:B------:R-:W-:Y:S01]  /*c2e0*/  @!P1 FADD.FTZ R5, R5, R9 ;  /* 0x0000000905059221 */ /* 0x000fe20000010000 */
[----:B------:R-:W-:Y:S01]  /*c2f0*/  @!P0 IMAD.WIDE.U32 R8, R3, 0x8, R6 ;  /* 0x0000000803088825 */ /* 0x000fe200078e0006 */
[----:B------:R-:W-:-:S04]  /*c300*/  ISETP.NE.AND P1, PT, R0, UR20, PT ;  /* 0x0000001400007c0c */ /* 0x000fc8000bf25270 */
[----:B------:R0:W3:Y:S01]  /*c310*/  @!P0 LDG.E.64 R18, desc[UR10][R8.64] ;  /* 0x0000000a08128981 */ /* 0x0000e2000c1e1b00 */
        /* <DEDUP_REMOVED lines=17> */
[----:B---3--:R-:W-:Y:S01]  /*c430*/  @!P0 FADD.FTZ R4, R4, R18 ;  /* 0x0000001204048221 */ /* 0x008fe20000010000 */
[----:B------:R-:W-:-:S03]  /*c440*/  @!P0 FADD.FTZ R5, R5, R19 ;  /* 0x0000001305058221 */ /* 0x000fc60000010000 */
[----:B--2---:R-:W-:Y:S01]  /*c450*/  @!P4 FADD.FTZ R4, R4, R20 ;  /* 0x000000140404c221 */ /* 0x004fe20000010000 */
        /* <DEDUP_REMOVED lines=13> */
.L_x_1432:
        /* <DEDUP_REMOVED lines=32> */
[----:B--2---:R-:W-:Y:S01]  /*c730*/  MOV R13, UR5 ;  /* 0x00000005000d7c02 */ /* 0x004fe20008000f00 */
        /* <DEDUP_REMOVED lines=18> */
.L_x_1434:
        /* <DEDUP_REMOVED lines=16> */
[----:B------:R-:W3:Y:S04]  /*c960*/  @!P1 LDG.E.64 R10, desc[UR10][R10.64] ;  /* 0x0000000a0a0a9981 */ /* 0x000ee8000c1e1b00 */
[----:B------:R-:W4:Y:S01]  /*c970*/  @!P0 LDG.E.64 R8, desc[UR10][R8.64] ;  /* 0x0000000a08088981 */ /* 0x000f22000c1e1b00 */
[----:B------:R-:W-:-:S04]  /*c980*/  IADD3 R0, PT, PT, R0, 0x2, RZ ;  /* 0x0000000200007810 */ /* 0x000fc80007ffe0ff */
[----:B------:R-:W-:Y:S01]  /*c990*/  R2UR UR5, R0 ;  /* 0x00000000000572ca */ /* 0x000fe200000e0000 */
[----:B---3--:R-:W-:Y:S01]  /*c9a0*/  @!P1 FADD.FTZ R4, R4, R10 ;  /* 0x0000000a04049221 */ /* 0x008fe20000010000 */
[----:B------:R-:W-:-:S03]  /*c9b0*/  @!P1 FADD.FTZ R5, R5, R11 ;  /* 0x0000000b05059221 */ /* 0x000fc60000010000 */
[----:B----4-:R-:W-:Y:S01]  /*c9c0*/  @!P0 FADD.FTZ R4, R4, R8 ;  /* 0x0000000804048221 */ /* 0x010fe20000010000 */
[----:B------:R-:W-:-:S09]  /*c9d0*/  @!P0 FADD.FTZ R5, R5, R9 ;  /* 0x0000000905058221 */ /* 0x000fd20000010000 */
.L_x_1435:
        /* <DEDUP_REMOVED lines=14> */
.L_x_1436:
[----:B------:R-:W-:Y:S05]  /*cac0*/  BSYNC.RECONVERGENT B0 ;  /* 0x0000000000007941 */ /* 0x000fea0003800200 */
.L_x_1428:
[----:B------:R-:W4:Y:S01]  /*cad0*/  S2UR UR6, SR_CgaCtaId ;  /* 0x00000000000679c3 */ /* 0x000f220000008800 */
[----:B------:R-:W-:Y:S01]  /*cae0*/  ISETP.NE.AND P0, PT, R2, RZ, PT ;  /* 0x000000ff0200720c */ /* 0x000fe20003f05270 */
[----:B------:R-:W-:Y:S01]  /*caf0*/  UMOV UR5, 0x400 ;  /* 0x0000040000057882 */ /* 0x000fe20000000000 */
[----:B------:R-:W0:Y:S01]  /*cb00*/  LDCU.U8 UR12, c[0x0][0x414] ;  /* 0x00008280ff0c77ac */ /* 0x000e220008000000 */
[----:B---3--:R-:W-:Y:S01]  /*cb10*/  HFMA2 R12, -RZ, RZ, 0, 0 ;  /* 0x00000000ff0c7431 */ /* 0x008fe200000001ff */
[----:B------:R-:W3:Y:S01]  /*cb20*/  LDCU UR13, c[0x0][0x41c] ;  /* 0x00008380ff0d77ac */ /* 0x000ee20008000800 */
        /* <DEDUP_REMOVED lines=8> */
[----:B-1----:R-:W1:Y:S01]  /*cbb0*/  LDS.64 R6, [UR5+0x98] ;  /* 0x00009805ff067984 */ /* 0x002e620008000a00 */
[----:B------:R-:W1:Y:S02]  /*cbc0*/  LDCU UR5, c[0x0][0x42c] ;  /* 0x00008580ff0577ac */ /* 0x000e640008000800 */
[----:B-1----:R-:W-:Y:S01]  /*cbd0*/  FMUL.FTZ R0, R6, UR5 ;  /* 0x0000000506007c20 */ /* 0x002fe20008410000 */
[----:B0--3--:R-:W-:-:S07]  /*cbe0*/  FMUL.FTZ R3, R7, UR5 ;  /* 0x0000000507037c20 */ /* 0x009fce0008410000 */
.L_x_1442:
[----:B------:R-:W-:-:S05]  /*cbf0*/  LEA R14, R12, UR15, 0x3 ;  /* 0x0000000f0c0e7c11 */ /* 0x000fca000f8e18ff */
[----:B01----:R-:W3:Y:S04]  /*cc00*/  LDL.128 R8, [R14+0x10] ;  /* 0x000010000e087983 */ /* 0x003ee80000100c00 */
[----:B------:R0:W4:Y:S01]  /*cc10*/  LDL.128 R4, [R14+0x110] ;  /* 0x000110000e047983 */ /* 0x0001220000100c00 */
[----:B------:R-:W-:Y:S01]  /*cc20*/  SHF.R.U32.HI R22, RZ, 0x5, R2 ;  /* 0x00000005ff167819 */ /* 0x000fe20000011602 */
[----:B------:R-:W-:Y:S01]  /*cc30*/  BSSY.RECONVERGENT B0, `(.L_x_1437) ;  /* 0x000003a000007945 */ /* 0x000fe20003800200 */
[----:B------:R-:W-:Y:S01]  /*cc40*/  MOV R23, UR13 ;  /* 0x0000000d00177c02 */ /* 0x000fe20008000f00 */
[----:B---3--:R-:W-:Y:S01]  /*cc50*/  FADD.FTZ R8, R8, -UR16 ;  /* 0x8000001008087e21 */ /* 0x008fe20008010000 */
[----:B------:R-:W-:Y:S01]  /*cc60*/  FADD.FTZ R9, R9, -UR16 ;  /* 0x8000001009097e21 */ /* 0x000fe20008010000 */
[----:B------:R-:W-:Y:S01]  /*cc70*/  FADD.FTZ R10, R10, -UR16 ;  /* 0x800000100a0a7e21 */ /* 0x000fe20008010000 */
[----:B------:R-:W-:Y:S01]  /*cc80*/  FADD.FTZ R11, R11, -UR16 ;  /* 0x800000100b0b7e21 */ /* 0x000fe20008010000 */
[----:B------:R-:W-:Y:S01]  /*cc90*/  FMUL.FTZ R21, R8, UR17 ;  /* 0x0000001108157c20 */ /* 0x000fe20008410000 */
[----:B------:R-:W-:-:S03]  /*cca0*/  FMUL.FTZ R20, R9, UR17 ;  /* 0x0000001109147c20 */ /* 0x000fc60008410000 */
[----:B------:R-:W-:Y:S01]  /*ccb0*/  @P2 FFMA.FTZ R8, R66, R21, R64 ;  /* 0x0000001542082223 */ /* 0x000fe20000010040 */
[----:B------:R-:W-:-:S03]  /*ccc0*/  @P2 FFMA.FTZ R9, R67, R20, R65 ;  /* 0x0000001443092223 */ /* 0x000fc60000010041 */
[----:B--2---:R-:W-:Y:S01]  /*ccd0*/  @P2 FMUL.FTZ R13, R8, -1.4426950216293334961 ;  /* 0xbfb8aa3b080d2820 */ /* 0x004fe20000410000 */
[----:B------:R-:W-:-:S05]  /*cce0*/  @P2 FMUL.FTZ R16, R9, -1.4426950216293334961 ;  /* 0xbfb8aa3b09102820 */ /* 0x000fca0000410000 */
[----:B------:R-:W0:Y:S08]  /*ccf0*/  @P2 MUFU.EX2 R13, R13 ;  /* 0x0000000d000d2308 */ /* 0x000e300000000800 */
[----:B------:R-:W1:Y:S01]  /*cd00*/  @P2 MUFU.EX2 R16, R16 ;  /* 0x0000001000102308 */ /* 0x000e620000000800 */
[----:B0-----:R-:W-:Y:S01]  /*cd10*/  @P2 FADD.FTZ R14, R13, 1 ;  /* 0x3f8000000d0e2421 */ /* 0x001fe20000010000 */
[----:B------:R-:W-:-:S06]  /*cd20*/  FFMA.FTZ R13, R0, R21, R3 ;  /* 0x00000015000d7223 */ /* 0x000fcc0000010003 */
[----:B------:R-:W0:Y:S01]  /*cd30*/  @P2 MUFU.RCP R15, R14 ;  /* 0x0000000e000f2308 */ /* 0x000e220000001000 */
[----:B-1----:R-:W-:-:S07]  /*cd40*/  @P2 FADD.FTZ R17, R16, 1 ;  /* 0x3f80000010112421 */ /* 0x002fce0000010000 */
[----:B------:R-:W1:Y:S01]  /*cd50*/  @P2 MUFU.RCP R18, R17 ;  /* 0x0000001100122308 */ /* 0x000e620000001000 */
[----:B0-----:R-:W-:Y:S01]  /*cd60*/  @P2 FADD.FTZ R19, -R15, 1 ;  /* 0x3f8000000f132421 */ /* 0x001fe20000010100 */
[----:B----4-:R-:W-:-:S03]  /*cd70*/  @P2 FMUL.FTZ R15, R4, R15 ;  /* 0x0000000f040f2220 */ /* 0x010fc60000410000 */
[----:B------:R-:W-:Y:S01]  /*cd80*/  @P2 FFMA.FTZ R8, R8, R19, 1 ;  /* 0x3f80000008082423 */ /* 0x000fe20000010013 */
[----:B------:R-:W-:Y:S02]  /*cd90*/  IMAD R19, R23, UR20, R22 ;  /* 0x0000001417137c24 */ /* 0x000fe4000f8e0216 */
[----:B------:R-:W-:Y:S01]  /*cda0*/  FMUL.FTZ R22, R11, UR17 ;  /* 0x000000110b167c20 */ /* 0x000fe20008410000 */
[----:B------:R-:W-:Y:S01]  /*cdb0*/  @P2 FMUL.FTZ R4, R15, R8 ;  /* 0x000000080f042220 */ /* 0x000fe20000410000 */
[----:B-1----:R-:W-:Y:S01]  /*cdc0*/  @P2 FADD.FTZ R8, -R18, 1 ;  /* 0x3f80000012082421 */ /* 0x002fe20000010100 */
[----:B------:R-:W-:Y:S01]  /*cdd0*/  LEA R15, R12, R19, 0x4 ;  /* 0x000000130c0f7211 */ /* 0x000fe200078e20ff */
[----:B------:R-:W-:Y:S01]  /*cde0*/  @P2 FMUL.FTZ R18, R5, R18 ;  /* 0x0000001205122220 */ /* 0x000fe20000410000 */
[----:B------:R-:W-:Y:S01]  /*cdf0*/  FFMA.FTZ R13, R66, R4, -R13 ;  /* 0x00000004420d7223 */ /* 0x000fe2000001080d */
[----:B------:R-:W-:Y:S01]  /*ce00*/  @P2 FFMA.FTZ R9, R9, R8, 1 ;  /* 0x3f80000009092423 */ /* 0x000fe20000010008 */
[C---:B------:R-:W-:Y:S01]  /*ce10*/  ISETP.GE.U32.AND P0, PT, R15.reuse, UR18, PT ;  /* 0x000000120f007c0c */ /* 0x040fe2000bf06070 */
[----:B------:R-:W-:Y:S01]  /*ce20*/  FFMA.FTZ R4, R0, R20, R3 ;  /* 0x0000001400047223 */ /* 0x000fe20000010003 */
[----:B------:R-:W-:Y:S01]  /*ce30*/  SHF.R.S32.HI R14, RZ, 0x1f, R15 ;  /* 0x0000001fff0e7819 */ /* 0x000fe2000001140f */
[----:B------:R-:W-:Y:S01]  /*ce40*/  @P2 FMUL.FTZ R5, R18, R9 ;  /* 0x0000000912052220 */ /* 0x000fe20000410000 */
[----:B------:R-:W-:Y:S01]  /*ce50*/  IADD3 R19, PT, PT, R15, 0x10, RZ ;  /* 0x000000100f137810 */ /* 0x000fe20007ffe0ff */
[----:B------:R-:W-:Y:S01]  /*ce60*/  FMUL.FTZ R18, R10, UR17 ;  /* 0x000000110a127c20 */ /* 0x000fe20008410000 */
[----:B------:R-:W-:Y:S01]  /*ce70*/  ISETP.GE.AND.EX P0, PT, R14, UR19, PT, P0 ;  /* 0x000000130e007c0c */ /* 0x000fe2000bf06300 */
[C-C-:B------:R-:W-:Y:S01]  /*ce80*/  FFMA.FTZ R16, R0.reuse, R22, R3.reuse ;  /* 0x0000001600107223 */ /* 0x140fe20000010003 */
[----:B------:R-:W-:Y:S01]  /*ce90*/  ISETP.GE.U32.AND P1, PT, R19, UR18, PT ;  /* 0x0000001213007c0c */ /* 0x000fe2000bf26070 */
[----:B------:R-:W-:Y:S01]  /*cea0*/  FFMA.FTZ R17, R0, R18, R3 ;  /* 0x0000001200117223 */ /* 0x000fe20000010003 */
[----:B------:R-:W-:Y:S01]  /*ceb0*/  SHF.R.S32.HI R21, RZ, 0x1f, R19 ;  /* 0x0000001fff157819 */ /* 0x000fe20000011413 */
[----:B------:R-:W-:Y:S01]  /*cec0*/  FFMA.FTZ R11, R67, R5, -R4 ;  /* 0x00000005430b7223 */ /* 0x000fe20000010804 */
[----:B------:R-:W-:-:S02]  /*ced0*/  MOV R9, R6 ;  /* 0x0000000600097202 */ /* 0x000fc40000000f00 */
[----:B------:R-:W-:Y:S02]  /*cee0*/  ISETP.GE.AND.EX P1, PT, R21, UR19, PT, P1 ;  /* 0x0000001315007c0c */ /* 0x000fe4000bf26310 */
[----:B------:R-:W-:Y:S02]  /*cef0*/  ISETP.NE.AND P2, PT, RZ, UR12, PT ;  /* 0x0000000cff007c0c */ /* 0x000fe4000bf45270 */
[----:B------:R-:W-:Y:S01]  /*cf00*/  MOV R8, R7 ;  /* 0x0000000700087202 */ /* 0x000fe20000000f00 */
[----:B------:R-:W-:Y:S10]  /*cf10*/  @P0 BRA `(.L_x_1438) ;  /* 0x00000000002c0947 */ /* 0x000ff40003800000 */
        /* <DEDUP_REMOVED lines=9> */
[----:B------:R-:W-:-:S05]  /*cfb0*/  LEA.HI.X R7, R4, UR7, R5, 0x2, P0 ;  /* 0x0000000704077c11 */ /* 0x000fca00080f1405 */
[----:B------:R0:W-:Y:S04]  /*cfc0*/  STG.E.64 desc[UR10][R6.64], R10 ;  /* 0x0000000a06007986 */ /* 0x0001e8000c101b0a */
.L_x_1438:
[----:B------:R-:W-:Y:S05]  /*cfd0*/  BSYNC.RECONVERGENT B0 ;  /* 0x0000000000007941 */ /* 0x000fea0003800200 */
.L_x_1437:
        /* <DEDUP_REMOVED lines=19> */
.L_x_1439:
[----:B------:R-:W-:Y:S01]  /*d110*/  BSSY.RECONVERGENT B0, `(.L_x_1440) ;  /* 0x000000f000007945 */ /* 0x000fe20003800200 */
[----:B------:R-:W-:Y:S01]  /*d120*/  FFMA.FTZ R17, R66, R9, -R17 ;  /* 0x0000000942117223 */ /* 0x000fe20000010811 */
[----:B------:R-:W-:Y:S02]  /*d130*/  FFMA.FTZ R9, R67, R8, -R16 ;  /* 0x0000000843097223 */ /* 0x000fe40000010810 */
[----:B------:R-:W-:Y:S05]  /*d140*/  @P1 BRA `(.L_x_1441) ;  /* 0x00000000002c1947 */ /* 0x000fea0003800000 */
[----:B-----5:R-:W-:Y:S01]  /*d150*/  MOV R4, R40 ;  /* 0x0000002800047202 */ /* 0x020fe20000000f00 */
[----:B0-----:R-:W-:Y:S01]  /*d160*/  IMAD R6, R21, UR22, RZ ;  /* 0x0000001615067c24 */ /* 0x001fe2000f8e02ff */
        /* <DEDUP_REMOVED lines=9> */
.L_x_1441:
[----:B------:R-:W-:Y:S05]  /*d200*/  BSYNC.RECONVERGENT B0 ;  /* 0x0000000000007941 */ /* 0x000fea0003800200 */
.L_x_1440:
[----:B------:R-:W-:-:S04]  /*d210*/  IADD3 R12, PT, PT, R12, 0x2, RZ ;  /* 0x000000020c0c7810 */ /* 0x000fc80007ffe0ff */
[----:B------:R-:W-:-:S13]  /*d220*/  ISETP.NE.AND P0, PT, R12, 0x20, PT ;  /* 0x000000200c00780c */ /* 0x000fda0003f05270 */
[----:B------:R-:W-:Y:S05]  /*d230*/  @P0 BRA `(.L_x_1442) ;  /* 0xfffffff8006c0947 */ /* 0x000fea000383ffff */
[----:B------:R-:W2:Y:S01]  /*d240*/  LDCU UR5, c[0x0][0x410] ;  /* 0x00008200ff0577ac */ /* 0x000ea20008000800 */
[----:B------:R-:W2:Y:S01]  /*d250*/  LDCU UR6, c[0x0][0x3e0] ;  /* 0x00007c00ff0677ac */ /* 0x000ea20008000800 */
[----:B------:R-:W-:Y:S02]  /*d260*/  UIADD3 UR8, UPT, UPT, UR9, UR8, URZ ;  /* 0x0000000809087290 */ /* 0x000fe4000fffe0ff */
[----:B------:R-:W-:Y:S02]  /*d270*/  UIADD3 UR4, UPT, UPT, UR4, 0x1, URZ ;  /* 0x0000000104047890 */ /* 0x000fe4000fffe0ff */
[----:B--2---:R-:W-:-:S04]  /*d280*/  UIMAD UR5, UR5, UR6, URZ ;  /* 0x00000006050572a4 */ /* 0x004fc8000f8e02ff */
[----:B------:R-:W-:-:S09]  /*d290*/  UISETP.GE.AND UP0, UPT, UR8, UR5, UPT ;  /* 0x000000050800728c */ /* 0x000fd2000bf06270 */
[----:B------:R-:W-:Y:S05]  /*d2a0*/  BRA.U !UP0, `(.L_x_1443) ;  /* 0xffffff2d08807547 */ /* 0x000fea000b83ffff */
.L_x_1417:
[----:B-1----:R-:W1:Y:S01]  /*d2b0*/  S2R R9, SR_TID.X ;  /* 0x0000000000097919 */ /* 0x002e620000002100 */
[----:B------:R-:W2:Y:S01]  /*d2c0*/  LDC R4, c[0x0][0x370] ;  /* 0x0000dc00ff047b82 */ /* 0x000ea20000000800 */
[----:B------:R-:W-:Y:S07]  /*d2d0*/  BSSY.RECONVERGENT B0, `(.L_x_1444) ;  /* 0x000000e000007945 */ /* 0x000fee0003800200 */
[----:B0-----:R-:W0:Y:S08]  /*d2e0*/  LDC R7, c[0x0][0x374] ;  /* 0x0000dd00ff077b82 */ /* 0x001e300000000800 */
[----:B------:R-:W3:Y:S01]  /*d2f0*/  LDC.64 R2, c[0x0][0x3c8] ;  /* 0x0000f200ff027b82 */ /* 0x000ee20000000a00 */
[----:B--2---:R-:W-:-:S02]  /*d300*/  ISETP.NE.AND P0, PT, R4, 0x1, PT ;  /* 0x000000010400780c */ /* 0x004fc40003f05270 */
[----:B-1----:R-:W-:Y:S02]  /*d310*/  ISETP.NE.AND P1, PT, R9, RZ, PT ;  /* 0x000000ff0900720c */ /* 0x002fe40003f25270 */
[----:B0-----:R-:W-:-:S04]  /*d320*/  SHF.L.U32 R0, R7, 0x1, RZ ;  /* 0x0000000107007819 */ /* 0x001fc800000006ff */
        /* <DEDUP_REMOVED lines=8> */
.L_x_1445:
[----:B------:R-:W-:Y:S05]  /*d3b0*/  BSYNC.RECONVERGENT B0 ;  /* 0x0000000000007941 */ /* 0x000fea0003800200 */
.L_x_1444:
        /* <DEDUP_REMOVED lines=11> */
.L_x_1447:
[----:B------:R-:W2:Y:S04]  /*d470*/  LDG.E.STRONG.GPU R5, desc[UR10][R2.64] ;  /* 0x0000000a02057981 */ /* 0x000ea8000c1ef900 */
[----:B--2---:R-:W-:Y:S01]  /*d480*/  CCTL.IVALL ;  /* 0x00000000ff00798f */ /* 0x004fe20002000000 */
[----:B------:R-:W-:Y:S05]  /*d490*/  YIELD ;  /* 0x0000000000007946 */ /* 0x000fea0003800000 */
[----:B------:R-:W-:-:S13]  /*d4a0*/  ISETP.NE.AND P0, PT, R5, R0, PT ;  /* 0x000000000500720c */ /* 0x000fda0003f05270 */
[----:B------:R-:W-:Y:S05]  /*d4b0*/  @P0 BRA `(.L_x_1447) ;  /* 0xfffffffc00ec0947 */ /* 0x000fea000383ffff */
.L_x_1446:
        /* <DEDUP_REMOVED lines=61> */
.L_x_1450:
        /* <DEDUP_REMOVED lines=29> */
.L_x_1449:
[----:B------:R-:W-:Y:S05]  /*da60*/  BSYNC.RECONVERGENT B0 ;  /* 0x0000000000007941 */ /* 0x000fea0003800200 */
.L_x_1448:
        /* <DEDUP_REMOVED lines=10> */
.L_x_1451:
        /* <DEDUP_REMOVED lines=82> */
.L_x_1452:
        /* <DEDUP_REMOVED lines=13> */
.L_x_4523:


//--------------------- .text._Z35group_norm_nhwc_bwd_one_pass_kernelI11Fp32IOBf16WLi64ELi64ELi512EEv26Group_norm_nhwc_bwd_params --------------------------
	.section	.text._Z35group_norm_nhwc_bwd_one_pass_kernelI11Fp32IOBf16WLi64ELi64ELi512EEv26Group_norm_nhwc_bwd_params,"ax",@progbits
	.align	128
        .global         _Z35group_norm_nhwc_bwd_one_pass_kernelI11Fp32IOBf16WLi64ELi64ELi512EEv26Group_norm_nhwc_bwd_params
        .type           _Z35group_norm_nhwc_bwd_one_pass_kernelI11Fp32IOBf16WLi64ELi64ELi512EEv26Group_norm_nhwc_bwd_params,@function
        .size           _Z35group_norm_nhwc_bwd_one_pass_kernelI11Fp32IOBf16WLi64ELi64ELi512EEv26Group_norm_nhwc_bwd_params,(.L_x_4524 - _Z35group_norm_nhwc_bwd_one_pass_kernelI11Fp32IOBf16WLi64ELi64ELi512EEv26Group_norm_nhwc_bwd_params)
        .other          _Z35group_norm_nhwc_bwd_one_pass_kernelI11Fp32IOBf16WLi64ELi64ELi512EEv26Group_norm_nhwc_bwd_params,@"STO_CUDA_ENTRY STV_DEFAULT"
_Z35group_norm_nhwc_bwd_one_pass_kernelI11Fp32IOBf16WLi64ELi64ELi512EEv26Group_norm_nhwc_bwd_params:
.text._Z35group_norm_nhwc_bwd_one_pass_kernelI11Fp32IOBf16WLi64ELi64ELi512EEv26Group_norm_nhwc_bwd_params:
        /* <DEDUP_REMOVED lines=29> */
.L_x_1484:
[----:B01----:R-:W0:Y:S01]  /*01d0*/  LDC R9, c[0x0][0x410] ;  /* 0x00010400ff097b82 */ /* 0x003e220000000800 */
[----:B--2---:R-:W2:Y:S01]  /*01e0*/  LDCU.128 UR12, c[0x0][0x400] ;  /* 0x00008000ff0c77ac */ /* 0x004ea20008000c00 */
[----:B------:R-:W-:Y:S02]  /*01f0*/  SHF.R.S32.HI R15, RZ, 0x1f, R48 ;  /* 0x0000001fff0f7819 */ /* 0x000fe40000011430 */
[----:B------:R-:W-:Y:S02]  /*0200*/  ISETP.GE.AND P2, PT, R44, RZ, PT ;  /* 0x000000ff2c00720c */ /* 0x000fe40003f46270 */
[----:B------:R-:W-:Y:S02]  /*0210*/  SHF.L.U32 R21, R43, 0x1, RZ ;  /* 0x000000012b157819 */ /* 0x000fe400000006ff */
[----:B------:R-:W-:Y:S02]  /*0220*/  SHF.R.S32.HI R25, RZ, 0x1f, R50 ;  /* 0x0000001fff197819 */ /* 0x000fe40000011432 */
[----:B------:R-:W-:-:S02]  /*0230*/  LOP3.LUT R21, R21, 0x3e, RZ, 0xc0, !PT ;  /* 0x0000003e15157812 */ /* 0x000fc400078ec0ff */
[----:B--2---:R-:W-:-:S04]  /*0240*/  ISETP.GE.U32.AND P1, PT, R48, UR12, PT ;  /* 0x0000000c30007c0c */ /* 0x004fc8000bf26070 */
[----:B------:R-:W-:Y:S02]  /*0250*/  ISETP.GE.AND.EX P1, PT, R15, UR13, PT, P1 ;  /* 0x0000000d0f007c0c */ /* 0x000fe4000bf26310 */
[----:B0-----:R-:W-:-:S04]  /*0260*/  IABS R5, R9 ;  /* 0x0000000900057213 */ /* 0x001fc80000000000 */
[----:B------:R-:W0:Y:S07]  /*0270*/  I2F.RP R4, R5 ;  /* 0x0000000500047306 */ /* 0x000e2e0000209400 */
[----:B------:R-:W2:Y:S01]  /*0280*/  @!P1 LDC.64 R10, c[0x0][0x3a0] ;  /* 0x0000e800ff0a9b82 */ /* 0x000ea20000000a00 */
[----:B0-----:R-:W0:Y:S02]  /*0290*/  MUFU.RCP R4, R4 ;  /* 0x0000000400047308 */ /* 0x001e240000001000 */
[----:B0-----:R-:W-:-:S06]  /*02a0*/  IADD3 R2, PT, PT, R4, 0xffffffe, RZ ;  /* 0x0ffffffe04027810 */ /* 0x001fcc0007ffe0ff */
[----:B------:R0:W3:Y:S02]  /*02b0*/  F2I.FTZ.U32.TRUNC.NTZ R3, R2 ;  /* 0x0000000200037305 */ /* 0x0000e4000021f000 */
[----:B0-----:R-:W-:Y:S02]  /*02c0*/  MOV R2, RZ ;  /* 0x000000ff00027202 */ /* 0x001fe40000000f00 */
[----:B---3--:R-:W-:-:S05]  /*02d0*/  IADD3 R6, PT, PT, RZ, -R3, RZ ;  /* 0x80000003ff067210 */ /* 0x008fca0007ffe0ff */
[----:B------:R-:W-:Y:S01]  /*02e0*/  IMAD R7, R6, R5, RZ ;  /* 0x0000000506077224 */ /* 0x000fe200078e02ff */
[----:B------:R-:W-:-:S03]  /*02f0*/  IABS R6, R44 ;  /* 0x0000002c00067213 */ /* 0x000fc60000000000 */
[----:B------:R-:W-:Y:S01]  /*0300*/  IMAD.HI.U32 R3, R3, R7, R2 ;  /* 0x0000000703037227 */ /* 0x000fe200078e0002 */
[----:B------:R-:W-:-:S04]  /*0310*/  LOP3.LUT R2, R44, R9, RZ, 0x3c, !PT ;  /* 0x000000092c027212 */ /* 0x000fc800078e3cff */
[----:B------:R-:W-:Y:S01]  /*0320*/  ISETP.GE.AND P3, PT, R2, RZ, PT ;  /* 0x000000ff0200720c */ /* 0x000fe20003f66270 */
[----:B------:R-:W-:Y:S01]  /*0330*/  IMAD.HI.U32 R3, R3, R6, RZ ;  /* 0x0000000603037227 */ /* 0x000fe200078e00ff */
[----:B------:R-:W-:-:S04]  /*0340*/  LOP3.LUT R2, RZ, R9, RZ, 0x33, !PT ;  /* 0x00000009ff027212 */ /* 0x000fc800078e33ff */
[----:B------:R-:W-:-:S05]  /*0350*/  IADD3 R4, PT, PT, -R3, RZ, RZ ;  /* 0x000000ff03047210 */ /* 0x000fca0007ffe1ff */
[----:B------:R-:W-:-:S05]  /*0360*/  IMAD R4, R5, R4, R6 ;  /* 0x0000000405047224 */ /* 0x000fca00078e0206 */
[----:B------:R-:W-:-:S13]  /*0370*/  ISETP.GT.U32.AND P0, PT, R5, R4, PT ;  /* 0x000000040500720c */ /* 0x000fda0003f04070 */
[-C--:B------:R-:W-:Y:S02]  /*0380*/  @!P0 IADD3 R4, PT, PT, R4, -R5.reuse, RZ ;  /* 0x8000000504048210 */ /* 0x080fe40007ffe0ff */
[----:B------:R-:W-:Y:S02]  /*0390*/  @!P0 IADD3 R3, PT, PT, R3, 0x1, RZ ;  /* 0x0000000103038810 */ /* 0x000fe40007ffe0ff */
[CC--:B------:R-:W-:Y:S02]  /*03a0*/  ISETP.GE.U32.AND P4, PT, R4.reuse, R5.reuse, PT ;  /* 0x000000050400720c */ /* 0x0c0fe40003f86070 */
[----:B------:R-:W-:Y:S02]  /*03b0*/  ISETP.GT.U32.AND P5, PT, R5, R4, PT ;  /* 0x000000040500720c */ /* 0x000fe40003fa4070 */
[----:B------:R-:W-:Y:S02]  /*03c0*/  IADD3 R5, PT, PT, R4, -R5, RZ ;  /* 0x8000000504057210 */ /* 0x000fe40007ffe0ff */
[----:B------:R-:W-:-:S02]  /*03d0*/  ISETP.GE.U32.AND P0, PT, R50, UR12, PT ;  /* 0x0000000c32007c0c */ /* 0x000fc4000bf06070 */
[----:B------:R-:W-:Y:S02]  /*03e0*/  SEL R55, R5, R4, !P5 ;  /* 0x0000000405377207 */ /* 0x000fe40006800000 */
[----:B------:R-:W0:Y:S01]  /*03f0*/  @!P1 LDC.64 R4, c[0x0][0x3f8] ;  /* 0x0000fe00ff049b82 */ /* 0x000e220000000a00 */
[----:B------:R-:W-:Y:S02]  /*0400*/  ISETP.GE.AND.EX P0, PT, R25, UR13, PT, P0 ;  /* 0x0000000d19007c0c */ /* 0x000fe4000bf06300 */
[----:B------:R-:W-:Y:S02]  /*0410*/  @P4 IADD3 R3, PT, PT, R3, 0x1, RZ ;  /* 0x0000000103034810 */ /* 0x000fe40007ffe0ff */
[----:B------:R-:W-:Y:S02]  /*0420*/  ISETP.NE.AND P4, PT, R9, RZ, PT ;  /* 0x000000ff0900720c */ /* 0x000fe40003f85270 */
[----:B------:R-:W-:Y:S02]  /*0430*/  @!P2 IADD3 R55, PT, PT, -R55, RZ, RZ ;  /* 0x000000ff3737a210 */ /* 0x000fe40007ffe1ff */
[----:B------:R-:W-:-:S02]  /*0440*/  @!P3 IADD3 R3, PT, PT, -R3, RZ, RZ ;  /* 0x000000ff0303b210 */ /* 0x000fc40007ffe1ff */
[C---:B------:R-:W-:Y:S02]  /*0450*/  SEL R55, R2.reuse, R55, !P4 ;  /* 0x0000003702377207 */ /* 0x040fe40006000000 */
[----:B------:R-:W-:Y:S01]  /*0460*/  SEL R7, R2, R3, !P4 ;  /* 0x0000000302077207 */ /* 0x000fe20006000000 */
[----:B------:R-:W3:Y:S01]  /*0470*/  @!P0 LDC.64 R12, c[0x0][0x3f8] ;  /* 0x0000fe00ff0c8b82 */ /* 0x000ee20000000a00 */
[----:B------:R-:W-:Y:S02]  /*0480*/  SHF.L.U32 R26, R55, 0x6, RZ ;  /* 0x00000006371a7819 */ /* 0x000fe400000006ff */
[----:B------:R-:W-:Y:S02]  /*0490*/  SHF.R.S32.HI R2, RZ, 0x1f, R7 ;  /* 0x0000001fff027819 */ /* 0x000fe40000011407 */
[----:B------:R-:W-:Y:S02]  /*04a0*/  SHF.R.S32.HI R59, RZ, 0x1f, R26 ;  /* 0x0000001fff3b7819 */ /* 0x000fe4000001141a */
[----:B------:R-:W-:Y:S01]  /*04b0*/  LOP3.LUT R58, R26, R21, RZ, 0xfc, !PT ;  /* 0x000000151a3a7212 */ /* 0x000fe200078efcff */
[----:B------:R-:W-:Y:S01]  /*04c0*/  IMAD R6, R2, UR14, RZ ;  /* 0x0000000e02067c24 */ /* 0x000fe2000f8e02ff */
[----:B------:R-:W-:Y:S01]  /*04d0*/  ISETP.GE.U32.AND P2, PT, R47, UR12, PT ;  /* 0x0000000c2f007c0c */ /* 0x000fe2000bf46070 */
[----:B------:R-:W4:Y:S01]  /*04e0*/  @!P1 LDC.64 R2, c[0x0][0x398] ;  /* 0x0000e600ff029b82 */ /* 0x000f220000000a00 */
[----:B------:R-:W-:Y:S01]  /*04f0*/  ISETP.GE.U32.AND P3, PT, R46, UR12, PT ;  /* 0x0000000c2e007c0c */ /* 0x000fe2000bf66070 */
[----:B------:R-:W-:Y:S01]  /*0500*/  IMAD.WIDE.U32 R58, R7, UR14, R58 ;  /* 0x0000000e073a7c25 */ /* 0x000fe2000f8e003a */
[----:B------:R-:W-:-:S02]  /*0510*/  ISETP.GE.AND.EX P2, PT, R38, UR13, PT, P2 ;  /* 0x0000000d26007c0c */ /* 0x000fc4000bf46320 */
[----:B------:R-:W-:Y:S01]  /*0520*/  ISETP.GE.AND.EX P3, PT, R0, UR13, PT, P3 ;  /* 0x0000000d00007c0c */ /* 0x000fe2000bf66330 */
[----:B------:R-:W-:Y:S01]  /*0530*/  IMAD R7, R7, UR15, R6 ;  /* 0x0000000f07077c24 */ /* 0x000fe2000f8e0206 */
[----:B------:R-:W-:Y:S01]  /*0540*/  @!P1 MOV R56, R58 ;  /* 0x0000003a00389202 */ /* 0x000fe20000000f00 */
[----:B0-----:R-:W-:Y:S01]  /*0550*/  @!P1 IMAD R6, R15, R4, RZ ;  /* 0x000000040f069224 */ /* 0x001fe200078e02ff */
[----:B------:R-:W0:Y:S01]  /*0560*/  @!P0 LDC.64 R16, c[0x0][0x398] ;  /* 0x0000e600ff108b82 */ /* 0x000e220000000a00 */
[----:B------:R-:W-:Y:S02]  /*0570*/  IADD3 R26, PT, PT, R26, R21, RZ ;  /* 0x000000151a1a7210 */ /* 0x000fe40007ffe0ff */
[----:B------:R-:W-:Y:S01]  /*0580*/  IADD3 R57, PT, PT, R59, R7, RZ ;  /* 0x000000073b397210 */ /* 0x000fe20007ffe0ff */
[----:B------:R-:W-:Y:S02]  /*0590*/  @!P1 IMAD R23, R48, R5, R6 ;  /* 0x0000000530179224 */ /* 0x000fe400078e0206 */
[----:B---3--:R-:W-:-:S02]  /*05a0*/  @!P0 IMAD R22, R25, R12, RZ ;  /* 0x0000000c19168224 */ /* 0x008fc400078e02ff */
[----:B------:R-:W-:Y:S01]  /*05b0*/  @!P1 IMAD.WIDE.U32 R18, R48, R4, R56 ;  /* 0x0000000430129225 */ /* 0x000fe200078e0038 */
[----:B------:R-:W3:Y:S04]  /*05c0*/  @!P2 LDC.64 R8, c[0x0][0x3f8] ;  /* 0x0000fe00ff08ab82 */ /* 0x000ee80000000a00 */
[----:B------:R-:W-:Y:S02]  /*05d0*/  @!P1 IADD3 R23, PT, PT, R19, R23, RZ ;  /* 0x0000001713179210 */ /* 0x000fe40007ffe0ff */
[C---:B------:R-:W-:Y:S02]  /*05e0*/  @!P1 SHF.L.U32 R19, R18.reuse, 0x2, RZ ;  /* 0x0000000212139819 */ /* 0x040fe400000006ff */
[----:B------:R-:W1:Y:S01]  /*05f0*/  LDC.64 R4, c[0x0][0x3b8] ;  /* 0x0000ee00ff047b82 */ /* 0x000e620000000a00 */
[----:B------:R-:W-:Y:S01]  /*0600*/  @!P1 SHF.L.U64.HI R20, R18, 0x2, R23 ;  /* 0x0000000212149819 */ /* 0x000fe20000010217 */
[----:B------:R-:W-:Y:S01]  /*0610*/  @!P0 IMAD R23, R50, R13, R22 ;  /* 0x0000000d32178224 */ /* 0x000fe200078e0216 */
[----:B--2---:R-:W-:-:S02]  /*0620*/  @!P1 IADD3 R10, P4, PT, R19, R10, RZ ;  /* 0x0000000a130a9210 */ /* 0x004fc40007f9e0ff */
[----:B----4-:R-:W-:Y:S02]  /*0630*/  @!P1 IADD3 R2, P5, PT, R19, R2, RZ ;  /* 0x0000000213029210 */ /* 0x010fe40007fbe0ff */
[----:B------:R-:W-:Y:S01]  /*0640*/  @!P0 MOV R18, R58 ;  /* 0x0000003a00128202 */ /* 0x000fe20000000f00 */
[----:B------:R-:W2:Y:S01]  /*0650*/  @!P3 LDC.64 R6, c[0x0][0x3f8] ;  /* 0x0000fe00ff06bb82 */ /* 0x000ea20000000a00 */
[----:B------:R-:W-:Y:S02]  /*0660*/  @!P0 MOV R19, R57 ;  /* 0x0000003900138202 */ /* 0x000fe40000000f00 */
[----:B------:R-:W-:Y:S02]  /*0670*/  @!P1 IADD3.X R11, PT, PT, R20, R11, RZ, P4, !PT ;  /* 0x0000000b140b9210 */ /* 0x000fe400027fe4ff */
[----:B------:R-:W-:Y:S01]  /*0680*/  ISETP.NE.AND P4, PT, RZ, UR10, PT ;  /* 0x0000000aff007c0c */ /* 0x000fe2000bf85270 */
[----:B------:R-:W-:Y:S01]  /*0690*/  @!P0 IMAD.WIDE.U32 R12, R50, R12, R18 ;  /* 0x0000000c320c8225 */ /* 0x000fe200078e0012 */
[----:B------:R-:W-:Y:S01]  /*06a0*/  @!P1 IADD3.X R3, PT, PT, R20, R3, RZ, P5, !PT ;  /* 0x0000000314039210 */ /* 0x000fe20002ffe4ff */
[----:B------:R-:W4:Y:S02]  /*06b0*/  @!P0 LDC.64 R14, c[0x0][0x3a0] ;  /* 0x0000e800ff0e8b82 */ /* 0x000f240000000a00 */
[----:B---3--:R-:W-:Y:S01]  /*06c0*/  @!P2 IMAD R28, R38, R8, RZ ;  /* 0x00000008261ca224 */ /* 0x008fe200078e02ff */
[----:B------:R-:W-:-:S02]  /*06d0*/  @!P0 IADD3 R23, PT, PT, R13, R23, RZ ;  /* 0x000000170d178210 */ /* 0x000fc40007ffe0ff */
[----:B------:R-:W-:Y:S01]  /*06e0*/  @!P2 MOV R29, R57 ;  /* 0x00000039001da202 */ /* 0x000fe20000000f00 */
[----:B-1----:R-:W-:Y:S02]  /*06f0*/  IMAD.WIDE R4, R44, 0x8, R4 ;  /* 0x000000082c047825 */ /* 0x002fe400078e0204 */
[----:B------:R-:W1:Y:S01]  /*0700*/  @!P2 LDC.64 R18, c[0x0][0x3a0] ;  /* 0x0000e800ff12ab82 */ /* 0x000e620000000a00 */
[C---:B------:R-:W-:Y:S01]  /*0710*/  @!P0 SHF.L.U64.HI R32, R12.reuse, 0x2, R23 ;  /* 0x000000020c208819 */ /* 0x040fe20000010217 */
[----:B------:R-:W-:Y:S01]  /*0720*/  @!P2 IMAD R27, R47, R9, R28 ;  /* 0x000000092f1ba224 */ /* 0x000fe200078e021c */
[----:B------:R-:W-:Y:S01]  /*0730*/  @!P0 SHF.L.U32 R13, R12, 0x2, RZ ;  /* 0x000000020c0d8819 */ /* 0x000fe200000006ff */
[----:B------:R-:W3:Y:S04]  /*0740*/  LDG.E.64 R4, desc[UR8][R4.64] ;  /* 0x0000000804047981 */ /* 0x000ee8000c1e1b00 */
[----:B------:R-:W1:Y:S01]  /*0750*/  @!P2 LDC.64 R20, c[0x0][0x398] ;  /* 0x0000e600ff14ab82 */ /* 0x000e620000000a00 */
[----:B------:R-:W-:Y:S01]  /*0760*/  @!P2 MOV R28, R58 ;  /* 0x0000003a001ca202 */ /* 0x000fe20000000f00 */
[----:B--2---:R-:W-:Y:S01]  /*0770*/  @!P3 IMAD R30, R0, R6, RZ ;  /* 0x00000006001eb224 */ /* 0x004fe200078e02ff */
[----:B0-----:R-:W-:-:S05]  /*0780*/  @!P0 IADD3 R16, P6, PT, R13, R16, RZ ;  /* 0x000000100d108210 */ /* 0x001fca0007fde0ff */
[----:B------:R-:W0:Y:S01]  /*0790*/  @!P3 LDC.64 R22, c[0x0][0x3a0] ;  /* 0x0000e800ff16bb82 */ /* 0x000e220000000a00 */
[----:B------:R-:W-:Y:S01]  /*07a0*/  @!P2 IMAD.WIDE.U32 R28, R47, R8, R28 ;  /* 0x000000082f1ca225 */ /* 0x000fe200078e001c */
[----:B----4-:R-:W-:-:S06]  /*07b0*/  @!P0 IADD3 R14, P5, PT, R13, R14, RZ ;  /* 0x0000000e0d0e8210 */ /* 0x010fcc0007fbe0ff */
[----:B------:R-:W2:Y:S01]  /*07c0*/  @!P3 LDC.64 R24, c[0x0][0x398] ;  /* 0x0000e600ff18bb82 */ /* 0x000ea20000000a00 */
[----:B------:R-:W-:Y:S01]  /*07d0*/  @!P3 IMAD R33, R46, R7, R30 ;  /* 0x000000072e21b224 */ /* 0x000fe200078e021e */
[----:B------:R-:W-:-:S06]  /*07e0*/  @!P3 MOV R30, R58 ;  /* 0x0000003a001eb202 */ /* 0x000fcc0000000f00 */
[----:B------:R-:W4:Y:S01]  /*07f0*/  LDC.64 R8, c[0x0][0x3a8] ;  /* 0x0000ea00ff087b82 */ /* 0x000f220000000a00 */
[----:B------:R-:W-:-:S07]  /*0800*/  @!P3 MOV R31, R57 ;  /* 0x00000039001fb202 */ /* 0x000fce0000000f00 */
[----:B------:R-:W4:Y:S01]  /*0810*/  @P4 LDC.64 R12, c[0x0][0x3b0] ;  /* 0x0000ec00ff0c4b82 */ /* 0x000f220000000a00 */
[----:B------:R-:W-:Y:S01]  /*0820*/  @!P2 IADD3 R29, PT, PT, R29, R27, RZ ;  /* 0x0000001b1d1da210 */ /* 0x000fe20007ffe0ff */
[----:B------:R-:W-:Y:S01]  /*0830*/  @!P3 IMAD.WIDE.U32 R6, R46, R6, R30 ;  /* 0x000000062e06b225 */ /* 0x000fe200078e001e */
[----:B------:R-:W-:Y:S02]  /*0840*/  @!P2 SHF.L.U32 R27, R28, 0x2, RZ ;  /* 0x000000021c1ba819 */ /* 0x000fe400000006ff */
[C---:B------:R-:W-:Y:S02]  /*0850*/  @!P0 IADD3.X R15, PT, PT, R32.reuse, R15, RZ, P5, !PT ;  /* 0x0000000f200f8210 */ /* 0x040fe40002ffe4ff */
[----:B------:R-:W-:Y:S02]  /*0860*/  @!P0 IADD3.X R17, PT, PT, R32, R17, RZ, P6, !PT ;  /* 0x0000001120118210 */ /* 0x000fe400037fe4ff */
[C---:B-1----:R-:W-:Y:S02]  /*0870*/  @!P2 IADD3 R18, P5, PT, R27.reuse, R18, RZ ;  /* 0x000000121b12a210 */ /* 0x042fe40007fbe0ff */
[----:B------:R-:W-:-:S02]  /*0880*/  @!P2 IADD3 R20, P6, PT, R27, R20, RZ ;  /* 0x000000141b14a210 */ /* 0x000fc40007fde0ff */
[----:B------:R-:W-:Y:S02]  /*0890*/  @!P2 SHF.L.U64.HI R28, R28, 0x2, R29 ;  /* 0x000000021c1ca819 */ /* 0x000fe4000001021d */
[----:B------:R-:W-:Y:S02]  /*08a0*/  @!P3 IADD3 R27, PT, PT, R7, R33, RZ ;  /* 0x00000021071bb210 */ /* 0x000fe40007ffe0ff */
[----:B------:R-:W-:Y:S02]  /*08b0*/  @!P3 SHF.L.U32 R7, R6, 0x2, RZ ;  /* 0x000000020607b819 */ /* 0x000fe400000006ff */
[C---:B------:R-:W-:Y:S02]  /*08c0*/  @!P2 IADD3.X R19, PT, PT, R28.reuse, R19, RZ, P5, !PT ;  /* 0x000000131c13a210 */ /* 0x040fe40002ffe4ff */
[----:B------:R-:W-:Y:S02]  /*08d0*/  @!P2 IADD3.X R21, PT, PT, R28, R21, RZ, P6, !PT ;  /* 0x000000151c15a210 */ /* 0x000fe400037fe4ff */
[----:B------:R-:W-:-:S02]  /*08e0*/  @!P3 SHF.L.U64.HI R6, R6, 0x2, R27 ;  /* 0x000000020606b819 */ /* 0x000fc4000001021b */
[C---:B0-----:R-:W-:Y:S02]  /*08f0*/  @!P3 IADD3 R22, P5, PT, R7.reuse, R22, RZ ;  /* 0x000000160716b210 */ /* 0x041fe40007fbe0ff */
[----:B--2---:R-:W-:Y:S01]  /*0900*/  @!P3 IADD3 R24, P6, PT, R7, R24, RZ ;  /* 0x000000180718b210 */ /* 0x004fe20007fde0ff */
[----:B----4-:R-:W-:Y:S01]  /*0910*/  IMAD.WIDE R30, R26, 0x2, R8 ;  /* 0x000000021a1e7825 */ /* 0x010fe200078e0208 */
[C---:B------:R-:W-:Y:S02]  /*0920*/  @!P3 IADD3.X R23, PT, PT, R6.reuse, R23, RZ, P5, !PT ;  /* 0x000000170617b210 */ /* 0x040fe40002ffe4ff */
[----:B------:R-:W-:Y:S02]  /*0930*/  CS2R R8, SRZ ;  /* 0x0000000000087805 */ /* 0x000fe4000001ff00 */
[----:B------:R-:W-:Y:S02]  /*0940*/  @!P3 IADD3.X R25, PT, PT, R6, R25, RZ, P6, !PT ;  /* 0x000000190619b210 */ /* 0x000fe400037fe4ff */
[----:B------:R-:W-:Y:S01]  /*0950*/  CS2R R6, SRZ ;  /* 0x0000000000067805 */ /* 0x000fe2000001ff00 */
[----:B------:R-:W-:Y:S01]  /*0960*/  @P4 IMAD.WIDE R12, R26, 0x2, R12 ;  /* 0x000000021a0c4825 */ /* 0x000fe200078e020c */
[----:B------:R-:W2:Y:S04]  /*0970*/  LDG.E.U16 R51, desc[UR8][R30.64] ;  /* 0x000000081e337981 */ /* 0x000ea8000c1e1500 */
[----:B------:R-:W4:Y:S04]  /*0980*/  @P4 LDG.E.U16 R27, desc[UR8][R12.64] ;  /* 0x000000080c1b4981 */ /* 0x000f28000c1e1500 */
[----:B------:R0:W4:Y:S04]  /*0990*/  @P4 LDG.E.U16 R28, desc[UR8][R12.64+0x2] ;  /* 0x000002080c1c4981 */ /* 0x000128000c1e1500 */
[----:B------:R1:W5:Y:S04]  /*09a0*/  @!P1 LDG.E.64 R6, desc[UR8][R10.64] ;  /* 0x000000080a069981 */ /* 0x000368000c1e1b00 */
[----:B------:R1:W5:Y:S01]  /*09b0*/  @!P1 LDG.E.64 R8, desc[UR8][R2.64] ;  /* 0x0000000802089981 */ /* 0x000362000c1e1b00 */
[----:B0-----:R-:W-:-:S03]  /*09c0*/  CS2R R12, SRZ ;  /* 0x00000000000c7805 */ /* 0x001fc6000001ff00 */
[----:B------:R-:W4:Y:S01]  /*09d0*/  LDG.E.U16 R26, desc[UR8][R30.64+0x2] ;  /* 0x000002081e1a7981 */ /* 0x000f22000c1e1500 */
[----:B-1----:R-:W-:-:S03]  /*09e0*/  CS2R R10, SRZ ;  /* 0x00000000000a7805 */ /* 0x002fc6000001ff00 */
[----:B------:R0:W5:Y:S01]  /*09f0*/  @!P2 LDG.E.64 R12, desc[UR8][R18.64] ;  /* 0x00000008120ca981 */ /* 0x000162000c1e1b00 */
[----:B------:R-:W-:Y:S02]  /*0a00*/  MOV R3, RZ ;  /* 0x000000ff00037202 */ /* 0x000fe40000000f00 */
[----:B------:R-:W-:Y:S01]  /*0a10*/  MOV R2, RZ ;  /* 0x000000ff00027202 */ /* 0x000fe20000000f00 */
[----:B------:R1:W5:Y:S05]  /*0a20*/  @!P0 LDG.E.64 R10, desc[UR8][R14.64] ;  /* 0x000000080e0a8981 */ /* 0x00036a000c1e1b00 */
[----:B------:R1:W5:Y:S01]  /*0a30*/  @!P0 LDG.E.64 R2, desc[UR8][R16.64] ;  /* 0x0000000810028981 */ /* 0x000362000c1e1b00 */
[----:B0-----:R-:W-:-:S02]  /*0a40*/  CS2R R18, SRZ ;  /* 0x0000000000127805 */ /* 0x001fc4000001ff00 */
[----:B-1----:R-:W-:-:S04]  /*0a50*/  CS2R R14, SRZ ;  /* 0x00000000000e7805 */ /* 0x002fc8000001ff00 */
[----:B------:R0:W5:Y:S01]  /*0a60*/  @!P3 LDG.E.64 R18, desc[UR8][R24.64] ;  /* 0x000000081812b981 */ /* 0x000162000c1e1b00 */
[----:B------:R-:W-:-:S03]  /*0a70*/  CS2R R16, SRZ ;  /* 0x0000000000107805 */ /* 0x000fc6000001ff00 */
[----:B------:R0:W5:Y:S04]  /*0a80*/  @!P2 LDG.E.64 R14, desc[UR8][R20.64] ;  /* 0x00000008140ea981 */ /* 0x000168000c1e1b00 */
[----:B------:R0:W5:Y:S01]  /*0a90*/  @!P3 LDG.E.64 R16, desc[UR8][R22.64] ;  /* 0x000000081610b981 */ /* 0x000162000c1e1b00 */
[----:B------:R-:W-:Y:S01]  /*0aa0*/  MOV R54, 0x3f800000 ;  /* 0x3f80000000367802 */ /* 0x000fe20000000f00 */
[----:B------:R-:W-:Y:S01]  /*0ab0*/  UISETP.NE.AND UP0, UPT, UR10, URZ, UPT ;  /* 0x000000ff0a00728c */ /* 0x000fe2000bf05270 */
[----:B------:R-:W-:Y:S01]  /*0ac0*/  CS2R R52, SRZ ;  /* 0x0000000000347805 */ /* 0x000fe2000001ff00 */
[----:B---3--:R-:W-:-:S05]  /*0ad0*/  FFMA.FTZ R30, -R4, R4, R5 ;  /* 0x00000004041e7223 */ /* 0x008fca0000010105 */
[----:B------:R-:W-:-:S13]  /*0ae0*/  FSETP.GTU.FTZ.AND P1, PT, R30, RZ, PT ;  /* 0x000000ff1e00720b */ /* 0x000fda0003f3c000 */
[----:B------:R-:W1:Y:S02]  /*0af0*/  @P1 LDC R29, c[0x0][0x3c0] ;  /* 0x0000f000ff1d1b82 */ /* 0x000e640000000800 */
[----:B-1----:R-:W-:-:S04]  /*0b00*/  @P1 FADD.FTZ R29, R30, R29 ;  /* 0x0000001d1e1d1221 */ /* 0x002fc80000010000 */
[----:B------:R0:W1:Y:S01]  /*0b10*/  @P1 MUFU.RSQ R54, R29 ;  /* 0x0000001d00361308 */ /* 0x0000620000001400 */
[----:B--2---:R-:W-:Y:S02]  /*0b20*/  SHF.L.U32 R51, R51, 0x10, RZ ;  /* 0x0000001033337819 */ /* 0x004fe400000006ff */
[----:B----4-:R-:W-:Y:S02]  /*0b30*/  @P4 SHF.L.U32 R53, R27, 0x10, RZ ;  /* 0x000000101b354819 */ /* 0x010fe400000006ff */
[----:B------:R-:W-:Y:S02]  /*0b40*/  @P4 SHF.L.U32 R52, R28, 0x10, RZ ;  /* 0x000000101c344819 */ /* 0x000fe400000006ff */
[----:B------:R-:W-:Y:S01]  /*0b50*/  SHF.L.U32 R5, R26, 0x10, RZ ;  /* 0x000000101a057819 */ /* 0x000fe200000006ff */
[----:B01----:R-:W-:Y:S06]  /*0b60*/  BRA.U UP0, `(.L_x_1454) ;  /* 0x0000000100e47547 */ /* 0x003fec000b800000 */
[C---:B-----5:R-:W-:Y:S01]  /*0b70*/  FADD.FTZ R21, -R4.reuse, R10 ;  /* 0x0000000a04157221 */ /* 0x060fe20000010100 */
[----:B------:R-:W-:Y:S01]  /*0b80*/  FADD.FTZ R23, -R4, R11 ;  /* 0x0000000b04177221 */ /* 0x000fe20000010100 */
[----:B------:R-:W-:Y:S01]  /*0b90*/  FMUL.FTZ R22, R2, R51 ;  /* 0x0000003302167220 */ /* 0x000fe20000410000 */
[----:B------:R-:W-:Y:S01]  /*0ba0*/  FMUL.FTZ R25, R3, R5 ;  /* 0x0000000503197220 */ /* 0x000fe20000410000 */
[-C--:B------:R-:W-:Y:S01]  /*0bb0*/  FMUL.FTZ R21, R21, R54.reuse ;  /* 0x0000003615157220 */ /* 0x080fe20000410000 */
[----:B------:R-:W-:Y:S01]  /*0bc0*/  FMUL.FTZ R20, R23, R54 ;  /* 0x0000003617147220 */ /* 0x000fe20000410000 */
[----:B------:R-:W-:Y:S01]  /*0bd0*/  FADD.FTZ R24, RZ, R22 ;  /* 0x00000016ff187221 */ /* 0x000fe20000010000 */
[----:B------:R-:W-:Y:S01]  /*0be0*/  FADD.FTZ R27, -R4, R6 ;  /* 0x00000006041b7221 */ /* 0x000fe20000010100 */
[----:B------:R-:W-:Y:S01]  /*0bf0*/  FFMA.FTZ R23, R21, R22, RZ ;  /* 0x0000001615177223 */ /* 0x000fe200000100ff */
[----:B------:R-:W-:Y:S01]  /*0c00*/  FMUL.FTZ R29, R8, R51 ;  /* 0x00000033081d7220 */ /* 0x000fe20000410000 */
[----:B------:R-:W-:Y:S01]  /*0c10*/  FADD.FTZ R24, R25, R24 ;  /* 0x0000001819187221 */ /* 0x000fe20000010000 */
[-C--:B------:R-:W-:Y:S01]  /*0c20*/  FMUL.FTZ R22, R27, R54.reuse ;  /* 0x000000361b167220 */ /* 0x080fe20000410000 */
[----:B------:R-:W-:Y:S01]  /*0c30*/  FFMA.FTZ R23, R20, R25, R23 ;  /* 0x0000001914177223 */ /* 0x000fe20000010017 */
[----:B------:R-:W-:Y:S01]  /*0c40*/  FADD.FTZ R25, -R4, R7 ;  /* 0x0000000704197221 */ /* 0x000fe20000010100 */
[----:B------:R-:W-:Y:S01]  /*0c50*/  FADD.FTZ R26, R24, R29 ;  /* 0x0000001d181a7221 */ /* 0x000fe20000010000 */
[----:B------:R-:W-:Y:S01]  /*0c60*/  FFMA.FTZ R21, R2, R21, RZ ;  /* 0x0000001502157223 */ /* 0x000fe200000100ff */
[----:B------:R-:W-:Y:S01]  /*0c70*/  FFMA.FTZ R29, R22, R29, R23 ;  /* 0x0000001d161d7223 */ /* 0x000fe20000010017 */
[----:B------:R-:W-:Y:S01]  /*0c80*/  FMUL.FTZ R23, R9, R5 ;  /* 0x0000000509177220 */ /* 0x000fe20000410000 */
[----:B------:R-:W-:Y:S01]  /*0c90*/  FMUL.FTZ R24, R25, R54 ;  /* 0x0000003619187220 */ /* 0x000fe20000410000 */
[----:B------:R-:W-:Y:S01]  /*0ca0*/  FADD.FTZ R25, -R4, R12 ;  /* 0x0000000c04197221 */ /* 0x000fe20000010100 */
[----:B------:R-:W-:Y:S01]  /*0cb0*/  FMUL.FTZ R27, R14, R51 ;  /* 0x000000330e1b7220 */ /* 0x000fe20000410000 */
[----:B------:R-:W-:Y:S01]  /*0cc0*/  FADD.FTZ R26, R23, R26 ;  /* 0x0000001a171a7221 */ /* 0x000fe20000010000 */
[----:B------:R-:W-:Y:S01]  /*0cd0*/  FFMA.FTZ R29, R24, R23, R29 ;  /* 0x00000017181d7223 */ /* 0x000fe2000001001d */
[----:B------:R-:W-:Y:S01]  /*0ce0*/  FFMA.FTZ R21, R8, R22, R21 ;  /* 0x0000001608157223 */ /* 0x000fe20000010015 */
[----:B------:R-:W-:Y:S01]  /*0cf0*/  FADD.FTZ R23, -R4, R13 ;  /* 0x0000000d04177221 */ /* 0x000fe20000010100 */
[----:B------:R-:W-:Y:S01]  /*0d00*/  FMUL.FTZ R22, R25, R54 ;  /* 0x0000003619167220 */ /* 0x000fe20000410000 */
[----:B------:R-:W-:Y:S01]  /*0d10*/  FFMA.FTZ R20, R3, R20, RZ ;  /* 0x0000001403147223 */ /* 0x000fe200000100ff */
[----:B------:R-:W-:Y:S01]  /*0d20*/  FADD.FTZ R31, R26, R27 ;  /* 0x0000001b1a1f7221 */ /* 0x000fe20000010000 */
[----:B------:R-:W-:Y:S01]  /*0d30*/  FMUL.FTZ R26, R15, R5 ;  /* 0x000000050f1a7220 */ /* 0x000fe20000410000 */
[----:B------:R-:W-:Y:S01]  /*0d40*/  FMUL.FTZ R25, R23, R54 ;  /* 0x0000003617197220 */ /* 0x000fe20000410000 */
[----:B------:R-:W-:Y:S01]  /*0d50*/  FFMA.FTZ R28, R22, R27, R29 ;  /* 0x0000001b161c7223 */ /* 0x000fe2000001001d */
[----:B------:R-:W-:Y:S01]  /*0d60*/  FADD.FTZ R23, -R4, R16 ;  /* 0x0000001004177221 */ /* 0x000fe20000010100 */
[----:B------:R-:W-:Y:S01]  /*0d70*/  FFMA.FTZ R20, R9, R24, R20 ;  /* 0x0000001809147223 */ /* 0x000fe20000010014 */
[----:B------:R-:W-:Y:S01]  /*0d80*/  FADD.FTZ R31, R26, R31 ;  /* 0x0000001f1a1f7221 */ /* 0x000fe20000010000 */
[----:B------:R-:W-:Y:S01]  /*0d90*/  FMUL.FTZ R24, R18, R51 ;  /* 0x0000003312187220 */ /* 0x000fe20000410000 */
[----:B------:R-:W-:Y:S01]  /*0da0*/  FFMA.FTZ R28, R25, R26, R28 ;  /* 0x0000001a191c7223 */ /* 0x000fe2000001001c */
[----:B------:R-:W-:Y:S01]  /*0db0*/  FMUL.FTZ R23, R23, R54 ;  /* 0x0000003617177220 */ /* 0x000fe20000410000 */
[----:B------:R-:W-:Y:S01]  /*0dc0*/  FFMA.FTZ R21, R14, R22, R21 ;  /* 0x000000160e157223 */ /* 0x000fe20000010015 */
[----:B------:R-:W-:Y:S01]  /*0dd0*/  FFMA.FTZ R22, R15, R25, R20 ;  /* 0x000000190f167223 */ /* 0x000fe20000010014 */
[----:B------:R-:W-:Y:S01]  /*0de0*/  FADD.FTZ R27, -R4, R17 ;  /* 0x00000011041b7221 */ /* 0x000fe20000010100 */
[----:B------:R-:W-:Y:S01]  /*0df0*/  FADD.FTZ R25, RZ, R2 ;  /* 0x00000002ff197221 */ /* 0x000fe20000010000 */
[----:B------:R-:W-:Y:S01]  /*0e00*/  FADD.FTZ R20, RZ, R3 ;  /* 0x00000003ff147221 */ /* 0x000fe20000010000 */
[----:B------:R-:W-:Y:S01]  /*0e10*/  FADD.FTZ R26, R31, R24 ;  /* 0x000000181f1a7221 */ /* 0x000fe20000010000 */
[----:B------:R-:W-:Y:S01]  /*0e20*/  FFMA.FTZ R31, R23, R24, R28 ;  /* 0x00000018171f7223 */ /* 0x000fe2000001001c */
[----:B------:R-:W-:Y:S01]  /*0e30*/  FMUL.FTZ R29, R19, R5 ;  /* 0x00000005131d7220 */ /* 0x000fe20000410000 */
[----:B------:R-:W-:Y:S01]  /*0e40*/  FMUL.FTZ R28, R27, R54 ;  /* 0x000000361b1c7220 */ /* 0x000fe20000410000 */
        /* <DEDUP_REMOVED lines=11> */
.L_x_1454:
[----:B-----5:R-:W-:-:S04]  /*0f00*/  FADD.FTZ R21, -R4, R10 ;  /* 0x0000000a04157221 */ /* 0x020fc80000010100 */
[----:B------:R-:W-:Y:S01]  /*0f10*/  FMUL.FTZ R22, R21, R54 ;  /* 0x0000003615167220 */ /* 0x000fe20000410000 */
[----:B------:R-:W-:-:S03]  /*0f20*/  FADD.FTZ R21, -R4, R11 ;  /* 0x0000000b04157221 */ /* 0x000fc60000010100 */
[----:B------:R-:W-:Y:S01]  /*0f30*/  FFMA.FTZ R26, R51, R22, R53 ;  /* 0x00000016331a7223 */ /* 0x000fe20000010035 */
[----:B------:R-:W-:Y:S01]  /*0f40*/  FMUL.FTZ R20, R21, R54 ;  /* 0x0000003615147220 */ /* 0x000fe20000410000 */
[----:B------:R-:W-:Y:S02]  /*0f50*/  FADD.FTZ R21, -R4, R6 ;  /* 0x0000000604157221 */ /* 0x000fe40000010100 */
[----:B------:R-:W-:Y:S01]  /*0f60*/  FMUL.FTZ R27, R26, -1.4426950216293334961 ;  /* 0xbfb8aa3b1a1b7820 */ /* 0x000fe20000410000 */
[----:B------:R-:W-:Y:S01]  /*0f70*/  FFMA.FTZ R25, R5, R20, R52 ;  /* 0x0000001405197223 */ /* 0x000fe20000010034 */
[----:B------:R-:W-:Y:S01]  /*0f80*/  FMUL.FTZ R24, R21, R54 ;  /* 0x0000003615187220 */ /* 0x000fe20000410000 */
[----:B------:R-:W-:Y:S02]  /*0f90*/  FADD.FTZ R21, -R4, R7 ;  /* 0x0000000704157221 */ /* 0x000fe40000010100 */
[----:B------:R-:W-:Y:S01]  /*0fa0*/  FMUL.FTZ R30, R25, -1.4426950216293334961 ;  /* 0xbfb8aa3b191e7820 */ /* 0x000fe20000410000 */
[----:B------:R-:W0:Y:S01]  /*0fb0*/  MUFU.EX2 R27, R27 ;  /* 0x0000001b001b7308 */ /* 0x000e220000000800 */
[----:B------:R-:W-:Y:S01]  /*0fc0*/  FFMA.FTZ R23, R51, R24, R53 ;  /* 0x0000001833177223 */ /* 0x000fe20000010035 */
[----:B------:R-:W-:-:S03]  /*0fd0*/  FMUL.FTZ R21, R21, R54 ;  /* 0x0000003615157220 */ /* 0x000fc60000410000 */
[----:B------:R-:W-:Y:S01]  /*0fe0*/  FMUL.FTZ R33, R23, -1.4426950216293334961 ;  /* 0xbfb8aa3b17217820 */ /* 0x000fe20000410000 */
        /* <DEDUP_REMOVED lines=8> */
[----:B--2---:R-:W-:Y:S01]  /*1070*/  FADD.FTZ R27, R33, 1 ;  /* 0x3f800000211b7421 */ /* 0x004fe20000010000 */
[----:B------:R-:W-:-:S06]  /*1080*/  FADD.FTZ R33, -R4, R12 ;  /* 0x0000000c04217221 */ /* 0x000fcc0000010100 */
[----:B------:R-:W2:Y:S01]  /*1090*/  MUFU.EX2 R34, R34 ;  /* 0x0000002200227308 */ /* 0x000ea20000000800 */
[----:B0-----:R-:W-:-:S04]  /*10a0*/  FADD.FTZ R31, -R29, 1 ;  /* 0x3f8000001d1f7421 */ /* 0x001fc80000010100 */
[----:B------:R-:W-:-:S03]  /*10b0*/  FFMA.FTZ R31, R26, R31, 1 ;  /* 0x3f8000001a1f7423 */ /* 0x000fc6000001001f */
[----:B------:R-:W0:Y:S01]  /*10c0*/  MUFU.RCP R27, R27 ;  /* 0x0000001b001b7308 */ /* 0x000e220000001000 */
[----:B-1----:R-:W-:Y:S01]  /*10d0*/  FADD.FTZ R26, -R32, 1 ;  /* 0x3f800000201a7421 */ /* 0x002fe20000010100 */
[----:B------:R-:W-:-:S03]  /*10e0*/  FMUL.FTZ R32, R3, R32 ;  /* 0x0000002003207220 */ /* 0x000fc60000410000 */
[----:B------:R-:W-:Y:S01]  /*10f0*/  FFMA.FTZ R25, R25, R26, 1 ;  /* 0x3f80000019197423 */ /* 0x000fe2000001001a */
[----:B------:R-:W-:Y:S01]  /*1100*/  FMUL.FTZ R26, R33, R54 ;  /* 0x00000036211a7220 */ /* 0x000fe20000410000 */
[----:B------:R-:W-:Y:S01]  /*1110*/  FADD.FTZ R33, -R4, R16 ;  /* 0x0000001004217221 */ /* 0x000fe20000010100 */
[----:B--2---:R-:W-:Y:S01]  /*1120*/  FADD.FTZ R30, R34, 1 ;  /* 0x3f800000221e7421 */ /* 0x004fe20000010000 */
[----:B------:R-:W-:Y:S01]  /*1130*/  FMUL.FTZ R34, R2, R29 ;  /* 0x0000001d02227220 */ /* 0x000fe20000410000 */
[----:B------:R-:W-:-:S03]  /*1140*/  FADD.FTZ R29, -R4, R13 ;  /* 0x0000000d041d7221 */ /* 0x000fc60000010100 */
[----:B------:R-:W-:Y:S01]  /*1150*/  FMUL.FTZ R34, R34, R31 ;  /* 0x0000001f22227220 */ /* 0x000fe20000410000 */
[----:B------:R-:W1:Y:S01]  /*1160*/  MUFU.RCP R30, R30 ;  /* 0x0000001e001e7308 */ /* 0x000e620000001000 */
[----:B0-----:R-:W-:Y:S01]  /*1170*/  FADD.FTZ R36, -R27, 1 ;  /* 0x3f8000001b247421 */ /* 0x001fe20000010100 */
[----:B------:R-:W-:Y:S01]  /*1180*/  FMUL.FTZ R31, R8, R27 ;  /* 0x0000001b081f7220 */ /* 0x000fe20000410000 */
[----:B------:R-:W-:Y:S02]  /*1190*/  FFMA.FTZ R27, R51, R26, R53 ;  /* 0x0000001a331b7223 */ /* 0x000fe40000010035 */
[----:B------:R-:W-:Y:S01]  /*11a0*/  FFMA.FTZ R36, R23, R36, 1 ;  /* 0x3f80000017247423 */ /* 0x000fe20000010024 */
[----:B------:R-:W-:Y:S01]  /*11b0*/  FMUL.FTZ R23, R32, R25 ;  /* 0x0000001920177220 */ /* 0x000fe20000410000 */
[----:B------:R-:W-:Y:S01]  /*11c0*/  FMUL.FTZ R32, R27, -1.4426950216293334961 ;  /* 0xbfb8aa3b1b207820 */ /* 0x000fe20000410000 */
[----:B------:R-:W-:Y:S01]  /*11d0*/  FMUL.FTZ R25, R29, R54 ;  /* 0x000000361d197220 */ /* 0x000fe20000410000 */
[----:B------:R-:W-:-:S03]  /*11e0*/  FMUL.FTZ R31, R31, R36 ;  /* 0x000000241f1f7220 */ /* 0x000fc60000410000 */
[----:B------:R-:W-:Y:S01]  /*11f0*/  FFMA.FTZ R29, R5, R25, R52 ;  /* 0x00000019051d7223 */ /* 0x000fe20000010034 */
[----:B------:R-:W0:Y:S03]  /*1200*/  MUFU.EX2 R32, R32 ;  /* 0x0000002000207308 */ /* 0x000e260000000800 */
[----:B------:R-:W-:Y:S01]  /*1210*/  FMUL.FTZ R60, R29, -1.4426950216293334961 ;  /* 0xbfb8aa3b1d3c7820 */ /* 0x000fe20000410000 */
[----:B-1----:R-:W-:Y:S01]  /*1220*/  FADD.FTZ R37, -R30, 1 ;  /* 0x3f8000001e257421 */ /* 0x002fe20000010100 */
[----:B------:R-:W-:-:S03]  /*1230*/  FMUL.FTZ R30, R9, R30 ;  /* 0x0000001e091e7220 */ /* 0x000fc60000410000 */
[----:B------:R-:W-:Y:S01]  /*1240*/  FFMA.FTZ R37, R28, R37, 1 ;  /* 0x3f8000001c257423 */ /* 0x000fe20000010025 */
[----:B------:R-:W1:Y:S01]  /*1250*/  MUFU.EX2 R60, R60 ;  /* 0x0000003c003c7308 */ /* 0x000e620000000800 */
[----:B------:R-:W-:Y:S02]  /*1260*/  FMUL.FTZ R28, R33, R54 ;  /* 0x00000036211c7220 */ /* 0x000fe40000410000 */
[----:B------:R-:W-:Y:S02]  /*1270*/  FMUL.FTZ R30, R30, R37 ;  /* 0x000000251e1e7220 */ /* 0x000fe40000410000 */
[----:B------:R-:W-:Y:S01]  /*1280*/  FFMA.FTZ R33, R51, R28, R53 ;  /* 0x0000001c33217223 */ /* 0x000fe20000010035 */
[----:B0-----:R-:W-:-:S03]  /*1290*/  FADD.FTZ R35, R32, 1 ;  /* 0x3f80000020237421 */ /* 0x001fc60000010000 */
[----:B------:R-:W-:-:S04]  /*12a0*/  FMUL.FTZ R61, R33, -1.4426950216293334961 ;  /* 0xbfb8aa3b213d7820 */ /* 0x000fc80000410000 */
[----:B------:R0:W-:Y:S01]  /*12b0*/  MUFU.EX2 R36, R61 ;  /* 0x0000003d00247308 */ /* 0x0001e20000000800 */
[----:B-1----:R-:W-:-:S07]  /*12c0*/  FADD.FTZ R32, R60, 1 ;  /* 0x3f8000003c207421 */ /* 0x002fce0000010000 */
[----:B------:R-:W1:Y:S01]  /*12d0*/  MUFU.RCP R35, R35 ;  /* 0x0000002300237308 */ /* 0x000e620000001000 */
[----:B0-----:R-:W-:-:S07]  /*12e0*/  FADD.FTZ R61, -R4, R17 ;  /* 0x00000011043d7221 */ /* 0x001fce0000010100 */
[----:B------:R-:W0:Y:S01]  /*12f0*/  MUFU.RCP R32, R32 ;  /* 0x0000002000207308 */ /* 0x000e220000001000 */
[----:B-1----:R-:W-:-:S04]  /*1300*/  FADD.FTZ R37, -R35, 1 ;  /* 0x3f80000023257421 */ /* 0x002fc80000010100 */
[----:B------:R-:W-:Y:S01]  /*1310*/  FFMA.FTZ R27, R27, R37, 1 ;  /* 0x3f8000001b1b7423 */ /* 0x000fe20000010025 */
[----:B------:R-:W-:Y:S01]  /*1320*/  FADD.FTZ R37, R36, 1 ;  /* 0x3f80000024257421 */ /* 0x000fe20000010000 */
[----:B0-----:R-:W-:Y:S01]  /*1330*/  FADD.FTZ R36, -R32, 1 ;  /* 0x3f80000020247421 */ /* 0x001fe20000010100 */
[----:B------:R-:W-:-:S04]  /*1340*/  FMUL.FTZ R60, R15, R32 ;  /* 0x000000200f3c7220 */ /* 0x000fc80000410000 */
[----:B------:R-:W0:Y:S01]  /*1350*/  MUFU.RCP R37, R37 ;  /* 0x0000002500257308 */ /* 0x000e220000001000 */
[----:B------:R-:W-:Y:S01]  /*1360*/  FFMA.FTZ R29, R29, R36, 1 ;  /* 0x3f8000001d1d7423 */ /* 0x000fe20000010024 */
[----:B------:R-:W-:-:S03]  /*1370*/  FMUL.FTZ R36, R14, R35 ;  /* 0x000000230e247220 */ /* 0x000fc60000410000 */
[----:B------:R-:W-:Y:S01]  /*1380*/  FMUL.FTZ R32, R60, R29 ;  /* 0x0000001d3c207220 */ /* 0x000fe20000410000 */
[----:B------:R-:W-:Y:S01]  /*1390*/  FMUL.FTZ R29, R51, R34 ;  /* 0x00000022331d7220 */ /* 0x000fe20000410000 */
[----:B------:R-:W-:-:S03]  /*13a0*/  FMUL.FTZ R27, R36, R27 ;  /* 0x0000001b241b7220 */ /* 0x000fc60000410000 */
[----:B------:R-:W-:Y:S01]  /*13b0*/  FFMA.FTZ R35, R22, R29, RZ ;  /* 0x0000001d16237223 */ /* 0x000fe200000100ff */
[----:B------:R-:W-:Y:S01]  /*13c0*/  FADD.FTZ R36, RZ, R29 ;  /* 0x0000001dff247221 */ /* 0x000fe20000010000 */
[----:B------:R-:W-:-:S04]  /*13d0*/  FMUL.FTZ R29, R5, R23 ;  /* 0x00000017051d7220 */ /* 0x000fc80000410000 */
[----:B------:R-:W-:Y:S01]  /*13e0*/  FFMA.FTZ R35, R20, R29, R35 ;  /* 0x0000001d14237223 */ /* 0x000fe20000010023 */
[----:B------:R-:W-:Y:S01]  /*13f0*/  FADD.FTZ R29, R29, R36 ;  /* 0x000000241d1d7221 */ /* 0x000fe20000010000 */
[----:B0-----:R-:W-:Y:S01]  /*1400*/  FADD.FTZ R36, -R37, 1 ;  /* 0x3f80000025247421 */ /* 0x001fe20000010100 */
[----:B------:R-:W-:Y:S01]  /*1410*/  FMUL.FTZ R37, R18, R37 ;  /* 0x0000002512257220 */ /* 0x000fe20000410000 */
[----:B------:R-:W-:Y:S01]  /*1420*/  FFMA.FTZ R20, R20, R23, RZ ;  /* 0x0000001714147223 */ /* 0x000fe200000100ff */
[----:B------:R-:W-:Y:S01]  /*1430*/  FADD.FTZ R23, RZ, R23 ;  /* 0x00000017ff177221 */ /* 0x000fe20000010000 */
[----:B------:R-:W-:Y:S01]  /*1440*/  FFMA.FTZ R36, R33, R36, 1 ;  /* 0x3f80000021247423 */ /* 0x000fe20000010024 */
[----:B------:R-:W-:Y:S01]  /*1450*/  FFMA.FTZ R33, R22, R34, RZ ;  /* 0x0000002216217223 */ /* 0x000fe200000100ff */
[----:B------:R-:W-:Y:S01]  /*1460*/  FADD.FTZ R34, RZ, R34 ;  /* 0x00000022ff227221 */ /* 0x000fe20000010000 */
[----:B------:R-:W-:Y:S01]  /*1470*/  FFMA.FTZ R20, R21, R30, R20 ;  /* 0x0000001e15147223 */ /* 0x000fe20000010014 */
[----:B------:R-:W-:Y:S01]  /*1480*/  FMUL.FTZ R22, R37, R36 ;  /* 0x0000002425167220 */ /* 0x000fe20000410000 */
[-C--:B------:R-:W-:Y:S01]  /*1490*/  FFMA.FTZ R36, R24, R31.reuse, R33 ;  /* 0x0000001f18247223 */ /* 0x080fe20000010021 */
[----:B------:R-:W-:Y:S01]  /*14a0*/  FADD.FTZ R34, R34, R31 ;  /* 0x0000001f22227221 */ /* 0x000fe20000010000 */
[----:B------:R-:W-:Y:S01]  /*14b0*/  FMUL.FTZ R37, R51, R31 ;  /* 0x0000001f33257220 */ /* 0x000fe20000410000 */
[----:B------:R-:W-:Y:S01]  /*14c0*/  FMUL.FTZ R31, R61, R54 ;  /* 0x000000363d1f7220 */ /* 0x000fe20000410000 */
[----:B------:R-:W-:-:S02]  /*14d0*/  FADD.FTZ R23, R23, R30 ;  /* 0x0000001e17177221 */ /* 0x000fc40000010000 */
[----:B------:R-:W-:Y:S01]  /*14e0*/  FFMA.FTZ R24, R24, R37, R35 ;  /* 0x0000002518187223 */ /* 0x000fe20000010023 */
[----:B------:R-:W-:Y:S01]  /*14f0*/  FFMA.FTZ R33, R5, R31, R52 ;  /* 0x0000001f05217223 */ /* 0x000fe20000010034 */
[----:B------:R-:W-:Y:S01]  /*1500*/  FADD.FTZ R29, R29, R37 ;  /* 0x000000251d1d7221 */ /* 0x000fe20000010000 */
[----:B------:R-:W-:Y:S02]  /*1510*/  FADD.FTZ R23, R23, R32 ;  /* 0x0000002017177221 */ /* 0x000fe40000010000 */
        /* <DEDUP_REMOVED lines=8> */
[----:B0-----:R-:W-:-:S04]  /*15a0*/  FADD.FTZ R37, -R60, 1 ;  /* 0x3f8000003c257421 */ /* 0x001fc80000010100 */
[----:B------:R-:W-:Y:S01]  /*15b0*/  FFMA.FTZ R33, R33, R37, 1 ;  /* 0x3f80000021217423 */ /* 0x000fe20000010025 */
[----:B------:R-:W-:Y:S01]  /*15c0*/  FMUL.FTZ R37, R19, R60 ;  /* 0x0000003c13257220 */ /* 0x000fe20000410000 */
[C---:B------:R-:W-:Y:S01]  /*15d0*/  FFMA.FTZ R60, R26.reuse, R24, R21 ;  /* 0x000000181a3c7223 */ /* 0x040fe20000010015 */
[----:B------:R-:W-:Y:S01]  /*15e0*/  FFMA.FTZ R21, R26, R27, R36 ;  /* 0x0000001b1a157223 */ /* 0x000fe20000010024 */
[----:B------:R-:W-:Y:S01]  /*15f0*/  FADD.FTZ R27, R34, R27 ;  /* 0x0000001b221b7221 */ /* 0x000fe20000010000 */
[----:B------:R-:W-:Y:S01]  /*1600*/  FMUL.FTZ R30, R37, R33 ;  /* 0x00000021251e7220 */ /* 0x000fe20000410000 */
[----:B------:R-:W-:Y:S01]  /*1610*/  FADD.FTZ R33, R29, R24 ;  /* 0x000000181d217221 */ /* 0x000fe20000010000 */
[-C--:B------:R-:W-:Y:S01]  /*1620*/  FMUL.FTZ R24, R5, R32.reuse ;  /* 0x0000002005187220 */ /* 0x080fe20000410000 */
[----:B------:R-:W-:Y:S01]  /*1630*/  FFMA.FTZ R26, R25, R32, R20 ;  /* 0x00000020191a7223 */ /* 0x000fe20000010014 */
[----:B------:R-:W-:Y:S01]  /*1640*/  FMUL.FTZ R34, R5, R30 ;  /* 0x0000001e05227220 */ /* 0x000fe20000410000 */
[----:B------:R-:W-:Y:S01]  /*1650*/  FFMA.FTZ R20, R28, R22, R21 ;  /* 0x000000161c147223 */ /* 0x000fe20000010015 */
[----:B------:R-:W-:Y:S01]  /*1660*/  FFMA.FTZ R29, R25, R24, R60 ;  /* 0x00000018191d7223 */ /* 0x000fe2000001003c */
[----:B------:R-:W-:Y:S01]  /*1670*/  FADD.FTZ R33, R24, R33 ;  /* 0x0000002118217221 */ /* 0x000fe20000010000 */
[----:B------:R-:W-:Y:S01]  /*1680*/  FMUL.FTZ R24, R51, R22 ;  /* 0x0000001633187220 */ /* 0x000fe20000410000 */
[----:B------:R-:W-:Y:S01]  /*1690*/  FADD.FTZ R22, R27, R22 ;  /* 0x000000161b167221 */ /* 0x000fe20000010000 */
[----:B------:R-:W-:Y:S01]  /*16a0*/  FFMA.FTZ R21, R31, R30, R26 ;  /* 0x0000001e1f157223 */ /* 0x000fe2000001001a */
[----:B------:R-:W-:Y:S01]  /*16b0*/  FADD.FTZ R23, R23, R30 ;  /* 0x0000001e17177221 */ /* 0x000fe20000010000 */
[----:B------:R-:W-:Y:S01]  /*16c0*/  FFMA.FTZ R36, R28, R24, R29 ;  /* 0x000000181c247223 */ /* 0x000fe2000001001d */
[----:B------:R-:W-:-:S03]  /*16d0*/  FADD.FTZ R33, R33, R24 ;  /* 0x0000001821217221 */ /* 0x000fc60000010000 */
[----:B------:R-:W-:Y:S01]  /*16e0*/  FFMA.FTZ R25, R31, R34, R36 ;  /* 0x000000221f197223 */ /* 0x000fe20000010024 */
[----:B------:R-:W-:-:S07]  /*16f0*/  FADD.FTZ R24, R34, R33 ;  /* 0x0000002122187221 */ /* 0x000fce0000010000 */
.L_x_1455:
        /* <DEDUP_REMOVED lines=43> */
.L_x_1457:
[----:B------:R-:W-:Y:S05]  /*19b0*/  BSYNC.RECONVERGENT B0 ;  /* 0x0000000000007941 */ /* 0x000fea0003800200 */
.L_x_1456:
[----:B------:R-:W-:Y:S06]  /*19c0*/  BAR.SYNC.DEFER_BLOCKING 0x0 ;  /* 0x0000000000007b1d */ /* 0x000fec0000010000 */
[----:B------:R-:W-:Y:S04]  /*19d0*/  BSSY.RECONVERGENT B0, `(.L_x_1458) ;  /* 0x000002b000007945 */ /* 0x000fe80003800200 */
[----:B------:R-:W-:Y:S05]  /*19e0*/  @P2 BRA `(.L_x_1459) ;  /* 0x0000000000a42947 */ /* 0x000fea0003800000 */
[----:B------:R-:W4:Y:S01]  /*19f0*/  S2UR UR6, SR_CgaCtaId ;  /* 0x00000000000679c3 */ /* 0x000f220000008800 */
[----:B------:R-:W-:Y:S02]  /*1a00*/  UMOV UR5, 0x400 ;  /* 0x0000040000057882 */ /* 0x000fe40000000000 */
[----:B----4-:R-:W-:-:S09]  /*1a10*/  ULEA UR5, UR6, UR5, 0x18 ;  /* 0x0000000506057291 */ /* 0x010fd2000f8ec0ff */
        /* <DEDUP_REMOVED lines=38> */
.L_x_1459:
[----:B------:R-:W-:Y:S05]  /*1c80*/  BSYNC.RECONVERGENT B0 ;  /* 0x0000000000007941 */ /* 0x000fea0003800200 */
.L_x_1458:
        /* <DEDUP_REMOVED lines=79> */
.L_x_1461:
[----:B------:R-:W-:Y:S05]  /*2180*/  BSYNC.RECONVERGENT B0 ;  /* 0x0000000000007941 */ /* 0x000fea0003800200 */
.L_x_1460:
        /* <DEDUP_REMOVED lines=28> */
.L_x_1463:
[----:B------:R-:W-:Y:S05]  /*2350*/  BSYNC.RECONVERGENT B0 ;  /* 0x0000000000007941 */ /* 0x000fea0003800200 */
.L_x_1462:
        /* <DEDUP_REMOVED lines=24> */
.L_x_1466:
[----:B----4-:R-:W3:Y:S04]  /*24e0*/  LDG.E.STRONG.GPU R22, desc[UR8][R20.64] ;  /* 0x0000000814167981 */ /* 0x010ee8000c1ef900 */
[----:B---3--:R-:W-:Y:S01]  /*24f0*/  CCTL.IVALL ;  /* 0x00000000ff00798f */ /* 0x008fe20002000000 */
[----:B------:R-:W-:Y:S05]  /*2500*/  YIELD ;  /* 0x0000000000007946 */ /* 0x000fea0003800000 */
[----:B------:R-:W-:-:S13]  /*2510*/  ISETP.NE.AND P1, PT, R22, R27, PT ;  /* 0x0000001b1600720c */ /* 0x000fda0003f25270 */
[----:B------:R-:W-:Y:S05]  /*2520*/  @P1 BRA `(.L_x_1466) ;  /* 0xfffffffc00ec1947 */ /* 0x000fea000383ffff */
.L_x_1465:
        /* <DEDUP_REMOVED lines=15> */
.L_x_1468:
        /* <DEDUP_REMOVED lines=59> */
.L_x_1467:
        /* <DEDUP_REMOVED lines=35> */
.L_x_1469:
        /* <DEDUP_REMOVED lines=18> */
.L_x_1470:
        /* <DEDUP_REMOVED lines=9> */
.L_x_1471:
[----:B------:R-:W-:Y:S05]  /*2db0*/  BSYNC.RECONVERGENT B0 ;  /* 0x0000000000007941 */ /* 0x000fea0003800200 */
.L_x_1464:
[----:B------:R-:W5:Y:S01]  /*2dc0*/  S2UR UR6, SR_CgaCtaId ;  /* 0x00000000000679c3 */ /* 0x000f620000008800 */
[----:B------:R-:W-:Y:S01]  /*2dd0*/  UMOV UR5, 0x400 ;  /* 0x0000040000057882 */ /* 0x000fe20000000000 */
[C---:B----4-:R-:W-:Y:S01]  /*2de0*/  FADD.FTZ R31, -R4.reuse, R10 ;  /* 0x0000000a041f7221 */ /* 0x050fe20000010100 */
[C---:B------:R-:W-:Y:S01]  /*2df0*/  FADD.FTZ R11, -R4.reuse, R11 ;  /* 0x0000000b040b7221 */ /* 0x040fe20000010100 */
[----:B------:R-:W4:Y:S01]  /*2e00*/  LDCU.64 UR16, c[0x0][0x400] ;  /* 0x00008000ff1077ac */ /* 0x000f220008000a00 */
[C---:B------:R-:W-:Y:S01]  /*2e10*/  FADD.FTZ R23, -R4.reuse, R6 ;  /* 0x0000000604177221 */ /* 0x040fe20000010100 */
[C---:B------:R-:W-:Y:S01]  /*2e20*/  FADD.FTZ R25, -R4.reuse, R7 ;  /* 0x0000000704197221 */ /* 0x040fe20000010100 */
[C---:B-1----:R-:W-:Y:S01]  /*2e30*/  FADD.FTZ R27, -R4.reuse, R12 ;  /* 0x0000000c041b7221 */ /* 0x042fe20000010100 */
[C---:B------:R-:W-:Y:S01]  /*2e40*/  FADD.FTZ R13, -R4.reuse, R13 ;  /* 0x0000000d040d7221 */ /* 0x040fe20000010100 */
[C---:B------:R-:W-:Y:S01]  /*2e50*/  FADD.FTZ R29, -R4.reuse, R16 ;  /* 0x00000010041d7221 */ /* 0x040fe20000010100 */
[----:B------:R-:W-:Y:S01]  /*2e60*/  FADD.FTZ R17, -R4, R17 ;  /* 0x0000001104117221 */ /* 0x000fe20000010100 */
[-C--:B---3--:R-:W-:Y:S01]  /*2e70*/  FMUL.FTZ R24, R31, R54.reuse ;  /* 0x000000361f187220 */ /* 0x088fe20000410000 */
        /* <DEDUP_REMOVED lines=18> */
[----:B------:R-:W3:Y:S01]  /*2fa0*/  MUFU.RCP R16, R16 ;  /* 0x0000001000107308 */ /* 0x000ee20000001000 */
[----:B-1----:R-:W-:Y:S01]  /*2fb0*/  FADD.FTZ R31, -R11, 1 ;  /* 0x3f8000000b1f7421 */ /* 0x002fe20000010100 */
[----:B------:R-:W-:-:S03]  /*2fc0*/  FMUL.FTZ R2, R2, R11 ;  /* 0x0000000b02027220 */ /* 0x000fc60000410000 */
[----:B------:R-:W-:Y:S01]  /*2fd0*/  FFMA.FTZ R31, R6, R31, 1 ;  /* 0x3f800000061f7423 */ /* 0x000fe2000001001f */
[----:B---3--:R-:W-:Y:S01]  /*2fe0*/  FADD.FTZ R22, -R16, 1 ;  /* 0x3f80000010167421 */ /* 0x008fe20000010100 */
[----:B------:R-:W-:Y:S02]  /*2ff0*/  FMUL.FTZ R3, R3, R16 ;  /* 0x0000001003037220 */ /* 0x000fe40000410000 */
[----:B------:R-:W-:Y:S01]  /*3000*/  FMUL.FTZ R2, R2, R31 ;  /* 0x0000001f02027220 */ /* 0x000fe20000410000 */
[----:B------:R-:W-:-:S04]  /*3010*/  FFMA.FTZ R22, R7, R22, 1 ;  /* 0x3f80000007167423 */ /* 0x000fc80000010016 */
[----:B------:R-:W-:-:S07]  /*3020*/  FMUL.FTZ R3, R3, R22 ;  /* 0x0000001603037220 */ /* 0x000fce0000410000 */
.L_x_1472:
[----:B------:R-:W-:Y:S04]  /*3030*/  BSSY.RECONVERGENT B0, `(.L_x_1473) ;  /* 0x0000014000007945 */ /* 0x000fe80003800200 */
[----:B------:R-:W-:Y:S05]  /*3040*/  @P0 BRA `(.L_x_1474) ;  /* 0x0000000000480947 */ /* 0x000fea0003800000 */
[----:B------:R-:W1:Y:S01]  /*3050*/  LDCU.64 UR14, c[0x0][0x3f8] ;  /* 0x00007f00ff0e77ac */ /* 0x000e620008000a00 */
[----:B------:R-:W-:Y:S01]  /*3060*/  SHF.R.S32.HI R11, RZ, 0x1f, R50 ;  /* 0x0000001fff0b7819 */ /* 0x000fe20000011432 */
[C-C-:B------:R-:W-:Y:S01]  /*3070*/  FFMA.FTZ R10, R20.reuse, R24, R21.reuse ;  /* 0x00000018140a7223 */ /* 0x140fe20000010015 */
[----:B------:R-:W-:Y:S01]  /*3080*/  MOV R6, R58 ;  /* 0x0000003a00067202 */ /* 0x000fe20000000f00 */
[----:B------:R-:W3:Y:S01]  /*3090*/  LDCU.64 UR12, c[0x0][0x380] ;  /* 0x00007000ff0c77ac */ /* 0x000ee20008000a00 */
[----:B------:R-:W-:Y:S01]  /*30a0*/  MOV R7, R57 ;  /* 0x0000003900077202 */ /* 0x000fe20000000f00 */
[----:B------:R-:W-:Y:S01]  /*30b0*/  FFMA.FTZ R4, R20, R4, R21 ;  /* 0x0000000414047223 */ /* 0x000fe20000010015 */
[----:B-1----:R-:W-:Y:S02]  /*30c0*/  IMAD R11, R11, UR14, RZ ;  /* 0x0000000e0b0b7c24 */ /* 0x002fe4000f8e02ff */
[----:B------:R-:W-:-:S04]  /*30d0*/  IMAD.WIDE.U32 R6, R50, UR14, R6 ;  /* 0x0000000e32067c25 */ /* 0x000fc8000f8e0006 */
[----:B------:R-:W-:Y:S02]  /*30e0*/  IMAD R31, R50, UR15, R11 ;  /* 0x0000000f321f7c24 */ /* 0x000fe4000f8e020b */
[----:B------:R-:W-:Y:S01]  /*30f0*/  FFMA.FTZ R11, R51, R2, -R10 ;  /* 0x00000002330b7223 */ /* 0x000fe2000001080a */
[C---:B---3--:R-:W-:Y:S02]  /*3100*/  LEA R2, P0, R6.reuse, UR12, 0x2 ;  /* 0x0000000c06027c11 */ /* 0x048fe4000f8010ff */
[----:B------:R-:W-:Y:S01]  /*3110*/  IADD3 R31, PT, PT, R7, R31, RZ ;  /* 0x0000001f071f7210 */ /* 0x000fe20007ffe0ff */
[----:B------:R-:W-:Y:S01]  /*3120*/  FFMA.FTZ R7, R5, R3, -R4 ;  /* 0x0000000305077223 */ /* 0x000fe20000010804 */
[-C--:B------:R-:W-:Y:S02]  /*3130*/  FMUL.FTZ R10, R11, R54.reuse ;  /* 0x000000360b0a7220 */ /* 0x080fe40000410000 */
[----:B------:R-:W-:Y:S01]  /*3140*/  LEA.HI.X R3, R6, UR13, R31, 0x2, P0 ;  /* 0x0000000d06037c11 */ /* 0x000fe200080f141f */
[----:B------:R-:W-:-:S05]  /*3150*/  FMUL.FTZ R11, R7, R54 ;  /* 0x00000036070b7220 */ /* 0x000fca0000410000 */
[----:B------:R1:W-:Y:S02]  /*3160*/  STG.E.64 desc[UR8][R2.64], R10 ;  /* 0x0000000a02007986 */ /* 0x0003e4000c101b08 */
.L_x_1474:
[----:B------:R-:W-:Y:S05]  /*3170*/  BSYNC.RECONVERGENT B0 ;  /* 0x0000000000007941 */ /* 0x000fea0003800200 */
.L_x_1473:
[----:B------:R-:W-:Y:S01]  /*3180*/  UISETP.NE.AND UP0, UPT, UR10, URZ, UPT ;  /* 0x000000ff0a00728c */ /* 0x000fe2000bf05270 */
[-C--:B------:R-:W-:Y:S01]  /*3190*/  FMUL.FTZ R6, R23, R54.reuse ;  /* 0x0000003617067220 */ /* 0x080fe20000410000 */
[-C--:B------:R-:W-:Y:S01]  /*31a0*/  FMUL.FTZ R28, R25, R54.reuse ;  /* 0x00000036191c7220 */ /* 0x080fe20000410000 */
[-C--:B------:R-:W-:Y:S01]  /*31b0*/  FMUL.FTZ R16, R27, R54.reuse ;  /* 0x000000361b107220 */ /* 0x080fe20000410000 */
[-C--:B------:R-:W-:Y:S01]  /*31c0*/  FMUL.FTZ R22, R13, R54.reuse ;  /* 0x000000360d167220 */ /* 0x080fe20000410000 */
[-C--:B------:R-:W-:Y:S01]  /*31d0*/  FMUL.FTZ R4, R29, R54.reuse ;  /* 0x000000361d047220 */ /* 0x080fe20000410000 */
[----:B-1----:R-:W-:Y:S01]  /*31e0*/  SHF.R.S32.HI R2, RZ, 0x1f, R48 ;  /* 0x0000001fff027819 */ /* 0x002fe20000011430 */
[----:B------:R-:W-:Y:S01]  /*31f0*/  FMUL.FTZ R10, R17, R54 ;  /* 0x00000036110a7220 */ /* 0x000fe20000410000 */
[----:B------:R-:W-:Y:S01]  /*3200*/  ISETP.GE.U32.AND P0, PT, R48, UR16, PT ;  /* 0x0000001030007c0c */ /* 0x000fe2000bf06070 */
[C-C-:B------:R-:W-:Y:S01]  /*3210*/  FFMA.FTZ R32, R20.reuse, R6, R21.reuse ;  /* 0x0000000614207223 */ /* 0x140fe20000010015 */
[----:B------:R-:W-:Y:S01]  /*3220*/  ISETP.GE.U32.AND P1, PT, R47, UR16, PT ;  /* 0x000000102f007c0c */ /* 0x000fe2000bf26070 */
[C-C-:B------:R-:W-:Y:S01]  /*3230*/  FFMA.FTZ R34, R20.reuse, R28, R21.reuse ;  /* 0x0000001c14227223 */ /* 0x140fe20000010015 */
[C-C-:B------:R-:W-:Y:S01]  /*3240*/  FFMA.FTZ R24, R20.reuse, R16, R21.reuse ;  /* 0x0000001014187223 */ /* 0x140fe20000010015 */
[C-C-:B--2---:R-:W-:Y:S01]  /*3250*/  FFMA.FTZ R26, R20.reuse, R22, R21.reuse ;  /* 0x00000016141a7223 */ /* 0x144fe20000010015 */
        /* <DEDUP_REMOVED lines=24> */
.L_x_1475:
        /* <DEDUP_REMOVED lines=17> */
.L_x_1477:
[----:B------:R-:W-:Y:S05]  /*34f0*/  BSYNC.RECONVERGENT B0 ;  /* 0x0000000000007941 */ /* 0x000fea0003800200 */
.L_x_1476:
        /* <DEDUP_REMOVED lines=19> */
.L_x_1478:
[----:B------:R-:W-:Y:S01]  /*3630*/  BSSY.RECONVERGENT B0, `(.L_x_1479) ;  /* 0x0000011000007945 */ /* 0x000fe20003800200 */
[----:B-1----:R-:W-:Y:S01]  /*3640*/  FFMA.FTZ R7, R51, R14, -R24 ;  /* 0x0000000e33077223 */ /* 0x002fe20000010818 */
[----:B------:R-:W-:Y:S02]  /*3650*/  FFMA.FTZ R9, R5, R15, -R26 ;  /* 0x0000000f05097223 */ /* 0x000fe4000001081a */
[----:B------:R-:W-:Y:S05]  /*3660*/  @P1 BRA `(.L_x_1480) ;  /* 0x0000000000341947 */ /* 0x000fea0003800000 */
        /* <DEDUP_REMOVED lines=13> */
.L_x_1480:
[----:B------:R-:W-:Y:S05]  /*3740*/  BSYNC.RECONVERGENT B0 ;  /* 0x0000000000007941 */ /* 0x000fea0003800200 */
.L_x_1479:
        /* <DEDUP_REMOVED lines=19> */
.L_x_1481:
[----:B------:R-:W-:Y:S01]  /*3880*/  ISETP.GE.AND.EX P2, PT, R0, UR17, PT, P2 ;  /* 0x0000001100007c0c */ /* 0x000fe2000bf46320 */
[----:B------:R-:W-:Y:S01]  /*3890*/  FFMA.FTZ R51, R51, R18, -R12 ;  /* 0x0000001233337223 */ /* 0x000fe2000001080c */
[----:B------:R-:W-:Y:S01]  /*38a0*/  FFMA.FTZ R5, R5, R19, -R20 ;  /* 0x0000001305057223 */ /* 0x000fe20000010814 */
[----:B------:R-:W-:Y:S02]  /*38b0*/  BSSY.RECONVERGENT B0, `(.L_x_1482) ;  /* 0x000000e000007945 */ /* 0x000fe40003800200 */
[-C--:B------:R-:W-:Y:S01]  /*38c0*/  FMUL.FTZ R4, R51, R54.reuse ;  /* 0x0000003633047220 */ /* 0x080fe20000410000 */
[----:B------:R-:W-:-:S07]  /*38d0*/  FMUL.FTZ R5, R5, R54 ;  /* 0x0000003605057220 */ /* 0x000fce0000410000 */
[----:B------:R-:W-:Y:S05]  /*38e0*/  @P2 BRA `(.L_x_1483) ;  /* 0x0000000000282947 */ /* 0x000fea0003800000 */
[----:B------:R-:W2:Y:S01]  /*38f0*/  LDCU.64 UR12, c[0x0][0x3f8] ;  /* 0x00007f00ff0c77ac */ /* 0x000ea20008000a00 */
[----:B------:R-:W-:Y:S01]  /*3900*/  MOV R56, R58 ;  /* 0x0000003a00387202 */ /* 0x000fe20000000f00 */
[----:B------:R-:W3:Y:S01]  /*3910*/  LDCU.64 UR14, c[0x0][0x380] ;  /* 0x00007000ff0e77ac */ /* 0x000ee20008000a00 */
[----:B--2---:R-:W-:-:S03]  /*3920*/  IMAD R3, R0, UR12, RZ ;  /* 0x0000000c00037c24 */ /* 0x004fc6000f8e02ff */
[----:B------:R-:W-:-:S04]  /*3930*/  IMAD.WIDE.U32 R56, R46, UR12, R56 ;  /* 0x0000000c2e387c25 */ /* 0x000fc8000f8e0038 */
[----:B------:R-:W-:Y:S01]  /*3940*/  IMAD R3, R46, UR13, R3 ;  /* 0x0000000d2e037c24 */ /* 0x000fe2000f8e0203 */
[----:B---3--:R-:W-:-:S04]  /*3950*/  LEA R2, P0, R56, UR14, 0x2 ;  /* 0x0000000e38027c11 */ /* 0x008fc8000f8010ff */
[----:B------:R-:W-:-:S04]  /*3960*/  IADD3 R3, PT, PT, R57, R3, RZ ;  /* 0x0000000339037210 */ /* 0x000fc80007ffe0ff */
[----:B------:R-:W-:-:S05]  /*3970*/  LEA.HI.X R3, R56, UR15, R3, 0x2, P0 ;  /* 0x0000000f38037c11 */ /* 0x000fca00080f1403 */
[----:B------:R2:W-:Y:S02]  /*3980*/  STG.E.64 desc[UR8][R2.64], R4 ;  /* 0x0000000402007986 */ /* 0x0005e4000c101b08 */
.L_x_1483:
[----:B------:R-:W-:Y:S05]  /*3990*/  BSYNC.RECONVERGENT B0 ;  /* 0x0000000000007941 */ /* 0x000fea0003800200 */
.L_x_1482:
[----:B------:R-:W-:Y:S02]  /*39a0*/  IADD3 R44, PT, PT, R41, R44, RZ ;  /* 0x0000002c292c7210 */ /* 0x000fe40007ffe0ff */
[----:B------:R-:W-:Y:S02]  /*39b0*/  IADD3 R45, PT, PT, R45, 0x1, RZ ;  /* 0x000000012d2d7810 */ /* 0x000fe40007ffe0ff */
[----:B------:R-:W-:-:S13]  /*39c0*/  ISETP.GE.AND P0, PT, R44, UR4, PT ;  /* 0x000000042c007c0c */ /* 0x000fda000bf06270 */
[----:B------:R-:W-:Y:S05]  /*39d0*/  @!P0 BRA `(.L_x_1484) ;  /* 0xffffffc400fc8947 */ /* 0x000fea000383ffff */
.L_x_1453:
[----:B--2---:R-:W2:Y:S01]  /*39e0*/  LDC R4, c[0x0][0x370] ;  /* 0x0000dc00ff047b82 */ /* 0x004ea20000000800 */
[----:B------:R-:W-:Y:S01]  /*39f0*/  ISETP.NE.AND P2, PT, R43, RZ, PT ;  /* 0x000000ff2b00720c */ /* 0x000fe20003f45270 */
[----:B------:R-:W-:Y:S06]  /*3a00*/  BSSY.RECONVERGENT B0, `(.L_x_1485) ;  /* 0x0000011000007945 */ /* 0x000fec0003800200 */
[----:B-1----:R-:W1:Y:S08]  /*3a10*/  LDC R7, c[0x0][0x374] ;  /* 0x0000dd00ff077b82 */ /* 0x002e700000000800 */
[----:B------:R-:W3:Y:S01]  /*3a20*/  LDC.64 R2, c[0x0][0x3c8] ;  /* 0x0000f200ff027b82 */ /* 0x000ee20000000a00 */
[----:B--2---:R-:W-:-:S02]  /*3a30*/  ISETP.NE.AND P1, PT, R4, 0x1, PT ;  /* 0x000000010400780c */ /* 0x004fc40003f25270 */
[----:B------:R-:W-:Y:S02]  /*3a40*/  IADD3 R6, PT, PT, R4, -0x1, RZ ;  /* 0xffffffff04067810 */ /* 0x000fe40007ffe0ff */
[C---:B-1----:R-:W-:Y:S02]  /*3a50*/  IADD3 R5, PT, PT, R7.reuse, -0x1, RZ ;  /* 0xffffffff07057810 */ /* 0x042fe40007ffe0ff */
[----:B------:R-:W-:Y:S02]  /*3a60*/  SHF.L.U32 R0, R7, 0x1, RZ ;  /* 0x0000000107007819 */ /* 0x000fe400000006ff */
[----:B------:R-:W-:Y:S02]  /*3a70*/  ISETP.NE.AND P0, PT, R42, R5, PT ;  /* 0x000000052a00720c */ /* 0x000fe40003f05270 */
[----:B------:R-:W-:Y:S02]  /*3a80*/  SEL R5, R0, RZ, P1 ;  /* 0x000000ff00057207 */ /* 0x000fe40000800000 */
[----:B------:R-:W-:-:S03]  /*3a90*/  ISETP.NE.OR P0, PT, R6, UR7, P0 ;  /* 0x0000000706007c0c */ /* 0x000fc60008705670 */
[----:B---3--:R-:W-:Y:S01]  /*3aa0*/  IMAD.WIDE.U32 R2, R5, 0x4, R2 ;  /* 0x0000000405027825 */ /* 0x008fe200078e0002 */
[----:B------:R-:W-:Y:S09]  /*3ab0*/  @P2 BRA `(.L_x_1486) ;  /* 0x0000000000142947 */ /* 0x000ff20003800000 */
[----:B------:R-:W-:Y:S01]  /*3ac0*/  HFMA2 R5, -RZ, RZ, 0, 5.9604644775390625e-08 ;  /* 0x00000001ff057431 */ /* 0x000fe200000001ff */
[----:B------:R-:W-:Y:S06]  /*3ad0*/  MEMBAR.ALL.GPU ;  /* 0x0000000000007992 */ /* 0x000fec000000a000 */
[----:B------:R-:W-:-:S00]  /*3ae0*/  ERRBAR ;  /* 0x00000000000079ab */ /* 0x000fc00000000000 */
[----:B------:R-:W-:Y:S06]  /*3af0*/  CGAERRBAR ;  /* 0x00000000000075ab */ /* 0x000fec0000000000 */
[----:B------:R1:W-:Y:S02]  /*3b00*/  REDG.E.ADD.S32.STRONG.GPU desc[UR8][R2.64], R5 ;  /* 0x000000050200798e */ /* 0x0003e4000c12e308 */
.L_x_1486:
[----:B------:R-:W-:Y:S05]  /*3b10*/  BSYNC.RECONVERGENT B0 ;  /* 0x0000000000007941 */ /* 0x000fea0003800200 */
.L_x_1485:
[----:B------:R-:W-:Y:S05]  /*3b20*/  @P0 EXIT ;  /* 0x000000000000094d */ /* 0x000fea0003800000 */
[----:B------:R-:W-:Y:S05]  /*3b30*/  @P2 BRA `(.L_x_1487) ;  /* 0x0000000000202947 */ /* 0x000fea0003800000 */
[----:B------:R-:W-:-:S05]  /*3b40*/  IMAD R0, R4, R7, RZ ;  /* 0x0000000704007224 */ /* 0x000fca00078e02ff */
[----:B------:R-:W-:-:S13]  /*3b50*/  ISETP.NE.AND P0, PT, R0, -0x1, PT ;  /* 0xffffffff0000780c */ /* 0x000fda0003f05270 */
[----:B------:R-:W-:Y:S05]  /*3b60*/  @!P0 BRA `(.L_x_1487) ;  /* 0x0000000000148947 */ /* 0x000fea0003800000 */
.L_x_1488:
[----:B-1----:R-:W2:Y:S04]  /*3b70*/  LDG.E.STRONG.GPU R5, desc[UR8][R2.64] ;  /* 0x0000000802057981 */ /* 0x002ea8000c1ef900 */
[----:B--2---:R-:W-:Y:S01]  /*3b80*/  CCTL.IVALL ;  /* 0x00000000ff00798f */ /* 0x004fe20002000000 */
[----:B------:R-:W-:Y:S05]  /*3b90*/  YIELD ;  /* 0x0000000000007946 */ /* 0x000fea0003800000 */
[----:B------:R-:W-:-:S13]  /*3ba0*/  ISETP.NE.AND P0, PT, R5, R0, PT ;  /* 0x000000000500720c */ /* 0x000fda0003f05270 */
[----:B------:R-:W-:Y:S05]  /*3bb0*/  @P0 BRA `(.L_x_1488) ;  /* 0xfffffffc00ec0947 */ /* 0x000fea000383ffff */
.L_x_1487:
        /* <DEDUP_REMOVED lines=36> */
[----:B------:R-:W-:Y:S01]  /*3e00*/  SHF.R.U64 R18, R18, 0x9, R7 ;  /* 0x0000000912127819 */ /* 0x000fe20000001207 */
[----:B------:R-:W-:Y:S01]  /*3e10*/  IMAD.WIDE.U32 R4, R12, 0x4, RZ ;  /* 0x000000040c047825 */ /* 0x000fe200078e00ff */
[C---:B------:R-:W-:Y:S01]  /*3e20*/  SHF.L.U32 R21, R43.reuse, 0x2, RZ ;  /* 0x000000022b157819 */ /* 0x040fe200000006ff */
        /* <DEDUP_REMOVED lines=8> */
[----:B------:R-:W-:Y:S02]  /*3eb0*/  IADD3 R43, P3, PT, R2, R43, RZ ;  /* 0x0000002b022b7210 */ /* 0x000fe40007f7e0ff */
[C---:B-1----:R-:W-:Y:S02]  /*3ec0*/  IADD3 R25, P1, PT, R21.reuse, UR4, RZ ;  /* 0x0000000415197c10 */ /* 0x042fe4000ff3e0ff */
[----:B------:R-:W-:Y:S02]  /*3ed0*/  SHF.L.U64.HI R31, R0, 0x2, R3 ;  /* 0x00000002001f7819 */ /* 0x000fe40000010203 */
[----:B--2---:R-:W-:-:S02]  /*3ee0*/  IADD3 R23, P2, PT, R21, UR6, RZ ;  /* 0x0000000615177c10 */ /* 0x004fc4000ff5e0ff */
[C---:B------:R-:W-:Y:S02]  /*3ef0*/  IADD3.X R26, PT, PT, R22.reuse, UR5, RZ, P1, !PT ;  /* 0x00000005161a7c10 */ /* 0x040fe40008ffe4ff */
[C---:B------:R-:W-:Y:S02]  /*3f00*/  IADD3.X R24, PT, PT, R22.reuse, UR7, RZ, P2, !PT ;  /* 0x0000000716187c10 */ /* 0x040fe400097fe4ff */
[----:B---3--:R-:W-:Y:S02]  /*3f10*/  IADD3 R21, P1, PT, R21, UR10, RZ ;  /* 0x0000000a15157c10 */ /* 0x008fe4000ff3e0ff */
[----:B------:R-:W-:Y:S02]  /*3f20*/  IADD3 R18, P2, PT, RZ, -R18, RZ ;  /* 0x80000012ff127210 */ /* 0x000fe40007f5e0ff */
[----:B------:R-:W-:Y:S02]  /*3f30*/  IADD3.X R22, PT, PT, R22, UR11, RZ, P1, !PT ;  /* 0x0000000b16167c10 */ /* 0x000fe40008ffe4ff */
[----:B------:R-:W-:-:S02]  /*3f40*/  SHF.L.U64.HI R27, R28, 0x2, R33 ;  /* 0x000000021c1b7819 */ /* 0x000fc40000010221 */
[----:B------:R-:W-:Y:S02]  /*3f50*/  IADD3 R29, PT, PT, R5, R29, RZ ;  /* 0x0000001d051d7210 */ /* 0x000fe40007ffe0ff */
[----:B------:R-:W-:Y:S02]  /*3f60*/  IADD3.X R20, PT, PT, RZ, -0x1, RZ, P2, !PT ;  /* 0xffffffffff147810 */ /* 0x000fe400017fe4ff */
[----:B------:R-:W-:-:S07]  /*3f70*/  IADD3.X R6, PT, PT, RZ, R6, RZ, P3, !PT ;  /* 0x00000006ff067210 */ /* 0x000fce0001ffe4ff */
.L_x_1491:
[-C--:B-1----:R-:W-:Y:S02]  /*3f80*/  LEA R10, P1, R0, R25.reuse, 0x2 ;  /* 0x00000019000a7211 */ /* 0x082fe400078210ff */
        /* <DEDUP_REMOVED lines=9> */
[----:B------:R-:W4:Y:S04]  /*4020*/  LDG.E R14, desc[UR8][R14.64] ;  /* 0x000000080e0e7981 */ /* 0x000f28000c1e1900 */
[----:B------:R-:W4:Y:S01]  /*4030*/  LDG.E R17, desc[UR8][R16.64] ;  /* 0x0000000810117981 */ /* 0x000f22000c1e1900 */
[----:B-1----:R-:W-:Y:S02]  /*4040*/  MOV R10, R23 ;  /* 0x00000017000a7202 */ /* 0x002fe40000000f00 */
[----:B---3--:R-:W-:-:S02]  /*4050*/  MOV R8, R21 ;  /* 0x0000001500087202 */ /* 0x008fc40000000f00 */
        /* <DEDUP_REMOVED lines=12> */
[----:B----4-:R-:W-:Y:S01]  /*4120*/  F2FP.BF16.F32.PACK_AB R19, R17, R14 ;  /* 0x0000000e1113723e */ /* 0x010fe200000010ff */
[----:B------:R1:W-:Y:S04]  /*4130*/  STG.E desc[UR8][R8.64], R7 ;  /* 0x0000000708007986 */ /* 0x0003e8000c101908 */
[----:B------:R1:W-:Y:S01]  /*4140*/  STG.E desc[UR8][R10.64], R19 ;  /* 0x000000130a007986 */ /* 0x0003e2000c101908 */
[----:B------:R-:W-:Y:S01]  /*4150*/  IADD3.X R24, PT, PT, RZ, R24, RZ, P3, !PT ;  /* 0x00000018ff187210 */ /* 0x000fe20001ffe4ff */
[----:B------:R-:W-:Y:S06]  /*4160*/  @P1 BRA `(.L_x_1491) ;  /* 0xfffffffc00841947 */ /* 0x000fec000383ffff */
.L_x_1490:
[----:B------:R-:W-:Y:S05]  /*4170*/  BSYNC.RECONVERGENT B0 ;  /* 0x0000000000007941 */ /* 0x000fea0003800200 */
.L_x_1489:
[----:B------:R-:W-:Y:S05]  /*4180*/  @!P0 EXIT ;  /* 0x000000000000894d */ /* 0x000fea0003800000 */
[C---:B------:R-:W-:Y:S01]  /*4190*/  SHF.L.U64.HI R13, R12.reuse, 0x2, R13 ;  /* 0x000000020c0d7819 */ /* 0x040fe2000001020d */
[----:B------:R-:W2:Y:S01]  /*41a0*/  LDCU.64 UR4, c[0x0][0x3d8] ;  /* 0x00007b00ff0477ac */ /* 0x000ea20008000a00 */
[----:B-1----:R-:W-:Y:S02]  /*41b0*/  SHF.L.U32 R19, R12, 0x2, RZ ;  /* 0x000000020c137819 */ /* 0x002fe400000006ff */
[C---:B------:R-:W-:Y:S01]  /*41c0*/  SHF.L.U64.HI R21, R28.reuse, 0x2, R33 ;  /* 0x000000021c157819 */ /* 0x040fe20000010221 */
[----:B------:R-:W1:Y:S01]  /*41d0*/  LDCU.64 UR6, c[0x0][0x388] ;  /* 0x00007100ff0677ac */ /* 0x000e620008000a00 */
[----:B------:R-:W-:Y:S02]  /*41e0*/  SHF.L.U32 R23, R28, 0x2, RZ ;  /* 0x000000021c177819 */ /* 0x000fe400000006ff */
[C---:B------:R-:W-:Y:S01]  /*41f0*/  SHF.L.U64.HI R15, R0.reuse, 0x2, R3 ;  /* 0x00000002000f7819 */ /* 0x040fe20000010203 */
[----:B------:R-:W3:Y:S01]  /*4200*/  LDCU.64 UR10, c[0x0][0x390] ;  /* 0x00007200ff0a77ac */ /* 0x000ee20008000a00 */
[----:B------:R-:W-:-:S07]  /*4210*/  SHF.L.U32 R17, R0, 0x2, RZ ;  /* 0x0000000200117819 */ /* 0x000fce00000006ff */
.L_x_1492:
[C---:B------:R-:W-:Y:S02]  /*4220*/  SHF.L.U32 R2, R43.reuse, 0x2, RZ ;  /* 0x000000022b027819 */ /* 0x040fe400000006ff */
[----:B------:R-:W-:Y:S02]  /*4230*/  SHF.L.U64.HI R12, R43, 0x2, R6 ;  /* 0x000000022b0c7819 */ /* 0x000fe40000010206 */
[----:B--2---:R-:W-:-:S04]  /*4240*/  IADD3 R4, P0, PT, R2, UR4, RZ ;  /* 0x0000000402047c10 */ /* 0x004fc8000ff1e0ff */
[----:B----4-:R-:W-:Y:S02]  /*4250*/  IADD3.X R5, PT, PT, R12, UR5, RZ, P0, !PT ;  /* 0x000000050c057c10 */ /* 0x010fe400087fe4ff */
[C---:B------:R-:W-:Y:S02]  /*4260*/  IADD3 R6, P0, PT, R4.reuse, R17, RZ ;  /* 0x0000001104067210 */ /* 0x040fe40007f1e0ff */
[C---:B------:R-:W-:Y:S02]  /*4270*/  IADD3 R10, P2, PT, R4.reuse, R23, RZ ;  /* 0x00000017040a7210 */ /* 0x040fe40007f5e0ff */
[C---:B------:R-:W-:Y:S02]  /*4280*/  IADD3.X R7, PT, PT, R5.reuse, R15, RZ, P0, !PT ;  /* 0x0000000f05077210 */ /* 0x040fe400007fe4ff */
[----:B------:R-:W-:Y:S02]  /*4290*/  IADD3 R8, P1, PT, R4, R19, RZ ;  /* 0x0000001304087210 */ /* 0x000fe40007f3e0ff */
[C---:B------:R-:W-:Y:S01]  /*42a0*/  IADD3.X R11, PT, PT, R5.reuse, R21, RZ, P2, !PT ;  /* 0x00000015050b7210 */ /* 0x040fe200017fe4ff */
[----:B------:R2:W4:Y:S01]  /*42b0*/  LDG.E R4, desc[UR8][R4.64] ;  /* 0x0000000804047981 */ /* 0x000522000c1e1900 */
[----:B------:R-:W-:-:S03]  /*42c0*/  IADD3.X R9, PT, PT, R5, R13, RZ, P1, !PT ;  /* 0x0000000d05097210 */ /* 0x000fc60000ffe4ff */
[----:B------:R-:W4:Y:S04]  /*42d0*/  LDG.E R7, desc[UR8][R6.64] ;  /* 0x0000000806077981 */ /* 0x000f28000c1e1900 */
[----:B------:R-:W5:Y:S04]  /*42e0*/  LDG.E R8, desc[UR8][R8.64] ;  /* 0x0000000808087981 */ /* 0x000f68000c1e1900 */
[----:B------:R-:W5:Y:S01]  /*42f0*/  LDG.E R11, desc[UR8][R10.64] ;  /* 0x000000080a0b7981 */ /* 0x000f62000c1e1900 */
[----:B------:R-:W-:Y:S02]  /*4300*/  LOP3.LUT R14, R2, 0xfffffffc, RZ, 0xc0, !PT ;  /* 0xfffffffc020e7812 */ /* 0x000fe400078ec0ff */
[----:B------:R-:W-:-:S02]  /*4310*/  LOP3.LUT R16, R12, 0x1, RZ, 0xc0, !PT ;  /* 0x000000010c107812 */ /* 0x000fc400078ec0ff */
[----:B-1----:R-:W-:Y:S02]  /*4320*/  IADD3 R24, P0, PT, R14, UR6, RZ ;  /* 0x000000060e187c10 */ /* 0x002fe4000ff1e0ff */
[----:B--2---:R-:W-:Y:S02]  /*4330*/  LOP3.LUT R5, R12, 0x3, RZ, 0xc0, !PT ;  /* 0x000000030c057812 */ /* 0x004fe400078ec0ff */
[----:B------:R-:W-:Y:S02]  /*4340*/  IADD3.X R25, PT, PT, R16, UR7, RZ, P0, !PT ;  /* 0x0000000710197c10 */ /* 0x000fe400087fe4ff */
[----:B---3--:R-:W-:-:S04]  /*4350*/  IADD3 R26, P0, PT, R14, UR10, RZ ;  /* 0x0000000a0e1a7c10 */ /* 0x008fc8000ff1e0ff */
[----:B------:R-:W-:Y:S02]  /*4360*/  IADD3.X R27, PT, PT, R16, UR11, RZ, P0, !PT ;  /* 0x0000000b101b7c10 */ /* 0x000fe400087fe4ff */
[----:B----4-:R-:W-:Y:S02]  /*4370*/  F2FP.BF16.F32.PACK_AB R29, R7, R4 ;  /* 0x00000004071d723e */ /* 0x010fe400000010ff */
[----:B------:R-:W-:-:S04]  /*4380*/  IADD3 R4, P1, PT, R14, UR4, RZ ;  /* 0x000000040e047c10 */ /* 0x000fc8000ff3e0ff */
        /* <DEDUP_REMOVED lines=10> */
[----:B------:R-:W3:Y:S04]  /*4430*/  LDG.E R14, desc[UR8][R4.64+0x800] ;  /* 0x00080008040e7981 */ /* 0x000ee8000c1e1900 */
[----:B------:R-:W3:Y:S04]  /*4440*/  LDG.E R33, desc[UR8][R10.64+0x800] ;  /* 0x000800080a217981 */ /* 0x000ee8000c1e1900 */
[----:B------:R-:W4:Y:S04]  /*4450*/  LDG.E R16, desc[UR8][R6.64+0x800] ;  /* 0x0008000806107981 */ /* 0x000f28000c1e1900 */
[----:B------:R-:W4:Y:S01]  /*4460*/  LDG.E R35, desc[UR8][R8.64+0x800] ;  /* 0x0008000808237981 */ /* 0x000f22000c1e1900 */
[----:B------:R-:W-:-:S04]  /*4470*/  IADD3 R28, P0, PT, R2, 0x800, RZ ;  /* 0x00000800021c7810 */ /* 0x000fc80007f1e0ff */
[----:B------:R-:W-:Y:S02]  /*4480*/  IADD3.X R18, PT, PT, RZ, R12, RZ, P0, !PT ;  /* 0x0000000cff127210 */ /* 0x000fe400007fe4ff */
[----:B------:R-:W-:Y:S02]  /*4490*/  LOP3.LUT R28, R28, 0xfffffffc, RZ, 0xc0, !PT ;  /* 0xfffffffc1c1c7812 */ /* 0x000fe400078ec0ff */
[----:B------:R-:W-:Y:S02]  /*44a0*/  LOP3.LUT R18, R18, 0x1, RZ, 0xc0, !PT ;  /* 0x0000000112127812 */ /* 0x000fe400078ec0ff */
[C---:B-1----:R-:W-:Y:S02]  /*44b0*/  IADD3 R24, P0, PT, R28.reuse, UR6, RZ ;  /* 0x000000061c187c10 */ /* 0x042fe4000ff1e0ff */
[----:B------:R-:W-:Y:S02]  /*44c0*/  IADD3 R28, P1, PT, R28, UR10, RZ ;  /* 0x0000000a1c1c7c10 */ /* 0x000fe4000ff3e0ff */
[----:B------:R-:W-:-:S02]  /*44d0*/  IADD3.X R25, PT, PT, R18, UR7, RZ, P0, !PT ;  /* 0x0000000712197c10 */ /* 0x000fc400087fe4ff */
[----:B------:R-:W-:Y:S02]  /*44e0*/  IADD3.X R29, PT, PT, R18, UR11, RZ, P1, !PT ;  /* 0x0000000b121d7c10 */ /* 0x000fe40008ffe4ff */
[----:B---3--:R-:W-:Y:S02]  /*44f0*/  F2FP.BF16.F32.PACK_AB R33, R33, R14 ;  /* 0x0000000e2121723e */ /* 0x008fe400000010ff */
[----:B----4-:R-:W-:-:S03]  /*4500*/  F2FP.BF16.F32.PACK_AB R35, R35, R16 ;  /* 0x000000102323723e */ /* 0x010fc600000010ff */
[----:B------:R1:W-:Y:S04]  /*4510*/  STG.E desc[UR8][R24.64], R33 ;  /* 0x0000002118007986 */ /* 0x0003e8000c101908 */
[----:B------:R3:W-:Y:S04]  /*4520*/  STG.E desc[UR8][R28.64], R35 ;  /* 0x000000231c007986 */ /* 0x0007e8000c101908 */
[----:B------:R-:W4:Y:S04]  /*4530*/  LDG.E R14, desc[UR8][R4.64+0x1000] ;  /* 0x00100008040e7981 */ /* 0x000f28000c1e1900 */
[----:B--2---:R-:W4:Y:S04]  /*4540*/  LDG.E R31, desc[UR8][R10.64+0x1000] ;  /* 0x001000080a1f7981 */ /* 0x004f28000c1e1900 */
[----:B------:R-:W2:Y:S04]  /*4550*/  LDG.E R16, desc[UR8][R6.64+0x1000] ;  /* 0x0010000806107981 */ /* 0x000ea8000c1e1900 */
[----:B0-----:R-:W2:Y:S01]  /*4560*/  LDG.E R37, desc[UR8][R8.64+0x1000] ;  /* 0x0010000808257981 */ /* 0x001ea2000c1e1900 */
[----:B------:R-:W-:-:S04]  /*4570*/  IADD3 R18, P0, PT, R2, 0x1000, RZ ;  /* 0x0000100002127810 */ /* 0x000fc80007f1e0ff */
[----:B------:R-:W-:Y:S02]  /*4580*/  IADD3.X R20, PT, PT, RZ, R12, RZ, P0, !PT ;  /* 0x0000000cff147210 */ /* 0x000fe400007fe4ff */
[----:B------:R-:W-:Y:S02]  /*4590*/  LOP3.LUT R18, R18, 0xfffffffc, RZ, 0xc0, !PT ;  /* 0xfffffffc12127812 */ /* 0x000fe400078ec0ff */
[----:B------:R-:W-:Y:S02]  /*45a0*/  LOP3.LUT R20, R20, 0x1, RZ, 0xc0, !PT ;  /* 0x0000000114147812 */ /* 0x000fe400078ec0ff */
[C---:B------:R-:W-:Y:S02]  /*45b0*/  IADD3 R26, P0, PT, R18.reuse, UR6, RZ ;  /* 0x00000006121a7c10 */ /* 0x040fe4000ff1e0ff */
[----:B-1----:R-:W-:Y:S02]  /*45c0*/  IADD3 R24, P1, PT, R18, UR10, RZ ;  /* 0x0000000a12187c10 */ /* 0x002fe4000ff3e0ff */
[----:B------:R-:W-:-:S02]  /*45d0*/  IADD3.X R27, PT, PT, R20, UR7, RZ, P0, !PT ;  /* 0x00000007141b7c10 */ /* 0x000fc400087fe4ff */
[----:B------:R-:W-:Y:S02]  /*45e0*/  IADD3.X R25, PT, PT, R20, UR11, RZ, P1, !PT ;  /* 0x0000000b14197c10 */ /* 0x000fe40008ffe4ff */
[----:B----4-:R-:W-:Y:S02]  /*45f0*/  F2FP.BF16.F32.PACK_AB R31, R31, R14 ;  /* 0x0000000e1f1f723e */ /* 0x010fe400000010ff */
[----:B--2---:R-:W-:-:S03]  /*4600*/  F2FP.BF16.F32.PACK_AB R37, R37, R16 ;  /* 0x000000102525723e */ /* 0x004fc600000010ff */
[----:B------:R0:W-:Y:S04]  /*4610*/  STG.E desc[UR8][R26.64], R31 ;  /* 0x0000001f1a007986 */ /* 0x0001e8000c101908 */
[----:B------:R4:W-:Y:S04]  /*4620*/  STG.E desc[UR8][R24.64], R37 ;  /* 0x0000002518007986 */ /* 0x0009e8000c101908 */
[----:B------:R-:W2:Y:S04]  /*4630*/  LDG.E R4, desc[UR8][R4.64+0x1800] ;  /* 0x0018000804047981 */ /* 0x000ea8000c1e1900 */
[----:B------:R-:W2:Y:S04]  /*4640*/  LDG.E R11, desc[UR8][R10.64+0x1800] ;  /* 0x001800080a0b7981 */ /* 0x000ea8000c1e1900 */
[----:B------:R-:W5:Y:S04]  /*4650*/  LDG.E R6, desc[UR8][R6.64+0x1800] ;  /* 0x0018000806067981 */ /* 0x000f68000c1e1900 */
[----:B------:R-:W5:Y:S01]  /*4660*/  LDG.E R9, desc[UR8][R8.64+0x1800] ;  /* 0x0018000808097981 */ /* 0x000f62000c1e1900 */
[----:B------:R-:W-:-:S04]  /*4670*/  IADD3 R2, P0, PT, R2, 0x1800, RZ ;  /* 0x0000180002027810 */ /* 0x000fc80007f1e0ff */
[----:B------:R-:W-:Y:S02]  /*4680*/  IADD3.X R12, PT, PT, RZ, R12, RZ, P0, !PT ;  /* 0x0000000cff0c7210 */ /* 0x000fe400007fe4ff */
[----:B------:R-:W-:Y:S02]  /*4690*/  LOP3.LUT R2, R2, 0xfffffffc, RZ, 0xc0, !PT ;  /* 0xfffffffc02027812 */ /* 0x000fe400078ec0ff */
[----:B------:R-:W-:Y:S02]  /*46a0*/  LOP3.LUT R12, R12, 0x1, RZ, 0xc0, !PT ;  /* 0x000000010c0c7812 */ /* 0x000fe400078ec0ff */
[C---:B---3--:R-:W-:Y:S02]  /*46b0*/  IADD3 R28, P0, PT, R2.reuse, UR6, RZ ;  /* 0x00000006021c7c10 */ /* 0x048fe4000ff1e0ff */
[----:B0-----:R-:W-:Y:S02]  /*46c0*/  IADD3 R26, P1, PT, R2, UR10, RZ ;  /* 0x0000000a021a7c10 */ /* 0x001fe4000ff3e0ff */
[----:B------:R-:W-:-:S02]  /*46d0*/  IADD3.X R29, PT, PT, R12, UR7, RZ, P0, !PT ;  /* 0x000000070c1d7c10 */ /* 0x000fc400087fe4ff */
[----:B------:R-:W-:Y:S02]  /*46e0*/  IADD3.X R27, PT, PT, R12, UR11, RZ, P1, !PT ;  /* 0x0000000b0c1b7c10 */ /* 0x000fe40008ffe4ff */
[----:B------:R-:W-:-:S04]  /*46f0*/  IADD3 R43, PT, PT, R43, 0x800, RZ ;  /* 0x000008002b2b7810 */ /* 0x000fc80007ffe0ff */
[----:B------:R-:W-:-:S04]  /*4700*/  ISETP.GT.U32.AND P0, PT, R0, R43, PT ;  /* 0x0000002b0000720c */ /* 0x000fc80003f04070 */
[----:B------:R-:W-:Y:S02]  /*4710*/  ISETP.GT.AND.EX P0, PT, R3, RZ, PT, P0 ;  /* 0x000000ff0300720c */ /* 0x000fe40003f04300 */
[----:B--2---:R-:W-:Y:S02]  /*4720*/  F2FP.BF16.F32.PACK_AB R11, R11, R4 ;  /* 0x000000040b0b723e */ /* 0x004fe400000010ff */
[----:B-----5:R-:W-:-:S03]  /*4730*/  F2FP.BF16.F32.PACK_AB R5, R9, R6 ;  /* 0x000000060905723e */ /* 0x020fc600000010ff */
[----:B------:R4:W-:Y:S04]  /*4740*/  STG.E desc[UR8][R28.64], R11 ;  /* 0x0000000b1c007986 */ /* 0x0009e8000c101908 */
[----:B------:R4:W-:Y:S01]  /*4750*/  STG.E desc[UR8][R26.64], R5 ;  /* 0x000000051a007986 */ /* 0x0009e2000c101908 */
[----:B------:R-:W-:Y:S01]  /*4760*/  HFMA2 R6, -RZ, RZ, 0, 0 ;  /* 0x00000000ff067431 */ /* 0x000fe200000001ff */
[----:B------:R-:W-:Y:S06]  /*4770*/  @P0 BRA `(.L_x_1492) ;  /* 0xfffffff800a80947 */ /* 0x000fec000383ffff */
[----:B------:R-:W-:Y:S05]  /*4780*/  EXIT ;  /* 0x000000000000794d */ /* 0x000fea0003800000 */
.L_x_1493:
        /* <DEDUP_REMOVED lines=15> */
.L_x_4524:


//--------------------- .text._Z35group_norm_nhwc_bwd_one_pass_kernelI11Fp32IOBf16WLi128ELi64ELi512EEv26Group_norm_nhwc_bwd_params --------------------------
	.section	.text._Z35group_norm_nhwc_bwd_one_pass_kernelI11Fp32IOBf16WLi128ELi64ELi512EEv26Group_norm_nhwc_bwd_params,"ax",@progbits
	.align	128
        .global         _Z35group_norm_nhwc_bwd_one_pass_kernelI11Fp32IOBf16WLi128ELi64ELi512EEv26Group_norm_nhwc_bwd_params
        .type           _Z35group_norm_nhwc_bwd_one_pass_kernelI11Fp32IOBf16WLi128ELi64ELi512EEv26Group_norm_nhwc_bwd_params,@function
        .size           _Z35group_norm_nhwc_bwd_one_pass_kernelI11Fp32IOBf16WLi128ELi64ELi512EEv26Group_norm_nhwc_bwd_params,(.L_x_4525 - _Z35group_norm_nhwc_bwd_one_pass_kernelI11Fp32IOBf16WLi128ELi64ELi512EEv26Group_norm_nhwc_bwd_params)
        .other          _Z35group_norm_nhwc_bwd_one_pass_kernelI11Fp32IOBf16WLi128ELi64ELi512EEv26Group_norm_nhwc_bwd_params,@"STO_CUDA_ENTRY STV_DEFAULT"
_Z35group_norm_nhwc_bwd_one_pass_kernelI11Fp32IOBf16WLi128ELi64ELi512EEv26Group_norm_nhwc_bwd_params:
.text._Z35group_norm_nhwc_bwd_one_pass_kernelI11Fp32IOBf16WLi128ELi64ELi512EEv26Group_norm_nhwc_bwd_params:
        /* <DEDUP_REMOVED lines=9> */
.L_x_1537:
[----:B0-----:R-:W0:Y:S01]  /*0090*/  LDC R6, c[0x0][0x410] ;  /* 0x00010400ff067b82 */ /* 0x001e220000000800 */
[----:B-1----:R-:W1:Y:S01]  /*00a0*/  S2R R26, SR_TID.X ;  /* 0x00000000001a7919 */ /* 0x002e620000002100 */
[----:B--2---:R-:W2:Y:S01]  /*00b0*/  LDCU.128 UR12, c[0x0][0x400] ;  /* 0x00008000ff0c77ac */ /* 0x004ea20008000c00 */
[----:B------:R-:W-:Y:S02]  /*00c0*/  ISETP.LE.AND P0, PT, RZ, UR5, PT ;  /* 0x00000005ff007c0c */ /* 0x000fe4000bf03270 */
[----:B------:R-:W-:Y:S01]  /*00d0*/  CS2R R48, SRZ ;  /* 0x0000000000307805 */ /* 0x000fe2000001ff00 */
[----:B---3--:R-:W3:Y:S02]  /*00e0*/  LDCU.64 UR6, c[0x0][0x3b8] ;  /* 0x00007700ff0677ac */ /* 0x008ee40008000a00 */
[----:B------:R-:W4:Y:S01]  /*00f0*/  S2UR UR8, SR_CTAID.X ;  /* 0x00000000000879c3 */ /* 0x000f220000002500 */
[----:B------:R-:W-:Y:S02]  /*0100*/  CS2R R46, SRZ ;  /* 0x00000000002e7805 */ /* 0x000fe4000001ff00 */
[----:B------:R-:W-:-:S02]  /*0110*/  CS2R R44, SRZ ;  /* 0x00000000002c7805 */ /* 0x000fc4000001ff00 */
[----:B------:R-:W-:Y:S01]  /*0120*/  CS2R R42, SRZ ;  /* 0x00000000002a7805 */ /* 0x000fe2000001ff00 */
[----:B------:R-:W3:Y:S01]  /*0130*/  LDCU.U8 UR9, c[0x0][0x414] ;  /* 0x00008280ff0977ac */ /* 0x000ee20008000000 */
[----:B0-----:R-:W-:-:S04]  /*0140*/  IABS R5, R6 ;  /* 0x0000000600057213 */ /* 0x001fc80000000000 */
[----:B------:R-:W0:Y:S01]  /*0150*/  I2F.RP R0, R5 ;  /* 0x0000000500007306 */ /* 0x000e220000209400 */
[----:B-1----:R-:W-:-:S07]  /*0160*/  SHF.R.U32.HI R9, RZ, 0x5, R26 ;  /* 0x00000005ff097819 */ /* 0x002fce000001161a */
[----:B0-----:R-:W0:Y:S02]  /*0170*/  MUFU.RCP R0, R0 ;  /* 0x0000000000007308 */ /* 0x001e240000001000 */
[----:B0-----:R-:W-:-:S06]  /*0180*/  IADD3 R2, PT, PT, R0, 0xffffffe, RZ ;  /* 0x0ffffffe00027810 */ /* 0x001fcc0007ffe0ff */
[----:B------:R0:W1:Y:S02]  /*0190*/  F2I.FTZ.U32.TRUNC.NTZ R3, R2 ;  /* 0x0000000200037305 */ /* 0x000064000021f000 */
[----:B0-----:R-:W-:Y:S01]  /*01a0*/  HFMA2 R2, -RZ, RZ, 0, 0 ;  /* 0x00000000ff027431 */ /* 0x001fe200000001ff */
[----:B-1----:R-:W-:-:S05]  /*01b0*/  IADD3 R4, PT, PT, RZ, -R3, RZ ;  /* 0x80000003ff047210 */ /* 0x002fca0007ffe0ff */
[----:B------:R-:W-:Y:S01]  /*01c0*/  IMAD R7, R4, R5, RZ ;  /* 0x0000000504077224 */ /* 0x000fe200078e02ff */
[----:B------:R-:W-:-:S03]  /*01d0*/  IABS R4, UR5 ;  /* 0x0000000500047c13 */ /* 0x000fc60008000000 */
[----:B------:R-:W-:Y:S02]  /*01e0*/  IMAD.HI.U32 R3, R3, R7, R2 ;  /* 0x0000000703037227 */ /* 0x000fe400078e0002 */
[----:B------:R-:W4:Y:S04]  /*01f0*/  LDC R2, c[0x0][0x41c] ;  /* 0x00010700ff027b82 */ /* 0x000f280000000800 */
[----:B------:R-:W-:-:S05]  /*0200*/  IMAD.HI.U32 R3, R3, R4, RZ ;  /* 0x0000000403037227 */ /* 0x000fca00078e00ff */
[----:B------:R-:W-:-:S05]  /*0210*/  IADD3 R0, PT, PT, -R3, RZ, RZ ;  /* 0x000000ff03007210 */ /* 0x000fca0007ffe1ff */
[----:B------:R-:W-:Y:S01]  /*0220*/  IMAD R0, R5, R0, R4 ;  /* 0x0000000005007224 */ /* 0x000fe200078e0204 */
[----:B------:R-:W-:-:S04]  /*0230*/  LOP3.LUT R4, R6, UR5, RZ, 0x3c, !PT ;  /* 0x0000000506047c12 */ /* 0x000fc8000f8e3cff */
[----:B------:R-:W-:Y:S02]  /*0240*/  ISETP.GT.U32.AND P4, PT, R5, R0, PT ;  /* 0x000000000500720c */ /* 0x000fe40003f84070 */
[----:B------:R-:W-:Y:S01]  /*0250*/  ISETP.GE.AND P1, PT, R4, RZ, PT ;  /* 0x000000ff0400720c */ /* 0x000fe20003f26270 */
[----:B----4-:R-:W-:-:S05]  /*0260*/  IMAD R9, R2, UR8, R9 ;  /* 0x0000000802097c24 */ /* 0x010fca000f8e0209 */
[----:B--2---:R-:W-:Y:S02]  /*0270*/  ISETP.GE.U32.AND P3, PT, R9, UR12, PT ;  /* 0x0000000c09007c0c */ /* 0x004fe4000bf66070 */
[----:B------:R-:W-:-:S03]  /*0280*/  SHF.R.S32.HI R11, RZ, 0x1f, R9 ;  /* 0x0000001fff0b7819 */ /* 0x000fc60000011409 */
[-C--:B------:R-:W-:Y:S02]  /*0290*/  @!P4 IADD3 R0, PT, PT, R0, -R5.reuse, RZ ;  /* 0x800000050000c210 */ /* 0x080fe40007ffe0ff */
[----:B------:R-:W-:Y:S02]  /*02a0*/  @!P4 IADD3 R3, PT, PT, R3, 0x1, RZ ;  /* 0x000000010303c810 */ /* 0x000fe40007ffe0ff */
[CC--:B------:R-:W-:Y:S02]  /*02b0*/  ISETP.GE.U32.AND P2, PT, R0.reuse, R5.reuse, PT ;  /* 0x000000050000720c */ /* 0x0c0fe40003f46070 */
[----:B------:R-:W-:Y:S02]  /*02c0*/  ISETP.GT.U32.AND P4, PT, R5, R0, PT ;  /* 0x000000000500720c */ /* 0x000fe40003f84070 */
[----:B------:R-:W-:Y:S02]  /*02d0*/  ISETP.GE.AND.EX P3, PT, R11, UR13, PT, P3 ;  /* 0x0000000d0b007c0c */ /* 0x000fe4000bf66330 */
[----:B------:R-:W-:-:S02]  /*02e0*/  IADD3 R5, PT, PT, R0, -R5, RZ ;  /* 0x8000000500057210 */ /* 0x000fc40007ffe0ff */
[----:B------:R-:W-:Y:S02]  /*02f0*/  IADD3 R15, PT, PT, R9, 0x10, RZ ;  /* 0x00000010090f7810 */ /* 0x000fe40007ffe0ff */
[----:B------:R-:W-:Y:S02]  /*0300*/  SEL R0, R5, R0, !P4 ;  /* 0x0000000005007207 */ /* 0x000fe40006000000 */
[----:B------:R-:W-:Y:S02]  /*0310*/  ISETP.GE.U32.AND P4, PT, R15, UR12, PT ;  /* 0x0000000c0f007c0c */ /* 0x000fe4000bf86070 */
[----:B------:R-:W-:Y:S02]  /*0320*/  @P2 IADD3 R3, PT, PT, R3, 0x1, RZ ;  /* 0x0000000103032810 */ /* 0x000fe40007ffe0ff */
[----:B------:R-:W-:Y:S01]  /*0330*/  SHF.R.S32.HI R29, RZ, 0x1f, R15 ;  /* 0x0000001fff1d7819 */ /* 0x000fe2000001140f */
[----:B------:R-:W0:Y:S01]  /*0340*/  @!P3 LDC.64 R32, c[0x0][0x3f8] ;  /* 0x0000fe00ff20bb82 */ /* 0x000e220000000a00 */
[----:B------:R-:W-:-:S02]  /*0350*/  MOV R2, R3 ;  /* 0x0000000300027202 */ /* 0x000fc40000000f00 */
[----:B------:R-:W-:Y:S02]  /*0360*/  IADD3 R24, PT, PT, R9, 0x20, RZ ;  /* 0x0000002009187810 */ /* 0x000fe40007ffe0ff */
[----:B------:R-:W-:Y:S02]  /*0370*/  ISETP.GE.AND.EX P4, PT, R29, UR13, PT, P4 ;  /* 0x0000000d1d007c0c */ /* 0x000fe4000bf86340 */
[----:B------:R-:W-:Y:S01]  /*0380*/  @!P1 IADD3 R2, PT, PT, -R2, RZ, RZ ;  /* 0x000000ff02029210 */ /* 0x000fe20007ffe1ff */
[----:B------:R-:W1:Y:S01]  /*0390*/  @!P3 LDC.64 R16, c[0x0][0x3a0] ;  /* 0x0000e800ff10bb82 */ /* 0x000e620000000a00 */
[----:B------:R-:W-:Y:S02]  /*03a0*/  ISETP.NE.AND P2, PT, R6, RZ, PT ;  /* 0x000000ff0600720c */ /* 0x000fe40003f45270 */
[----:B------:R-:W-:Y:S02]  /*03b0*/  LOP3.LUT R3, RZ, R6, RZ, 0x33, !PT ;  /* 0x00000006ff037212 */ /* 0x000fe400078e33ff */
[----:B------:R-:W-:-:S02]  /*03c0*/  @!P0 IADD3 R0, PT, PT, -R0, RZ, RZ ;  /* 0x000000ff00008210 */ /* 0x000fc40007ffe1ff */
[----:B------:R-:W-:Y:S01]  /*03d0*/  ISETP.GE.U32.AND P1, PT, R24, UR12, PT ;  /* 0x0000000c18007c0c */ /* 0x000fe2000bf26070 */
[----:B------:R-:W2:Y:S01]  /*03e0*/  @!P3 LDC.64 R6, c[0x0][0x398] ;  /* 0x0000e600ff06bb82 */ /* 0x000ea20000000a00 */
[----:B------:R-:W-:Y:S02]  /*03f0*/  SHF.R.S32.HI R31, RZ, 0x1f, R24 ;  /* 0x0000001fff1f7819 */ /* 0x000fe40000011418 */
[----:B------:R-:W-:Y:S02]  /*0400*/  SEL R27, R3, R0, !P2 ;  /* 0x00000000031b7207 */ /* 0x000fe40005000000 */
[----:B------:R-:W-:Y:S02]  /*0410*/  ISETP.GE.AND.EX P1, PT, R31, UR13, PT, P1 ;  /* 0x0000000d1f007c0c */ /* 0x000fe4000bf26310 */
[----:B------:R-:W-:Y:S01]  /*0420*/  SHF.L.U32 R0, R26, 0x1, RZ ;  /* 0x000000011a007819 */ /* 0x000fe200000006ff */
[----:B------:R-:W4:Y:S01]  /*0430*/  @!P4 LDC.64 R12, c[0x0][0x3f8] ;  /* 0x0000fe00ff0ccb82 */ /* 0x000f220000000a00 */
[----:B------:R-:W-:-:S02]  /*0440*/  SEL R3, R3, R2, !P2 ;  /* 0x0000000203037207 */ /* 0x000fc40005000000 */
[----:B------:R-:W-:Y:S02]  /*0450*/  LOP3.LUT R0, R0, 0x3e, RZ, 0xc0, !PT ;  /* 0x0000003e00007812 */ /* 0x000fe400078ec0ff */
[----:B------:R-:W-:Y:S02]  /*0460*/  SHF.L.U32 R5, R27, 0x6, RZ ;  /* 0x000000061b057819 */ /* 0x000fe400000006ff */
[----:B------:R-:W-:Y:S01]  /*0470*/  IADD3 R22, PT, PT, R9, 0x30, RZ ;  /* 0x0000003009167810 */ /* 0x000fe20007ffe0ff */
[----:B------:R-:W3:Y:S01]  /*0480*/  @!P4 LDC.64 R18, c[0x0][0x3a0] ;  /* 0x0000e800ff12cb82 */ /* 0x000ee20000000a00 */
[----:B------:R-:W-:Y:S02]  /*0490*/  SHF.R.S32.HI R2, RZ, 0x1f, R3 ;  /* 0x0000001fff027819 */ /* 0x000fe40000011403 */
[----:B------:R-:W-:Y:S02]  /*04a0*/  SHF.R.S32.HI R59, RZ, 0x1f, R5 ;  /* 0x0000001fff3b7819 */ /* 0x000fe40000011405 */
[----:B------:R-:W-:Y:S01]  /*04b0*/  LOP3.LUT R58, R5, R0, RZ, 0xfc, !PT ;  /* 0x00000000053a7212 */ /* 0x000fe200078efcff */
[----:B------:R-:W-:Y:S01]  /*04c0*/  IMAD R2, R2, UR14, RZ ;  /* 0x0000000e02027c24 */ /* 0x000fe2000f8e02ff */
[----:B------:R-:W-:Y:S01]  /*04d0*/  ISETP.GE.U32.AND P0, PT, R22, UR12, PT ;  /* 0x0000000c16007c0c */ /* 0x000fe2000bf06070 */
[----:B------:R-:W1:Y:S01]  /*04e0*/  @!P1 LDC.64 R20, c[0x0][0x3f8] ;  /* 0x0000fe00ff149b82 */ /* 0x000e620000000a00 */
[----:B------:R-:W-:Y:S01]  /*04f0*/  SHF.R.S32.HI R25, RZ, 0x1f, R22 ;  /* 0x0000001fff197819 */ /* 0x000fe20000011416 */
[----:B------:R-:W-:Y:S01]  /*0500*/  IMAD.WIDE.U32 R58, R3, UR14, R58 ;  /* 0x0000000e033a7c25 */ /* 0x000fe2000f8e003a */
[----:B------:R-:W-:-:S02]  /*0510*/  IADD3 R8, PT, PT, R9, 0x40, RZ ;  /* 0x0000004009087810 */ /* 0x000fc40007ffe0ff */
[----:B------:R-:W-:Y:S01]  /*0520*/  ISETP.GE.AND.EX P0, PT, R25, UR13, PT, P0 ;  /* 0x0000000d19007c0c */ /* 0x000fe2000bf06300 */
[----:B------:R-:W-:Y:S01]  /*0530*/  IMAD R3, R3, UR15, R2 ;  /* 0x0000000f03037c24 */ /* 0x000fe2000f8e0202 */
[----:B------:R-:W-:Y:S01]  /*0540*/  @!P3 MOV R60, R58 ;  /* 0x0000003a003cb202 */ /* 0x000fe20000000f00 */
[----:B0-----:R-:W-:Y:S01]  /*0550*/  @!P3 IMAD R2, R11, R32, RZ ;  /* 0x000000200b02b224 */ /* 0x001fe200078e02ff */
[----:B------:R-:W-:Y:S01]  /*0560*/  ISETP.GE.U32.AND P2, PT, R8, UR12, PT ;  /* 0x0000000c08007c0c */ /* 0x000fe2000bf46070 */
[----:B----4-:R-:W-:Y:S01]  /*0570*/  @!P4 IMAD R28, R29, R12, RZ ;  /* 0x0000000c1d1cc224 */ /* 0x010fe200078e02ff */
[----:B------:R-:W-:Y:S01]  /*0580*/  IADD3 R61, PT, PT, R59, R3, RZ ;  /* 0x000000033b3d7210 */ /* 0x000fe20007ffe0ff */
[C---:B------:R-:W-:Y:S01]  /*0590*/  @!P3 IMAD R33, R9.reuse, R33, R2 ;  /* 0x000000210921b224 */ /* 0x040fe200078e0202 */
[----:B------:R-:W-:Y:S01]  /*05a0*/  SHF.R.S32.HI R23, RZ, 0x1f, R8 ;  /* 0x0000001fff177819 */ /* 0x000fe20000011408 */
[----:B------:R-:W0:Y:S01]  /*05b0*/  @!P4 LDC.64 R2, c[0x0][0x398] ;  /* 0x0000e600ff02cb82 */ /* 0x000e220000000a00 */
[----:B------:R-:W-:Y:S01]  /*05c0*/  @!P4 MOV R29, R61 ;  /* 0x0000003d001dc202 */ /* 0x000fe20000000f00 */
[----:B------:R-:W-:Y:S01]  /*05d0*/  @!P3 IMAD.WIDE.U32 R10, R9, R32, R60 ;  /* 0x00000020090ab225 */ /* 0x000fe200078e003c */
[----:B------:R-:W-:-:S02]  /*05e0*/  @!P1 MOV R30, R58 ;  /* 0x0000003a001e9202 */ /* 0x000fc40000000f00 */
[----:B------:R-:W-:Y:S02]  /*05f0*/  ISETP.GE.AND.EX P2, PT, R23, UR13, PT, P2 ;  /* 0x0000000d17007c0c */ /* 0x000fe4000bf46320 */
[----:B------:R-:W-:Y:S01]  /*0600*/  @!P3 IADD3 R33, PT, PT, R11, R33, RZ ;  /* 0x000000210b21b210 */ /* 0x000fe20007ffe0ff */
[----:B------:R-:W4:Y:S01]  /*0610*/  @!P0 LDC.64 R4, c[0x0][0x3f8] ;  /* 0x0000fe00ff048b82 */ /* 0x000f220000000a00 */
[C---:B------:R-:W-:Y:S01]  /*0620*/  @!P3 SHF.L.U32 R11, R10.reuse, 0x2, RZ ;  /* 0x000000020a0bb819 */ /* 0x040fe200000006ff */
[----:B-1----:R-:W-:Y:S01]  /*0630*/  @!P1 IMAD R31, R31, R20, RZ ;  /* 0x000000141f1f9224 */ /* 0x002fe200078e02ff */
[----:B------:R-:W-:Y:S01]  /*0640*/  @!P3 SHF.L.U64.HI R14, R10, 0x2, R33 ;  /* 0x000000020a0eb819 */ /* 0x000fe20000010221 */
[----:B------:R-:W-:Y:S01]  /*0650*/  @!P4 IMAD R33, R15, R13, R28 ;  /* 0x0000000d0f21c224 */ /* 0x000fe200078e021c */
[----:B------:R-:W-:Y:S01]  /*0660*/  @!P4 MOV R28, R58 ;  /* 0x0000003a001cc202 */ /* 0x000fe20000000f00 */
[----:B------:R-:W-:Y:S01]  /*0670*/  @!P1 IMAD R35, R24, R21, R31 ;  /* 0x0000001518239224 */ /* 0x000fe200078e021f */
[----:B------:R-:W-:-:S02]  /*0680*/  @!P3 IADD3 R16, P5, PT, R11, R16, RZ ;  /* 0x000000100b10b210 */ /* 0x000fc40007fbe0ff */
[----:B--2---:R-:W-:Y:S01]  /*0690*/  @!P3 IADD3 R6, P6, PT, R11, R6, RZ ;  /* 0x000000060b06b210 */ /* 0x004fe20007fde0ff */
[----:B------:R-:W-:Y:S01]  /*06a0*/  @!P4 IMAD.WIDE.U32 R28, R15, R12, R28 ;  /* 0x0000000c0f1cc225 */ /* 0x000fe200078e001c */
[----:B------:R-:W1:Y:S01]  /*06b0*/  @!P1 LDC.64 R10, c[0x0][0x3a0] ;  /* 0x0000e800ff0a9b82 */ /* 0x000e620000000a00 */
[----:B------:R-:W-:Y:S02]  /*06c0*/  @!P1 MOV R31, R61 ;  /* 0x0000003d001f9202 */ /* 0x000fe40000000f00 */
[----:B------:R-:W-:Y:S02]  /*06d0*/  @!P3 IADD3.X R17, PT, PT, R14, R17, RZ, P5, !PT ;  /* 0x000000110e11b210 */ /* 0x000fe40002ffe4ff */
[----:B------:R-:W-:Y:S01]  /*06e0*/  @!P4 IADD3 R33, PT, PT, R29, R33, RZ ;  /* 0x000000211d21c210 */ /* 0x000fe20007ffe0ff */
[----:B------:R-:W-:Y:S01]  /*06f0*/  @!P1 IMAD.WIDE.U32 R30, R24, R20, R30 ;  /* 0x00000014181e9225 */ /* 0x000fe200078e001e */
[----:B------:R-:W-:Y:S01]  /*0700*/  @!P4 SHF.L.U32 R29, R28, 0x2, RZ ;  /* 0x000000021c1dc819 */ /* 0x000fe200000006ff */
[----:B------:R-:W2:Y:S01]  /*0710*/  @!P1 LDC.64 R12, c[0x0][0x398] ;  /* 0x0000e600ff0c9b82 */ /* 0x000ea20000000a00 */
[----:B------:R-:W-:Y:S01]  /*0720*/  @!P3 IADD3.X R7, PT, PT, R14, R7, RZ, P6, !PT ;  /* 0x000000070e07b210 */ /* 0x000fe200037fe4ff */
[----:B------:R0:W5:Y:S01]  /*0730*/  @!P3 LDG.E.64 R48, desc[UR10][R16.64] ;  /* 0x0000000a1030b981 */ /* 0x000162000c1e1b00 */
[----:B---3--:R-:W-:Y:S01]  /*0740*/  @!P4 IADD3 R18, P6, PT, R29, R18, RZ ;  /* 0x000000121d12c210 */ /* 0x008fe20007fde0ff */
[----:B----4-:R-:W-:Y:S01]  /*0750*/  @!P0 IMAD R24, R25, R4, RZ ;  /* 0x0000000419188224 */ /* 0x010fe200078e02ff */
[----:B------:R-:W-:Y:S01]  /*0760*/  @!P1 IADD3 R25, PT, PT, R31, R35, RZ ;  /* 0x000000231f199210 */ /* 0x000fe20007ffe0ff */
[----:B------:R-:W5:Y:S02]  /*0770*/  @!P3 LDG.E.64 R46, desc[UR10][R6.64] ;  /* 0x0000000a062eb981 */ /* 0x000f64000c1e1b00 */
[----:B------:R-:W3:Y:S01]  /*0780*/  @!P0 LDC.64 R20, c[0x0][0x3a0] ;  /* 0x0000e800ff148b82 */ /* 0x000ee20000000a00 */
[----:B0-----:R-:W-:Y:S01]  /*0790*/  @!P4 IADD3 R2, P5, PT, R29, R2, RZ ;  /* 0x000000021d02c210 */ /* 0x001fe20007fbe0ff */
[----:B------:R-:W-:Y:S01]  /*07a0*/  @!P0 IMAD R5, R22, R5, R24 ;  /* 0x0000000516058224 */ /* 0x000fe200078e0218 */
[----:B------:R-:W-:-:S02]  /*07b0*/  @!P1 SHF.L.U32 R29, R30, 0x2, RZ ;  /* 0x000000021e1d9819 */ /* 0x000fc400000006ff */
[----:B------:R-:W-:Y:S02]  /*07c0*/  @!P1 SHF.L.U64.HI R30, R30, 0x2, R25 ;  /* 0x000000021e1e9819 */ /* 0x000fe40000010219 */
[----:B------:R-:W-:Y:S01]  /*07d0*/  @!P0 MOV R24, R58 ;  /* 0x0000003a00188202 */ /* 0x000fe20000000f00 */
[----:B------:R-:W0:Y:S01]  /*07e0*/  @!P2 LDC.64 R14, c[0x0][0x3f8] ;  /* 0x0000fe00ff0eab82 */ /* 0x000e220000000a00 */
[----:B------:R-:W-:Y:S02]  /*07f0*/  @!P0 MOV R25, R61 ;  /* 0x0000003d00198202 */ /* 0x000fe40000000f00 */
[----:B------:R-:W-:Y:S01]  /*0800*/  @!P4 SHF.L.U64.HI R28, R28, 0x2, R33 ;  /* 0x000000021c1cc819 */ /* 0x000fe20000010221 */
[----:B------:R-:W-:-:S03]  /*0810*/  @!P0 IMAD.WIDE.U32 R24, R22, R4, R24 ;  /* 0x0000000416188225 */ /* 0x000fc600078e0018 */
[C---:B------:R-:W-:Y:S01]  /*0820*/  @!P4 IADD3.X R19, PT, PT, R28.reuse, R19, RZ, P6, !PT ;  /* 0x000000131c13c210 */ /* 0x040fe200037fe4ff */
[----:B------:R-:W-:Y:S01]  /*0830*/  UIMAD.WIDE UR6, UR5, 0x8, UR6 ;  /* 0x00000008050678a5 */ /* 0x000fe2000f8e0206 */
[----:B------:R-:W-:Y:S01]  /*0840*/  @!P4 IADD3.X R3, PT, PT, R28, R3, RZ, P5, !PT ;  /* 0x000000031c03c210 */ /* 0x000fe20002ffe4ff */
[----:B------:R-:W4:Y:S01]  /*0850*/  @!P2 LDC.64 R16, c[0x0][0x3a0] ;  /* 0x0000e800ff10ab82 */ /* 0x000f220000000a00 */
[C---:B-1----:R-:W-:Y:S01]  /*0860*/  @!P1 IADD3 R10, P6, PT, R29.reuse, R10, RZ ;  /* 0x0000000a1d0a9210 */ /* 0x042fe20007fde0ff */
[----:B------:R1:W5:Y:S01]  /*0870*/  @!P4 LDG.E.64 R44, desc[UR10][R18.64] ;  /* 0x0000000a122cc981 */ /* 0x000362000c1e1b00 */
[----:B--2---:R-:W-:Y:S02]  /*0880*/  @!P1 IADD3 R4, P5, PT, R29, R12, RZ ;  /* 0x0000000c1d049210 */ /* 0x004fe40007fbe0ff */
[----:B------:R-:W-:Y:S01]  /*0890*/  @!P0 IADD3 R29, PT, PT, R25, R5, RZ ;  /* 0x00000005191d8210 */ /* 0x000fe20007ffe0ff */
[----:B------:R2:W5:Y:S01]  /*08a0*/  @!P4 LDG.E.64 R42, desc[UR10][R2.64] ;  /* 0x0000000a022ac981 */ /* 0x000562000c1e1b00 */
[----:B------:R-:W-:-:S02]  /*08b0*/  @!P0 SHF.L.U32 R25, R24, 0x2, RZ ;  /* 0x0000000218198819 */ /* 0x000fc400000006ff */
[----:B------:R-:W-:Y:S02]  /*08c0*/  @!P1 IADD3.X R5, PT, PT, R30, R13, RZ, P5, !PT ;  /* 0x0000000d1e059210 */ /* 0x000fe40002ffe4ff */
[----:B------:R-:W-:Y:S01]  /*08d0*/  @!P0 SHF.L.U64.HI R24, R24, 0x2, R29 ;  /* 0x0000000218188819 */ /* 0x000fe2000001021d */
[----:B-1----:R-:W1:Y:S01]  /*08e0*/  @!P2 LDC.64 R18, c[0x0][0x398] ;  /* 0x0000e600ff12ab82 */ /* 0x002e620000000a00 */
[----:B---3--:R-:W-:Y:S01]  /*08f0*/  @!P0 IADD3 R12, P5, PT, R25, R20, RZ ;  /* 0x00000014190c8210 */ /* 0x008fe20007fbe0ff */
[----:B0-----:R-:W-:Y:S01]  /*0900*/  @!P2 IMAD R23, R23, R14, RZ ;  /* 0x0000000e1717a224 */ /* 0x001fe200078e02ff */
[----:B------:R-:W-:Y:S02]  /*0910*/  @!P2 MOV R22, R58 ;  /* 0x0000003a0016a202 */ /* 0x000fe40000000f00 */
[----:B------:R-:W-:Y:S01]  /*0920*/  @!P0 IADD3.X R13, PT, PT, R24, R21, RZ, P5, !PT ;  /* 0x00000015180d8210 */ /* 0x000fe20002ffe4ff */
[----:B------:R-:W-:Y:S01]  /*0930*/  @!P2 IMAD R35, R8, R15, R23 ;  /* 0x0000000f0823a224 */ /* 0x000fe200078e0217 */
[----:B------:R-:W-:Y:S01]  /*0940*/  @!P2 MOV R23, R61 ;  /* 0x0000003d0017a202 */ /* 0x000fe20000000f00 */
[----:B------:R-:W0:Y:S01]  /*0950*/  @!P0 LDC.64 R20, c[0x0][0x398] ;  /* 0x0000e600ff148b82 */ /* 0x000e220000000a00 */
[----:B------:R-:W-:-:S02]  /*0960*/  IADD3 R15, PT, PT, R9, 0x50, RZ ;  /* 0x00000050090f7810 */ /* 0x000fc40007ffe0ff */
[----:B------:R-:W-:Y:S01]  /*0970*/  @!P1 IADD3.X R11, PT, PT, R30, R11, RZ, P6, !PT ;  /* 0x0000000b1e0b9210 */ /* 0x000fe200037fe4ff */
[----:B------:R-:W-:Y:S01]  /*0980*/  @!P2 IMAD.WIDE.U32 R22, R8, R14, R22 ;  /* 0x0000000e0816a225 */ /* 0x000fe200078e0016 */
[----:B------:R-:W-:Y:S02]  /*0990*/  IADD3 R14, PT, PT, R9, 0x60, RZ ;  /* 0x00000060090e7810 */ /* 0x000fe40007ffe0ff */
[----:B------:R-:W-:Y:S02]  /*09a0*/  ISETP.GE.U32.AND P5, PT, R15, UR12, PT ;  /* 0x0000000c0f007c0c */ /* 0x000fe4000bfa6070 */
[----:B------:R-:W-:Y:S02]  /*09b0*/  SHF.R.S32.HI R33, RZ, 0x1f, R15 ;  /* 0x0000001fff217819 */ /* 0x000fe4000001140f */
[----:B------:R-:W-:Y:S02]  /*09c0*/  ISETP.GE.U32.AND P6, PT, R14, UR12, PT ;  /* 0x0000000c0e007c0c */ /* 0x000fe4000bfc6070 */
[----:B------:R-:W-:-:S02]  /*09d0*/  SHF.R.S32.HI R31, RZ, 0x1f, R14 ;  /* 0x0000001fff1f7819 */ /* 0x000fc4000001140e */
[----:B------:R-:W-:Y:S02]  /*09e0*/  ISETP.GE.AND.EX P3, PT, R33, UR13, PT, P5 ;  /* 0x0000000d21007c0c */ /* 0x000fe4000bf66350 */
[----:B------:R-:W-:Y:S02]  /*09f0*/  ISETP.GE.AND.EX P4, PT, R31, UR13, PT, P6 ;  /* 0x0000000d1f007c0c */ /* 0x000fe4000bf86360 */
[----:B0-----:R-:W-:Y:S02]  /*0a00*/  @!P0 IADD3 R20, P6, PT, R25, R20, RZ ;  /* 0x0000001419148210 */ /* 0x001fe40007fde0ff */
[----:B------:R-:W-:Y:S02]  /*0a10*/  MOV R25, UR7 ;  /* 0x0000000700197c02 */ /* 0x000fe40008000f00 */
[----:B------:R-:W-:-:S05]  /*0a20*/  @!P0 IADD3.X R21, PT, PT, R24, R21, RZ, P6, !PT ;  /* 0x0000001518158210 */ /* 0x000fca00037fe4ff */
[----:B------:R-:W0:Y:S01]  /*0a30*/  @!P3 LDC.64 R28, c[0x0][0x3f8] ;  /* 0x0000fe00ff1cbb82 */ /* 0x000e220000000a00 */
[----:B------:R-:W-:-:S06]  /*0a40*/  MOV R24, UR6 ;  /* 0x0000000600187c02 */ /* 0x000fcc0008000f00 */
[----:B------:R-:W3:Y:S01]  /*0a50*/  LDG.E.64 R24, desc[UR10][R24.64] ;  /* 0x0000000a18187981 */ /* 0x000ee2000c1e1b00 */
[----:B------:R-:W-:Y:S01]  /*0a60*/  IADD3 R8, PT, PT, R9, 0x70, RZ ;  /* 0x0000007009087810 */ /* 0x000fe20007ffe0ff */
[----:B--2---:R-:W2:Y:S03]  /*0a70*/  @!P4 LDC.64 R2, c[0x0][0x3f8] ;  /* 0x0000fe00ff02cb82 */ /* 0x004ea60000000a00 */
[----:B------:R-:W-:Y:S02]  /*0a80*/  ISETP.GE.U32.AND P5, PT, R8, UR12, PT ;  /* 0x0000000c08007c0c */ /* 0x000fe4000bfa6070 */
[----:B------:R-:W-:Y:S02]  /*0a90*/  SHF.R.S32.HI R9, RZ, 0x1f, R8 ;  /* 0x0000001fff097819 */ /* 0x000fe40000011408 */
[----:B------:R-:W-:Y:S02]  /*0aa0*/  @!P2 IADD3 R23, PT, PT, R23, R35, RZ ;  /* 0x000000231717a210 */ /* 0x000fe40007ffe0ff */
[----:B------:R-:W-:-:S02]  /*0ab0*/  CS2R R40, SRZ ;  /* 0x0000000000287805 */ /* 0x000fc4000001ff00 */
[----:B------:R-:W-:Y:S01]  /*0ac0*/  ISETP.GE.AND.EX P5, PT, R9, UR13, PT, P5 ;  /* 0x0000000d09007c0c */ /* 0x000fe2000bfa6350 */
[----:B------:R-:W2:Y:S01]  /*0ad0*/  @!P3 LDC.64 R34, c[0x0][0x3a0] ;  /* 0x0000e800ff22bb82 */ /* 0x000ea20000000a00 */
[C---:B------:R-:W-:Y:S02]  /*0ae0*/  @!P2 SHF.L.U32 R7, R22.reuse, 0x2, RZ ;  /* 0x000000021607a819 */ /* 0x040fe400000006ff */
[----:B------:R-:W-:Y:S02]  /*0af0*/  @!P2 SHF.L.U64.HI R30, R22, 0x2, R23 ;  /* 0x00000002161ea819 */ /* 0x000fe40000010217 */
[----:B------:R-:W-:Y:S01]  /*0b00*/  CS2R R22, SRZ ;  /* 0x0000000000167805 */ /* 0x000fe2000001ff00 */
[----:B0-----:R-:W-:Y:S01]  /*0b10*/  @!P3 IMAD R32, R33, R28, RZ ;  /* 0x0000001c2120b224 */ /* 0x001fe200078e02ff */
[----:B------:R-:W-:Y:S01]  /*0b20*/  @!P3 MOV R33, R61 ;  /* 0x0000003d0021b202 */ /* 0x000fe20000000f00 */
[----:B------:R-:W5:Y:S01]  /*0b30*/  @!P1 LDG.E.64 R40, desc[UR10][R10.64] ;  /* 0x0000000a0a289981 */ /* 0x000f62000c1e1b00 */
[----:B------:R-:W0:Y:S01]  /*0b40*/  @!P3 LDC.64 R36, c[0x0][0x398] ;  /* 0x0000e600ff24bb82 */ /* 0x000e220000000a00 */
[----:B------:R-:W-:Y:S01]  /*0b50*/  @!P3 IMAD R29, R15, R29, R32 ;  /* 0x0000001d0f1db224 */ /* 0x000fe200078e0220 */
[----:B------:R-:W-:Y:S01]  /*0b60*/  @!P3 MOV R32, R58 ;  /* 0x0000003a0020b202 */ /* 0x000fe20000000f00 */
[----:B------:R2:W5:Y:S01]  /*0b70*/  @!P1 LDG.E.64 R22, desc[UR10][R4.64] ;  /* 0x0000000a04169981 */ /* 0x000562000c1e1b00 */
[----:B----4-:R-:W-:-:S02]  /*0b80*/  @!P2 IADD3 R16, P6, PT, R7, R16, RZ ;  /* 0x000000100710a210 */ /* 0x010fc40007fde0ff */
[----:B-1----:R-:W-:Y:S02]  /*0b90*/  @!P2 IADD3 R18, P1, PT, R7, R18, RZ ;  /* 0x000000120712a210 */ /* 0x002fe40007f3e0ff */
[----:B------:R-:W1:Y:S01]  /*0ba0*/  @!P5 LDC.64 R6, c[0x0][0x3f8] ;  /* 0x0000fe00ff06db82 */ /* 0x000e620000000a00 */
[----:B------:R-:W-:Y:S01]  /*0bb0*/  @!P3 IMAD.WIDE.U32 R32, R15, R28, R32 ;  /* 0x0000001c0f20b225 */ /* 0x000fe200078e0020 */
[----:B------:R-:W-:Y:S02]  /*0bc0*/  @!P2 IADD3.X R17, PT, PT, R30, R17, RZ, P6, !PT ;  /* 0x000000111e11a210 */ /* 0x000fe400037fe4ff */
[----:B------:R-:W-:Y:S02]  /*0bd0*/  ISETP.NE.AND P6, PT, RZ, UR9, PT ;  /* 0x00000009ff007c0c */ /* 0x000fe4000bfc5270 */
[----:B--2---:R-:W-:Y:S02]  /*0be0*/  @!P3 IADD3 R5, PT, PT, R33, R29, RZ ;  /* 0x0000001d2105b210 */ /* 0x004fe40007ffe0ff */
[----:B------:R-:W2:Y:S01]  /*0bf0*/  @!P4 LDC.64 R38, c[0x0][0x3a0] ;  /* 0x0000e800ff26cb82 */ /* 0x000ea20000000a00 */
[----:B------:R-:W-:Y:S01]  /*0c00*/  @!P4 IMAD R11, R31, R2, RZ ;  /* 0x000000021f0bc224 */ /* 0x000fe200078e02ff */
[----:B------:R-:W-:-:S02]  /*0c10*/  @!P3 SHF.L.U64.HI R10, R32, 0x2, R5 ;  /* 0x00000002200ab819 */ /* 0x000fc40000010205 */
[----:B------:R-:W-:Y:S02]  /*0c20*/  @!P4 MOV R4, R58 ;  /* 0x0000003a0004c202 */ /* 0x000fe40000000f00 */
[----:B------:R-:W-:Y:S02]  /*0c30*/  @!P4 MOV R5, R61 ;  /* 0x0000003d0005c202 */ /* 0x000fe40000000f00 */
[----:B------:R-:W4:Y:S01]  /*0c40*/  @!P4 LDC.64 R28, c[0x0][0x398] ;  /* 0x0000e600ff1ccb82 */ /* 0x000f220000000a00 */
[----:B------:R-:W-:Y:S01]  /*0c50*/  @!P3 SHF.L.U32 R33, R32, 0x2, RZ ;  /* 0x000000022021b819 */ /* 0x000fe200000006ff */
[----:B------:R-:W-:Y:S01]  /*0c60*/  @!P4 IMAD R11, R14, R3, R11 ;  /* 0x000000030e0bc224 */ /* 0x000fe200078e020b */
[----:B------:R-:W-:Y:S01]  /*0c70*/  @!P2 IADD3.X R19, PT, PT, R30, R19, RZ, P1, !PT ;  /* 0x000000131e13a210 */ /* 0x000fe20000ffe4ff */
[----:B------:R-:W-:Y:S01]  /*0c80*/  @!P4 IMAD.WIDE.U32 R14, R14, R2, R4 ;  /* 0x000000020e0ec225 */ /* 0x000fe200078e0004 */
[----:B------:R-:W-:-:S03]  /*0c90*/  @!P3 IADD3 R34, P1, PT, R33, R34, RZ ;  /* 0x000000222122b210 */ /* 0x000fc60007f3e0ff */
[----:B------:R-:W4:Y:S01]  /*0ca0*/  @!P5 LDC.64 R30, c[0x0][0x3a0] ;  /* 0x0000e800ff1edb82 */ /* 0x000f220000000a00 */
[----:B------:R-:W-:Y:S02]  /*0cb0*/  @!P3 IADD3.X R35, PT, PT, R10, R35, RZ, P1, !PT ;  /* 0x000000230a23b210 */ /* 0x000fe40000ffe4ff */
[----:B0-----:R-:W-:Y:S02]  /*0cc0*/  @!P3 IADD3 R36, P1, PT, R33, R36, RZ ;  /* 0x000000242124b210 */ /* 0x001fe40007f3e0ff */
[----:B------:R-:W-:Y:S01]  /*0cd0*/  @!P4 IADD3 R11, PT, PT, R15, R11, RZ ;  /* 0x0000000b0f0bc210 */ /* 0x000fe20007ffe0ff */
[----:B-1----:R-:W-:Y:S02]  /*0ce0*/  @!P5 IMAD R15, R9, R6, RZ ;  /* 0x00000006090fd224 */ /* 0x002fe400078e02ff */
[----:B------:R-:W0:Y:S01]  /*0cf0*/  @P6 LDC.64 R4, c[0x0][0x3b0] ;  /* 0x0000ec00ff046b82 */ /* 0x000e220000000a00 */
[----:B------:R-:W-:Y:S02]  /*0d00*/  @!P4 SHF.L.U32 R9, R14, 0x2, RZ ;  /* 0x000000020e09c819 */ /* 0x000fe400000006ff */
[----:B------:R-:W-:-:S02]  /*0d10*/  @!P3 IADD3.X R37, PT, PT, R10, R37, RZ, P1, !PT ;  /* 0x000000250a25b210 */ /* 0x000fc40000ffe4ff */
[----:B------:R-:W-:-:S03]  /*0d20*/  @!P4 SHF.L.U64.HI R14, R14, 0x2, R11 ;  /* 0x000000020e0ec819 */ /* 0x000fc6000001020b */
[----:B------:R-:W1:Y:S01]  /*0d30*/  LDC.64 R2, c[0x0][0x3a8] ;  /* 0x0000ea00ff027b82 */ /* 0x000e620000000a00 */
[----:B------:R-:W-:Y:S02]  /*0d40*/  @!P5 MOV R10, R58 ;  /* 0x0000003a000ad202 */ /* 0x000fe40000000f00 */
[----:B------:R-:W-:-:S05]  /*0d50*/  @!P5 MOV R11, R61 ;  /* 0x0000003d000bd202 */ /* 0x000fca0000000f00 */
[----:B------:R-:W1:Y:S01]  /*0d60*/  @!P5 LDC.64 R32, c[0x0][0x398] ;  /* 0x0000e600ff20db82 */ /* 0x000e620000000a00 */
[C---:B------:R-:W-:Y:S01]  /*0d70*/  @!P5 IMAD R15, R8.reuse, R7, R15 ;  /* 0x00000007080fd224 */ /* 0x040fe200078e020f */
[----:B--2---:R-:W-:Y:S01]  /*0d80*/  @!P4 IADD3 R38, P1, PT, R9, R38, RZ ;  /* 0x000000260926c210 */ /* 0x004fe20007f3e0ff */
[----:B------:R-:W-:-:S03]  /*0d90*/  @!P5 IMAD.WIDE.U32 R6, R8, R6, R10 ;  /* 0x000000060806d225 */ /* 0x000fc600078e000a */
[----:B------:R-:W-:Y:S02]  /*0da0*/  @!P4 IADD3.X R39, PT, PT, R14, R39, RZ, P1, !PT ;  /* 0x000000270e27c210 */ /* 0x000fe40000ffe4ff */
[----:B----4-:R-:W-:Y:S02]  /*0db0*/  @!P4 IADD3 R28, P1, PT, R9, R28, RZ ;  /* 0x0000001c091cc210 */ /* 0x010fe40007f3e0ff */
[----:B------:R-:W-:Y:S02]  /*0dc0*/  @!P5 IADD3 R9, PT, PT, R7, R15, RZ ;  /* 0x0000000f0709d210 */ /* 0x000fe40007ffe0ff */
[----:B------:R-:W-:Y:S02]  /*0dd0*/  @!P5 SHF.L.U32 R7, R6, 0x2, RZ ;  /* 0x000000020607d819 */ /* 0x000fe400000006ff */
[----:B------:R-:W-:Y:S02]  /*0de0*/  LEA R11, R27, R0, 0x6 ;  /* 0x000000001b0b7211 */ /* 0x000fe400078e30ff */
[----:B------:R-:W-:-:S02]  /*0df0*/  @!P4 IADD3.X R29, PT, PT, R14, R29, RZ, P1, !PT ;  /* 0x0000001d0e1dc210 */ /* 0x000fc40000ffe4ff */
[----:B------:R-:W-:Y:S02]  /*0e00*/  @!P5 SHF.L.U64.HI R6, R6, 0x2, R9 ;  /* 0x000000020606d819 */ /* 0x000fe40000010209 */
[----:B------:R-:W-:Y:S01]  /*0e10*/  @!P5 IADD3 R30, P1, PT, R7, R30, RZ ;  /* 0x0000001e071ed210 */ /* 0x000fe20007f3e0ff */
[----:B0-----:R-:W-:-:S03]  /*0e20*/  @P6 IMAD.WIDE R8, R11, 0x2, R4 ;  /* 0x000000020b086825 */ /* 0x001fc600078e0204 */
[----:B------:R-:W-:Y:S01]  /*0e30*/  @!P5 IADD3.X R31, PT, PT, R6, R31, RZ, P1, !PT ;  /* 0x0000001f061fd210 */ /* 0x000fe20000ffe4ff */
[----:B-1----:R-:W-:Y:S01]  /*0e40*/  IMAD.WIDE R10, R11, 0x2, R2 ;  /* 0x000000020b0a7825 */ /* 0x002fe200078e0202 */
[----:B------:R-:W-:-:S03]  /*0e50*/  @!P5 IADD3 R32, P1, PT, R7, R32, RZ ;  /* 0x000000200720d210 */ /* 0x000fc60007f3e0ff */
[----:B------:R-:W-:Y:S01]  /*0e60*/  HFMA2 R3, -RZ, RZ, 0, 0 ;  /* 0x00000000ff037431 */ /* 0x000fe200000001ff */
[----:B------:R-:W2:Y:S01]  /*0e70*/  @P6 LDG.E.U16 R50, desc[UR10][R8.64] ;  /* 0x0000000a08326981 */ /* 0x000ea2000c1e1500 */
[----:B------:R-:W-:Y:S02]  /*0e80*/  MOV R2, RZ ;  /* 0x000000ff00027202 */ /* 0x000fe40000000f00 */
[----:B------:R-:W-:Y:S02]  /*0e90*/  CS2R R4, SRZ ;  /* 0x0000000000047805 */ /* 0x000fe4000001ff00 */
[----:B------:R-:W-:Y:S01]  /*0ea0*/  @!P5 IADD3.X R33, PT, PT, R6, R33, RZ, P1, !PT ;  /* 0x000000210621d210 */ /* 0x000fe20000ffe4ff */
[----:B------:R0:W4:Y:S01]  /*0eb0*/  @P6 LDG.E.U16 R0, desc[UR10][R8.64+0x2] ;  /* 0x0000020a08006981 */ /* 0x000122000c1e1500 */
[----:B------:R-:W-:Y:S02]  /*0ec0*/  CS2R R6, SRZ ;  /* 0x0000000000067805 */ /* 0x000fe4000001ff00 */
[----:B------:R-:W-:Y:S01]  /*0ed0*/  CS2R R14, SRZ ;  /* 0x00000000000e7805 */ /* 0x000fe2000001ff00 */
[----:B------:R-:W4:Y:S04]  /*0ee0*/  LDG.E.U16 R53, desc[UR10][R10.64] ;  /* 0x0000000a0a357981 */ /* 0x000f28000c1e1500 */
[----:B------:R1:W4:Y:S01]  /*0ef0*/  LDG.E.U16 R52, desc[UR10][R10.64+0x2] ;  /* 0x0000020a0a347981 */ /* 0x000322000c1e1500 */
[----:B0-----:R-:W-:-:S03]  /*0f00*/  CS2R R8, SRZ ;  /* 0x0000000000087805 */ /* 0x001fc6000001ff00 */
[----:B------:R0:W5:Y:S04]  /*0f10*/  @!P0 LDG.E.64 R2, desc[UR10][R12.64] ;  /* 0x0000000a0c028981 */ /* 0x000168000c1e1b00 */
[----:B------:R0:W5:Y:S01]  /*0f20*/  @!P0 LDG.E.64 R4, desc[UR10][R20.64] ;  /* 0x0000000a14048981 */ /* 0x000162000c1e1b00 */
[----:B-1----:R-:W-:-:S03]  /*0f30*/  CS2R R10, SRZ ;  /* 0x00000000000a7805 */ /* 0x002fc6000001ff00 */
[----:B------:R1:W5:Y:S01]  /*0f40*/  @!P2 LDG.E.64 R6, desc[UR10][R16.64] ;  /* 0x0000000a1006a981 */ /* 0x000362000c1e1b00 */
[----:B0-----:R-:W-:-:S03]  /*0f50*/  CS2R R12, SRZ ;  /* 0x00000000000c7805 */ /* 0x001fc6000001ff00 */
[----:B------:R0:W5:Y:S01]  /*0f60*/  @!P2 LDG.E.64 R8, desc[UR10][R18.64] ;  /* 0x0000000a1208a981 */ /* 0x000162000c1e1b00 */
[----:B------:R-:W-:-:S03]  /*0f70*/  CS2R R20, SRZ ;  /* 0x0000000000147805 */ /* 0x000fc6000001ff00 */
[----:B------:R2:W5:Y:S01]  /*0f80*/  @!P3 LDG.E.64 R10, desc[UR10][R34.64] ;  /* 0x0000000a220ab981 */ /* 0x000562000c1e1b00 */
[----:B-1----:R-:W-:-:S03]  /*0f90*/  CS2R R16, SRZ ;  /* 0x0000000000107805 */ /* 0x002fc6000001ff00 */
[----:B------:R1:W5:Y:S01]  /*0fa0*/  @!P3 LDG.E.64 R12, desc[UR10][R36.64] ;  /* 0x0000000a240cb981 */ /* 0x000362000c1e1b00 */
[----:B0-----:R-:W-:-:S03]  /*0fb0*/  CS2R R18, SRZ ;  /* 0x0000000000127805 */ /* 0x001fc6000001ff00 */
[----:B------:R1:W5:Y:S04]  /*0fc0*/  @!P4 LDG.E.64 R14, desc[UR10][R38.64] ;  /* 0x0000000a260ec981 */ /* 0x000368000c1e1b00 */
[----:B------:R1:W5:Y:S04]  /*0fd0*/  @!P4 LDG.E.64 R16, desc[UR10][R28.64] ;  /* 0x0000000a1c10c981 */ /* 0x000368000c1e1b00 */
[----:B------:R1:W5:Y:S04]  /*0fe0*/  @!P5 LDG.E.64 R18, desc[UR10][R30.64] ;  /* 0x0000000a1e12d981 */ /* 0x000368000c1e1b00 */
[----:B------:R1:W5:Y:S01]  /*0ff0*/  @!P5 LDG.E.64 R20, desc[UR10][R32.64] ;  /* 0x0000000a2014d981 */ /* 0x000362000c1e1b00 */
[----:B------:R-:W-:Y:S01]  /*1000*/  UISETP.NE.AND UP1, UPT, UR9, URZ, UPT ;  /* 0x000000ff0900728c */ /* 0x000fe2000bf25270 */
[----:B------:R-:W-:-:S02]  /*1010*/  CS2R R54, SRZ ;  /* 0x0000000000367805 */ /* 0x000fc4000001ff00 */
[----:B------:R-:W-:Y:S01]  /*1020*/  UMOV UR9, 0x3f800000 ;  /* 0x3f80000000097882 */ /* 0x000fe20000000000 */
        /* <DEDUP_REMOVED lines=15> */
[----:B-1----:R-:W-:Y:S06]  /*1120*/  BRA.U UP1, `(.L_x_1495) ;  /* 0x0000000501c47547 */ /* 0x002fec000b800000 */
[----:B-----5:R-:W-:Y:S01]  /*1130*/  FADD.FTZ R25, R48, -UR12 ;  /* 0x8000000c30197e21 */ /* 0x020fe20008010000 */
[-C--:B------:R-:W-:Y:S01]  /*1140*/  FMUL.FTZ R24, R46, R53.reuse ;  /* 0x000000352e187220 */ /* 0x080fe20000410000 */
[----:B------:R-:W-:Y:S01]  /*1150*/  FADD.FTZ R0, R49, -UR12 ;  /* 0x8000000c31007e21 */ /* 0x000fe20008010000 */
[----:B------:R-:W-:Y:S01]  /*1160*/  FMUL.FTZ R29, R47, R52 ;  /* 0x000000342f1d7220 */ /* 0x000fe20000410000 */
[----:B------:R-:W-:Y:S01]  /*1170*/  FMUL.FTZ R25, R25, UR9 ;  /* 0x0000000919197c20 */ /* 0x000fe20008410000 */
[----:B------:R-:W-:Y:S01]  /*1180*/  FADD.FTZ R30, R44, -UR12 ;  /* 0x8000000c2c1e7e21 */ /* 0x000fe20008010000 */
[----:B------:R-:W-:Y:S01]  /*1190*/  FMUL.FTZ R0, R0, UR9 ;  /* 0x0000000900007c20 */ /* 0x000fe20008410000 */
[----:B------:R-:W-:Y:S01]  /*11a0*/  FADD.FTZ R28, RZ, R24 ;  /* 0x00000018ff1c7221 */ /* 0x000fe20000010000 */
[----:B------:R-:W-:Y:S01]  /*11b0*/  FFMA.FTZ R31, R25, R24, RZ ;  /* 0x00000018191f7223 */ /* 0x000fe200000100ff */
[----:B------:R-:W-:Y:S01]  /*11c0*/  FMUL.FTZ R33, R42, R53 ;  /* 0x000000352a217220 */ /* 0x000fe20000410000 */
[----:B------:R-:W-:Y:S01]  /*11d0*/  FMUL.FTZ R30, R30, UR9 ;  /* 0x000000091e1e7c20 */ /* 0x000fe20008410000 */
[----:B------:R-:W-:Y:S01]  /*11e0*/  FFMA.FTZ R25, R46, R25, RZ ;  /* 0x000000192e197223 */ /* 0x000fe200000100ff */
[----:B------:R-:W-:Y:S01]  /*11f0*/  FFMA.FTZ R31, R0, R29, R31 ;  /* 0x0000001d001f7223 */ /* 0x000fe2000001001f */
[----:B------:R-:W-:Y:S01]  /*1200*/  FADD.FTZ R24, R45, -UR12 ;  /* 0x8000000c2d187e21 */ /* 0x000fe20008010000 */
[----:B------:R-:W-:Y:S01]  /*1210*/  FADD.FTZ R28, R29, R28 ;  /* 0x0000001c1d1c7221 */ /* 0x000fe20000010000 */
[----:B------:R-:W-:Y:S01]  /*1220*/  FFMA.FTZ R25, R42, R30, R25 ;  /* 0x0000001e2a197223 */ /* 0x000fe20000010019 */
[----:B------:R-:W-:Y:S01]  /*1230*/  FFMA.FTZ R31, R30, R33, R31 ;  /* 0x000000211e1f7223 */ /* 0x000fe2000001001f */
[----:B------:R-:W-:Y:S01]  /*1240*/  FMUL.FTZ R24, R24, UR9 ;  /* 0x0000000918187c20 */ /* 0x000fe20008410000 */
[----:B------:R-:W-:Y:S01]  /*1250*/  FFMA.FTZ R0, R47, R0, RZ ;  /* 0x000000002f007223 */ /* 0x000fe200000100ff */
[C---:B------:R-:W-:Y:S01]  /*1260*/  FMUL.FTZ R29, R43.reuse, R52 ;  /* 0x000000342b1d7220 */ /* 0x040fe20000410000 */
[----:B------:R-:W-:Y:S01]  /*1270*/  FADD.FTZ R30, R40, -UR12 ;  /* 0x8000000c281e7e21 */ /* 0x000fe20008010000 */
[----:B------:R-:W-:Y:S01]  /*1280*/  FADD.FTZ R28, R28, R33 ;  /* 0x000000211c1c7221 */ /* 0x000fe20000010000 */
[----:B------:R-:W-:Y:S01]  /*1290*/  FFMA.FTZ R0, R43, R24, R0 ;  /* 0x000000182b007223 */ /* 0x000fe20000010000 */
[----:B------:R-:W-:Y:S01]  /*12a0*/  FFMA.FTZ R31, R24, R29, R31 ;  /* 0x0000001d181f7223 */ /* 0x000fe2000001001f */
[----:B------:R-:W-:Y:S01]  /*12b0*/  FMUL.FTZ R33, R22, R53 ;  /* 0x0000003516217220 */ /* 0x000fe20000410000 */
[----:B------:R-:W-:Y:S01]  /*12c0*/  FMUL.FTZ R30, R30, UR9 ;  /* 0x000000091e1e7c20 */ /* 0x000fe20008410000 */
[----:B------:R-:W-:Y:S01]  /*12d0*/  FADD.FTZ R24, R41, -UR12 ;  /* 0x8000000c29187e21 */ /* 0x000fe20008010000 */
[----:B------:R-:W-:Y:S01]  /*12e0*/  FADD.FTZ R28, R29, R28 ;  /* 0x0000001c1d1c7221 */ /* 0x000fe20000010000 */
[C---:B------:R-:W-:Y:S01]  /*12f0*/  FMUL.FTZ R29, R23.reuse, R52 ;  /* 0x00000034171d7220 */ /* 0x040fe20000410000 */
[----:B------:R-:W-:Y:S01]  /*1300*/  FFMA.FTZ R25, R22, R30, R25 ;  /* 0x0000001e16197223 */ /* 0x000fe20000010019 */
        /* <DEDUP_REMOVED lines=26> */
[----:B------:R-:W-:Y:S01]  /*14b0*/  FADD.FTZ R28, R28, R33 ;  /* 0x000000211c1c7221 */ /* 0x000fe20000010000 */
[----:B------:R-:W-:Y:S01]  /*14c0*/  FADD.FTZ R30, R10, -UR12 ;  /* 0x8000000c0a1e7e21 */ /* 0x000fe20008010000 */
[----:B------:R-:W-:Y:S01]  /*14d0*/  FMUL.FTZ R33, R12, R53 ;  /* 0x000000350c217220 */ /* 0x000fe20000410000 */
[----:B------:R-:W-:Y:S01]  /*14e0*/  FFMA.FTZ R0, R9, R24, R0 ;  /* 0x0000001809007223 */ /* 0x000fe20000010000 */
[----:B------:R-:W-:Y:S01]  /*14f0*/  FFMA.FTZ R31, R24, R29, R31 ;  /* 0x0000001d181f7223 */ /* 0x000fe2000001001f */
[----:B------:R-:W-:Y:S01]  /*1500*/  FMUL.FTZ R30, R30, UR9 ;  /* 0x000000091e1e7c20 */ /* 0x000fe20008410000 */
[----:B------:R-:W-:Y:S01]  /*1510*/  FADD.FTZ R28, R29, R28 ;  /* 0x0000001c1d1c7221 */ /* 0x000fe20000010000 */
[----:B------:R-:W-:Y:S01]  /*1520*/  FADD.FTZ R24, R11, -UR12 ;  /* 0x8000000c0b187e21 */ /* 0x000fe20008010000 */
[----:B------:R-:W-:Y:S01]  /*1530*/  FMUL.FTZ R29, R13, R52 ;  /* 0x000000340d1d7220 */ /* 0x000fe20000410000 */
[----:B------:R-:W-:Y:S01]  /*1540*/  FFMA.FTZ R25, R12, R30, R25 ;  /* 0x0000001e0c197223 */ /* 0x000fe20000010019 */
[----:B------:R-:W-:Y:S01]  /*1550*/  FADD.FTZ R28, R28, R33 ;  /* 0x000000211c1c7221 */ /* 0x000fe20000010000 */
[----:B------:R-:W-:Y:S01]  /*1560*/  FFMA.FTZ R31, R30, R33, R31 ;  /* 0x000000211e1f7223 */ /* 0x000fe2000001001f */
[----:B------:R-:W-:Y:S01]  /*1570*/  FMUL.FTZ R24, R24, UR9 ;  /* 0x0000000918187c20 */ /* 0x000fe20008410000 */
[----:B------:R-:W-:Y:S01]  /*1580*/  FADD.FTZ R30, R14, -UR12 ;  /* 0x8000000c0e1e7e21 */ /* 0x000fe20008010000 */
[----:B------:R-:W-:Y:S01]  /*1590*/  FMUL.FTZ R33, R16, R53 ;  /* 0x0000003510217220 */ /* 0x000fe20000410000 */
[----:B------:R-:W-:Y:S01]  /*15a0*/  FADD.FTZ R28, R29, R28 ;  /* 0x0000001c1d1c7221 */ /* 0x000fe20000010000 */
[----:B------:R-:W-:Y:S01]  /*15b0*/  FFMA.FTZ R31, R24, R29, R31 ;  /* 0x0000001d181f7223 */ /* 0x000fe2000001001f */
[----:B------:R-:W-:Y:S01]  /*15c0*/  FMUL.FTZ R32, R30, UR9 ;  /* 0x000000091e207c20 */ /* 0x000fe20008410000 */
[----:B------:R-:W-:Y:S01]  /*15d0*/  FFMA.FTZ R0, R13, R24, R0 ;  /* 0x000000180d007223 */ /* 0x000fe20000010000 */
[----:B------:R-:W-:Y:S01]  /*15e0*/  FADD.FTZ R29, RZ, R46 ;  /* 0x0000002eff1d7221 */ /* 0x000fe20000010000 */
[----:B------:R-:W-:Y:S01]  /*15f0*/  FADD.FTZ R24, RZ, R47 ;  /* 0x0000002fff187221 */ /* 0x000fe20000010000 */
[----:B------:R-:W-:Y:S01]  /*1600*/  FADD.FTZ R28, R28, R33 ;  /* 0x000000211c1c7221 */ /* 0x000fe20000010000 */
[----:B------:R-:W-:Y:S01]  /*1610*/  FFMA.FTZ R33, R32, R33, R31 ;  /* 0x0000002120217223 */ /* 0x000fe2000001001f */
[----:B------:R-:W-:Y:S01]  /*1620*/  FADD.FTZ R29, R42, R29 ;  /* 0x0000001d2a1d7221 */ /* 0x000fe20000010000 */
[----:B------:R-:W-:Y:S01]  /*1630*/  FADD.FTZ R30, R15, -UR12 ;  /* 0x8000000c0f1e7e21 */ /* 0x000fe20008010000 */
[----:B------:R-:W-:Y:S01]  /*1640*/  FMUL.FTZ R31, R17, R52 ;  /* 0x00000034111f7220 */ /* 0x000fe20000410000 */
[----:B------:R-:W-:Y:S01]  /*1650*/  FADD.FTZ R24, R43, R24 ;  /* 0x000000182b187221 */ /* 0x000fe20000010000 */
[----:B------:R-:W-:Y:S01]  /*1660*/  FFMA.FTZ R25, R16, R32, R25 ;  /* 0x0000002010197223 */ /* 0x000fe20000010019 */
[----:B------:R-:W-:Y:S01]  /*1670*/  FADD.FTZ R29, R22, R29 ;  /* 0x0000001d161d7221 */ /* 0x000fe20000010000 */
[----:B------:R-:W-:Y:S01]  /*1680*/  FMUL.FTZ R30, R30, UR9 ;  /* 0x000000091e1e7c20 */ /* 0x000fe20008410000 */
[----:B------:R-:W-:Y:S01]  /*1690*/  FADD.FTZ R32, R31, R28 ;  /* 0x0000001c1f207221 */ /* 0x000fe20000010000 */
[----:B------:R-:W-:Y:S01]  /*16a0*/  FADD.FTZ R24, R23, R24 ;  /* 0x0000001817187221 */ /* 0x000fe20000010000 */
[----:B------:R-:W-:Y:S01]  /*16b0*/  FADD.FTZ R28, R18, -UR12 ;  /* 0x8000000c121c7e21 */ /* 0x000fe20008010000 */
        /* <DEDUP_REMOVED lines=24> */
.L_x_1495:
        /* <DEDUP_REMOVED lines=15> */
[----:B------:R-:W-:-:S03]  /*1930*/  FMUL.FTZ R51, R51, UR9 ;  /* 0x0000000933337c20 */ /* 0x000fc60008410000 */
[----:B------:R-:W0:Y:S08]  /*1940*/  MUFU.EX2 R28, R28 ;  /* 0x0000001c001c7308 */ /* 0x000e300000000800 */
[----:B------:R-:W1:Y:S08]  /*1950*/  MUFU.EX2 R30, R30 ;  /* 0x0000001e001e7308 */ /* 0x000e700000000800 */
[----:B------:R-:W-:Y:S01]  /*1960*/  MUFU.EX2 R36, R36 ;  /* 0x0000002400247308 */ /* 0x000fe20000000800 */
[----:B0-----:R-:W-:Y:S01]  /*1970*/  FADD.FTZ R33, R28, 1 ;  /* 0x3f8000001c217421 */ /* 0x001fe20000010000 */
[----:B------:R-:W-:-:S04]  /*1980*/  FFMA.FTZ R28, R52, R32, R55 ;  /* 0x00000020341c7223 */ /* 0x000fc80000010037 */
[----:B------:R-:W-:Y:S02]  /*1990*/  FMUL.FTZ R35, R28, -1.4426950216293334961 ;  /* 0xbfb8aa3b1c237820 */ /* 0x000fe40000410000 */
[----:B------:R-:W0:Y:S01]  /*19a0*/  MUFU.RCP R33, R33 ;  /* 0x0000002100217308 */ /* 0x000e220000001000 */
[----:B-1----:R-:W-:-:S07]  /*19b0*/  FADD.FTZ R34, R30, 1 ;  /* 0x3f8000001e227421 */ /* 0x002fce0000010000 */
[----:B------:R-:W1:Y:S08]  /*19c0*/  MUFU.RCP R34, R34 ;  /* 0x0000002200227308 */ /* 0x000e700000001000 */
[----:B------:R-:W2:Y:S01]  /*19d0*/  MUFU.EX2 R35, R35 ;  /* 0x0000002300237308 */ /* 0x000ea20000000800 */
[----:B0-----:R-:W-:-:S04]  /*19e0*/  FADD.FTZ R30, -R33, 1 ;  /* 0x3f800000211e7421 */ /* 0x001fc80000010100 */
[----:B------:R-:W-:Y:S01]  /*19f0*/  FFMA.FTZ R37, R29, R30, 1 ;  /* 0x3f8000001d257423 */ /* 0x000fe2000001001e */
[----:B------:R-:W-:Y:S01]  /*1a00*/  FMUL.FTZ R30, R46, R33 ;  /* 0x000000212e1e7220 */ /* 0x000fe20000410000 */
[----:B------:R-:W-:Y:S01]  /*1a10*/  FFMA.FTZ R29, R53, R51, R54 ;  /* 0x00000033351d7223 */ /* 0x000fe20000010036 */
[----:B-1----:R-:W-:Y:S02]  /*1a20*/  FADD.FTZ R50, -R34, 1 ;  /* 0x3f80000022327421 */ /* 0x002fe40000010100 */
[----:B------:R-:W-:Y:S01]  /*1a30*/  FMUL.FTZ R30, R30, R37 ;  /* 0x000000251e1e7220 */ /* 0x000fe20000410000 */
[----:B------:R-:W-:Y:S01]  /*1a40*/  FADD.FTZ R37, R36, 1 ;  /* 0x3f80000024257421 */ /* 0x000fe20000010000 */
[----:B------:R-:W-:Y:S01]  /*1a50*/  FADD.FTZ R36, R41, -UR12 ;  /* 0x8000000c29247e21 */ /* 0x000fe20008010000 */
[----:B------:R-:W-:Y:S01]  /*1a60*/  FFMA.FTZ R50, R25, R50, 1 ;  /* 0x3f80000019327423 */ /* 0x000fe20000010032 */
[----:B------:R-:W-:Y:S02]  /*1a70*/  FMUL.FTZ R33, R29, -1.4426950216293334961 ;  /* 0xbfb8aa3b1d217820 */ /* 0x000fe40000410000 */
[----:B------:R-:W-:Y:S01]  /*1a80*/  FMUL.FTZ R36, R36, UR9 ;  /* 0x0000000924247c20 */ /* 0x000fe20008410000 */
[----:B------:R-:W0:Y:S01]  /*1a90*/  MUFU.RCP R37, R37 ;  /* 0x0000002500257308 */ /* 0x000e220000001000 */
[----:B--2---:R-:W-:Y:S01]  /*1aa0*/  FADD.FTZ R38, R35, 1 ;  /* 0x3f80000023267421 */ /* 0x004fe20000010000 */
[----:B------:R-:W-:Y:S01]  /*1ab0*/  FMUL.FTZ R35, R47, R34 ;  /* 0x000000222f237220 */ /* 0x000fe20000410000 */
[----:B------:R-:W-:-:S03]  /*1ac0*/  FFMA.FTZ R25, R52, R36, R55 ;  /* 0x0000002434197223 */ /* 0x000fc60000010037 */
[----:B------:R-:W-:Y:S01]  /*1ad0*/  FMUL.FTZ R35, R35, R50 ;  /* 0x0000003223237220 */ /* 0x000fe20000410000 */
[----:B------:R-:W-:Y:S01]  /*1ae0*/  FMUL.FTZ R39, R25, -1.4426950216293334961 ;  /* 0xbfb8aa3b19277820 */ /* 0x000fe20000410000 */
[----:B------:R-:W1:Y:S08]  /*1af0*/  MUFU.EX2 R33, R33 ;  /* 0x0000002100217308 */ /* 0x000e700000000800 */
[----:B------:R-:W2:Y:S01]  /*1b00*/  MUFU.EX2 R39, R39 ;  /* 0x0000002700277308 */ /* 0x000ea20000000800 */
[----:B0-----:R-:W-:-:S04]  /*1b10*/  FADD.FTZ R34, -R37, 1 ;  /* 0x3f80000025227421 */ /* 0x001fc80000010100 */
[----:B------:R-:W-:Y:S01]  /*1b20*/  FFMA.FTZ R31, R31, R34, 1 ;  /* 0x3f8000001f1f7423 */ /* 0x000fe20000010022 */
[----:B------:R-:W-:Y:S02]  /*1b30*/  FMUL.FTZ R34, R42, R37 ;  /* 0x000000252a227220 */ /* 0x000fe40000410000 */
[----:B------:R-:W0:Y:S01]  /*1b40*/  MUFU.RCP R38, R38 ;  /* 0x0000002600267308 */ /* 0x000e220000001000 */
[----:B-1----:R-:W-:Y:S01]  /*1b50*/  FADD.FTZ R33, R33, 1 ;  /* 0x3f80000021217421 */ /* 0x002fe20000010000 */
[----:B------:R-:W-:-:S06]  /*1b60*/  FMUL.FTZ R34, R34, R31 ;  /* 0x0000001f22227220 */ /* 0x000fcc0000410000 */
[----:B------:R-:W1:Y:S01]  /*1b70*/  MUFU.RCP R33, R33 ;  /* 0x0000002100217308 */ /* 0x000e620000001000 */
[----:B--2---:R-:W-:Y:S01]  /*1b80*/  FADD.FTZ R50, R39, 1 ;  /* 0x3f80000027327421 */ /* 0x004fe20000010000 */
[----:B------:R-:W-:-:S06]  /*1b90*/  FMUL.FTZ R39, R52, R35 ;  /* 0x0000002334277220 */ /* 0x000fcc0000410000 */
[----:B------:R-:W2:Y:S01]  /*1ba0*/  MUFU.RCP R50, R50 ;  /* 0x0000003200327308 */ /* 0x000ea20000001000 */
[----:B0-----:R-:W-:-:S04]  /*1bb0*/  FADD.FTZ R31, -R38, 1 ;  /* 0x3f800000261f7421 */ /* 0x001fc80000010100 */
[----:B------:R-:W-:Y:S01]  /*1bc0*/  FFMA.FTZ R28, R28, R31, 1 ;  /* 0x3f8000001c1c7423 */ /* 0x000fe2000001001f */
[----:B------:R-:W-:Y:S01]  /*1bd0*/  FMUL.FTZ R31, R43, R38 ;  /* 0x000000262b1f7220 */ /* 0x000fe20000410000 */
[----:B-1----:R-:W-:-:S03]  /*1be0*/  FADD.FTZ R56, -R33, 1 ;  /* 0x3f80000021387421 */ /* 0x002fc60000010100 */
[----:B------:R-:W-:Y:S01]  /*1bf0*/  FMUL.FTZ R31, R31, R28 ;  /* 0x0000001c1f1f7220 */ /* 0x000fe20000410000 */
[----:B------:R-:W-:Y:S01]  /*1c00*/  FMUL.FTZ R38, R22, R33 ;  /* 0x0000002116267220 */ /* 0x000fe20000410000 */
[----:B------:R-:W-:Y:S01]  /*1c10*/  FADD.FTZ R33, RZ, R30 ;  /* 0x0000001eff217221 */ /* 0x000fe20000010000 */
[----:B------:R-:W-:-:S03]  /*1c20*/  FFMA.FTZ R29, R29, R56, 1 ;  /* 0x3f8000001d1d7423 */ /* 0x000fc60000010038 */
[----:B------:R-:W-:Y:S01]  /*1c30*/  FADD.FTZ R33, R33, R34 ;  /* 0x0000002221217221 */ /* 0x000fe20000010000 */
[----:B--2---:R-:W-:Y:S01]  /*1c40*/  FADD.FTZ R28, -R50, 1 ;  /* 0x3f800000321c7421 */ /* 0x004fe20000010100 */
[----:B------:R-:W-:Y:S01]  /*1c50*/  FMUL.FTZ R37, R23, R50 ;  /* 0x0000003217257220 */ /* 0x000fe20000410000 */
[----:B------:R-:W-:Y:S02]  /*1c60*/  FMUL.FTZ R38, R38, R29 ;  /* 0x0000001d26267220 */ /* 0x000fe40000410000 */
[----:B------:R-:W-:Y:S01]  /*1c70*/  FFMA.FTZ R28, R25, R28, 1 ;  /* 0x3f800000191c7423 */ /* 0x000fe2000001001c */
[----:B------:R-:W-:Y:S01]  /*1c80*/  FMUL.FTZ R25, R53, R30 ;  /* 0x0000001e35197220 */ /* 0x000fe20000410000 */
[----:B------:R-:W-:Y:S02]  /*1c90*/  FADD.FTZ R33, R33, R38 ;  /* 0x0000002621217221 */ /* 0x000fe40000010000 */
[----:B------:R-:W-:Y:S01]  /*1ca0*/  FMUL.FTZ R37, R37, R28 ;  /* 0x0000001c25257220 */ /* 0x000fe20000410000 */
[----:B------:R-:W-:Y:S01]  /*1cb0*/  FFMA.FTZ R29, R24, R25, RZ ;  /* 0x00000019181d7223 */ /* 0x000fe200000100ff */
[----:B------:R-:W-:Y:S01]  /*1cc0*/  FADD.FTZ R28, RZ, R25 ;  /* 0x00000019ff1c7221 */ /* 0x000fe20000010000 */
[----:B------:R-:W-:Y:S01]  /*1cd0*/  FADD.FTZ R25, R2, -UR12 ;  /* 0x8000000c02197e21 */ /* 0x000fe20008010000 */
[----:B------:R-:W-:Y:S01]  /*1ce0*/  FFMA.FTZ R24, R24, R30, RZ ;  /* 0x0000001e18187223 */ /* 0x000fe200000100ff */
[----:B------:R-:W-:Y:S01]  /*1cf0*/  FFMA.FTZ R56, R0, R39, R29 ;  /* 0x0000002700387223 */ /* 0x000fe2000001001d */
[----:B------:R-:W-:Y:S01]  /*1d00*/  FADD.FTZ R39, R39, R28 ;  /* 0x0000001c27277221 */ /* 0x000fe20000010000 */
[----:B------:R-:W-:Y:S01]  /*1d10*/  FMUL.FTZ R25, R25, UR9 ;  /* 0x0000000919197c20 */ /* 0x000fe20008410000 */
[-C--:B------:R-:W-:Y:S01]  /*1d20*/  FFMA.FTZ R30, R57, R34.reuse, R24 ;  /* 0x00000022391e7223 */ /* 0x080fe20000010018 */
[----:B------:R-:W-:-:S02]  /*1d30*/  FMUL.FTZ R34, R53, R34 ;  /* 0x0000002235227220 */ /* 0x000fc40000410000 */
[----:B------:R-:W-:Y:S01]  /*1d40*/  FFMA.FTZ R28, R53, R25, R54 ;  /* 0x00000019351c7223 */ /* 0x000fe20000010036 */
[----:B------:R-:W-:Y:S01]  /*1d50*/  FFMA.FTZ R30, R51, R38, R30 ;  /* 0x00000026331e7223 */ /* 0x000fe2000001001e */
[----:B------:R-:W-:Y:S01]  /*1d60*/  FFMA.FTZ R56, R57, R34, R56 ;  /* 0x0000002239387223 */ /* 0x000fe20000010038 */
[----:B------:R-:W-:Y:S01]  /*1d70*/  FADD.FTZ R39, R39, R34 ;  /* 0x0000002227277221 */ /* 0x000fe20000010000 */
[----:B------:R-:W-:Y:S01]  /*1d80*/  FMUL.FTZ R50, R28, -1.4426950216293334961 ;  /* 0xbfb8aa3b1c327820 */ /* 0x000fe20000410000 */
[----:B------:R-:W-:Y:S01]  /*1d90*/  FADD.FTZ R34, RZ, R35 ;  /* 0x00000023ff227221 */ /* 0x000fe20000010000 */
[----:B------:R-:W-:-:S03]  /*1da0*/  FMUL.FTZ R38, R53, R38 ;  /* 0x0000002635267220 */ /* 0x000fc60000410000 */
[----:B------:R-:W-:Y:S01]  /*1db0*/  FADD.FTZ R34, R34, R31 ;  /* 0x0000001f22227221 */ /* 0x000fe20000010000 */
[----:B------:R-:W0:Y:S03]  /*1dc0*/  MUFU.EX2 R50, R50 ;  /* 0x0000003200327308 */ /* 0x000e260000000800 */
[----:B------:R-:W-:Y:S01]  /*1dd0*/  FADD.FTZ R34, R34, R37 ;  /* 0x0000002522227221 */ /* 0x000fe20000010000 */
        /* <DEDUP_REMOVED lines=8> */
[----:B------:R-:W-:Y:S02]  /*1e60*/  FFMA.FTZ R57, R0, R35, RZ ;  /* 0x0000002300397223 */ /* 0x000fe400000100ff */
[----:B------:R-:W-:Y:S01]  /*1e70*/  FADD.FTZ R33, R33, R24 ;  /* 0x0000001821217221 */ /* 0x000fe20000010000 */
[----:B------:R-:W-:Y:S01]  /*1e80*/  FFMA.FTZ R29, R52, R28, R55 ;  /* 0x0000001c341d7223 */ /* 0x000fe20000010037 */
[-C--:B------:R-:W-:Y:S01]  /*1e90*/  FFMA.FTZ R35, R32, R31.reuse, R57 ;  /* 0x0000001f20237223 */ /* 0x080fe20000010039 */
[----:B------:R-:W-:Y:S02]  /*1ea0*/  FMUL.FTZ R31, R52, R31 ;  /* 0x0000001f341f7220 */ /* 0x000fe40000410000 */
[----:B------:R-:W-:Y:S01]  /*1eb0*/  FMUL.FTZ R50, R29, -1.4426950216293334961 ;  /* 0xbfb8aa3b1d327820 */ /* 0x000fe20000410000 */
[----:B------:R-:W-:Y:S01]  /*1ec0*/  FFMA.FTZ R35, R36, R37, R35 ;  /* 0x0000002524237223 */ /* 0x000fe20000010023 */
[----:B------:R-:W-:Y:S01]  /*1ed0*/  FFMA.FTZ R32, R32, R31, R56 ;  /* 0x0000001f20207223 */ /* 0x000fe20000010038 */
[----:B------:R-:W-:-:S03]  /*1ee0*/  FADD.FTZ R39, R31, R39 ;  /* 0x000000271f277221 */ /* 0x000fc60000010000 */
[----:B------:R-:W0:Y:S01]  /*1ef0*/  MUFU.EX2 R50, R50 ;  /* 0x0000003200327308 */ /* 0x000e220000000800 */
[----:B------:R-:W-:Y:S01]  /*1f00*/  FFMA.FTZ R51, R51, R38, R32 ;  /* 0x0000002633337223 */ /* 0x000fe20000010020 */
[----:B------:R-:W-:Y:S01]  /*1f10*/  FADD.FTZ R39, R39, R38 ;  /* 0x0000002627277221 */ /* 0x000fe20000010000 */
[----:B0-----:R-:W-:-:S06]  /*1f20*/  FADD.FTZ R50, R50, 1 ;  /* 0x3f80000032327421 */ /* 0x001fcc0000010000 */
[----:B------:R-:W0:Y:S02]  /*1f30*/  MUFU.RCP R50, R50 ;  /* 0x0000003200327308 */ /* 0x000e240000001000 */
[----:B0-----:R-:W-:-:S04]  /*1f40*/  FADD.FTZ R0, -R50, 1 ;  /* 0x3f80000032007421 */ /* 0x001fc80000010100 */
[----:B------:R-:W-:Y:S01]  /*1f50*/  FFMA.FTZ R0, R29, R0, 1 ;  /* 0x3f8000001d007423 */ /* 0x000fe20000010000 */
[----:B------:R-:W-:-:S04]  /*1f60*/  FMUL.FTZ R29, R5, R50 ;  /* 0x00000032051d7220 */ /* 0x000fc80000410000 */
[----:B------:R-:W-:Y:S01]  /*1f70*/  FMUL.FTZ R29, R29, R0 ;  /* 0x000000001d1d7220 */ /* 0x000fe20000410000 */
[----:B------:R-:W-:-:S03]  /*1f80*/  FADD.FTZ R0, R6, -UR12 ;  /* 0x8000000c06007e21 */ /* 0x000fc60008010000 */
[----:B------:R-:W-:Y:S01]  /*1f90*/  FADD.FTZ R34, R34, R29 ;  /* 0x0000001d22227221 */ /* 0x000fe20000010000 */
        /* <DEDUP_REMOVED lines=20> */
[-C--:B------:R-:W-:Y:S01]  /*20e0*/  FFMA.FTZ R57, R25, R24.reuse, R30 ;  /* 0x0000001819397223 */ /* 0x080fe2000001001e */
[----:B------:R-:W-:-:S03]  /*20f0*/  FMUL.FTZ R24, R53, R24 ;  /* 0x0000001835187220 */ /* 0x000fc60000410000 */
[----:B------:R-:W-:Y:S01]  /*2100*/  FFMA.FTZ R57, R0, R32, R57 ;  /* 0x0000002000397223 */ /* 0x000fe20000010039 */
[----:B------:R-:W0:Y:S01]  /*2110*/  MUFU.RCP R56, R56 ;  /* 0x0000003800387308 */ /* 0x000e220000001000 */
[----:B------:R-:W-:Y:S01]  /*2120*/  FFMA.FTZ R25, R25, R24, R36 ;  /* 0x0000001819197223 */ /* 0x000fe20000010024 */
[----:B------:R-:W-:Y:S01]  /*2130*/  FADD.FTZ R39, R39, R24 ;  /* 0x0000001827277221 */ /* 0x000fe20000010000 */
[----:B------:R-:W-:Y:S01]  /*2140*/  FMUL.FTZ R32, R53, R32 ;  /* 0x0000002035207220 */ /* 0x000fe20000410000 */
        /* <DEDUP_REMOVED lines=12> */
[----:B------:R-:W-:-:S04]  /*2210*/  FMUL.FTZ R29, R52, R29 ;  /* 0x0000001d341d7220 */ /* 0x000fc80000410000 */
[----:B------:R-:W0:Y:S01]  /*2220*/  MUFU.RCP R51, R51 ;  /* 0x0000003300337308 */ /* 0x000e220000001000 */
[----:B------:R-:W-:Y:S01]  /*2230*/  FFMA.FTZ R25, R28, R29, R25 ;  /* 0x0000001d1c197223 */ /* 0x000fe20000010019 */
[----:B------:R-:W-:-:S03]  /*2240*/  FADD.FTZ R39, R29, R39 ;  /* 0x000000271d277221 */ /* 0x000fc60000010000 */
[----:B------:R-:W-:Y:S01]  /*2250*/  FFMA.FTZ R0, R0, R32, R25 ;  /* 0x0000002000007223 */ /* 0x000fe20000010019 */
[----:B------:R-:W-:Y:S01]  /*2260*/  FADD.FTZ R39, R39, R32 ;  /* 0x0000002027277221 */ /* 0x000fe20000010000 */
[----:B0-----:R-:W-:Y:S01]  /*2270*/  FADD.FTZ R30, -R51, 1 ;  /* 0x3f800000331e7421 */ /* 0x001fe20000010100 */
[----:B------:R-:W-:-:S03]  /*2280*/  FMUL.FTZ R36, R12, R51 ;  /* 0x000000330c247220 */ /* 0x000fc60000410000 */
[----:B------:R-:W-:-:S04]  /*2290*/  FFMA.FTZ R30, R50, R30, 1 ;  /* 0x3f800000321e7423 */ /* 0x000fc8000001001e */
[----:B------:R-:W-:Y:S01]  /*22a0*/  FMUL.FTZ R36, R36, R30 ;  /* 0x0000001e24247220 */ /* 0x000fe20000410000 */
[----:B------:R-:W-:-:S03]  /*22b0*/  FADD.FTZ R30, R11, -UR12 ;  /* 0x8000000c0b1e7e21 */ /* 0x000fc60008010000 */
[----:B------:R-:W-:Y:S01]  /*22c0*/  FADD.FTZ R33, R33, R36 ;  /* 0x0000002421217221 */ /* 0x000fe20000010000 */
[----:B------:R-:W-:Y:S01]  /*22d0*/  FMUL.FTZ R30, R30, UR9 ;  /* 0x000000091e1e7c20 */ /* 0x000fe20008410000 */
[-C--:B------:R-:W-:Y:S01]  /*22e0*/  FFMA.FTZ R57, R38, R36.reuse, R57 ;  /* 0x0000002426397223 */ /* 0x080fe20000010039 */
[----:B------:R-:W-:Y:S02]  /*22f0*/  FMUL.FTZ R36, R53, R36 ;  /* 0x0000002435247220 */ /* 0x000fe40000410000 */
        /* <DEDUP_REMOVED lines=11> */
[----:B0-----:R-:W-:-:S04]  /*23b0*/  FADD.FTZ R35, -R50, 1 ;  /* 0x3f80000032237421 */ /* 0x001fc80000010100 */
[----:B------:R-:W-:Y:S01]  /*23c0*/  FFMA.FTZ R24, R24, R35, 1 ;  /* 0x3f80000018187423 */ /* 0x000fe20000010023 */
[----:B------:R-:W-:-:S04]  /*23d0*/  FMUL.FTZ R35, R13, R50 ;  /* 0x000000320d237220 */ /* 0x000fc80000410000 */
[----:B------:R-:W-:Y:S01]  /*23e0*/  FMUL.FTZ R35, R35, R24 ;  /* 0x0000001823237220 */ /* 0x000fe20000410000 */
[----:B------:R-:W-:-:S03]  /*23f0*/  FADD.FTZ R24, R14, -UR12 ;  /* 0x8000000c0e187e21 */ /* 0x000fc60008010000 */
[-C--:B------:R-:W-:Y:S01]  /*2400*/  FFMA.FTZ R56, R30, R35.reuse, R51 ;  /* 0x000000231e387223 */ /* 0x080fe20000010033 */
        /* <DEDUP_REMOVED lines=41> */
[----:B------:R0:W1:Y:S02]  /*26a0*/  MUFU.RCP R36, R37 ;  /* 0x0000002500247308 */ /* 0x0000640000001000 */
[----:B0-----:R-:W-:Y:S01]  /*26b0*/  FADD.FTZ R37, R34, R35 ;  /* 0x0000002322257221 */ /* 0x001fe20000010000 */
[----:B------:R-:W-:-:S03]  /*26c0*/  FFMA.FTZ R35, R30, R51, R38 ;  /* 0x000000331e237223 */ /* 0x000fc60000010026 */
[----:B------:R-:W-:Y:S01]  /*26d0*/  FADD.FTZ R37, R37, R0 ;  /* 0x0000000025257221 */ /* 0x000fe20000010000 */
[----:B-1----:R-:W-:Y:S01]  /*26e0*/  FADD.FTZ R30, -R36, 1 ;  /* 0x3f800000241e7421 */ /* 0x002fe20000010100 */
[----:B------:R-:W-:Y:S01]  /*26f0*/  FMUL.FTZ R34, R21, R36 ;  /* 0x0000002415227220 */ /* 0x000fe20000410000 */
[----:B------:R-:W-:Y:S02]  /*2700*/  FMUL.FTZ R36, R53, R28 ;  /* 0x0000001c35247220 */ /* 0x000fe40000410000 */
[----:B------:R-:W-:Y:S02]  /*2710*/  FFMA.FTZ R30, R50, R30, 1 ;  /* 0x3f800000321e7423 */ /* 0x000fe4000001001e */
[----:B------:R-:W-:Y:S01]  /*2720*/  FFMA.FTZ R38, R24, R36, R35 ;  /* 0x0000002418267223 */ /* 0x000fe20000010023 */
[----:B------:R-:W-:Y:S01]  /*2730*/  FADD.FTZ R39, R39, R36 ;  /* 0x0000002427277221 */ /* 0x000fe20000010000 */
[----:B------:R-:W-:Y:S01]  /*2740*/  FMUL.FTZ R34, R34, R30 ;  /* 0x0000001e22227220 */ /* 0x000fe20000410000 */
[----:B------:R-:W-:Y:S01]  /*2750*/  FFMA.FTZ R30, R24, R28, R57 ;  /* 0x0000001c181e7223 */ /* 0x000fe20000010039 */
[C---:B------:R-:W-:Y:S01]  /*2760*/  FMUL.FTZ R24, R52.reuse, R0 ;  /* 0x0000000034187220 */ /* 0x040fe20000410000 */
[----:B------:R-:W-:Y:S01]  /*2770*/  FADD.FTZ R35, R33, R28 ;  /* 0x0000001c21237221 */ /* 0x000fe20000010000 */
[----:B------:R-:W-:-:S02]  /*2780*/  FMUL.FTZ R28, R52, R34 ;  /* 0x00000022341c7220 */ /* 0x000fc40000410000 */
[----:B------:R-:W-:Y:S01]  /*2790*/  FFMA.FTZ R38, R25, R24, R38 ;  /* 0x0000001819267223 */ /* 0x000fe20000010026 */
[----:B------:R-:W-:Y:S01]  /*27a0*/  FADD.FTZ R39, R24, R39 ;  /* 0x0000002718277221 */ /* 0x000fe20000010000 */
[----:B------:R-:W-:-:S04]  /*27b0*/  FMUL.FTZ R24, R53, R32 ;  /* 0x0000002035187220 */ /* 0x000fc80000410000 */
[----:B------:R-:W-:Y:S01]  /*27c0*/  FFMA.FTZ R38, R29, R24, R38 ;  /* 0x000000181d267223 */ /* 0x000fe20000010026 */
[----:B------:R-:W-:-:S03]  /*27d0*/  FADD.FTZ R39, R39, R24 ;  /* 0x0000001827277221 */ /* 0x000fc60000010000 */
[----:B------:R-:W-:Y:S01]  /*27e0*/  FFMA.FTZ R24, R31, R28, R38 ;  /* 0x0000001c1f187223 */ /* 0x000fe20000010026 */
[----:B------:R-:W-:Y:S01]  /*27f0*/  FADD.FTZ R33, R28, R39 ;  /* 0x000000271c217221 */ /* 0x000fe20000010000 */
[----:B------:R-:W-:Y:S01]  /*2800*/  FFMA.FTZ R28, R29, R32, R30 ;  /* 0x000000201d1c7223 */ /* 0x000fe2000001001e */
[----:B------:R-:W-:Y:S01]  /*2810*/  FFMA.FTZ R29, R31, R34, R56 ;  /* 0x000000221f1d7223 */ /* 0x000fe20000010038 */
[----:B------:R-:W-:Y:S01]  /*2820*/  FADD.FTZ R30, R35, R32 ;  /* 0x00000020231e7221 */ /* 0x000fe20000010000 */
[----:B------:R-:W-:-:S07]  /*2830*/  FADD.FTZ R31, R37, R34 ;  /* 0x00000022251f7221 */ /* 0x000fce0000010000 */
.L_x_1496:
[----:B------:R-:W0:Y:S01]  /*2840*/  S2R R25, SR_LANEID ;  /* 0x0000000000197919 */ /* 0x000e220000000000 */
[----:B------:R-:W-:Y:S01]  /*2850*/  MOV R35, R24 ;  /* 0x0000001800237202 */ /* 0x000fe20000000f00 */
[----:B------:R-:W1:Y:S01]  /*2860*/  S2UR UR7, SR_CgaCtaId ;  /* 0x00000000000779c3 */ /* 0x000e620000008800 */
[----:B------:R-:W-:Y:S01]  /*2870*/  UMOV UR6, 0x400 ;  /* 0x0000040000067882 */ /* 0x000fe20000000000 */
[----:B------:R-:W-:Y:S01]  /*2880*/  SHFL.DOWN PT, R24, R33, 0x1, 0x1f ;  /* 0x08201f0021187f89 */ /* 0x000fe200000e0000 */
[----:B------:R-:W-:Y:S01]  /*2890*/  UIADD3 UR6, UPT, UPT, UR6, 0xa0, URZ ;  /* 0x000000a006067890 */ /* 0x000fe2000fffe0ff */
[----:B------:R-:W-:Y:S01]  /*28a0*/  BSSY.RECONVERGENT B0, `(.L_x_1497) ;  /* 0x0000029000007945 */ /* 0x000fe20003800200 */
[----:B------:R-:W-:Y:S01]  /*28b0*/  UMOV UR13, 0x400 ;  /* 0x00000400000d7882 */ /* 0x000fe20000000000 */
[----:B------:R-:W2:Y:S01]  /*28c0*/  SHFL.DOWN PT, R0, R35, 0x1, 0x1f ;  /* 0x08201f0023007f89 */ /* 0x000ea200000e0000 */
[C---:B------:R-:W-:Y:S02]  /*28d0*/  ISETP.NE.AND P1, PT, R26.reuse, RZ, PT ;  /* 0x000000ff1a00720c */ /* 0x040fe40003f25270 */
[----:B------:R-:W-:Y:S01]  /*28e0*/  ISETP.GT.U32.AND P3, PT, R26, 0x1f, PT ;  /* 0x0000001f1a00780c */ /* 0x000fe20003f64070 */
[----:B-1----:R-:W-:Y:S01]  /*28f0*/  ULEA UR6, UR7, UR6, 0x18 ;  /* 0x0000000607067291 */ /* 0x002fe2000f8ec0ff */
[----:B0-----:R-:W-:-:S05]  /*2900*/  ISETP.GT.AND P0, PT, R25, 0x1e, PT ;  /* 0x0000001e1900780c */ /* 0x001fca0003f04270 */
[----:B------:R-:W-:Y:S02]  /*2910*/  LEA R56, R26, UR6, 0x4 ;  /* 0x000000061a387c11 */ /* 0x000fe4000f8e20ff */
[----:B------:R-:W-:-:S03]  /*2920*/  ISETP.GT.AND P2, PT, R25, 0xf, PT ;  /* 0x0000000f1900780c */ /* 0x000fc60003f44270 */
[----:B------:R-:W-:Y:S03]  /*2930*/  STS.128 [R56], R28 ;  /* 0x0000001c38007388 */ /* 0x000fe60000000c00 */
[----:B--2---:R-:W-:Y:S01]  /*2940*/  @!P0 FADD.FTZ R35, R0, R35 ;  /* 0x0000002300238221 */ /* 0x004fe20000010000 */
[----:B------:R-:W-:Y:S01]  /*2950*/  @!P0 FADD.FTZ R33, R24, R33 ;  /* 0x0000002118218221 */ /* 0x000fe20000010000 */
        /* <DEDUP_REMOVED lines=29> */
.L_x_1498:
[----:B------:R-:W-:Y:S05]  /*2b30*/  BSYNC.RECONVERGENT B0 ;  /* 0x0000000000007941 */ /* 0x000fea0003800200 */
.L_x_1497:
        /* <DEDUP_REMOVED lines=42> */
.L_x_1500:
[----:B------:R-:W-:Y:S05]  /*2de0*/  BSYNC.RECONVERGENT B0 ;  /* 0x0000000000007941 */ /* 0x000fea0003800200 */
.L_x_1499:
        /* <DEDUP_REMOVED lines=78> */
.L_x_1502:
[----:B------:R-:W-:Y:S05]  /*32d0*/  BSYNC.RECONVERGENT B0 ;  /* 0x0000000000007941 */ /* 0x000fea0003800200 */
.L_x_1501:
[----:B------:R-:W-:Y:S04]  /*32e0*/  BSSY.RECONVERGENT B0, `(.L_x_1503) ;  /* 0x000001c000007945 */ /* 0x000fe80003800200 */
[----:B------:R-:W-:Y:S05]  /*32f0*/  @P3 BRA `(.L_x_1504) ;  /* 0x0000000000683947 */ /* 0x000fea0003800000 */
[----:B------:R-:W2:Y:S08]  /*3300*/  LDC.64 R24, c[0x0][0x3f8] ;  /* 0x0000fe00ff187b82 */ /* 0x000eb00000000a00 */
[----:B-1-3--:R-:W1:Y:S01]  /*3310*/  LDC.64 R26, c[0x0][0x3d8] ;  /* 0x0000f600ff1a7b82 */ /* 0x00ae620000000a00 */
        /* <DEDUP_REMOVED lines=24> */
.L_x_1504:
[----:B------:R-:W-:Y:S05]  /*34a0*/  BSYNC.RECONVERGENT B0 ;  /* 0x0000000000007941 */ /* 0x000fea0003800200 */
.L_x_1503:
        /* <DEDUP_REMOVED lines=14> */
[----:B------:R-:W0:Y:S01]  /*3590*/  LDC.64 R24, c[0x0][0x3c8] ;  /* 0x0000f200ff187b82 */ /* 0x000e220000000a00 */
[----:B------:R-:W-:Y:S01]  /*35a0*/  ULOP3.LUT UP0, UR6, UR4, 0x2, URZ, 0xc0, !UPT ;  /* 0x0000000204067892 */ /* 0x000fe2000f80c0ff */
[C-C-:B-1----:R-:W-:Y:S02]  /*35b0*/  IMAD R27, R26.reuse, UR7, R37.reuse ;  /* 0x000000071a1b7c24 */ /* 0x142fe4000f8e0225 */
        /* <DEDUP_REMOVED lines=15> */
.L_x_1507:
[----:B------:R-:W3:Y:S04]  /*36b0*/  LDG.E.STRONG.GPU R0, desc[UR10][R24.64] ;  /* 0x0000000a18007981 */ /* 0x000ee8000c1ef900 */
[----:B---3--:R-:W-:Y:S01]  /*36c0*/  CCTL.IVALL ;  /* 0x00000000ff00798f */ /* 0x008fe20002000000 */
[----:B------:R-:W-:Y:S05]  /*36d0*/  YIELD ;  /* 0x0000000000007946 */ /* 0x000fea0003800000 */
[----:B------:R-:W-:-:S13]  /*36e0*/  ISETP.NE.AND P0, PT, R0, R27, PT ;  /* 0x0000001b0000720c */ /* 0x000fda0003f05270 */
[----:B------:R-:W-:Y:S05]  /*36f0*/  @P0 BRA `(.L_x_1507) ;  /* 0xfffffffc00ec0947 */ /* 0x000fea000383ffff */
.L_x_1506:
        /* <DEDUP_REMOVED lines=11> */
[----:B------:R-:W-:Y:S01]  /*37b0*/  IADD3 R0, PT, PT, R37, R26, RZ ;  /* 0x0000001a25007210 */ /* 0x000fe20007ffe0ff */
[C-C-:B------:R-:W-:Y:S01]  /*37c0*/  IMAD R25, R26.reuse, 0x7, R37.reuse ;  /* 0x000000071a197824 */ /* 0x140fe200078e0225 */
[----:B------:R-:W-:Y:S01]  /*37d0*/  UIADD3 UR7, UPT, UPT, -UR8, URZ, URZ ;  /* 0x000000ff08077290 */ /* 0x000fe2000fffe1ff */
[----:B------:R-:W-:Y:S01]  /*37e0*/  IMAD R24, R26, 0x5, R37 ;  /* 0x000000051a187824 */ /* 0x000fe200078e0225 */
[----:B------:R-:W-:-:S10]  /*37f0*/  MOV R26, RZ ;  /* 0x000000ff001a7202 */ /* 0x000fd40000000f00 */
.L_x_1509:
[----:B------:R-:W-:Y:S01]  /*3800*/  ISETP.EQ.OR P2, PT, RZ, UR7, P1 ;  /* 0x00000007ff007c0c */ /* 0x000fe20008f42670 */
[----:B0-----:R-:W-:Y:S01]  /*3810*/  UMOV UR8, UR6 ;  /* 0x0000000600087c82 */ /* 0x001fe20008000000 */
[----:B------:R-:W-:-:S04]  /*3820*/  IADD3 R30, PT, PT, R26, 0x1, RZ ;  /* 0x000000011a1e7810 */ /* 0x000fc80007ffe0ff */
[----:B------:R-:W-:-:S07]  /*3830*/  ISETP.EQ.OR P3, PT, R30, UR8, P1 ;  /* 0x000000081e007c0c */ /* 0x000fce0008f62670 */
[----:B------:R-:W-:-:S06]  /*3840*/  @!P2 IMAD.WIDE.U32 R28, R37, 0x8, R38 ;  /* 0x00000008251ca825 */ /* 0x000fcc00078e0026 */
[----:B------:R-:W3:Y:S01]  /*3850*/  @!P2 LDG.E.64 R28, desc[UR10][R28.64] ;  /* 0x0000000a1c1ca981 */ /* 0x000ee2000c1e1b00 */
[----:B------:R-:W-:-:S06]  /*3860*/  @!P3 IMAD.WIDE.U32 R30, R0, 0x8, R38 ;  /* 0x00000008001eb825 */ /* 0x000fcc00078e0026 */
[----:B------:R-:W4:Y:S01]  /*3870*/  @!P3 LDG.E.64 R30, desc[UR10][R30.64] ;  /* 0x0000000a1e1eb981 */ /* 0x000f22000c1e1b00 */
[----:B------:R-:W-:-:S04]  /*3880*/  IADD3 R32, PT, PT, R26, 0x2, RZ ;  /* 0x000000021a207810 */ /* 0x000fc80007ffe0ff */
[----:B------:R-:W-:Y:S02]  /*3890*/  ISETP.EQ.OR P4, PT, R32, UR8, P1 ;  /* 0x0000000820007c0c */ /* 0x000fe40008f82670 */
[----:B------:R-:W-:-:S04]  /*38a0*/  IADD3 R32, PT, PT, R26, 0x3, RZ ;  /* 0x000000031a207810 */ /* 0x000fc80007ffe0ff */
[----:B------:R-:W-:-:S07]  /*38b0*/  ISETP.EQ.OR P0, PT, R32, UR8, P1 ;  /* 0x0000000820007c0c */ /* 0x000fce0008f02670 */
[----:B--2---:R-:W-:-:S06]  /*38c0*/  @!P4 IMAD.WIDE.U32 R32, R34, 0x8, R38 ;  /* 0x000000082220c825 */ /* 0x004fcc00078e0026 */
        /* <DEDUP_REMOVED lines=11> */
[----:B--2---:R-:W-:Y:S01]  /*3980*/  @!P4 FADD.FTZ R50, R50, R32 ;  /* 0x000000203232c221 */ /* 0x004fe20000010000 */
[----:B------:R-:W-:-:S04]  /*3990*/  IADD3 R32, PT, PT, R26, 0x5, RZ ;  /* 0x000000051a207810 */ /* 0x000fc80007ffe0ff */
[----:B------:R-:W-:Y:S01]  /*39a0*/  ISETP.EQ.OR P3, PT, R32, UR8, P1 ;  /* 0x0000000820007c0c */ /* 0x000fe20008f62670 */
[----:B------:R-:W-:-:S12]  /*39b0*/  @!P4 FADD.FTZ R51, R51, R33 ;  /* 0x000000213333c221 */ /* 0x000fd80000010000 */
[----:B------:R-:W-:-:S06]  /*39c0*/  @!P3 IMAD.WIDE.U32 R32, R24, 0x8, R38 ;  /* 0x000000081820b825 */ /* 0x000fcc00078e0026 */
[----:B------:R-:W2:Y:S01]  /*39d0*/  @!P3 LDG.E.64 R32, desc[UR10][R32.64] ;  /* 0x0000000a2020b981 */ /* 0x000ea2000c1e1b00 */
[----:B---3--:R-:W-:Y:S01]  /*39e0*/  @!P0 FADD.FTZ R50, R50, R28 ;  /* 0x0000001c32328221 */ /* 0x008fe20000010000 */
[----:B------:R-:W-:-:S04]  /*39f0*/  IADD3 R28, PT, PT, R26, 0x6, RZ ;  /* 0x000000061a1c7810 */ /* 0x000fc80007ffe0ff */
[----:B------:R-:W-:Y:S02]  /*3a00*/  ISETP.EQ.OR P4, PT, R28, UR8, P1 ;  /* 0x000000081c007c0c */ /* 0x000fe40008f82670 */
[----:B------:R-:W-:Y:S01]  /*3a10*/  IADD3 R28, PT, PT, R26, 0x7, RZ ;  /* 0x000000071a1c7810 */ /* 0x000fe20007ffe0ff */
[----:B------:R-:W-:-:S03]  /*3a20*/  @!P0 FADD.FTZ R51, R51, R29 ;  /* 0x0000001d33338221 */ /* 0x000fc60000010000 */
[----:B------:R-:W-:-:S07]  /*3a30*/  ISETP.EQ.OR P0, PT, R28, UR8, P1 ;  /* 0x000000081c007c0c */ /* 0x000fce0008f02670 */
[----:B------:R-:W-:-:S06]  /*3a40*/  @!P4 IMAD.WIDE.U32 R28, R27, 0x8, R38 ;  /* 0x000000081b1cc825 */ /* 0x000fcc00078e0026 */
[----:B------:R-:W3:Y:S01]  /*3a50*/  @!P4 LDG.E.64 R28, desc[UR10][R28.64] ;  /* 0x0000000a1c1cc981 */ /* 0x000ee2000c1e1b00 */
[----:B----4-:R-:W-:Y:S01]  /*3a60*/  @!P2 FADD.FTZ R50, R50, R30 ;  /* 0x0000001e3232a221 */ /* 0x010fe20000010000 */
[----:B------:R-:W-:Y:S01]  /*3a70*/  @!P2 FADD.FTZ R51, R51, R31 ;  /* 0x0000001f3333a221 */ /* 0x000fe20000010000 */
[----:B------:R-:W-:-:S06]  /*3a80*/  @!P0 IMAD.WIDE.U32 R30, R25, 0x8, R38 ;  /* 0x00000008191e8825 */ /* 0x000fcc00078e0026 */
[----:B------:R-:W4:Y:S01]  /*3a90*/  @!P0 LDG.E.64 R30, desc[UR10][R30.64] ;  /* 0x0000000a1e1e8981 */ /* 0x000f22000c1e1b00 */
[----:B--2---:R-:W-:Y:S01]  /*3aa0*/  @!P3 FADD.FTZ R50, R50, R32 ;  /* 0x000000203232b221 */ /* 0x004fe20000010000 */
        /* <DEDUP_REMOVED lines=13> */
[----:B---3--:R-:W-:Y:S01]  /*3b80*/  @!P4 FADD.FTZ R51, R51, R29 ;  /* 0x0000001d3333c221 */ /* 0x008fe20000010000 */
[----:B-1----:R-:W-:-:S04]  /*3b90*/  LOP3.LUT R29, R33, 0x7ffffff8, RZ, 0xc0, !PT ;  /* 0x7ffffff8211d7812 */ /* 0x002fc800078ec0ff */
[----:B------:R-:W-:Y:S01]  /*3ba0*/  ISETP.NE.AND P2, PT, R26, R29, PT ;  /* 0x0000001d1a00720c */ /* 0x000fe20003f45270 */
[----:B------:R-:W-:Y:S01]  /*3bb0*/  @!P4 FADD.FTZ R50, R50, R28 ;  /* 0x0000001c3232c221 */ /* 0x000fe20000010000 */
[----:B----4-:R-:W-:-:S03]  /*3bc0*/  @!P0 FADD.FTZ R51, R51, R31 ;  /* 0x0000001f33338221 */ /* 0x010fc60000010000 */
[----:B------:R-:W-:-:S08]  /*3bd0*/  @!P0 FADD.FTZ R50, R50, R30 ;  /* 0x0000001e32328221 */ /* 0x000fd00000010000 */
[----:B------:R-:W-:Y:S05]  /*3be0*/  @P2 BRA `(.L_x_1509) ;  /* 0xfffffffc00042947 */ /* 0x000fea000383ffff */
[----:B------:R-:W-:-:S07]  /*3bf0*/  MOV R0, R29 ;  /* 0x0000001d00007202 */ /* 0x000fce0000000f00 */
.L_x_1508:
[----:B------:R-:W0:Y:S02]  /*3c00*/  LDCU UR6, c[0x0][0x370] ;  /* 0x00006e00ff0677ac */ /* 0x000e240008000800 */
[----:B0-----:R-:W-:-:S09]  /*3c10*/  ULOP3.LUT UP0, URZ, UR6, 0x7, URZ, 0xc0, !UPT ;  /* 0x0000000706ff7892 */ /* 0x001fd2000f80c0ff */
[----:B------:R-:W-:Y:S05]  /*3c20*/  BRA.U !UP0, `(.L_x_1505) ;  /* 0x0000000508107547 */ /* 0x000fea000b800000 */
[----:B--2---:R-:W0:Y:S01]  /*3c30*/  LDC R33, c[0x0][0x374] ;  /* 0x0000dd00ff217b82 */ /* 0x004e220000000800 */
[----:B------:R-:W2:Y:S01]  /*3c40*/  LDCU UR6, c[0x0][0x370] ;  /* 0x00006e00ff0677ac */ /* 0x000ea20008000800 */
[----:B------:R-:W3:Y:S01]  /*3c50*/  S2R R32, SR_CTAID.Y ;  /* 0x0000000000207919 */ /* 0x000ee20000002600 */
[----:B------:R-:W4:Y:S01]  /*3c60*/  LDCU UR7, c[0x0][0x370] ;  /* 0x00006e00ff0777ac */ /* 0x000f220008000800 */
[----:B--2---:R-:W-:-:S04]  /*3c70*/  ULOP3.LUT UR6, UR6, 0x7, URZ, 0xc0, !UPT ;  /* 0x0000000706067892 */ /* 0x004fc8000f8ec0ff */
[----:B------:R-:W-:Y:S02]  /*3c80*/  UIADD3 UR6, UPT, UPT, UR6, -0x1, URZ ;  /* 0xffffffff06067890 */ /* 0x000fe4000fffe0ff */
[----:B----4-:R-:W-:Y:S02]  /*3c90*/  ULOP3.LUT UP1, UR7, UR7, 0x3, URZ, 0xc0, !UPT ;  /* 0x0000000307077892 */ /* 0x010fe4000f82c0ff */
[----:B------:R-:W-:-:S09]  /*3ca0*/  UISETP.GE.U32.AND UP0, UPT, UR6, 0x3, UPT ;  /* 0x000000030600788c */ /* 0x000fd2000bf06070 */
[----:B---3--:R-:W-:Y:S05]  /*3cb0*/  BRA.U !UP0, `(.L_x_1510) ;  /* 0x0000000108747547 */ /* 0x008fea000b800000 */
[C---:B------:R-:W-:Y:S02]  /*3cc0*/  IADD3 R24, PT, PT, R0.reuse, 0x1, RZ ;  /* 0x0000000100187810 */ /* 0x040fe40007ffe0ff */
[----:B------:R-:W-:Y:S02]  /*3cd0*/  ISETP.EQ.OR P0, PT, R0, UR8, P1 ;  /* 0x0000000800007c0c */ /* 0x000fe40008f02670 */
[----:B------:R-:W-:Y:S02]  /*3ce0*/  ISETP.EQ.OR P2, PT, R24, UR8, P1 ;  /* 0x0000000818007c0c */ /* 0x000fe40008f42670 */
[C---:B------:R-:W-:Y:S02]  /*3cf0*/  IADD3 R26, PT, PT, R0.reuse, 0x2, RZ ;  /* 0x00000002001a7810 */ /* 0x040fe40007ffe0ff */
[----:B------:R-:W-:Y:S02]  /*3d00*/  IADD3 R28, PT, PT, R0, 0x3, RZ ;  /* 0x00000003001c7810 */ /* 0x000fe40007ffe0ff */
[----:B------:R-:W-:-:S02]  /*3d10*/  ISETP.EQ.OR P3, PT, R26, UR8, P1 ;  /* 0x000000081a007c0c */ /* 0x000fc40008f62670 */
[----:B------:R-:W-:-:S03]  /*3d20*/  ISETP.EQ.OR P4, PT, R28, UR8, P1 ;  /* 0x000000081c007c0c */ /* 0x000fc60008f82670 */
[CC--:B0-----:R-:W-:Y:S02]  /*3d30*/  @!P0 IMAD R25, R0.reuse, R33.reuse, R32 ;  /* 0x0000002100198224 */ /* 0x0c1fe400078e0220 */
[----:B-1----:R-:W-:Y:S02]  /*3d40*/  @!P2 IMAD R27, R0, R33, R33 ;  /* 0x00000021001ba224 */ /* 0x002fe400078e0221 */
[----:B------:R-:W-:-:S03]  /*3d50*/  @!P0 IMAD.WIDE.U32 R24, R25, 0x8, R38 ;  /* 0x0000000819188825 */ /* 0x000fc600078e0026 */
[----:B------:R-:W-:Y:S01]  /*3d60*/  @!P2 IADD3 R27, PT, PT, R27, R32, RZ ;  /* 0x000000201b1ba210 */ /* 0x000fe20007ffe0ff */
[----:B------:R-:W-:Y:S02]  /*3d70*/  @!P3 IMAD R31, R26, R33, R32 ;  /* 0x000000211a1fb224 */ /* 0x000fe400078e0220 */
[----:B------:R-:W2:Y:S02]  /*3d80*/  @!P0 LDG.E.64 R24, desc[UR10][R24.64] ;  /* 0x0000000a18188981 */ /* 0x000ea4000c1e1b00 */
[----:B------:R-:W-:-:S04]  /*3d90*/  @!P2 IMAD.WIDE.U32 R26, R27, 0x8, R38 ;  /* 0x000000081b1aa825 */ /* 0x000fc800078e0026 */
[----:B------:R-:W-:Y:S02]  /*3da0*/  @!P4 IMAD R29, R28, R33, R32 ;  /* 0x000000211c1dc224 */ /* 0x000fe400078e0220 */
[--C-:B------:R-:W-:Y:S01]  /*3db0*/  @!P3 IMAD.WIDE.U32 R30, R31, 0x8, R38.reuse ;  /* 0x000000081f1eb825 */ /* 0x100fe200078e0026 */
[----:B------:R-:W3:Y:S03]  /*3dc0*/  @!P2 LDG.E.64 R26, desc[UR10][R26.64] ;  /* 0x0000000a1a1aa981 */ /* 0x000ee6000c1e1b00 */
[----:B------:R-:W-:Y:S02]  /*3dd0*/  @!P4 IMAD.WIDE.U32 R28, R29, 0x8, R38 ;  /* 0x000000081d1cc825 */ /* 0x000fe400078e0026 */
        /* <DEDUP_REMOVED lines=11> */
.L_x_1510:
[----:B------:R-:W-:Y:S05]  /*3e90*/  BRA.U !UP1, `(.L_x_1505) ;  /* 0x0000000109747547 */ /* 0x000fea000b800000 */
[----:B------:R-:W2:Y:S01]  /*3ea0*/  LDC R28, c[0x0][0x370] ;  /* 0x0000dc00ff1c7b82 */ /* 0x000ea20000000800 */
[----:B------:R-:W-:Y:S01]  /*3eb0*/  UISETP.NE.AND UP0, UPT, UR7, 0x1, UPT ;  /* 0x000000010700788c */ /* 0x000fe2000bf05270 */
[----:B--2---:R-:W-:-:S08]  /*3ec0*/  LOP3.LUT R28, R28, 0x1, RZ, 0xc0, !PT ;  /* 0x000000011c1c7812 */ /* 0x004fd000078ec0ff */
[----:B------:R-:W-:Y:S05]  /*3ed0*/  BRA.U !UP0, `(.L_x_1511) ;  /* 0x00000001083c7547 */ /* 0x000fea000b800000 */
[C---:B------:R-:W-:Y:S02]  /*3ee0*/  IADD3 R24, PT, PT, R0.reuse, 0x1, RZ ;  /* 0x0000000100187810 */ /* 0x040fe40007ffe0ff */
[----:B------:R-:W-:Y:S02]  /*3ef0*/  ISETP.EQ.OR P0, PT, R0, UR8, P1 ;  /* 0x0000000800007c0c */ /* 0x000fe40008f02670 */
[----:B------:R-:W-:-:S11]  /*3f00*/  ISETP.EQ.OR P2, PT, R24, UR8, P1 ;  /* 0x0000000818007c0c */ /* 0x000fd60008f42670 */
[CC--:B01----:R-:W-:Y:S02]  /*3f10*/  @!P0 IMAD R27, R0.reuse, R33.reuse, R32 ;  /* 0x00000021001b8224 */ /* 0x0c3fe400078e0220 */
[----:B------:R-:W-:Y:S02]  /*3f20*/  @!P2 IMAD R25, R0, R33, R33 ;  /* 0x000000210019a224 */ /* 0x000fe400078e0221 */
[----:B------:R-:W-:-:S03]  /*3f30*/  @!P0 IMAD.WIDE.U32 R26, R27, 0x8, R38 ;  /* 0x000000081b1a8825 */ /* 0x000fc600078e0026 */
[----:B------:R-:W-:-:S03]  /*3f40*/  @!P2 IADD3 R25, PT, PT, R25, R32, RZ ;  /* 0x000000201919a210 */ /* 0x000fc60007ffe0ff */
[----:B------:R-:W2:Y:S02]  /*3f50*/  @!P0 LDG.E.64 R26, desc[UR10][R26.64] ;  /* 0x0000000a1a1a8981 */ /* 0x000ea4000c1e1b00 */
[----:B------:R-:W-:-:S06]  /*3f60*/  @!P2 IMAD.WIDE.U32 R24, R25, 0x8, R38 ;  /* 0x000000081918a825 */ /* 0x000fcc00078e0026 */
[----:B------:R-:W3:Y:S01]  /*3f70*/  @!P2 LDG.E.64 R24, desc[UR10][R24.64] ;  /* 0x0000000a1818a981 */ /* 0x000ee2000c1e1b00 */
[----:B------:R-:W-:Y:S01]  /*3f80*/  IADD3 R0, PT, PT, R0, 0x2, RZ ;  /* 0x0000000200007810 */ /* 0x000fe20007ffe0ff */
[----:B--2---:R-:W-:Y:S01]  /*3f90*/  @!P0 FADD.FTZ R50, R50, R26 ;  /* 0x0000001a32328221 */ /* 0x004fe20000010000 */
[----:B------:R-:W-:-:S03]  /*3fa0*/  @!P0 FADD.FTZ R51, R51, R27 ;  /* 0x0000001b33338221 */ /* 0x000fc60000010000 */
[----:B---3--:R-:W-:Y:S01]  /*3fb0*/  @!P2 FADD.FTZ R50, R50, R24 ;  /* 0x000000183232a221 */ /* 0x008fe20000010000 */
[----:B------:R-:W-:-:S07]  /*3fc0*/  @!P2 FADD.FTZ R51, R51, R25 ;  /* 0x000000193333a221 */ /* 0x000fce0000010000 */
.L_x_1511:
[----:B------:R-:W-:Y:S01]  /*3fd0*/  ISETP.EQ.OR P0, PT, R0, UR8, P1 ;  /* 0x0000000800007c0c */ /* 0x000fe20008f02670 */
[----:B------:R-:W-:Y:S03]  /*3fe0*/  BSSY.RECONVERGENT B0, `(.L_x_1505) ;  /* 0x0000008000007945 */ /* 0x000fe60003800200 */
[----:B------:R-:W-:-:S13]  /*3ff0*/  ISETP.NE.U32.OR P0, PT, R28, 0x1, P0 ;  /* 0x000000011c00780c */ /* 0x000fda0000705470 */
[----:B------:R-:W-:Y:S05]  /*4000*/  @P0 BRA `(.L_x_1512) ;  /* 0x0000000000140947 */ /* 0x000fea0003800000 */
[----:B0-----:R-:W-:-:S04]  /*4010*/  IMAD R33, R33, R0, R32 ;  /* 0x0000000021217224 */ /* 0x001fc800078e0220 */
[----:B------:R-:W-:-:S06]  /*4020*/  IMAD.WIDE.U32 R38, R33, 0x8, R38 ;  /* 0x0000000821267825 */ /* 0x000fcc00078e0026 */
[----:B------:R-:W2:Y:S02]  /*4030*/  LDG.E.64 R38, desc[UR10][R38.64] ;  /* 0x0000000a26267981 */ /* 0x000ea4000c1e1b00 */
[----:B--2---:R-:W-:Y:S01]  /*4040*/  FADD.FTZ R50, R50, R38 ;  /* 0x0000002632327221 */ /* 0x004fe20000010000 */
[----:B------:R-:W-:-:S07]  /*4050*/  FADD.FTZ R51, R51, R39 ;  /* 0x0000002733337221 */ /* 0x000fce0000010000 */
.L_x_1512:
[----:B------:R-:W-:Y:S05]  /*4060*/  BSYNC.RECONVERGENT B0 ;  /* 0x0000000000007941 */ /* 0x000fea0003800200 */
.L_x_1505:
[----:B------:R-:W5:Y:S01]  /*4070*/  S2UR UR7, SR_CgaCtaId ;  /* 0x00000000000779c3 */ /* 0x000f620000008800 */
[----:B------:R-:W-:Y:S01]  /*4080*/  UMOV UR6, 0x400 ;  /* 0x0000040000067882 */ /* 0x000fe20000000000 */
[----:B---34-:R-:W3:Y:S01]  /*4090*/  S2R R26, SR_TID.X ;  /* 0x00000000001a7919 */ /* 0x018ee20000002100 */
[----:B------:R-:W4:Y:S01]  /*40a0*/  LDCU.64 UR14, c[0x0][0x400] ;  /* 0x00008000ff0e77ac */ /* 0x000f220008000a00 */
[----:B------:R-:W-:Y:S01]  /*40b0*/  FADD.FTZ R48, R48, -UR12 ;  /* 0x8000000c30307e21 */ /* 0x000fe20008010000 */
[----:B------:R-:W-:-:S03]  /*40c0*/  FADD.FTZ R29, R49, -UR12 ;  /* 0x8000000c311d7e21 */ /* 0x000fc60008010000 */
[----:B------:R-:W1:Y:S01]  /*40d0*/  LDC R25, c[0x0][0x41c] ;  /* 0x00010700ff197b82 */ /* 0x000e620000000800 */
[----:B------:R-:W-:Y:S01]  /*40e0*/  FMUL.FTZ R48, R48, UR9 ;  /* 0x0000000930307c20 */ /* 0x000fe20008410000 */
[----:B------:R-:W-:Y:S01]  /*40f0*/  FMUL.FTZ R29, R29, UR9 ;  /* 0x000000091d1d7c20 */ /* 0x000fe20008410000 */
[----:B-----5:R-:W-:Y:S01]  /*4100*/  ULEA UR6, UR7, UR6, 0x18 ;  /* 0x0000000607067291 */ /* 0x020fe2000f8ec0ff */
[----:B------:R-:W5:Y:S08]  /*4110*/  LDCU.U8 UR7, c[0x0][0x414] ;  /* 0x00008280ff0777ac */ /* 0x000f700008000000 */
[----:B------:R-:W-:Y:S01]  /*4120*/  @!P1 STS.64 [UR6+0x98], R50 ;  /* 0x00009832ff009988 */ /* 0x000fe20008000a06 */
[----:B---3--:R-:W-:Y:S01]  /*4130*/  SHF.R.U32.HI R26, RZ, 0x5, R26 ;  /* 0x00000005ff1a7819 */ /* 0x008fe2000001161a */
[----:B------:R-:W-:Y:S04]  /*4140*/  BAR.SYNC.DEFER_BLOCKING 0x0 ;  /* 0x0000000000007b1d */ /* 0x000fe80000010000 */
[----:B-1----:R-:W-:Y:S01]  /*4150*/  IMAD R26, R25, UR8, R26 ;  /* 0x00000008191a7c24 */ /* 0x002fe2000f8e021a */
[----:B-----5:R-:W-:-:S04]  /*4160*/  UISETP.NE.AND UP0, UPT, UR7, URZ, UPT ;  /* 0x000000ff0700728c */ /* 0x020fc8000bf05270 */
[C---:B------:R-:W-:Y:S02]  /*4170*/  IADD3 R24, PT, PT, R26.reuse, 0x10, RZ ;  /* 0x000000101a187810 */ /* 0x040fe40007ffe0ff */
[----:B----4-:R-:W-:Y:S02]  /*4180*/  ISETP.GE.U32.AND P0, PT, R26, UR14, PT ;  /* 0x0000000e1a007c0c */ /* 0x010fe4000bf06070 */
[----:B------:R-:W-:Y:S02]  /*4190*/  SHF.R.S32.HI R28, RZ, 0x1f, R26 ;  /* 0x0000001fff1c7819 */ /* 0x000fe4000001141a */
[----:B------:R-:W-:Y:S02]  /*41a0*/  ISETP.GE.U32.AND P1, PT, R24, UR14, PT ;  /* 0x0000000e18007c0c */ /* 0x000fe4000bf26070 */
[----:B------:R-:W-:Y:S02]  /*41b0*/  SHF.R.S32.HI R27, RZ, 0x1f, R24 ;  /* 0x0000001fff1b7819 */ /* 0x000fe40000011418 */
[----:B------:R-:W-:-:S02]  /*41c0*/  ISETP.GE.AND.EX P0, PT, R28, UR15, PT, P0 ;  /* 0x0000000f1c007c0c */ /* 0x000fc4000bf06300 */
[----:B------:R-:W-:Y:S01]  /*41d0*/  ISETP.GE.AND.EX P1, PT, R27, UR15, PT, P1 ;  /* 0x0000000f1b007c0c */ /* 0x000fe2000bf26310 */
[----:B------:R-:W1:Y:S01]  /*41e0*/  LDS.64 R30, [UR6+0x98] ;  /* 0x00009806ff1e7984 */ /* 0x000e620008000a00 */
[----:B------:R-:W1:Y:S02]  /*41f0*/  LDCU UR6, c[0x0][0x42c] ;  /* 0x00008580ff0677ac */ /* 0x000e640008000800 */
[----:B-1----:R-:W-:Y:S01]  /*4200*/  FMUL.FTZ R25, R30, UR6 ;  /* 0x000000061e197c20 */ /* 0x002fe20008410000 */
[----:B------:R-:W-:-:S04]  /*4210*/  FMUL.FTZ R0, R31, UR6 ;  /* 0x000000061f007c20 */ /* 0x000fc80008410000 */
[----:B------:R-:W-:Y:S01]  /*4220*/  FFMA.FTZ R30, R25, R48, R0 ;  /* 0x00000030191e7223 */ /* 0x000fe20000010000 */
[----:B------:R-:W-:Y:S06]  /*4230*/  BRA.U !UP0, `(.L_x_1513) ;  /* 0x0000000108487547 */ /* 0x000fec000b800000 */
[----:B------:R-:W-:Y:S01]  /*4240*/  FFMA.FTZ R31, R53, R48, R54 ;  /* 0x00000030351f7223 */ /* 0x000fe20000010036 */
[----:B------:R-:W-:-:S03]  /*4250*/  FFMA.FTZ R32, R52, R29, R55 ;  /* 0x0000001d34207223 */ /* 0x000fc60000010037 */
[----:B0-2---:R-:W-:Y:S01]  /*4260*/  FMUL.FTZ R33, R31, -1.4426950216293334961 ;  /* 0xbfb8aa3b1f217820 */ /* 0x005fe20000410000 */
        /* <DEDUP_REMOVED lines=15> */
.L_x_1513:
[----:B------:R-:W-:Y:S01]  /*4360*/  FADD.FTZ R44, R44, -UR12 ;  /* 0x8000000c2c2c7e21 */ /* 0x000fe20008010000 */
[----:B------:R-:W-:Y:S01]  /*4370*/  FFMA.FTZ R29, R25, R29, R0 ;  /* 0x0000001d191d7223 */ /* 0x000fe20000010000 */
[----:B------:R-:W-:Y:S01]  /*4380*/  BSSY.RECONVERGENT B0, `(.L_x_1514) ;  /* 0x0000013000007945 */ /* 0x000fe20003800200 */
[----:B------:R-:W-:Y:S01]  /*4390*/  FFMA.FTZ R32, R53, R46, -R30 ;  /* 0x0000002e35207223 */ /* 0x000fe2000001081e */
[----:B------:R-:W-:Y:S01]  /*43a0*/  FADD.FTZ R45, R45, -UR12 ;  /* 0x8000000c2d2d7e21 */ /* 0x000fe20008010000 */
[----:B------:R-:W-:Y:S01]  /*43b0*/  FMUL.FTZ R44, R44, UR9 ;  /* 0x000000092c2c7c20 */ /* 0x000fe20008410000 */
[----:B0-2---:R-:W-:Y:S01]  /*43c0*/  FFMA.FTZ R33, R52, R47, -R29 ;  /* 0x0000002f34217223 */ /* 0x005fe2000001081d */
        /* <DEDUP_REMOVED lines=14> */
.L_x_1515:
[----:B------:R-:W-:Y:S05]  /*44b0*/  BSYNC.RECONVERGENT B0 ;  /* 0x0000000000007941 */ /* 0x000fea0003800200 */
.L_x_1514:
[----:B------:R-:W-:Y:S01]  /*44c0*/  FFMA.FTZ R38, R25, R44, R0 ;  /* 0x0000002c19267223 */ /* 0x000fe20000010000 */
[----:B------:R-:W-:Y:S01]  /*44d0*/  FMUL.FTZ R45, R45, UR9 ;  /* 0x000000092d2d7c20 */ /* 0x000fe20008410000 */
        /* <DEDUP_REMOVED lines=19> */
.L_x_1516:
[----:B------:R-:W-:Y:S01]  /*4610*/  FFMA.FTZ R29, R25, R45, R0 ;  /* 0x0000002d191d7223 */ /* 0x000fe20000010000 */
[----:B------:R-:W-:Y:S01]  /*4620*/  BSSY.RECONVERGENT B0, `(.L_x_1517) ;  /* 0x0000013000007945 */ /* 0x000fe20003800200 */
[----:B------:R-:W-:Y:S01]  /*4630*/  FFMA.FTZ R38, R53, R42, -R38 ;  /* 0x0000002a35267223 */ /* 0x000fe20000010826 */
[----:B------:R-:W-:Y:S01]  /*4640*/  FADD.FTZ R40, R40, -UR12 ;  /* 0x8000000c28287e21 */ /* 0x000fe20008010000 */
[----:B------:R-:W-:Y:S01]  /*4650*/  FADD.FTZ R41, R41, -UR12 ;  /* 0x8000000c29297e21 */ /* 0x000fe20008010000 */
[----:B------:R-:W-:Y:S01]  /*4660*/  FFMA.FTZ R39, R52, R43, -R29 ;  /* 0x0000002b34277223 */ /* 0x000fe2000001081d */
[----:B------:R-:W-:Y:S06]  /*4670*/  @P1 BRA `(.L_x_1518) ;  /* 0x0000000000341947 */ /* 0x000fec0003800000 */
[----:B------:R-:W1:Y:S01]  /*4680*/  LDCU.64 UR6, c[0x0][0x3f8] ;  /* 0x00007f00ff0677ac */ /* 0x000e620008000a00 */
[----:B------:R-:W-:Y:S01]  /*4690*/  MOV R28, R58 ;  /* 0x0000003a001c7202 */ /* 0x000fe20000000f00 */
        /* <DEDUP_REMOVED lines=11> */
.L_x_1518:
[----:B------:R-:W-:Y:S05]  /*4750*/  BSYNC.RECONVERGENT B0 ;  /* 0x0000000000007941 */ /* 0x000fea0003800200 */
.L_x_1517:
[----:B------:R-:W-:Y:S01]  /*4760*/  FADD.FTZ R18, R18, -UR12 ;  /* 0x8000000c12127e21 */ /* 0x000fe20008010000 */
[----:B------:R-:W-:Y:S01]  /*4770*/  FADD.FTZ R27, R15, -UR12 ;  /* 0x8000000c0f1b7e21 */ /* 0x000fe20008010000 */
[----:B------:R-:W-:Y:S01]  /*4780*/  FADD.FTZ R15, R19, -UR12 ;  /* 0x8000000c130f7e21 */ /* 0x000fe20008010000 */
[----:B------:R-:W-:Y:S01]  /*4790*/  FADD.FTZ R49, R2, -UR12 ;  /* 0x8000000c02317e21 */ /* 0x000fe20008010000 */
[----:B------:R-:W-:Y:S01]  /*47a0*/  FADD.FTZ R47, R3, -UR12 ;  /* 0x8000000c032f7e21 */ /* 0x000fe20008010000 */
[----:B------:R-:W-:Y:S01]  /*47b0*/  FADD.FTZ R37, R6, -UR12 ;  /* 0x8000000c06257e21 */ /* 0x000fe20008010000 */
[----:B------:R-:W-:Y:S01]  /*47c0*/  FADD.FTZ R35, R7, -UR12 ;  /* 0x8000000c07237e21 */ /* 0x000fe20008010000 */
[----:B0-----:R-:W-:Y:S01]  /*47d0*/  FADD.FTZ R33, R10, -UR12 ;  /* 0x8000000c0a217e21 */ /* 0x001fe20008010000 */
[----:B-1----:R-:W-:Y:S01]  /*47e0*/  FADD.FTZ R31, R11, -UR12 ;  /* 0x8000000c0b1f7e21 */ /* 0x002fe20008010000 */
[----:B------:R-:W-:Y:S01]  /*47f0*/  FADD.FTZ R29, R14, -UR12 ;  /* 0x8000000c0e1d7e21 */ /* 0x000fe20008010000 */
[----:B------:R-:W-:Y:S01]  /*4800*/  FMUL.FTZ R19, R18, UR9 ;  /* 0x0000000912137c20 */ /* 0x000fe20008410000 */
[----:B------:R-:W-:Y:S01]  /*4810*/  IADD3 R7, PT, PT, R26, 0x20, RZ ;  /* 0x000000201a077810 */ /* 0x000fe20007ffe0ff */
[----:B------:R-:W-:Y:S01]  /*4820*/  FMUL.FTZ R10, R40, UR9 ;  /* 0x00000009280a7c20 */ /* 0x000fe20008410000 */
[C---:B------:R-:W-:Y:S01]  /*4830*/  IADD3 R45, PT, PT, R26.reuse, 0x30, RZ ;  /* 0x000000301a2d7810 */ /* 0x040fe20007ffe0ff */
[----:B------:R-:W-:Y:S01]  /*4840*/  FMUL.FTZ R11, R41, UR9 ;  /* 0x00000009290b7c20 */ /* 0x000fe20008410000 */
[C---:B------:R-:W-:Y:S01]  /*4850*/  IADD3 R14, PT, PT, R26.reuse, 0x40, RZ ;  /* 0x000000401a0e7810 */ /* 0x040fe20007ffe0ff */
[----:B------:R-:W-:Y:S01]  /*4860*/  FMUL.FTZ R49, R49, UR9 ;  /* 0x0000000931317c20 */ /* 0x000fe20008410000 */
[C---:B------:R-:W-:Y:S01]  /*4870*/  IADD3 R18, PT, PT, R26.reuse, 0x50, RZ ;  /* 0x000000501a127810 */ /* 0x040fe20007ffe0ff */
[----:B------:R-:W-:Y:S01]  /*4880*/  FMUL.FTZ R47, R47, UR9 ;  /* 0x000000092f2f7c20 */ /* 0x000fe20008410000 */
[C---:B------:R-:W-:Y:S01]  /*4890*/  IADD3 R24, PT, PT, R26.reuse, 0x60, RZ ;  /* 0x000000601a187810 */ /* 0x040fe20007ffe0ff */
        /* <DEDUP_REMOVED lines=16> */
[C-C-:B------:R-:W-:Y:S01]  /*49a0*/  FFMA.FTZ R34, R25.reuse, R37, R0.reuse ;  /* 0x0000002519227223 */ /* 0x140fe20000010000 */
        /* <DEDUP_REMOVED lines=9> */
[C---:B------:R-:W-:Y:S01]  /*4a40*/  FFMA.FTZ R43, R25.reuse, R27, R0 ;  /* 0x0000001b192b7223 */ /* 0x040fe20000010000 */
        /* <DEDUP_REMOVED lines=28> */
.L_x_1519:
        /* <DEDUP_REMOVED lines=17> */
.L_x_1521:
[----:B------:R-:W-:Y:S05]  /*4d20*/  BSYNC.RECONVERGENT B0 ;  /* 0x0000000000007941 */ /* 0x000fea0003800200 */
.L_x_1520:
        /* <DEDUP_REMOVED lines=19> */
.L_x_1522:
        /* <DEDUP_REMOVED lines=17> */
.L_x_1524:
[----:B------:R-:W-:Y:S05]  /*4f70*/  BSYNC.RECONVERGENT B0 ;  /* 0x0000000000007941 */ /* 0x000fea0003800200 */
.L_x_1523:
        /* <DEDUP_REMOVED lines=19> */
.L_x_1525:
        /* <DEDUP_REMOVED lines=17> */
.L_x_1527:
[----:B------:R-:W-:Y:S05]  /*51c0*/  BSYNC.RECONVERGENT B0 ;  /* 0x0000000000007941 */ /* 0x000fea0003800200 */
.L_x_1526:
        /* <DEDUP_REMOVED lines=19> */
.L_x_1528:
        /* <DEDUP_REMOVED lines=17> */
.L_x_1530:
[----:B------:R-:W-:Y:S05]  /*5410*/  BSYNC.RECONVERGENT B0 ;  /* 0x0000000000007941 */ /* 0x000fea0003800200 */
.L_x_1529:
[----:B------:R-:W-:Y:S05]  /*5420*/  BRA.U !UP0, `(.L_x_1531) ;  /* 0x0000000108487547 */ /* 0x000fea000b800000 */
[----:B------:R-:W-:Y:S01]  /*5430*/  FFMA.FTZ R29, R53, R29, R54 ;  /* 0x0000001d351d7223 */ /* 0x000fe20000010036 */
[----:B------:R-:W-:-:S03]  /*5440*/  FFMA.FTZ R27, R52, R27, R55 ;  /* 0x0000001b341b7223 */ /* 0x000fc60000010037 */
[----:B------:R-:W-:Y:S01]  /*5450*/  FMUL.FTZ R0, R29, -1.4426950216293334961 ;  /* 0xbfb8aa3b1d007820 */ /* 0x000fe20000410000 */
[----:B0-----:R-:W-:-:S05]  /*5460*/  FMUL.FTZ R4, R27, -1.4426950216293334961 ;  /* 0xbfb8aa3b1b047820 */ /* 0x001fca0000410000 */
        /* <DEDUP_REMOVED lines=14> */
.L_x_1531:
[----:B------:R-:W-:Y:S01]  /*5550*/  BSSY.RECONVERGENT B0, `(.L_x_1532) ;  /* 0x0000012000007945 */ /* 0x000fe20003800200 */
[----:B------:R-:W-:Y:S01]  /*5560*/  FFMA.FTZ R38, R53, R16, -R38 ;  /* 0x0000001035267223 */ /* 0x000fe20000010826 */
[----:B------:R-:W-:Y:S01]  /*5570*/  SHF.R.S32.HI R9, RZ, 0x1f, R26 ;  /* 0x0000001fff097819 */ /* 0x000fe2000001141a */
[----:B------:R-:W-:Y:S01]  /*5580*/  FFMA.FTZ R39, R52, R17, -R43 ;  /* 0x0000001134277223 */ /* 0x000fe2000001082b */
[----:B------:R-:W-:Y:S06]  /*5590*/  @P3 BRA `(.L_x_1533) ;  /* 0x0000000000343947 */ /* 0x000fec0003800000 */
[----:B------:R-:W0:Y:S01]  /*55a0*/  LDCU.64 UR6, c[0x0][0x3f8] ;  /* 0x00007f00ff0677ac */ /* 0x000e220008000a00 */
[----:B-1----:R-:W-:Y:S01]  /*55b0*/  MOV R2, R58 ;  /* 0x0000003a00027202 */ /* 0x002fe20000000f00 */
        /* <DEDUP_REMOVED lines=11> */
.L_x_1533:
[----:B------:R-:W-:Y:S05]  /*5670*/  BSYNC.RECONVERGENT B0 ;  /* 0x0000000000007941 */ /* 0x000fea0003800200 */
.L_x_1532:
[----:B------:R-:W-:Y:S05]  /*5680*/  BRA.U !UP0, `(.L_x_1534) ;  /* 0x0000000108487547 */ /* 0x000fea000b800000 */
[----:B------:R-:W-:Y:S01]  /*5690*/  FFMA.FTZ R19, R53, R19, R54 ;  /* 0x0000001335137223 */ /* 0x000fe20000010036 */
[----:B------:R-:W-:-:S03]  /*56a0*/  FFMA.FTZ R15, R52, R15, R55 ;  /* 0x0000000f340f7223 */ /* 0x000fc60000010037 */
[----:B------:R-:W-:Y:S01]  /*56b0*/  FMUL.FTZ R0, R19, -1.4426950216293334961 ;  /* 0xbfb8aa3b13007820 */ /* 0x000fe20000410000 */
[----:B0-----:R-:W-:-:S05]  /*56c0*/  FMUL.FTZ R4, R15, -1.4426950216293334961 ;  /* 0xbfb8aa3b0f047820 */ /* 0x001fca0000410000 */
[----:B------:R-:W1:Y:S08]  /*56d0*/  MUFU.EX2 R0, R0 ;  /* 0x0000000000007308 */ /* 0x000e700000000800 */
[----:B------:R-:W0:Y:S01]  /*56e0*/  MUFU.EX2 R4, R4 ;  /* 0x0000000400047308 */ /* 0x000e220000000800 */
[----:B-12---:R-:W-:-:S07]  /*56f0*/  FADD.FTZ R2, R0, 1 ;  /* 0x3f80000000027421 */ /* 0x006fce0000010000 */
        /* <DEDUP_REMOVED lines=11> */
.L_x_1534:
        /* <DEDUP_REMOVED lines=8> */
[----:B------:R-:W-:Y:S01]  /*5830*/  MOV R59, R61 ;  /* 0x0000003d003b7202 */ /* 0x000fe20000000f00 */
[----:B------:R-:W1:Y:S01]  /*5840*/  LDCU.64 UR8, c[0x0][0x380] ;  /* 0x00007000ff0877ac */ /* 0x000e620008000a00 */
[----:B---3--:R-:W-:Y:S02]  /*5850*/  IMAD R9, R9, UR6, RZ ;  /* 0x0000000609097c24 */ /* 0x008fe4000f8e02ff */
[----:B------:R-:W-:-:S04]  /*5860*/  IMAD.WIDE.U32 R58, R26, UR6, R58 ;  /* 0x000000061a3a7c25 */ /* 0x000fc8000f8e003a */
[----:B------:R-:W-:Y:S01]  /*5870*/  IMAD R9, R26, UR7, R9 ;  /* 0x000000071a097c24 */ /* 0x000fe2000f8e0209 */
[----:B-12---:R-:W-:-:S04]  /*5880*/  LEA R2, P0, R58, UR8, 0x2 ;  /* 0x000000083a027c11 */ /* 0x006fc8000f8010ff */
[----:B------:R-:W-:-:S04]  /*5890*/  IADD3 R9, PT, PT, R59, R9, RZ ;  /* 0x000000093b097210 */ /* 0x000fc80007ffe0ff */
[----:B------:R-:W-:-:S05]  /*58a0*/  LEA.HI.X R3, R58, UR9, R9, 0x2, P0 ;  /* 0x000000093a037c11 */ /* 0x000fca00080f1409 */
[----:B------:R3:W-:Y:S02]  /*58b0*/  STG.E.64 desc[UR10][R2.64], R24 ;  /* 0x0000001802007986 */ /* 0x0007e4000c101b0a */
.L_x_1536:
[----:B------:R-:W-:Y:S05]  /*58c0*/  BSYNC.RECONVERGENT B0 ;  /* 0x0000000000007941 */ /* 0x000fea0003800200 */
.L_x_1535:
[----:B------:R-:W4:Y:S01]  /*58d0*/  LDCU UR6, c[0x0][0x374] ;  /* 0x00006e80ff0677ac */ /* 0x000f220008000800 */
[----:B------:R-:W5:Y:S01]  /*58e0*/  LDCU UR7, c[0x0][0x410] ;  /* 0x00008200ff0777ac */ /* 0x000f620008000800 */
[----:B------:R-:W5:Y:S01]  /*58f0*/  LDCU UR8, c[0x0][0x3e0] ;  /* 0x00007c00ff0877ac */ /* 0x000f620008000800 */
[----:B------:R-:W-:Y:S02]  /*5900*/  UIADD3 UR4, UPT, UPT, UR4, 0x1, URZ ;  /* 0x0000000104047890 */ /* 0x000fe4000fffe0ff */
[----:B----4-:R-:W-:Y:S02]  /*5910*/  UIADD3 UR5, UPT, UPT, UR6, UR5, URZ ;  /* 0x0000000506057290 */ /* 0x010fe4000fffe0ff */
[----:B-----5:R-:W-:-:S04]  /*5920*/  UIMAD UR7, UR7, UR8, URZ ;  /* 0x00000008070772a4 */ /* 0x020fc8000f8e02ff */
[----:B------:R-:W-:-:S09]  /*5930*/  UISETP.GE.AND UP0, UPT, UR5, UR7, UPT ;  /* 0x000000070500728c */ /* 0x000fd2000bf06270 */
[----:B------:R-:W-:Y:S05]  /*5940*/  BRA.U !UP0, `(.L_x_1537) ;  /* 0xffffffa508d07547 */ /* 0x000fea000b83ffff */
.L_x_1494:
[----:B------:R-:W4:Y:S01]  /*5950*/  S2R R9, SR_TID.X ;  /* 0x0000000000097919 */ /* 0x000f220000002100 */
[----:B0-----:R-:W0:Y:S01]  /*5960*/  LDC R4, c[0x0][0x370] ;  /* 0x0000dc00ff047b82 */ /* 0x001e220000000800 */
[----:B------:R-:W-:Y:S07]  /*5970*/  BSSY.RECONVERGENT B0, `(.L_x_1538) ;  /* 0x000000e000007945 */ /* 0x000fee0003800200 */
[----:B------:R-:W5:Y:S08]  /*5980*/  LDC R7, c[0x0][0x374] ;  /* 0x0000dd00ff077b82 */ /* 0x000f700000000800 */
[----:B-123--:R-:W1:Y:S01]  /*5990*/  LDC.64 R2, c[0x0][0x3c8] ;  /* 0x0000f200ff027b82 */ /* 0x00ee620000000a00 */
[----:B0-----:R-:W-:-:S02]  /*59a0*/  ISETP.NE.AND P0, PT, R4, 0x1, PT ;  /* 0x000000010400780c */ /* 0x001fc40003f05270 */
[----:B----4-:R-:W-:Y:S02]  /*59b0*/  ISETP.NE.AND P1, PT, R9, RZ, PT ;  /* 0x000000ff0900720c */ /* 0x010fe40003f25270 */
[----:B-----5:R-:W-:-:S04]  /*59c0*/  SHF.L.U32 R0, R7, 0x1, RZ ;  /* 0x0000000107007819 */ /* 0x020fc800000006ff */
[----:B------:R-:W-:-:S05]  /*59d0*/  SEL R5, R0, RZ, P0 ;  /* 0x000000ff00057207 */ /* 0x000fca0000000000 */
[----:B-1----:R-:W-:Y:S02]  /*59e0*/  IMAD.WIDE.U32 R2, R5, 0x4, R2 ;  /* 0x0000000405027825 */ /* 0x002fe400078e0002 */
[----:B------:R-:W-:Y:S05]  /*59f0*/  @P1 BRA `(.L_x_1539) ;  /* 0x0000000000141947 */ /* 0x000fea0003800000 */
[----:B------:R-:W-:Y:S01]  /*5a00*/  HFMA2 R5, -RZ, RZ, 0, 5.9604644775390625e-08 ;  /* 0x00000001ff057431 */ /* 0x000fe200000001ff */
[----:B------:R-:W-:Y:S06]  /*5a10*/  MEMBAR.ALL.GPU ;  /* 0x0000000000007992 */ /* 0x000fec000000a000 */
[----:B------:R-:W-:-:S00]  /*5a20*/  ERRBAR ;  /* 0x00000000000079ab */ /* 0x000fc00000000000 */
[----:B------:R-:W-:Y:S06]  /*5a30*/  CGAERRBAR ;  /* 0x00000000000075ab */ /* 0x000fec0000000000 */
[----:B------:R0:W-:Y:S02]  /*5a40*/  REDG.E.ADD.S32.STRONG.GPU desc[UR10][R2.64], R5 ;  /* 0x000000050200798e */ /* 0x0001e4000c12e30a */
.L_x_1539:
[----:B------:R-:W-:Y:S05]  /*5a50*/  BSYNC.RECONVERGENT B0 ;  /* 0x0000000000007941 */ /* 0x000fea0003800200 */
.L_x_1538:
        /* <DEDUP_REMOVED lines=11> */
.L_x_1541:
[----:B------:R-:W2:Y:S04]  /*5b10*/  LDG.E.STRONG.GPU R5, desc[UR10][R2.64] ;  /* 0x0000000a02057981 */ /* 0x000ea8000c1ef900 */
[----:B--2---:R-:W-:Y:S01]  /*5b20*/  CCTL.IVALL ;  /* 0x00000000ff00798f */ /* 0x004fe20002000000 */
[----:B------:R-:W-:Y:S05]  /*5b30*/  YIELD ;  /* 0x0000000000007946 */ /* 0x000fea0003800000 */
[----:B------:R-:W-:-:S13]  /*5b40*/  ISETP.NE.AND P0, PT, R5, R0, PT ;  /* 0x000000000500720c */ /* 0x000fda0003f05270 */
[----:B------:R-:W-:Y:S05]  /*5b50*/  @P0 BRA `(.L_x_1541) ;  /* 0xfffffffc00ec0947 */ /* 0x000fea000383ffff */
.L_x_1540:
        /* <DEDUP_REMOVED lines=61> */
.L_x_1544:
        /* <DEDUP_REMOVED lines=31> */
.L_x_1543:
[----:B------:R-:W-:Y:S05]  /*6120*/  BSYNC.RECONVERGENT B0 ;  /* 0x0000000000007941 */ /* 0x000fea0003800200 */
.L_x_1542:
        /* <DEDUP_REMOVED lines=10> */
.L_x_1545:
        /* <DEDUP_REMOVED lines=87> */
.L_x_1546:
        /* <DEDUP_REMOVED lines=12> */
.L_x_4525:


//--------------------- .text._Z35group_norm_nhwc_bwd_one_pass_kernelI11Fp32IOBf16WLi256ELi64ELi512EEv26Group_norm_nhwc_bwd_params --------------------------
	.section	.text._Z35group_norm_nhwc_bwd_one_pass_kernelI11Fp32IOBf16WLi256ELi64ELi512EEv26Group_norm_nhwc_bwd_params,"ax",@progbits
	.align	128
        .global         _Z35group_norm_nhwc_bwd_one_pass_kernelI11Fp32IOBf16WLi256ELi64ELi512EEv26Group_norm_nhwc_bwd_params
        .type           _Z35group_norm_nhwc_bwd_one_pass_kernelI11Fp32IOBf16WLi256ELi64ELi512EEv26Group_norm_nhwc_bwd_params,@function
        .size           _Z35group_norm_nhwc_bwd_one_pass_kernelI11Fp32IOBf16WLi256ELi64ELi512EEv26Group_norm_nhwc_bwd_params,(.L_x_4526 - _Z35group_norm_nhwc_bwd_one_pass_kernelI11Fp32IOBf16WLi256ELi64ELi512EEv26Group_norm_nhwc_bwd_params)
        .other          _Z35group_norm_nhwc_bwd_one_pass_kernelI11Fp32IOBf16WLi256ELi64ELi512EEv26Group_norm_nhwc_bwd_params,@"STO_CUDA_ENTRY STV_DEFAULT"
_Z35group_norm_nhwc_bwd_one_pass_kernelI11Fp32IOBf16WLi256ELi64ELi512EEv26Group_norm_nhwc_bwd_params:
.text._Z35group_norm_nhwc_bwd_one_pass_kernelI11Fp32IOBf16WLi256ELi64ELi512EEv26Group_norm_nhwc_bwd_params:
        /* <DEDUP_REMOVED lines=44> */
.L_x_1614:
        /* <DEDUP_REMOVED lines=9> */
[----:B------:R-:W-:Y:S01]  /*0350*/  CS2R R72, SRZ ;  /* 0x0000000000487805 */ /* 0x000fe2000001ff00 */
[----:B------:R-:W2:Y:S01]  /*0360*/  LDC.64 R66, c[0x0][0x3a8] ;  /* 0x0000ea00ff427b82 */ /* 0x000ea20000000a00 */
[----:B0-----:R-:W-:-:S04]  /*0370*/  IABS R5, R9 ;  /* 0x0000000900057213 */ /* 0x001fc80000000000 */
[----:B------:R-:W0:Y:S08]  /*0380*/  I2F.RP R4, R5 ;  /* 0x0000000500047306 */ /* 0x000e300000209400 */
[----:B0-----:R-:W0:Y:S02]  /*0390*/  MUFU.RCP R4, R4 ;  /* 0x0000000400047308 */ /* 0x001e240000001000 */
[----:B0-----:R-:W-:-:S06]  /*03a0*/  IADD3 R2, PT, PT, R4, 0xffffffe, RZ ;  /* 0x0ffffffe04027810 */ /* 0x001fcc0007ffe0ff */
[----:B------:R0:W3:Y:S02]  /*03b0*/  F2I.FTZ.U32.TRUNC.NTZ R3, R2 ;  /* 0x0000000200037305 */ /* 0x0000e4000021f000 */
[----:B0-----:R-:W-:Y:S02]  /*03c0*/  MOV R2, RZ ;  /* 0x000000ff00027202 */ /* 0x001fe40000000f00 */
[----:B---3--:R-:W-:-:S05]  /*03d0*/  IADD3 R6, PT, PT, RZ, -R3, RZ ;  /* 0x80000003ff067210 */ /* 0x008fca0007ffe0ff */
        /* <DEDUP_REMOVED lines=14> */
[----:B------:R-:W-:Y:S02]  /*04c0*/  IADD3 R19, PT, PT, R27, 0x30, RZ ;  /* 0x000000301b137810 */ /* 0x000fe40007ffe0ff */
[----:B------:R-:W-:Y:S02]  /*04d0*/  ISETP.GE.U32.AND P4, PT, R2, R5, PT ;  /* 0x000000050200720c */ /* 0x000fe40003f86070 */
[----:B------:R-:W-:Y:S02]  /*04e0*/  ISETP.GE.AND P1, PT, R4, RZ, PT ;  /* 0x000000ff0400720c */ /* 0x000fe40003f26270 */
[----:B------:R-:W-:Y:S02]  /*04f0*/  ISETP.GE.AND.EX P2, PT, R7, UR13, PT, P2 ;  /* 0x0000000d07007c0c */ /* 0x000fe4000bf46320 */
[----:B------:R-:W-:-:S02]  /*0500*/  @!P3 IADD3 R3, PT, PT, R3, 0x1, RZ ;  /* 0x000000010303b810 */ /* 0x000fc40007ffe0ff */
[----:B------:R-:W-:Y:S02]  /*0510*/  ISETP.GE.U32.AND P3, PT, R19, UR12, PT ;  /* 0x0000000c13007c0c */ /* 0x000fe4000bf66070 */
[----:B------:R-:W-:Y:S02]  /*0520*/  SHF.R.S32.HI R17, RZ, 0x1f, R19 ;  /* 0x0000001fff117819 */ /* 0x000fe40000011413 */
[----:B------:R-:W-:Y:S02]  /*0530*/  ISETP.GT.U32.AND P5, PT, R5, R2, PT ;  /* 0x000000020500720c */ /* 0x000fe40003fa4070 */
[----:B------:R-:W-:Y:S02]  /*0540*/  IADD3 R5, PT, PT, R2, -R5, RZ ;  /* 0x8000000502057210 */ /* 0x000fe40007ffe0ff */
[----:B------:R-:W-:Y:S01]  /*0550*/  @P4 IADD3 R3, PT, PT, R3, 0x1, RZ ;  /* 0x0000000103034810 */ /* 0x000fe20007ffe0ff */
[----:B------:R-:W0:Y:S01]  /*0560*/  @!P2 LDC.64 R24, c[0x0][0x3f8] ;  /* 0x0000fe00ff18ab82 */ /* 0x000e220000000a00 */
[----:B------:R-:W-:-:S02]  /*0570*/  ISETP.GE.AND.EX P3, PT, R17, UR13, PT, P3 ;  /* 0x0000000d11007c0c */ /* 0x000fc4000bf66330 */
[----:B------:R-:W-:Y:S02]  /*0580*/  SEL R2, R5, R2, !P5 ;  /* 0x0000000205027207 */ /* 0x000fe40006800000 */
[----:B------:R-:W-:Y:S02]  /*0590*/  MOV R4, R3 ;  /* 0x0000000300047202 */ /* 0x000fe40000000f00 */
[----:B------:R-:W-:Y:S01]  /*05a0*/  ISETP.NE.AND P4, PT, R9, RZ, PT ;  /* 0x000000ff0900720c */ /* 0x000fe20003f85270 */
[----:B------:R-:W1:Y:S01]  /*05b0*/  @!P2 LDC.64 R14, c[0x0][0x3a0] ;  /* 0x0000e800ff0eab82 */ /* 0x000e620000000a00 */
[----:B------:R-:W-:Y:S02]  /*05c0*/  LOP3.LUT R3, RZ, R9, RZ, 0x33, !PT ;  /* 0x00000009ff037212 */ /* 0x000fe400078e33ff */
[----:B------:R-:W-:Y:S02]  /*05d0*/  @!P0 IADD3 R2, PT, PT, -R2, RZ, RZ ;  /* 0x000000ff02028210 */ /* 0x000fe40007ffe1ff */
[----:B------:R-:W-:-:S02]  /*05e0*/  @!P1 IADD3 R4, PT, PT, -R4, RZ, RZ ;  /* 0x000000ff04049210 */ /* 0x000fc40007ffe1ff */
[----:B------:R-:W-:Y:S01]  /*05f0*/  IADD3 R21, PT, PT, R27, 0x70, RZ ;  /* 0x000000701b157810 */ /* 0x000fe20007ffe0ff */
[----:B------:R-:W3:Y:S01]  /*0600*/  @!P3 LDC.64 R10, c[0x0][0x3f8] ;  /* 0x0000fe00ff0abb82 */ /* 0x000ee20000000a00 */
[C---:B------:R-:W-:Y:S02]  /*0610*/  SEL R117, R3.reuse, R2, !P4 ;  /* 0x0000000203757207 */ /* 0x040fe40006000000 */
[----:B------:R-:W-:Y:S02]  /*0620*/  SEL R3, R3, R4, !P4 ;  /* 0x0000000403037207 */ /* 0x000fe40006000000 */
[----:B------:R-:W-:Y:S02]  /*0630*/  ISETP.GE.U32.AND P4, PT, R21, UR12, PT ;  /* 0x0000000c15007c0c */ /* 0x000fe4000bf86070 */
[----:B------:R-:W-:Y:S01]  /*0640*/  SHF.R.S32.HI R23, RZ, 0x1f, R21 ;  /* 0x0000001fff177819 */ /* 0x000fe20000011415 */
[----:B------:R-:W4:Y:S01]  /*0650*/  @!P2 LDC.64 R12, c[0x0][0x398] ;  /* 0x0000e600ff0cab82 */ /* 0x000f220000000a00 */
[----:B------:R-:W-:-:S02]  /*0660*/  SHF.L.U32 R2, R117, 0x6, RZ ;  /* 0x0000000675027819 */ /* 0x000fc400000006ff */
[----:B------:R-:W-:Y:S02]  /*0670*/  ISETP.GE.AND.EX P4, PT, R23, UR13, PT, P4 ;  /* 0x0000000d17007c0c */ /* 0x000fe4000bf86340 */
[----:B------:R-:W-:Y:S02]  /*0680*/  SHF.R.S32.HI R4, RZ, 0x1f, R3 ;  /* 0x0000001fff047819 */ /* 0x000fe40000011403 */
[----:B------:R-:W-:Y:S01]  /*0690*/  SHF.R.S32.HI R121, RZ, 0x1f, R2 ;  /* 0x0000001fff797819 */ /* 0x000fe20000011402 */
[----:B------:R-:W2:Y:S01]  /*06a0*/  @!P3 LDC.64 R8, c[0x0][0x398] ;  /* 0x0000e600ff08bb82 */ /* 0x000ea20000000a00 */
[----:B------:R-:W-:Y:S01]  /*06b0*/  LOP3.LUT R120, R2, R61, RZ, 0xfc, !PT ;  /* 0x0000003d02787212 */ /* 0x000fe200078efcff */
[----:B------:R-:W-:Y:S01]  /*06c0*/  IMAD R4, R4, UR14, RZ ;  /* 0x0000000e04047c24 */ /* 0x000fe2000f8e02ff */
[----:B------:R-:W-:Y:S01]  /*06d0*/  ISETP.GE.U32.AND P5, PT, R112, UR12, PT ;  /* 0x0000000c70007c0c */ /* 0x000fe2000bfa6070 */
[----:B0-----:R-:W-:Y:S01]  /*06e0*/  @!P2 IMAD R2, R7, R24, RZ ;  /* 0x000000180702a224 */ /* 0x001fe200078e02ff */
[----:B------:R-:W-:Y:S01]  /*06f0*/  ISETP.GE.U32.AND P0, PT, R111, UR12, PT ;  /* 0x0000000c6f007c0c */ /* 0x000fe2000bf06070 */
[----:B------:R-:W-:Y:S01]  /*0700*/  IMAD.WIDE.U32 R120, R3, UR14, R120 ;  /* 0x0000000e03787c25 */ /* 0x000fe2000f8e0078 */
[----:B------:R-:W-:Y:S01]  /*0710*/  ISETP.GE.AND.EX P5, PT, R93, UR13, PT, P5 ;  /* 0x0000000d5d007c0c */ /* 0x000fe2000bfa6350 */
[----:B------:R-:W0:Y:S01]  /*0720*/  @!P3 LDC.64 R6, c[0x0][0x3a0] ;  /* 0x0000e800ff06bb82 */ /* 0x000e220000000a00 */
[----:B------:R-:W-:Y:S01]  /*0730*/  ISETP.GE.AND.EX P0, PT, R92, UR13, PT, P0 ;  /* 0x0000000d5c007c0c */ /* 0x000fe2000bf06300 */
[----:B------:R-:W-:Y:S01]  /*0740*/  IMAD R3, R3, UR15, R4 ;  /* 0x0000000f03037c24 */ /* 0x000fe2000f8e0204 */
[----:B------:R-:W-:Y:S01]  /*0750*/  @!P2 MOV R122, R120 ;  /* 0x00000078007aa202 */ /* 0x000fe20000000f00 */
[----:B------:R-:W-:-:S02]  /*0760*/  @!P2 IMAD R25, R27, R25, R2 ;  /* 0x000000191b19a224 */ /* 0x000fc400078e0202 */
[----:B---3--:R-:W-:Y:S01]  /*0770*/  @!P3 IMAD R16, R17, R10, RZ ;  /* 0x0000000a1110b224 */ /* 0x008fe200078e02ff */
[----:B------:R-:W-:Y:S01]  /*0780*/  IADD3 R123, PT, PT, R121, R3, RZ ;  /* 0x00000003797b7210 */ /* 0x000fe20007ffe0ff */
[----:B------:R-:W3:Y:S03]  /*0790*/  @!P4 LDC.64 R4, c[0x0][0x3f8] ;  /* 0x0000fe00ff04cb82 */ /* 0x000ee60000000a00 */
[----:B------:R-:W-:Y:S01]  /*07a0*/  @!P3 MOV R17, R123 ;  /* 0x0000007b0011b202 */ /* 0x000fe20000000f00 */
[----:B------:R-:W-:Y:S01]  /*07b0*/  @!P2 IMAD.WIDE.U32 R2, R27, R24, R122 ;  /* 0x000000181b02a225 */ /* 0x000fe200078e007a */
[----:B------:R-:W-:-:S03]  /*07c0*/  @!P5 MOV R26, R120 ;  /* 0x00000078001ad202 */ /* 0x000fc60000000f00 */
[----:B------:R-:W-:Y:S01]  /*07d0*/  @!P3 IMAD R27, R19, R11, R16 ;  /* 0x0000000b131bb224 */ /* 0x000fe200078e0210 */
[----:B------:R-:W-:Y:S02]  /*07e0*/  @!P2 IADD3 R3, PT, PT, R3, R25, RZ ;  /* 0x000000190303a210 */ /* 0x000fe40007ffe0ff */
[----:B------:R-:W-:Y:S02]  /*07f0*/  @!P3 MOV R16, R120 ;  /* 0x000000780010b202 */ /* 0x000fe40000000f00 */
[C---:B------:R-:W-:Y:S02]  /*0800*/  @!P2 SHF.L.U32 R25, R2.reuse, 0x2, RZ ;  /* 0x000000020219a819 */ /* 0x040fe400000006ff */
[----:B------:R-:W-:Y:S01]  /*0810*/  @!P2 SHF.L.U64.HI R18, R2, 0x2, R3 ;  /* 0x000000020212a819 */ /* 0x000fe20000010203 */
[----:B------:R-:W-:Y:S01]  /*0820*/  @!P3 IMAD.WIDE.U32 R16, R19, R10, R16 ;  /* 0x0000000a1310b225 */ /* 0x000fe200078e0010 */
[----:B------:R-:W2:Y:S01]  /*0830*/  @!P5 LDC.64 R2, c[0x0][0x3f8] ;  /* 0x0000fe00ff02db82 */ /* 0x000ea20000000a00 */
[----:B-1----:R-:W-:-:S02]  /*0840*/  @!P2 IADD3 R10, P6, PT, R25, R14, RZ ;  /* 0x0000000e190aa210 */ /* 0x002fc40007fde0ff */
[----:B----4-:R-:W-:Y:S02]  /*0850*/  @!P2 IADD3 R12, P1, PT, R25, R12, RZ ;  /* 0x0000000c190ca210 */ /* 0x010fe40007f3e0ff */
[----:B------:R-:W-:Y:S02]  /*0860*/  @!P2 IADD3.X R11, PT, PT, R18, R15, RZ, P6, !PT ;  /* 0x0000000f120ba210 */ /* 0x000fe400037fe4ff */
[----:B------:R-:W-:Y:S01]  /*0870*/  @!P3 IADD3 R17, PT, PT, R17, R27, RZ ;  /* 0x0000001b1111b210 */ /* 0x000fe20007ffe0ff */
[----:B---3--:R-:W-:Y:S01]  /*0880*/  @!P4 IMAD R14, R23, R4, RZ ;  /* 0x00000004170ec224 */ /* 0x008fe200078e02ff */
[----:B------:R-:W-:Y:S01]  /*0890*/  @!P3 SHF.L.U32 R15, R16, 0x2, RZ ;  /* 0x00000002100fb819 */ /* 0x000fe200000006ff */
[----:B------:R-:W1:Y:S01]  /*08a0*/  @!P4 LDC.64 R22, c[0x0][0x3a0] ;  /* 0x0000e800ff16cb82 */ /* 0x000e620000000a00 */
[----:B------:R-:W-:Y:S01]  /*08b0*/  @!P2 IADD3.X R13, PT, PT, R18, R13, RZ, P1, !PT ;  /* 0x0000000d120da210 */ /* 0x000fe20000ffe4ff */
[----:B------:R3:W5:Y:S01]  /*08c0*/  @!P2 LDG.E.64 R80, desc[UR8][R10.64] ;  /* 0x000000080a50a981 */ /* 0x000762000c1e1b00 */
[----:B------:R-:W-:Y:S01]  /*08d0*/  @!P3 SHF.L.U64.HI R16, R16, 0x2, R17 ;  /* 0x000000021010b819 */ /* 0x000fe20000010211 */
[----:B------:R-:W-:Y:S01]  /*08e0*/  @!P4 IMAD R17, R21, R5, R14 ;  /* 0x000000051511c224 */ /* 0x000fe200078e020e */
[C---:B0-----:R-:W-:Y:S01]  /*08f0*/  @!P3 IADD3 R6, P1, PT, R15.reuse, R6, RZ ;  /* 0x000000060f06b210 */ /* 0x041fe20007f3e0ff */
[----:B------:R0:W5:Y:S01]  /*0900*/  @!P2 LDG.E.64 R78, desc[UR8][R12.64] ;  /* 0x000000080c4ea981 */ /* 0x000162000c1e1b00 */
[----:B--2---:R-:W-:Y:S01]  /*0910*/  @!P3 IADD3 R8, P6, PT, R15, R8, RZ ;  /* 0x000000080f08b210 */ /* 0x004fe20007fde0ff */
[----:B------:R-:W2:Y:S01]  /*0920*/  @!P0 LDC.64 R18, c[0x0][0x3f8] ;  /* 0x0000fe00ff128b82 */ /* 0x000ea20000000a00 */
[----:B------:R-:W-:-:S02]  /*0930*/  @!P4 MOV R14, R120 ;  /* 0x00000078000ec202 */ /* 0x000fc40000000f00 */
[----:B------:R-:W-:Y:S02]  /*0940*/  @!P4 MOV R15, R123 ;  /* 0x0000007b000fc202 */ /* 0x000fe40000000f00 */
[----:B------:R-:W-:Y:S02]  /*0950*/  @!P3 IADD3.X R7, PT, PT, R16, R7, RZ, P1, !PT ;  /* 0x000000071007b210 */ /* 0x000fe40000ffe4ff */
[----:B------:R-:W-:Y:S01]  /*0960*/  ISETP.GE.U32.AND P1, PT, R110, UR12, PT ;  /* 0x0000000c6e007c0c */ /* 0x000fe2000bf26070 */
[----:B------:R-:W-:Y:S01]  /*0970*/  @!P4 IMAD.WIDE.U32 R4, R21, R4, R14 ;  /* 0x000000041504c225 */ /* 0x000fe200078e000e */
[----:B------:R-:W4:Y:S01]  /*0980*/  @!P5 LDC.64 R24, c[0x0][0x3a0] ;  /* 0x0000e800ff18db82 */ /* 0x000f220000000a00 */
[----:B------:R-:W-:Y:S02]  /*0990*/  @!P5 MOV R27, R123 ;  /* 0x0000007b001bd202 */ /* 0x000fe40000000f00 */
[----:B------:R-:W-:Y:S01]  /*09a0*/  @!P5 IMAD R14, R93, R2, RZ ;  /* 0x000000025d0ed224 */ /* 0x000fe200078e02ff */
[----:B------:R-:W-:-:S02]  /*09b0*/  @!P4 IADD3 R15, PT, PT, R5, R17, RZ ;  /* 0x00000011050fc210 */ /* 0x000fc40007ffe0ff */
[----:B------:R-:W-:Y:S01]  /*09c0*/  ISETP.GE.AND.EX P1, PT, R91, UR13, PT, P1 ;  /* 0x0000000d5b007c0c */ /* 0x000fe2000bf26310 */
[----:B------:R-:W-:Y:S01]  /*09d0*/  @!P5 IMAD R29, R112, R3, R14 ;  /* 0x00000003701dd224 */ /* 0x000fe200078e020e */
[----:B------:R-:W0:Y:S01]  /*09e0*/  @!P4 LDC.64 R20, c[0x0][0x398] ;  /* 0x0000e600ff14cb82 */ /* 0x000e220000000a00 */
[----:B------:R-:W-:Y:S01]  /*09f0*/  @!P4 SHF.L.U64.HI R28, R4, 0x2, R15 ;  /* 0x00000002041cc819 */ /* 0x000fe2000001020f */
[----:B------:R-:W-:Y:S01]  /*0a00*/  @!P5 IMAD.WIDE.U32 R26, R112, R2, R26 ;  /* 0x00000002701ad225 */ /* 0x000fe200078e001a */
[----:B------:R-:W-:Y:S02]  /*0a10*/  @!P4 SHF.L.U32 R5, R4, 0x2, RZ ;  /* 0x000000020405c819 */ /* 0x000fe400000006ff */
[----:B------:R-:W-:-:S03]  /*0a20*/  @!P3 IADD3.X R9, PT, PT, R16, R9, RZ, P6, !PT ;  /* 0x000000091009b210 */ /* 0x000fc600037fe4ff */
[----:B------:R-:W4:Y:S01]  /*0a30*/  @!P5 LDC.64 R14, c[0x0][0x398] ;  /* 0x0000e600ff0edb82 */ /* 0x000f220000000a00 */
[----:B-1----:R-:W-:-:S07]  /*0a40*/  @!P4 IADD3 R22, P2, PT, R5, R22, RZ ;  /* 0x000000160516c210 */ /* 0x002fce0007f5e0ff */
[----:B------:R-:W1:Y:S01]  /*0a50*/  @!P0 LDC.64 R2, c[0x0][0x3a0] ;  /* 0x0000e800ff028b82 */ /* 0x000e620000000a00 */
[----:B------:R-:W-:Y:S01]  /*0a60*/  @!P5 IADD3 R29, PT, PT, R27, R29, RZ ;  /* 0x0000001d1b1dd210 */ /* 0x000fe20007ffe0ff */
[----:B--2---:R-:W-:Y:S01]  /*0a70*/  @!P0 IMAD R30, R92, R18, RZ ;  /* 0x000000125c1e8224 */ /* 0x004fe200078e02ff */
[----:B---3--:R-:W-:Y:S02]  /*0a80*/  @!P0 MOV R10, R120 ;  /* 0x00000078000a8202 */ /* 0x008fe40000000f00 */
[----:B0-----:R-:W-:-:S03]  /*0a90*/  @!P4 IADD3 R20, P6, PT, R5, R20, RZ ;  /* 0x000000140514c210 */ /* 0x001fc60007fde0ff */
[----:B------:R-:W0:Y:S01]  /*0aa0*/  @!P0 LDC.64 R16, c[0x0][0x398] ;  /* 0x0000e600ff108b82 */ /* 0x000e220000000a00 */
[----:B------:R-:W-:Y:S02]  /*0ab0*/  @!P0 MOV R11, R123 ;  /* 0x0000007b000b8202 */ /* 0x000fe40000000f00 */
[----:B------:R-:W-:-:S05]  /*0ac0*/  @!P5 SHF.L.U32 R27, R26, 0x2, RZ ;  /* 0x000000021a1bd819 */ /* 0x000fca00000006ff */
[----:B------:R-:W2:Y:S01]  /*0ad0*/  @!P1 LDC.64 R4, c[0x0][0x3f8] ;  /* 0x0000fe00ff049b82 */ /* 0x000ea20000000a00 */
[----:B------:R-:W-:Y:S01]  /*0ae0*/  @!P5 SHF.L.U64.HI R26, R26, 0x2, R29 ;  /* 0x000000021a1ad819 */ /* 0x000fe2000001021d */
[C---:B------:R-:W-:Y:S01]  /*0af0*/  @!P0 IMAD R29, R111.reuse, R19, R30 ;  /* 0x000000136f1d8224 */ /* 0x040fe200078e021e */
[C---:B------:R-:W-:Y:S01]  /*0b00*/  @!P4 IADD3.X R23, PT, PT, R28.reuse, R23, RZ, P2, !PT ;  /* 0x000000171c17c210 */ /* 0x040fe200017fe4ff */
[----:B------:R-:W-:Y:S01]  /*0b10*/  @!P0 IMAD.WIDE.U32 R18, R111, R18, R10 ;  /* 0x000000126f128225 */ /* 0x000fe200078e000a */
[C---:B----4-:R-:W-:Y:S02]  /*0b20*/  @!P5 IADD3 R10, P2, PT, R27.reuse, R24, RZ ;  /* 0x000000181b0ad210 */ /* 0x050fe40007f5e0ff */
[----:B------:R-:W-:Y:S02]  /*0b30*/  @!P4 IADD3.X R21, PT, PT, R28, R21, RZ, P6, !PT ;  /* 0x000000151c15c210 */ /* 0x000fe400037fe4ff */
[----:B------:R-:W-:Y:S02]  /*0b40*/  @!P5 IADD3 R12, P6, PT, R27, R14, RZ ;  /* 0x0000000e1b0cd210 */ /* 0x000fe40007fde0ff */
[----:B------:R-:W-:-:S02]  /*0b50*/  @!P5 IADD3.X R11, PT, PT, R26, R25, RZ, P2, !PT ;  /* 0x000000191a0bd210 */ /* 0x000fc400017fe4ff */
[----:B------:R-:W-:Y:S02]  /*0b60*/  @!P0 IADD3 R19, PT, PT, R19, R29, RZ ;  /* 0x0000001d13138210 */ /* 0x000fe40007ffe0ff */
[----:B------:R-:W-:Y:S01]  /*0b70*/  @!P0 SHF.L.U32 R25, R18, 0x2, RZ ;  /* 0x0000000212198819 */ /* 0x000fe200000006ff */
[----:B------:R-:W5:Y:S01]  /*0b80*/  @!P5 LDG.E.64 R76, desc[UR8][R10.64] ;  /* 0x000000080a4cd981 */ /* 0x000f62000c1e1b00 */
[----:B------:R-:W-:Y:S02]  /*0b90*/  @!P5 IADD3.X R13, PT, PT, R26, R15, RZ, P6, !PT ;  /* 0x0000000f1a0dd210 */ /* 0x000fe400037fe4ff */
[----:B------:R-:W-:Y:S02]  /*0ba0*/  @!P0 SHF.L.U64.HI R26, R18, 0x2, R19 ;  /* 0x00000002121a8819 */ /* 0x000fe40000010213 */
[----:B-1----:R-:W-:Y:S01]  /*0bb0*/  @!P0 IADD3 R14, P6, PT, R25, R2, RZ ;  /* 0x00000002190e8210 */ /* 0x002fe20007fde0ff */
[----:B------:R-:W1:Y:S01]  /*0bc0*/  @!P1 LDC.64 R18, c[0x0][0x3a0] ;  /* 0x0000e800ff129b82 */ /* 0x000e620000000a00 */
[----:B------:R-:W-:Y:S01]  /*0bd0*/  ISETP.GE.U32.AND P2, PT, R109, UR12, PT ;  /* 0x0000000c6d007c0c */ /* 0x000fe2000bf46070 */
[----:B------:R-:W5:Y:S01]  /*0be0*/  @!P5 LDG.E.64 R74, desc[UR8][R12.64] ;  /* 0x000000080c4ad981 */ /* 0x000f62000c1e1b00 */
[----:B------:R-:W-:Y:S01]  /*0bf0*/  @!P0 IADD3.X R15, PT, PT, R26, R3, RZ, P6, !PT ;  /* 0x000000031a0f8210 */ /* 0x000fe200037fe4ff */
[----:B--2---:R-:W-:Y:S01]  /*0c00*/  @!P1 IMAD R2, R91, R4, RZ ;  /* 0x000000045b029224 */ /* 0x004fe200078e02ff */
[----:B------:R-:W-:-:S02]  /*0c10*/  ISETP.GE.AND.EX P2, PT, R90, UR13, PT, P2 ;  /* 0x0000000d5a007c0c */ /* 0x000fc4000bf46320 */
[----:B0-----:R-:W-:Y:S01]  /*0c20*/  @!P0 IADD3 R16, P6, PT, R25, R16, RZ ;  /* 0x0000001019108210 */ /* 0x001fe20007fde0ff */
[----:B------:R-:W5:Y:S01]  /*0c30*/  @!P0 LDG.E.64 R72, desc[UR8][R14.64] ;  /* 0x000000080e488981 */ /* 0x000f62000c1e1b00 */
[----:B------:R-:W-:Y:S01]  /*0c40*/  @!P1 MOV R28, R120 ;  /* 0x00000078001c9202 */ /* 0x000fe20000000f00 */
[----:B------:R-:W0:Y:S01]  /*0c50*/  @!P1 LDC.64 R24, c[0x0][0x398] ;  /* 0x0000e600ff189b82 */ /* 0x000e220000000a00 */
[----:B------:R-:W-:Y:S01]  /*0c60*/  @!P1 MOV R29, R123 ;  /* 0x0000007b001d9202 */ /* 0x000fe20000000f00 */
[C---:B------:R-:W-:Y:S01]  /*0c70*/  @!P1 IMAD R31, R110.reuse, R5, R2 ;  /* 0x000000056e1f9224 */ /* 0x040fe200078e0202 */
[----:B------:R-:W-:Y:S02]  /*0c80*/  MOV R3, RZ ;  /* 0x000000ff00037202 */ /* 0x000fe40000000f00 */
[----:B------:R-:W-:Y:S01]  /*0c90*/  MOV R2, RZ ;  /* 0x000000ff00027202 */ /* 0x000fe20000000f00 */
[----:B------:R-:W-:Y:S01]  /*0ca0*/  @!P1 IMAD.WIDE.U32 R28, R110, R4, R28 ;  /* 0x000000046e1c9225 */ /* 0x000fe200078e001c */
[----:B------:R-:W-:-:S02]  /*0cb0*/  CS2R R4, SRZ ;  /* 0x0000000000047805 */ /* 0x000fc4000001ff00 */
[----:B------:R-:W-:Y:S01]  /*0cc0*/  @!P0 IADD3.X R17, PT, PT, R26, R17, RZ, P6, !PT ;  /* 0x000000111a118210 */ /* 0x000fe200037fe4ff */
[----:B------:R-:W2:Y:S01]  /*0cd0*/  @!P2 LDC.64 R36, c[0x0][0x3a0] ;  /* 0x0000e800ff24ab82 */ /* 0x000ea20000000a00 */
[----:B------:R3:W5:Y:S01]  /*0ce0*/  @!P3 LDG.E.64 R2, desc[UR8][R6.64] ;  /* 0x000000080602b981 */ /* 0x000762000c1e1b00 */
[----:B------:R-:W-:-:S03]  /*0cf0*/  @!P1 IADD3 R31, PT, PT, R29, R31, RZ ;  /* 0x0000001f1d1f9210 */ /* 0x000fc60007ffe0ff */
[----:B------:R4:W5:Y:S01]  /*0d00*/  @!P3 LDG.E.64 R4, desc[UR8][R8.64] ;  /* 0x000000080804b981 */ /* 0x000962000c1e1b00 */
[----:B------:R-:W-:Y:S02]  /*0d10*/  ISETP.GE.U32.AND P3, PT, R108, UR12, PT ;  /* 0x0000000c6c007c0c */ /* 0x000fe4000bf66070 */
[----:B------:R-:W2:Y:S01]  /*0d20*/  @!P2 LDC.64 R26, c[0x0][0x3f8] ;  /* 0x0000fe00ff1aab82 */ /* 0x000ea20000000a00 */
[C---:B------:R-:W-:Y:S02]  /*0d30*/  @!P1 SHF.L.U32 R29, R28.reuse, 0x2, RZ ;  /* 0x000000021c1d9819 */ /* 0x040fe400000006ff */
[----:B------:R-:W-:Y:S02]  /*0d40*/  ISETP.GE.AND.EX P3, PT, R89, UR13, PT, P3 ;  /* 0x0000000d59007c0c */ /* 0x000fe4000bf66330 */
[----:B---3--:R-:W-:Y:S02]  /*0d50*/  CS2R R6, SRZ ;  /* 0x0000000000067805 */ /* 0x008fe4000001ff00 */
[----:B------:R-:W-:-:S02]  /*0d60*/  @!P1 SHF.L.U64.HI R28, R28, 0x2, R31 ;  /* 0x000000021c1c9819 */ /* 0x000fc4000001021f */
[C---:B-1----:R-:W-:Y:S02]  /*0d70*/  @!P1 IADD3 R18, P6, PT, R29.reuse, R18, RZ ;  /* 0x000000121d129210 */ /* 0x042fe40007fde0ff */
[----:B----4-:R-:W-:Y:S01]  /*0d80*/  CS2R R8, SRZ ;  /* 0x0000000000087805 */ /* 0x010fe2000001ff00 */
[----:B------:R-:W1:Y:S01]  /*0d90*/  @!P2 LDC.64 R40, c[0x0][0x398] ;  /* 0x0000e600ff28ab82 */ /* 0x000e620000000a00 */
[----:B------:R-:W5:Y:S01]  /*0da0*/  @!P4 LDG.E.64 R6, desc[UR8][R22.64] ;  /* 0x000000081606c981 */ /* 0x000f62000c1e1b00 */
[C---:B------:R-:W-:Y:S02]  /*0db0*/  @!P1 IADD3.X R19, PT, PT, R28.reuse, R19, RZ, P6, !PT ;  /* 0x000000131c139210 */ /* 0x040fe400037fe4ff */
[----:B0-----:R-:W-:Y:S01]  /*0dc0*/  @!P1 IADD3 R24, P6, PT, R29, R24, RZ ;  /* 0x000000181d189210 */ /* 0x001fe20007fde0ff */
[----:B------:R0:W5:Y:S01]  /*0dd0*/  @!P4 LDG.E.64 R8, desc[UR8][R20.64] ;  /* 0x000000081408c981 */ /* 0x000162000c1e1b00 */
[----:B------:R-:W-:Y:S02]  /*0de0*/  ISETP.GE.U32.AND P4, PT, R107, UR12, PT ;  /* 0x0000000c6b007c0c */ /* 0x000fe4000bf86070 */
[----:B------:R-:W-:Y:S01]  /*0df0*/  @!P1 IADD3.X R25, PT, PT, R28, R25, RZ, P6, !PT ;  /* 0x000000191c199210 */ /* 0x000fe200037fe4ff */
[----:B------:R-:W3:Y:S01]  /*0e00*/  @!P3 LDC.64 R32, c[0x0][0x3a0] ;  /* 0x0000e800ff20bb82 */ /* 0x000ee20000000a00 */
[----:B------:R-:W-:-:S07]  /*0e10*/  ISETP.GE.AND.EX P4, PT, R88, UR13, PT, P4 ;  /* 0x0000000d58007c0c */ /* 0x000fce000bf86340 */
[----:B------:R-:W4:Y:S01]  /*0e20*/  @!P3 LDC.64 R28, c[0x0][0x3f8] ;  /* 0x0000fe00ff1cbb82 */ /* 0x000f220000000a00 */
[----:B--2---:R-:W-:Y:S01]  /*0e30*/  @!P2 IMAD R30, R90, R26, RZ ;  /* 0x0000001a5a1ea224 */ /* 0x004fe200078e02ff */
[----:B------:R-:W-:-:S03]  /*0e40*/  @!P2 MOV R31, R123 ;  /* 0x0000007b001fa202 */ /* 0x000fc60000000f00 */
[C---:B------:R-:W-:Y:S01]  /*0e50*/  @!P2 IMAD R35, R109.reuse, R27, R30 ;  /* 0x0000001b6d23a224 */ /* 0x040fe200078e021e */
[----:B------:R-:W-:Y:S02]  /*0e60*/  @!P2 MOV R30, R120 ;  /* 0x00000078001ea202 */ /* 0x000fe40000000f00 */
[----:B------:R-:W-:Y:S01]  /*0e70*/  ISETP.GE.U32.AND P5, PT, R106, UR12, PT ;  /* 0x0000000c6a007c0c */ /* 0x000fe2000bfa6070 */
[----:B0-----:R-:W0:Y:S02]  /*0e80*/  @!P4 LDC.64 R20, c[0x0][0x3f8] ;  /* 0x0000fe00ff14cb82 */ /* 0x001e240000000a00 */
[----:B------:R-:W-:Y:S01]  /*0e90*/  @!P2 IMAD.WIDE.U32 R30, R109, R26, R30 ;  /* 0x0000001a6d1ea225 */ /* 0x000fe200078e001e */
[----:B------:R-:W-:-:S05]  /*0ea0*/  ISETP.GE.AND.EX P5, PT, R87, UR13, PT, P5 ;  /* 0x0000000d57007c0c */ /* 0x000fca000bfa6350 */
[----:B------:R-:W2:Y:S01]  /*0eb0*/  @!P3 LDC.64 R26, c[0x0][0x398] ;  /* 0x0000e600ff1abb82 */ /* 0x000ea20000000a00 */
[----:B------:R-:W-:Y:S02]  /*0ec0*/  @!P2 IADD3 R31, PT, PT, R31, R35, RZ ;  /* 0x000000231f1fa210 */ /* 0x000fe40007ffe0ff */
[C---:B------:R-:W-:Y:S02]  /*0ed0*/  @!P2 SHF.L.U32 R23, R30.reuse, 0x2, RZ ;  /* 0x000000021e17a819 */ /* 0x040fe400000006ff */
[----:B------:R-:W-:Y:S01]  /*0ee0*/  @!P3 MOV R10, R120 ;  /* 0x00000078000ab202 */ /* 0x000fe20000000f00 */
[----:B----4-:R-:W-:Y:S01]  /*0ef0*/  @!P3 IMAD R22, R89, R28, RZ ;  /* 0x0000001c5916b224 */ /* 0x010fe200078e02ff */
[----:B------:R-:W-:Y:S02]  /*0f00*/  @!P3 MOV R11, R123 ;  /* 0x0000007b000bb202 */ /* 0x000fe40000000f00 */
[----:B------:R-:W-:Y:S02]  /*0f10*/  CS2R R14, SRZ ;  /* 0x00000000000e7805 */ /* 0x000fe4000001ff00 */
[----:B------:R-:W-:Y:S01]  /*0f20*/  @!P2 SHF.L.U64.HI R30, R30, 0x2, R31 ;  /* 0x000000021e1ea819 */ /* 0x000fe2000001021f */
[----:B------:R-:W4:Y:S01]  /*0f30*/  @!P4 LDC.64 R34, c[0x0][0x398] ;  /* 0x0000e600ff22cb82 */ /* 0x000f220000000a00 */
[----:B------:R-:W-:Y:S01]  /*0f40*/  @!P2 IADD3 R36, P6, PT, R23, R36, RZ ;  /* 0x000000241724a210 */ /* 0x000fe20007fde0ff */
[----:B------:R-:W-:-:S02]  /*0f50*/  @!P3 IMAD R31, R108, R29, R22 ;  /* 0x0000001d6c1fb224 */ /* 0x000fc400078e0216 */
[----:B------:R-:W-:Y:S01]  /*0f60*/  @!P3 IMAD.WIDE.U32 R28, R108, R28, R10 ;  /* 0x0000001c6c1cb225 */ /* 0x000fe200078e000a */
[----:B------:R-:W-:Y:S01]  /*0f70*/  @!P2 IADD3.X R37, PT, PT, R30, R37, RZ, P6, !PT ;  /* 0x000000251e25a210 */ /* 0x000fe200037fe4ff */
[----:B------:R-:W5:Y:S01]  /*0f80*/  @!P1 LDG.E.64 R14, desc[UR8][R24.64] ;  /* 0x00000008180e9981 */ /* 0x000f62000c1e1b00 */
[----:B-1----:R-:W-:Y:S01]  /*0f90*/  @!P2 IADD3 R40, P6, PT, R23, R40, RZ ;  /* 0x000000281728a210 */ /* 0x002fe20007fde0ff */
[----:B------:R-:W1:Y:S01]  /*0fa0*/  @!P5 LDC.64 R38, c[0x0][0x398] ;  /* 0x0000e600ff26db82 */ /* 0x000e620000000a00 */
[----:B------:R-:W-:Y:S02]  /*0fb0*/  @!P3 IADD3 R13, PT, PT, R29, R31, RZ ;  /* 0x0000001f1d0db210 */ /* 0x000fe40007ffe0ff */
[----:B------:R-:W-:-:S05]  /*0fc0*/  @!P3 SHF.L.U32 R11, R28, 0x2, RZ ;  /* 0x000000021c0bb819 */ /* 0x000fca00000006ff */
[----:B------:R-:W4:Y:S01]  /*0fd0*/  @!P5 LDC.64 R22, c[0x0][0x3f8] ;  /* 0x0000fe00ff16db82 */ /* 0x000f220000000a00 */
[----:B------:R-:W-:Y:S01]  /*0fe0*/  @!P2 IADD3.X R41, PT, PT, R30, R41, RZ, P6, !PT ;  /* 0x000000291e29a210 */ /* 0x000fe200037fe4ff */
[----:B0-----:R-:W-:Y:S01]  /*0ff0*/  @!P4 IMAD R10, R88, R20, RZ ;  /* 0x00000014580ac224 */ /* 0x001fe200078e02ff */
[----:B------:R-:W-:Y:S02]  /*1000*/  @!P3 SHF.L.U64.HI R28, R28, 0x2, R13 ;  /* 0x000000021c1cb819 */ /* 0x000fe4000001020d */
[----:B---3--:R-:W-:Y:S01]  /*1010*/  @!P3 IADD3 R32, P6, PT, R11, R32, RZ ;  /* 0x000000200b20b210 */ /* 0x008fe20007fde0ff */
[----:B------:R-:W-:-:S03]  /*1020*/  @!P4 IMAD R31, R107, R21, R10 ;  /* 0x000000156b1fc224 */ /* 0x000fc600078e020a */
[C---:B------:R-:W-:Y:S02]  /*1030*/  @!P3 IADD3.X R33, PT, PT, R28.reuse, R33, RZ, P6, !PT ;  /* 0x000000211c21b210 */ /* 0x040fe400037fe4ff */
[----:B--2---:R-:W-:Y:S02]  /*1040*/  @!P3 IADD3 R26, P6, PT, R11, R26, RZ ;  /* 0x0000001a0b1ab210 */ /* 0x004fe40007fde0ff */
[----:B------:R-:W-:Y:S02]  /*1050*/  CS2R R10, SRZ ;  /* 0x00000000000a7805 */ /* 0x000fe4000001ff00 */
[----:B------:R-:W-:Y:S02]  /*1060*/  @!P4 MOV R12, R120 ;  /* 0x00000078000cc202 */ /* 0x000fe40000000f00 */
[----:B------:R-:W-:Y:S02]  /*1070*/  @!P4 MOV R13, R123 ;  /* 0x0000007b000dc202 */ /* 0x000fe40000000f00 */
[----:B------:R0:W5:Y:S01]  /*1080*/  @!P0 LDG.E.64 R10, desc[UR8][R16.64] ;  /* 0x00000008100a8981 */ /* 0x000162000c1e1b00 */
[----:B------:R-:W-:Y:S01]  /*1090*/  ISETP.GE.U32.AND P0, PT, R105, UR12, PT ;  /* 0x0000000c69007c0c */ /* 0x000fe2000bf06070 */
[----:B------:R-:W-:Y:S01]  /*10a0*/  @!P4 IMAD.WIDE.U32 R20, R107, R20, R12 ;  /* 0x000000146b14c225 */ /* 0x000fe200078e000c */
[----:B------:R-:W-:-:S02]  /*10b0*/  @!P3 IADD3.X R27, PT, PT, R28, R27, RZ, P6, !PT ;  /* 0x0000001b1c1bb210 */ /* 0x000fc400037fe4ff */
[----:B------:R-:W-:Y:S01]  /*10c0*/  ISETP.GE.AND.EX P0, PT, R86, UR13, PT, P0 ;  /* 0x0000000d56007c0c */ /* 0x000fe2000bf06300 */
[----:B----4-:R-:W-:Y:S01]  /*10d0*/  @!P5 IMAD R12, R87, R22, RZ ;  /* 0x00000016570cd224 */ /* 0x010fe200078e02ff */
[----:B------:R-:W-:Y:S01]  /*10e0*/  @!P4 IADD3 R13, PT, PT, R21, R31, RZ ;  /* 0x0000001f150dc210 */ /* 0x000fe20007ffe0ff */
[----:B------:R-:W2:Y:S02]  /*10f0*/  @!P4 LDC.64 R28, c[0x0][0x3a0] ;  /* 0x0000e800ff1ccb82 */ /* 0x000ea40000000a00 */
[----:B------:R-:W-:Y:S01]  /*1100*/  @!P5 IMAD R45, R106, R23, R12 ;  /* 0x000000176a2dd224 */ /* 0x000fe200078e020c */
[C---:B------:R-:W-:Y:S02]  /*1110*/  @!P4 SHF.L.U64.HI R42, R20.reuse, 0x2, R13 ;  /* 0x00000002142ac819 */ /* 0x040fe4000001020d */
[----:B------:R-:W-:Y:S02]  /*1120*/  CS2R R12, SRZ ;  /* 0x00000000000c7805 */ /* 0x000fe4000001ff00 */
[----:B------:R-:W-:-:S02]  /*1130*/  @!P4 SHF.L.U32 R43, R20, 0x2, RZ ;  /* 0x00000002142bc819 */ /* 0x000fc400000006ff */
[----:B0-----:R-:W-:Y:S01]  /*1140*/  @!P5 MOV R16, R120 ;  /* 0x000000780010d202 */ /* 0x001fe20000000f00 */
[----:B------:R-:W0:Y:S01]  /*1150*/  @!P5 LDC.64 R30, c[0x0][0x3a0] ;  /* 0x0000e800ff1edb82 */ /* 0x000e220000000a00 */
[----:B------:R3:W5:Y:S01]  /*1160*/  @!P1 LDG.E.64 R12, desc[UR8][R18.64] ;  /* 0x00000008120c9981 */ /* 0x000762000c1e1b00 */
[----:B------:R-:W-:-:S06]  /*1170*/  ISETP.GE.U32.AND P1, PT, R104, UR12, PT ;  /* 0x0000000c68007c0c */ /* 0x000fcc000bf26070 */
[----:B------:R-:W4:Y:S01]  /*1180*/  @!P0 LDC.64 R20, c[0x0][0x3f8] ;  /* 0x0000fe00ff148b82 */ /* 0x000f220000000a00 */
[----:B------:R-:W-:Y:S02]  /*1190*/  ISETP.GE.AND.EX P1, PT, R85, UR13, PT, P1 ;  /* 0x0000000d55007c0c */ /* 0x000fe4000bf26310 */
[----:B------:R-:W-:Y:S02]  /*11a0*/  @!P5 MOV R17, R123 ;  /* 0x0000007b0011d202 */ /* 0x000fe40000000f00 */
[----:B---3--:R-:W-:Y:S01]  /*11b0*/  CS2R R18, SRZ ;  /* 0x0000000000127805 */ /* 0x008fe2000001ff00 */
[----:B------:R-:W-:Y:S01]  /*11c0*/  @!P5 IMAD.WIDE.U32 R22, R106, R22, R16 ;  /* 0x000000166a16d225 */ /* 0x000fe200078e0010 */
[----:B------:R-:W-:Y:S02]  /*11d0*/  CS2R R16, SRZ ;  /* 0x0000000000107805 */ /* 0x000fe4000001ff00 */
[C---:B--2---:R-:W-:Y:S02]  /*11e0*/  @!P4 IADD3 R28, P6, PT, R43.reuse, R28, RZ ;  /* 0x0000001c2b1cc210 */ /* 0x044fe40007fde0ff */
[----:B------:R2:W5:Y:S02]  /*11f0*/  @!P2 LDG.E.64 R18, desc[UR8][R40.64] ;  /* 0x000000082812a981 */ /* 0x000564000c1e1b00 */
[----:B------:R-:W-:Y:S01]  /*1200*/  @!P4 IADD3.X R29, PT, PT, R42, R29, RZ, P6, !PT ;  /* 0x0000001d2a1dc210 */ /* 0x000fe200037fe4ff */
[----:B------:R-:W3:Y:S01]  /*1210*/  @!P1 LDC.64 R24, c[0x0][0x3f8] ;  /* 0x0000fe00ff189b82 */ /* 0x000ee20000000a00 */
[----:B------:R-:W-:Y:S01]  /*1220*/  @!P4 IADD3 R34, P6, PT, R43, R34, RZ ;  /* 0x000000222b22c210 */ /* 0x000fe20007fde0ff */
[----:B------:R1:W5:Y:S01]  /*1230*/  @!P2 LDG.E.64 R16, desc[UR8][R36.64] ;  /* 0x000000082410a981 */ /* 0x000362000c1e1b00 */
[----:B------:R-:W-:-:S02]  /*1240*/  @!P5 IADD3 R23, PT, PT, R23, R45, RZ ;  /* 0x0000002d1717d210 */ /* 0x000fc40007ffe0ff */
[----:B------:R-:W-:Y:S02]  /*1250*/  ISETP.GE.U32.AND P2, PT, R103, UR12, PT ;  /* 0x0000000c67007c0c */ /* 0x000fe4000bf46070 */
[----:B------:R-:W-:Y:S01]  /*1260*/  @!P4 IADD3.X R35, PT, PT, R42, R35, RZ, P6, !PT ;  /* 0x000000232a23c210 */ /* 0x000fe200037fe4ff */
[----:B------:R-:W3:Y:S01]  /*1270*/  @!P0 LDC.64 R44, c[0x0][0x3a0] ;  /* 0x0000e800ff2c8b82 */ /* 0x000ee20000000a00 */
[----:B------:R-:W-:Y:S01]  /*1280*/  @!P5 SHF.L.U32 R43, R22, 0x2, RZ ;  /* 0x00000002162bd819 */ /* 0x000fe200000006ff */
[----:B----4-:R-:W-:Y:S01]  /*1290*/  @!P0 IMAD R46, R86, R20, RZ ;  /* 0x00000014562e8224 */ /* 0x010fe200078e02ff */
[----:B------:R-:W-:Y:S02]  /*12a0*/  @!P5 SHF.L.U64.HI R42, R22, 0x2, R23 ;  /* 0x00000002162ad819 */ /* 0x000fe40000010217 */
[----:B------:R-:W-:Y:S02]  /*12b0*/  ISETP.GE.AND.EX P2, PT, R84, UR13, PT, P2 ;  /* 0x0000000d54007c0c */ /* 0x000fe4000bf46320 */
[----:B------:R-:W-:Y:S01]  /*12c0*/  @!P0 MOV R22, R120 ;  /* 0x0000007800168202 */ /* 0x000fe20000000f00 */
[----:B------:R-:W4:Y:S01]  /*12d0*/  @!P1 LDC.64 R68, c[0x0][0x3a0] ;  /* 0x0000e800ff449b82 */ /* 0x000f220000000a00 */
[----:B------:R-:W-:Y:S01]  /*12e0*/  @!P0 MOV R23, R123 ;  /* 0x0000007b00178202 */ /* 0x000fe20000000f00 */
[----:B--2---:R-:W-:Y:S01]  /*12f0*/  @!P0 IMAD R41, R105, R21, R46 ;  /* 0x0000001569298224 */ /* 0x004fe200078e022e */
[----:B0-----:R-:W-:Y:S01]  /*1300*/  @!P5 IADD3 R30, P6, PT, R43, R30, RZ ;  /* 0x0000001e2b1ed210 */ /* 0x001fe20007fde0ff */
[----:B------:R-:W-:-:S04]  /*1310*/  @!P0 IMAD.WIDE.U32 R20, R105, R20, R22 ;  /* 0x0000001469148225 */ /* 0x000fc800078e0016 */
[----:B------:R-:W0:Y:S01]  /*1320*/  @!P0 LDC.64 R46, c[0x0][0x398] ;  /* 0x0000e600ff2e8b82 */ /* 0x000e220000000a00 */
[----:B------:R-:W-:Y:S02]  /*1330*/  CS2R R22, SRZ ;  /* 0x0000000000167805 */ /* 0x000fe4000001ff00 */
[----:B------:R-:W-:Y:S02]  /*1340*/  @!P5 IADD3.X R31, PT, PT, R42, R31, RZ, P6, !PT ;  /* 0x0000001f2a1fd210 */ /* 0x000fe400037fe4ff */
[----:B------:R-:W-:Y:S02]  /*1350*/  @!P0 IADD3 R21, PT, PT, R21, R41, RZ ;  /* 0x0000002915158210 */ /* 0x000fe40007ffe0ff */
[----:B-1----:R-:W-:Y:S01]  /*1360*/  @!P5 IADD3 R38, P6, PT, R43, R38, RZ ;  /* 0x000000262b26d210 */ /* 0x002fe20007fde0ff */
[----:B------:R1:W5:Y:S01]  /*1370*/  @!P3 LDG.E.64 R22, desc[UR8][R26.64] ;  /* 0x000000081a16b981 */ /* 0x000362000c1e1b00 */
[----:B------:R-:W2:Y:S01]  /*1380*/  @!P2 LDC.64 R36, c[0x0][0x3f8] ;  /* 0x0000fe00ff24ab82 */ /* 0x000ea20000000a00 */
[----:B------:R-:W-:-:S02]  /*1390*/  @!P0 SHF.L.U32 R41, R20, 0x2, RZ ;  /* 0x0000000214298819 */ /* 0x000fc400000006ff */
[----:B------:R-:W-:Y:S02]  /*13a0*/  @!P0 SHF.L.U64.HI R40, R20, 0x2, R21 ;  /* 0x0000000214288819 */ /* 0x000fe40000010215 */
[----:B------:R-:W-:Y:S02]  /*13b0*/  CS2R R20, SRZ ;  /* 0x0000000000147805 */ /* 0x000fe4000001ff00 */
[----:B------:R-:W-:Y:S01]  /*13c0*/  @!P5 IADD3.X R39, PT, PT, R42, R39, RZ, P6, !PT ;  /* 0x000000272a27d210 */ /* 0x000fe200037fe4ff */
[----:B---3--:R-:W-:Y:S01]  /*13d0*/  @!P1 IMAD R42, R85, R24, RZ ;  /* 0x00000018552a9224 */ /* 0x008fe200078e02ff */
[----:B------:R-:W3:Y:S01]  /*13e0*/  @!P1 LDC.64 R64, c[0x0][0x398] ;  /* 0x0000e600ff409b82 */ /* 0x000ee20000000a00 */
[----:B-1----:R-:W-:Y:S02]  /*13f0*/  @!P1 MOV R26, R120 ;  /* 0x00000078001a9202 */ /* 0x002fe40000000f00 */
[----:B------:R-:W-:Y:S01]  /*1400*/  @!P1 MOV R27, R123 ;  /* 0x0000007b001b9202 */ /* 0x000fe20000000f00 */
[----:B------:R-:W-:Y:S01]  /*1410*/  @!P1 IMAD R43, R104, R25, R42 ;  /* 0x00000019682b9224 */ /* 0x000fe200078e022a */
[----:B------:R-:W5:Y:S01]  /*1420*/  @!P3 LDG.E.64 R20, desc[UR8][R32.64] ;  /* 0x000000082014b981 */ /* 0x000f62000c1e1b00 */
[----:B------:R-:W-:Y:S01]  /*1430*/  ISETP.GE.U32.AND P3, PT, R102, UR12, PT ;  /* 0x0000000c66007c0c */ /* 0x000fe2000bf66070 */
[----:B------:R-:W-:Y:S01]  /*1440*/  @!P1 IMAD.WIDE.U32 R24, R104, R24, R26 ;  /* 0x0000001868189225 */ /* 0x000fe200078e001a */
[----:B------:R-:W-:-:S02]  /*1450*/  CS2R R26, SRZ ;  /* 0x00000000001a7805 */ /* 0x000fc4000001ff00 */
[----:B------:R-:W-:Y:S01]  /*1460*/  @!P0 IADD3 R44, P6, PT, R41, R44, RZ ;  /* 0x0000002c292c8210 */ /* 0x000fe20007fde0ff */
[----:B------:R-:W1:Y:S01]  /*1470*/  @!P2 LDC.64 R62, c[0x0][0x3a0] ;  /* 0x0000e800ff3eab82 */ /* 0x000e620000000a00 */
[----:B------:R-:W-:Y:S02]  /*1480*/  ISETP.GE.AND.EX P3, PT, R83, UR13, PT, P3 ;  /* 0x0000000d53007c0c */ /* 0x000fe4000bf66330 */
[C---:B------:R-:W-:Y:S01]  /*1490*/  @!P0 IADD3.X R45, PT, PT, R40.reuse, R45, RZ, P6, !PT ;  /* 0x0000002d282d8210 */ /* 0x040fe200037fe4ff */
[----:B------:R4:W5:Y:S01]  /*14a0*/  @!P4 LDG.E.64 R26, desc[UR8][R34.64] ;  /* 0x00000008221ac981 */ /* 0x000962000c1e1b00 */
[----:B0-----:R-:W-:Y:S02]  /*14b0*/  @!P0 IADD3 R46, P6, PT, R41, R46, RZ ;  /* 0x0000002e292e8210 */ /* 0x001fe40007fde0ff */
[----:B------:R-:W-:Y:S01]  /*14c0*/  @!P1 IADD3 R25, PT, PT, R25, R43, RZ ;  /* 0x0000002b19199210 */ /* 0x000fe20007ffe0ff */
[----:B------:R-:W0:Y:S01]  /*14d0*/  @!P2 LDC.64 R48, c[0x0][0x398] ;  /* 0x0000e600ff30ab82 */ /* 0x000e220000000a00 */
[----:B------:R-:W-:-:S07]  /*14e0*/  @!P0 IADD3.X R47, PT, PT, R40, R47, RZ, P6, !PT ;  /* 0x0000002f282f8210 */ /* 0x000fce00037fe4ff */
[----:B----4-:R-:W4:Y:S01]  /*14f0*/  LDC.64 R34, c[0x0][0x3b8] ;  /* 0x0000ee00ff227b82 */ /* 0x010f220000000a00 */
[----:B------:R-:W-:Y:S01]  /*1500*/  @!P1 SHF.L.U32 R41, R24, 0x2, RZ ;  /* 0x0000000218299819 */ /* 0x000fe200000006ff */
[----:B--2---:R-:W-:Y:S01]  /*1510*/  @!P2 IMAD R42, R84, R36, RZ ;  /* 0x00000024542aa224 */ /* 0x004fe200078e02ff */
[----:B------:R-:W-:Y:S02]  /*1520*/  @!P1 SHF.L.U64.HI R40, R24, 0x2, R25 ;  /* 0x0000000218289819 */ /* 0x000fe40000010219 */
[----:B------:R-:W-:Y:S02]  /*1530*/  @!P2 MOV R24, R120 ;  /* 0x000000780018a202 */ /* 0x000fe40000000f00 */
[----:B------:R-:W-:Y:S01]  /*1540*/  @!P2 MOV R25, R123 ;  /* 0x0000007b0019a202 */ /* 0x000fe20000000f00 */
[----:B------:R-:W2:Y:S01]  /*1550*/  @!P3 LDC.64 R32, c[0x0][0x3f8] ;  /* 0x0000fe00ff20bb82 */ /* 0x000ea20000000a00 */
[C---:B------:R-:W-:Y:S02]  /*1560*/  @!P2 IMAD R43, R103.reuse, R37, R42 ;  /* 0x00000025672ba224 */ /* 0x040fe400078e022a */
[----:B------:R-:W-:Y:S01]  /*1570*/  @!P2 IMAD.WIDE.U32 R36, R103, R36, R24 ;  /* 0x000000246724a225 */ /* 0x000fe200078e0018 */
[----:B------:R-:W-:-:S06]  /*1580*/  CS2R R24, SRZ ;  /* 0x0000000000187805 */ /* 0x000fcc000001ff00 */
[----:B------:R3:W5:Y:S01]  /*1590*/  @!P4 LDG.E.64 R24, desc[UR8][R28.64] ;  /* 0x000000081c18c981 */ /* 0x000762000c1e1b00 */
[----:B------:R-:W-:Y:S01]  /*15a0*/  ISETP.GE.U32.AND P4, PT, R101, UR12, PT ;  /* 0x0000000c65007c0c */ /* 0x000fe2000bf86070 */
[----:B----4-:R-:W-:Y:S01]  /*15b0*/  IMAD.WIDE R34, R98, 0x8, R34 ;  /* 0x0000000862227825 */ /* 0x010fe200078e0222 */
[----:B---3--:R-:W-:Y:S02]  /*15c0*/  CS2R R28, SRZ ;  /* 0x00000000001c7805 */ /* 0x008fe4000001ff00 */
[----:B------:R-:W-:Y:S02]  /*15d0*/  @!P1 IADD3 R68, P6, PT, R41, R68, RZ ;  /* 0x0000004429449210 */ /* 0x000fe40007fde0ff */
[----:B------:R-:W3:Y:S01]  /*15e0*/  LDG.E.64 R56, desc[UR8][R34.64] ;  /* 0x0000000822387981 */ /* 0x000ee2000c1e1b00 */
[----:B------:R-:W-:-:S03]  /*15f0*/  ISETP.GE.AND.EX P4, PT, R82, UR13, PT, P4 ;  /* 0x0000000d52007c0c */ /* 0x000fc6000bf86340 */
[----:B------:R4:W5:Y:S01]  /*1600*/  @!P5 LDG.E.64 R28, desc[UR8][R30.64] ;  /* 0x000000081e1cd981 */ /* 0x000962000c1e1b00 */
[----:B------:R-:W-:Y:S02]  /*1610*/  @!P1 IADD3.X R69, PT, PT, R40, R69, RZ, P6, !PT ;  /* 0x0000004528459210 */ /* 0x000fe400037fe4ff */
[----:B------:R-:W-:Y:S01]  /*1620*/  @!P1 IADD3 R64, P6, PT, R41, R64, RZ ;  /* 0x0000004029409210 */ /* 0x000fe20007fde0ff */
[----:B--2---:R-:W-:Y:S01]  /*1630*/  @!P3 IMAD R41, R83, R32, RZ ;  /* 0x000000205329b224 */ /* 0x004fe200078e02ff */
[----:B----4-:R-:W-:Y:S02]  /*1640*/  CS2R R30, SRZ ;  /* 0x00000000001e7805 */ /* 0x010fe4000001ff00 */
[----:B------:R-:W-:Y:S01]  /*1650*/  @!P2 IADD3 R37, PT, PT, R37, R43, RZ ;  /* 0x0000002b2525a210 */ /* 0x000fe20007ffe0ff */
[----:B------:R-:W-:-:S03]  /*1660*/  @!P3 IMAD R51, R102, R33, R41 ;  /* 0x000000216633b224 */ /* 0x000fc600078e0229 */
[----:B------:R2:W5:Y:S01]  /*1670*/  @!P5 LDG.E.64 R30, desc[UR8][R38.64] ;  /* 0x00000008261ed981 */ /* 0x000562000c1e1b00 */
[----:B------:R-:W-:Y:S02]  /*1680*/  ISETP.GE.U32.AND P5, PT, R100, UR12, PT ;  /* 0x0000000c64007c0c */ /* 0x000fe4000bfa6070 */
[----:B------:R-:W-:Y:S02]  /*1690*/  @!P1 IADD3.X R65, PT, PT, R40, R65, RZ, P6, !PT ;  /* 0x0000004128419210 */ /* 0x000fe400037fe4ff */
[----:B------:R-:W-:Y:S02]  /*16a0*/  @!P2 SHF.L.U32 R43, R36, 0x2, RZ ;  /* 0x00000002242ba819 */ /* 0x000fe400000006ff */
[----:B------:R-:W-:Y:S02]  /*16b0*/  ISETP.GE.AND.EX P5, PT, R0, UR13, PT, P5 ;  /* 0x0000000d00007c0c */ /* 0x000fe4000bfa6350 */
[----:B------:R-:W-:Y:S01]  /*16c0*/  @!P2 SHF.L.U64.HI R42, R36, 0x2, R37 ;  /* 0x00000002242aa819 */ /* 0x000fe20000010225 */
[----:B--2---:R-:W2:Y:S01]  /*16d0*/  @!P4 LDC.64 R38, c[0x0][0x3f8] ;  /* 0x0000fe00ff26cb82 */ /* 0x004ea20000000a00 */
[----:B------:R-:W-:-:S02]  /*16e0*/  @!P3 MOV R40, R120 ;  /* 0x000000780028b202 */ /* 0x000fc40000000f00 */
[----:B------:R-:W-:Y:S02]  /*16f0*/  @!P3 MOV R41, R123 ;  /* 0x0000007b0029b202 */ /* 0x000fe40000000f00 */
[----:B-1----:R-:W-:-:S03]  /*1700*/  @!P2 IADD3 R62, P6, PT, R43, R62, RZ ;  /* 0x0000003e2b3ea210 */ /* 0x002fc60007fde0ff */
[----:B------:R-:W1:Y:S01]  /*1710*/  @!P3 LDC.64 R36, c[0x0][0x3a0] ;  /* 0x0000e800ff24bb82 */ /* 0x000e620000000a00 */
[----:B------:R-:W-:Y:S01]  /*1720*/  @!P3 IMAD.WIDE.U32 R32, R102, R32, R40 ;  /* 0x000000206620b225 */ /* 0x000fe200078e0028 */
[C---:B------:R-:W-:Y:S02]  /*1730*/  @!P2 IADD3.X R63, PT, PT, R42.reuse, R63, RZ, P6, !PT ;  /* 0x0000003f2a3fa210 */ /* 0x040fe400037fe4ff */
[----:B0-----:R-:W-:Y:S02]  /*1740*/  @!P2 IADD3 R48, P6, PT, R43, R48, RZ ;  /* 0x000000302b30a210 */ /* 0x001fe40007fde0ff */
[----:B------:R-:W-:Y:S02]  /*1750*/  @!P3 IADD3 R33, PT, PT, R33, R51, RZ ;  /* 0x000000332121b210 */ /* 0x000fe40007ffe0ff */
[----:B------:R-:W0:Y:S01]  /*1760*/  @!P3 LDC.64 R40, c[0x0][0x398] ;  /* 0x0000e600ff28bb82 */ /* 0x000e220000000a00 */
[----:B------:R-:W-:Y:S02]  /*1770*/  @!P2 IADD3.X R49, PT, PT, R42, R49, RZ, P6, !PT ;  /* 0x000000312a31a210 */ /* 0x000fe400037fe4ff */
[----:B------:R-:W-:-:S02]  /*1780*/  @!P3 SHF.L.U32 R53, R32, 0x2, RZ ;  /* 0x000000022035b819 */ /* 0x000fc400000006ff */
[----:B------:R-:W-:Y:S02]  /*1790*/  @!P3 SHF.L.U64.HI R58, R32, 0x2, R33 ;  /* 0x00000002203ab819 */ /* 0x000fe40000010221 */
[----:B------:R-:W-:Y:S01]  /*17a0*/  CS2R R32, SRZ ;  /* 0x0000000000207805 */ /* 0x000fe2000001ff00 */
[----:B------:R-:W4:Y:S01]  /*17b0*/  @!P5 LDC.64 R42, c[0x0][0x3f8] ;  /* 0x0000fe00ff2adb82 */ /* 0x000f220000000a00 */
[----:B------:R-:W-:-:S04]  /*17c0*/  CS2R R34, SRZ ;  /* 0x0000000000227805 */ /* 0x000fc8000001ff00 */
[----:B------:R2:W5:Y:S04]  /*17d0*/  @!P0 LDG.E.64 R32, desc[UR8][R44.64] ;  /* 0x000000082c208981 */ /* 0x000568000c1e1b00 */
[----:B------:R2:W5:Y:S01]  /*17e0*/  @!P0 LDG.E.64 R34, desc[UR8][R46.64] ;  /* 0x000000082e228981 */ /* 0x000562000c1e1b00 */
[----:B-1----:R-:W-:Y:S01]  /*17f0*/  @!P3 IADD3 R50, P0, PT, R53, R36, RZ ;  /* 0x000000243532b210 */ /* 0x002fe20007f1e0ff */
[----:B--2---:R-:W-:Y:S01]  /*1800*/  @!P4 IMAD R36, R82, R38, RZ ;  /* 0x000000265224c224 */ /* 0x004fe200078e02ff */
[----:B------:R-:W1:Y:S01]  /*1810*/  @!P4 LDC.64 R44, c[0x0][0x3a0] ;  /* 0x0000e800ff2ccb82 */ /* 0x000e620000000a00 */
[----:B------:R-:W-:Y:S02]  /*1820*/  ISETP.NE.AND P6, PT, RZ, UR10, PT ;  /* 0x0000000aff007c0c */ /* 0x000fe4000bfc5270 */
[----:B------:R-:W-:Y:S01]  /*1830*/  @!P4 IMAD R59, R101, R39, R36 ;  /* 0x00000027653bc224 */ /* 0x000fe200078e0224 */
[----:B------:R-:W-:-:S04]  /*1840*/  @!P3 IADD3.X R51, PT, PT, R58, R37, RZ, P0, !PT ;  /* 0x000000253a33b210 */ /* 0x000fc800007fe4ff */
[----:B------:R-:W2:Y:S01]  /*1850*/  @!P4 LDC.64 R46, c[0x0][0x398] ;  /* 0x0000e600ff2ecb82 */ /* 0x000ea20000000a00 */
[----:B------:R-:W-:Y:S02]  /*1860*/  @!P4 MOV R54, R120 ;  /* 0x000000780036c202 */ /* 0x000fe40000000f00 */
[----:B------:R-:W-:Y:S02]  /*1870*/  @!P4 MOV R55, R123 ;  /* 0x0000007b0037c202 */ /* 0x000fe40000000f00 */
[----:B0-----:R-:W-:-:S03]  /*1880*/  @!P3 IADD3 R52, P0, PT, R53, R40, RZ ;  /* 0x000000283534b210 */ /* 0x001fc60007f1e0ff */
[----:B------:R-:W0:Y:S01]  /*1890*/  @!P5 LDC.64 R36, c[0x0][0x3a0] ;  /* 0x0000e800ff24db82 */ /* 0x000e220000000a00 */
[----:B------:R-:W-:Y:S01]  /*18a0*/  @!P4 IMAD.WIDE.U32 R54, R101, R38, R54 ;  /* 0x000000266536c225 */ /* 0x000fe200078e0036 */
[----:B------:R-:W-:-:S03]  /*18b0*/  @!P3 IADD3.X R53, PT, PT, R58, R41, RZ, P0, !PT ;  /* 0x000000293a35b210 */ /* 0x000fc600007fe4ff */
[----:B----4-:R-:W-:-:S03]  /*18c0*/  @!P5 IMAD R58, R0, R42, RZ ;  /* 0x0000002a003ad224 */ /* 0x010fc600078e02ff */
[----:B------:R-:W4:Y:S01]  /*18d0*/  @!P5 LDC.64 R38, c[0x0][0x398] ;  /* 0x0000e600ff26db82 */ /* 0x000f220000000a00 */
[----:B------:R-:W-:Y:S01]  /*18e0*/  @!P4 IADD3 R55, PT, PT, R55, R59, RZ ;  /* 0x0000003b3737c210 */ /* 0x000fe20007ffe0ff */
[----:B------:R-:W-:Y:S01]  /*18f0*/  @!P5 IMAD R113, R100, R43, R58 ;  /* 0x0000002b6471d224 */ /* 0x000fe200078e023a */
[C---:B------:R-:W-:Y:S02]  /*1900*/  @!P4 SHF.L.U32 R71, R54.reuse, 0x2, RZ ;  /* 0x000000023647c819 */ /* 0x040fe400000006ff */
[----:B------:R-:W-:Y:S02]  /*1910*/  @!P5 MOV R58, R120 ;  /* 0x00000078003ad202 */ /* 0x000fe40000000f00 */
[----:B------:R-:W-:Y:S01]  /*1920*/  @!P5 MOV R59, R123 ;  /* 0x0000007b003bd202 */ /* 0x000fe20000000f00 */
[----:B------:R-:W4:Y:S01]  /*1930*/  @P6 LDC.64 R40, c[0x0][0x3b0] ;  /* 0x0000ec00ff286b82 */ /* 0x000f220000000a00 */
[----:B------:R-:W-:Y:S02]  /*1940*/  @!P4 SHF.L.U64.HI R60, R54, 0x2, R55 ;  /* 0x00000002363cc819 */ /* 0x000fe40000010237 */
[----:B-1----:R-:W-:Y:S01]  /*1950*/  @!P4 IADD3 R54, P0, PT, R71, R44, RZ ;  /* 0x0000002c4736c210 */ /* 0x002fe20007f1e0ff */
[----:B------:R-:W-:-:S03]  /*1960*/  @!P5 IMAD.WIDE.U32 R42, R100, R42, R58 ;  /* 0x0000002a642ad225 */ /* 0x000fc600078e003a */
[----:B------:R-:W-:Y:S02]  /*1970*/  @!P4 IADD3.X R55, PT, PT, R60, R45, RZ, P0, !PT ;  /* 0x0000002d3c37c210 */ /* 0x000fe400007fe4ff */
[----:B--2---:R-:W-:Y:S02]  /*1980*/  @!P4 IADD3 R58, P0, PT, R71, R46, RZ ;  /* 0x0000002e473ac210 */ /* 0x004fe40007f1e0ff */
[----:B------:R-:W-:Y:S02]  /*1990*/  @!P5 IADD3 R43, PT, PT, R43, R113, RZ ;  /* 0x000000712b2bd210 */ /* 0x000fe40007ffe0ff */
[----:B------:R-:W-:Y:S02]  /*19a0*/  @!P5 SHF.L.U32 R71, R42, 0x2, RZ ;  /* 0x000000022a47d819 */ /* 0x000fe400000006ff */
[----:B------:R-:W-:Y:S02]  /*19b0*/  @!P4 IADD3.X R59, PT, PT, R60, R47, RZ, P0, !PT ;  /* 0x0000002f3c3bc210 */ /* 0x000fe400007fe4ff */
[----:B------:R-:W-:-:S02]  /*19c0*/  @!P5 SHF.L.U64.HI R42, R42, 0x2, R43 ;  /* 0x000000022a2ad819 */ /* 0x000fc4000001022b */
[----:B0-----:R-:W-:Y:S02]  /*19d0*/  @!P5 IADD3 R60, P0, PT, R71, R36, RZ ;  /* 0x00000024473cd210 */ /* 0x001fe40007f1e0ff */
[----:B------:R-:W-:Y:S02]  /*19e0*/  LEA R43, R117, R61, 0x6 ;  /* 0x0000003d752b7211 */ /* 0x000fe400078e30ff */
[----:B------:R-:W-:Y:S02]  /*19f0*/  @!P5 IADD3.X R61, PT, PT, R42, R37, RZ, P0, !PT ;  /* 0x000000252a3dd210 */ /* 0x000fe400007fe4ff */
[----:B----4-:R-:W-:Y:S01]  /*1a00*/  @!P5 IADD3 R70, P0, PT, R71, R38, RZ ;  /* 0x000000264746d210 */ /* 0x010fe20007f1e0ff */
[----:B------:R-:W-:-:S03]  /*1a10*/  @P6 IMAD.WIDE R40, R43, 0x2, R40 ;  /* 0x000000022b286825 */ /* 0x000fc600078e0228 */
[----:B------:R-:W-:Y:S01]  /*1a20*/  @!P5 IADD3.X R71, PT, PT, R42, R39, RZ, P0, !PT ;  /* 0x000000272a47d210 */ /* 0x000fe200007fe4ff */
[----:B------:R-:W-:Y:S01]  /*1a30*/  IMAD.WIDE R38, R43, 0x2, R66 ;  /* 0x000000022b267825 */ /* 0x000fe200078e0242 */
[----:B------:R-:W-:Y:S02]  /*1a40*/  CS2R R42, SRZ ;  /* 0x00000000002a7805 */ /* 0x000fe4000001ff00 */
[----:B------:R-:W-:Y:S02]  /*1a50*/  CS2R R44, SRZ ;  /* 0x00000000002c7805 */ /* 0x000fe4000001ff00 */
[----:B------:R-:W-:Y:S01]  /*1a60*/  CS2R R46, SRZ ;  /* 0x00000000002e7805 */ /* 0x000fe2000001ff00 */
[----:B------:R-:W2:Y:S04]  /*1a70*/  @P6 LDG.E.U16 R66, desc[UR8][R40.64] ;  /* 0x0000000828426981 */ /* 0x000ea8000c1e1500 */
[----:B------:R0:W5:Y:S01]  /*1a80*/  @!P2 LDG.E.64 R42, desc[UR8][R48.64] ;  /* 0x00000008302aa981 */ /* 0x000162000c1e1b00 */
[----:B------:R-:W-:-:S03]  /*1a90*/  CS2R R36, SRZ ;  /* 0x0000000000247805 */ /* 0x000fc6000001ff00 */
[----:B------:R1:W4:Y:S04]  /*1aa0*/  @P6 LDG.E.U16 R67, desc[UR8][R40.64+0x2] ;  /* 0x0000020828436981 */ /* 0x000328000c1e1500 */
[----:B------:R-:W4:Y:S01]  /*1ab0*/  LDG.E.U16 R114, desc[UR8][R38.64] ;  /* 0x0000000826727981 */ /* 0x000f22000c1e1500 */
[----:B0-----:R-:W-:-:S03]  /*1ac0*/  CS2R R48, SRZ ;  /* 0x0000000000307805 */ /* 0x001fc6000001ff00 */
[----:B------:R0:W4:Y:S01]  /*1ad0*/  LDG.E.U16 R113, desc[UR8][R38.64+0x2] ;  /* 0x0000020826717981 */ /* 0x000122000c1e1500 */
[----:B-1----:R-:W-:-:S03]  /*1ae0*/  CS2R R40, SRZ ;  /* 0x0000000000287805 */ /* 0x002fc6000001ff00 */
[----:B------:R1:W5:Y:S04]  /*1af0*/  @!P3 LDG.E.64 R44, desc[UR8][R50.64] ;  /* 0x00000008322cb981 */ /* 0x000368000c1e1b00 */
[----:B------:R1:W5:Y:S01]  /*1b00*/  @!P3 LDG.E.64 R46, desc[UR8][R52.64] ;  /* 0x00000008342eb981 */ /* 0x000362000c1e1b00 */
[----:B0-----:R-:W-:-:S03]  /*1b10*/  CS2R R38, SRZ ;  /* 0x0000000000267805 */ /* 0x001fc6000001ff00 */
[----:B------:R0:W5:Y:S01]  /*1b20*/  @!P4 LDG.E.64 R48, desc[UR8][R54.64] ;  /* 0x000000083630c981 */ /* 0x000162000c1e1b00 */
[----:B-1----:R-:W-:-:S03]  /*1b30*/  CS2R R50, SRZ ;  /* 0x0000000000327805 */ /* 0x002fc6000001ff00 */
[----:B------:R1:W5:Y:S01]  /*1b40*/  @!P1 LDG.E.64 R36, desc[UR8][R68.64] ;  /* 0x0000000844249981 */ /* 0x000362000c1e1b00 */
[----:B------:R-:W-:-:S03]  /*1b50*/  CS2R R52, SRZ ;  /* 0x0000000000347805 */ /* 0x000fc6000001ff00 */
[----:B------:R1:W5:Y:S01]  /*1b60*/  @!P1 LDG.E.64 R38, desc[UR8][R64.64] ;  /* 0x0000000840269981 */ /* 0x000362000c1e1b00 */
[----:B0-----:R-:W-:-:S03]  /*1b70*/  CS2R R54, SRZ ;  /* 0x0000000000367805 */ /* 0x001fc6000001ff00 */
[----:B------:R1:W5:Y:S04]  /*1b80*/  @!P2 LDG.E.64 R40, desc[UR8][R62.64] ;  /* 0x000000083e28a981 */ /* 0x000368000c1e1b00 */
[----:B------:R1:W5:Y:S04]  /*1b90*/  @!P4 LDG.E.64 R50, desc[UR8][R58.64] ;  /* 0x000000083a32c981 */ /* 0x000368000c1e1b00 */
[----:B------:R1:W5:Y:S04]  /*1ba0*/  @!P5 LDG.E.64 R52, desc[UR8][R60.64] ;  /* 0x000000083c34d981 */ /* 0x000368000c1e1b00 */
[----:B------:R1:W5:Y:S01]  /*1bb0*/  @!P5 LDG.E.64 R54, desc[UR8][R70.64] ;  /* 0x000000084636d981 */ /* 0x000362000c1e1b00 */
[----:B------:R-:W-:Y:S01]  /*1bc0*/  UISETP.NE.AND UP1, UPT, UR10, URZ, UPT ;  /* 0x000000ff0a00728c */ /* 0x000fe2000bf25270 */
[----:B------:R-:W-:-:S02]  /*1bd0*/  MOV R115, RZ ;  /* 0x000000ff00737202 */ /* 0x000fc40000000f00 */
[----:B------:R-:W-:Y:S01]  /*1be0*/  MOV R116, RZ ;  /* 0x000000ff00747202 */ /* 0x000fe20000000f00 */
        /* <DEDUP_REMOVED lines=242> */
.L_x_1548:
        /* <DEDUP_REMOVED lines=28> */
[----:B------:R2:W0:Y:S01]  /*2cd0*/  MUFU.RCP R62, R68 ;  /* 0x00000044003e7308 */ /* 0x0004220000001000 */
[----:B-1----:R-:W-:Y:S01]  /*2ce0*/  FADD.FTZ R58, R118, 1 ;  /* 0x3f800000763a7421 */ /* 0x002fe20000010000 */
[----:B------:R-:W-:-:S06]  /*2cf0*/  FMUL.FTZ R66, R66, R71 ;  /* 0x0000004742427220 */ /* 0x000fcc0000410000 */
[----:B------:R-:W1:Y:S01]  /*2d00*/  MUFU.RCP R58, R58 ;  /* 0x0000003a003a7308 */ /* 0x000e620000001000 */
[----:B--2---:R-:W-:Y:S01]  /*2d10*/  FADD.FTZ R68, -R63, 1 ;  /* 0x3f8000003f447421 */ /* 0x004fe20000010100 */
[----:B------:R-:W-:-:S03]  /*2d20*/  FMUL.FTZ R63, R74, R63 ;  /* 0x0000003f4a3f7220 */ /* 0x000fc60000410000 */
[----:B------:R-:W-:Y:S01]  /*2d30*/  FFMA.FTZ R68, R61, R68, 1 ;  /* 0x3f8000003d447423 */ /* 0x000fe20000010044 */
[----:B------:R-:W-:Y:S01]  /*2d40*/  FADD.FTZ R61, R72, -UR11 ;  /* 0x8000000b483d7e21 */ /* 0x000fe20008010000 */
[----:B0-----:R-:W-:-:S03]  /*2d50*/  FADD.FTZ R64, -R62, 1 ;  /* 0x3f8000003e407421 */ /* 0x001fc60000010100 */
[----:B------:R-:W-:Y:S01]  /*2d60*/  FMUL.FTZ R61, R61, UR12 ;  /* 0x0000000c3d3d7c20 */ /* 0x000fe20008410000 */
[----:B------:R-:W-:Y:S01]  /*2d70*/  FMUL.FTZ R69, R79, R62 ;  /* 0x0000003e4f457220 */ /* 0x000fe20000410000 */
[----:B------:R-:W-:Y:S02]  /*2d80*/  FFMA.FTZ R64, R59, R64, 1 ;  /* 0x3f8000003b407423 */ /* 0x000fe40000010040 */
[----:B------:R-:W-:Y:S01]  /*2d90*/  FFMA.FTZ R119, R114, R61, R115 ;  /* 0x0000003d72777223 */ /* 0x000fe20000010073 */
[----:B-1----:R-:W-:-:S03]  /*2da0*/  FADD.FTZ R59, -R58, 1 ;  /* 0x3f8000003a3b7421 */ /* 0x002fc60000010100 */
[----:B------:R-:W-:Y:S01]  /*2db0*/  FMUL.FTZ R124, R119, -1.4426950216293334961 ;  /* 0xbfb8aa3b777c7820 */ /* 0x000fe20000410000 */
[----:B------:R-:W-:Y:S01]  /*2dc0*/  FMUL.FTZ R69, R69, R64 ;  /* 0x0000004045457220 */ /* 0x000fe20000410000 */
[----:B------:R-:W-:Y:S01]  /*2dd0*/  FMUL.FTZ R64, R63, R68 ;  /* 0x000000443f407220 */ /* 0x000fe20000410000 */
[----:B------:R-:W-:Y:S01]  /*2de0*/  FFMA.FTZ R62, R60, R59, 1 ;  /* 0x3f8000003c3e7423 */ /* 0x000fe2000001003b */
[----:B------:R-:W-:Y:S01]  /*2df0*/  FADD.FTZ R59, R73, -UR11 ;  /* 0x8000000b493b7e21 */ /* 0x000fe20008010000 */
[----:B------:R-:W0:Y:S01]  /*2e00*/  MUFU.EX2 R63, R124 ;  /* 0x0000007c003f7308 */ /* 0x000e220000000800 */
[----:B------:R-:W-:Y:S01]  /*2e10*/  FADD.FTZ R60, R2, -UR11 ;  /* 0x8000000b023c7e21 */ /* 0x000fe20008010000 */
[----:B------:R-:W-:Y:S01]  /*2e20*/  FMUL.FTZ R125, R75, R58 ;  /* 0x0000003a4b7d7220 */ /* 0x000fe20000410000 */
[----:B------:R-:W-:Y:S02]  /*2e30*/  FMUL.FTZ R59, R59, UR12 ;  /* 0x0000000c3b3b7c20 */ /* 0x000fe40008410000 */
[----:B------:R-:W-:Y:S01]  /*2e40*/  FMUL.FTZ R60, R60, UR12 ;  /* 0x0000000c3c3c7c20 */ /* 0x000fe20008410000 */
[----:B------:R-:W-:Y:S01]  /*2e50*/  FMUL.FTZ R62, R125, R62 ;  /* 0x0000003e7d3e7220 */ /* 0x000fe20000410000 */
[----:B------:R-:W-:-:S02]  /*2e60*/  FFMA.FTZ R71, R113, R59, R116 ;  /* 0x0000003b71477223 */ /* 0x000fc40000010074 */
[----:B------:R-:W-:Y:S02]  /*2e70*/  FFMA.FTZ R68, R114, R60, R115 ;  /* 0x0000003c72447223 */ /* 0x000fe40000010073 */
[----:B------:R-:W-:Y:S02]  /*2e80*/  FMUL.FTZ R70, R71, -1.4426950216293334961 ;  /* 0xbfb8aa3b47467820 */ /* 0x000fe40000410000 */
[----:B------:R-:W-:-:S04]  /*2e90*/  FMUL.FTZ R118, R68, -1.4426950216293334961 ;  /* 0xbfb8aa3b44767820 */ /* 0x000fc80000410000 */
[----:B------:R-:W1:Y:S01]  /*2ea0*/  MUFU.EX2 R70, R70 ;  /* 0x0000004600467308 */ /* 0x000e620000000800 */
[----:B0-----:R-:W-:-:S07]  /*2eb0*/  FADD.FTZ R63, R63, 1 ;  /* 0x3f8000003f3f7421 */ /* 0x001fce0000010000 */
[----:B------:R-:W0:Y:S08]  /*2ec0*/  MUFU.RCP R63, R63 ;  /* 0x0000003f003f7308 */ /* 0x000e300000001000 */
[----:B------:R-:W2:Y:S01]  /*2ed0*/  MUFU.EX2 R118, R118 ;  /* 0x0000007600767308 */ /* 0x000ea20000000800 */
[----:B-1----:R-:W-:-:S07]  /*2ee0*/  FADD.FTZ R124, R70, 1 ;  /* 0x3f800000467c7421 */ /* 0x002fce0000010000 */
[----:B------:R1:W3:Y:S01]  /*2ef0*/  MUFU.RCP R70, R124 ;  /* 0x0000007c00467308 */ /* 0x0002e20000001000 */
[----:B0-----:R-:W-:Y:S01]  /*2f00*/  FADD.FTZ R58, -R63, 1 ;  /* 0x3f8000003f3a7421 */ /* 0x001fe20000010100 */
[----:B------:R-:W-:-:S03]  /*2f10*/  FMUL.FTZ R63, R10, R63 ;  /* 0x0000003f0a3f7220 */ /* 0x000fc60000410000 */
[----:B------:R-:W-:Y:S01]  /*2f20*/  FFMA.FTZ R58, R119, R58, 1 ;  /* 0x3f800000773a7423 */ /* 0x000fe2000001003a */
[----:B--2---:R-:W-:-:S03]  /*2f30*/  FADD.FTZ R119, R118, 1 ;  /* 0x3f80000076777421 */ /* 0x004fc60000010000 */
[----:B------:R-:W-:Y:S01]  /*2f40*/  FMUL.FTZ R63, R63, R58 ;  /* 0x0000003a3f3f7220 */ /* 0x000fe20000410000 */
[----:B-1----:R-:W-:Y:S02]  /*2f50*/  FADD.FTZ R124, R3, -UR11 ;  /* 0x8000000b037c7e21 */ /* 0x002fe40008010000 */
[----:B------:R-:W0:Y:S01]  /*2f60*/  MUFU.RCP R119, R119 ;  /* 0x0000007700777308 */ /* 0x000e220000001000 */
[----:B---3--:R-:W-:Y:S01]  /*2f70*/  FADD.FTZ R118, -R70, 1 ;  /* 0x3f80000046767421 */ /* 0x008fe20000010100 */
[----:B------:R-:W-:-:S03]  /*2f80*/  FMUL.FTZ R70, R11, R70 ;  /* 0x000000460b467220 */ /* 0x000fc60000410000 */
[----:B------:R-:W-:-:S04]  /*2f90*/  FFMA.FTZ R71, R71, R118, 1 ;  /* 0x3f80000047477423 */ /* 0x000fc80000010076 */
[----:B------:R-:W-:Y:S01]  /*2fa0*/  FMUL.FTZ R58, R70, R71 ;  /* 0x00000047463a7220 */ /* 0x000fe20000410000 */
[----:B------:R-:W-:Y:S01]  /*2fb0*/  FMUL.FTZ R70, R114, R66 ;  /* 0x0000004272467220 */ /* 0x000fe20000410000 */
[----:B------:R-:W-:-:S03]  /*2fc0*/  FMUL.FTZ R71, R113, R69 ;  /* 0x0000004571477220 */ /* 0x000fc60000410000 */
[----:B------:R-:W-:Y:S01]  /*2fd0*/  FFMA.FTZ R125, R57, R70, RZ ;  /* 0x00000046397d7223 */ /* 0x000fe200000100ff */
[----:B------:R-:W-:-:S03]  /*2fe0*/  FADD.FTZ R118, RZ, R70 ;  /* 0x00000046ff767221 */ /* 0x000fc60000010000 */
[----:B------:R-:W-:Y:S01]  /*2ff0*/  FFMA.FTZ R70, R56, R71, R125 ;  /* 0x0000004738467223 */ /* 0x000fe2000001007d */
[----:B0-----:R-:W-:Y:S01]  /*3000*/  FADD.FTZ R125, -R119, 1 ;  /* 0x3f800000777d7421 */ /* 0x001fe20000010100 */
[----:B------:R-:W-:Y:S01]  /*3010*/  FADD.FTZ R71, R71, R118 ;  /* 0x0000007647477221 */ /* 0x000fe20000010000 */
[----:B------:R-:W-:Y:S02]  /*3020*/  FFMA.FTZ R118, R57, R66, RZ ;  /* 0x0000004239767223 */ /* 0x000fe400000100ff */
[----:B------:R-:W-:Y:S01]  /*3030*/  FFMA.FTZ R125, R68, R125, 1 ;  /* 0x3f800000447d7423 */ /* 0x000fe2000001007d */
[----:B------:R-:W-:Y:S01]  /*3040*/  FMUL.FTZ R68, R4, R119 ;  /* 0x0000007704447220 */ /* 0x000fe20000410000 */
[----:B------:R-:W-:Y:S01]  /*3050*/  FADD.FTZ R119, RZ, R66 ;  /* 0x00000042ff777221 */ /* 0x000fe20000010000 */
[-C--:B------:R-:W-:Y:S02]  /*3060*/  FFMA.FTZ R66, R67, R64.reuse, R118 ;  /* 0x0000004043427223 */ /* 0x080fe40000010076 */
[----:B------:R-:W-:Y:S01]  /*3070*/  FMUL.FTZ R57, R68, R125 ;  /* 0x0000007d44397220 */ /* 0x000fe20000410000 */
[----:B------:R-:W-:Y:S01]  /*3080*/  FADD.FTZ R68, R119, R64 ;  /* 0x0000004077447221 */ /* 0x000fe20000010000 */
[----:B------:R-:W-:Y:S01]  /*3090*/  FMUL.FTZ R119, R114, R64 ;  /* 0x0000004072777220 */ /* 0x000fe20000410000 */
[----:B------:R-:W-:-:S03]  /*30a0*/  FMUL.FTZ R64, R124, UR12 ;  /* 0x0000000c7c407c20 */ /* 0x000fc60008410000 */
[----:B------:R-:W-:Y:S01]  /*30b0*/  FFMA.FTZ R118, R67, R119, R70 ;  /* 0x0000007743767223 */ /* 0x000fe20000010046 */
        /* <DEDUP_REMOVED lines=11> */
[----:B------:R-:W-:Y:S01]  /*3170*/  FADD.FTZ R69, R12, -UR11 ;  /* 0x8000000b0c457e21 */ /* 0x000fe20008010000 */
[----:B------:R-:W-:Y:S01]  /*3180*/  FMUL.FTZ R56, R67, R124 ;  /* 0x0000007c43387220 */ /* 0x000fe20000410000 */
[-C--:B------:R-:W-:Y:S01]  /*3190*/  FFMA.FTZ R70, R65, R62.reuse, R70 ;  /* 0x0000003e41467223 */ /* 0x080fe20000010046 */
[----:B------:R-:W-:Y:S01]  /*31a0*/  FADD.FTZ R119, R119, R62 ;  /* 0x0000003e77777221 */ /* 0x000fe20000010000 */
[----:B------:R-:W-:Y:S01]  /*31b0*/  FMUL.FTZ R67, R113, R62 ;  /* 0x0000003e71437220 */ /* 0x000fe20000410000 */
[----:B------:R-:W-:Y:S02]  /*31c0*/  FMUL.FTZ R62, R69, UR12 ;  /* 0x0000000c453e7c20 */ /* 0x000fe40008410000 */
[----:B------:R-:W-:Y:S01]  /*31d0*/  FADD.FTZ R119, R119, R58 ;  /* 0x0000003a77777221 */ /* 0x000fe20000010000 */
[----:B------:R-:W-:Y:S01]  /*31e0*/  FFMA.FTZ R124, R65, R67, R118 ;  /* 0x00000043417c7223 */ /* 0x000fe20000010076 */
[----:B------:R-:W-:Y:S01]  /*31f0*/  FFMA.FTZ R65, R114, R62, R115 ;  /* 0x0000003e72417223 */ /* 0x000fe20000010073 */
[----:B------:R-:W-:Y:S01]  /*3200*/  FADD.FTZ R67, R67, R71 ;  /* 0x0000004743437221 */ /* 0x000fe20000010000 */
[----:B------:R-:W-:Y:S01]  /*3210*/  FFMA.FTZ R71, R61, R63, R66 ;  /* 0x0000003f3d477223 */ /* 0x000fe20000010042 */
[----:B------:R-:W-:Y:S01]  /*3220*/  FADD.FTZ R119, R119, R56 ;  /* 0x0000003877777221 */ /* 0x000fe20000010000 */
[----:B------:R-:W-:-:S02]  /*3230*/  FMUL.FTZ R125, R65, -1.4426950216293334961 ;  /* 0xbfb8aa3b417d7820 */ /* 0x000fc40000410000 */
        /* <DEDUP_REMOVED lines=11> */
[----:B------:R-:W-:Y:S01]  /*32f0*/  FFMA.FTZ R124, R61, R69, R124 ;  /* 0x000000453d7c7223 */ /* 0x000fe2000001007c */
[----:B------:R-:W-:Y:S01]  /*3300*/  FADD.FTZ R67, R67, R69 ;  /* 0x0000004543437221 */ /* 0x000fe20000010000 */
[----:B------:R-:W-:Y:S01]  /*3310*/  FADD.FTZ R69, R16, -UR11 ;  /* 0x8000000b10457e21 */ /* 0x000fe20008010000 */
        /* <DEDUP_REMOVED lines=11> */
[----:B------:R-:W-:-:S04]  /*33d0*/  FMUL.FTZ R68, R15, R66 ;  /* 0x000000420f447220 */ /* 0x000fc80000410000 */
[----:B------:R-:W-:Y:S01]  /*33e0*/  FMUL.FTZ R68, R68, R61 ;  /* 0x0000003d44447220 */ /* 0x000fe20000410000 */
[----:B------:R-:W-:Y:S01]  /*33f0*/  FFMA.FTZ R61, R59, R58, R70 ;  /* 0x0000003a3b3d7223 */ /* 0x000fe20000010046 */
[----:B------:R-:W-:Y:S01]  /*3400*/  FMUL.FTZ R58, R69, UR12 ;  /* 0x0000000c453a7c20 */ /* 0x000fe20008410000 */
[----:B------:R-:W-:Y:S01]  /*3410*/  FFMA.FTZ R69, R59, R125, R124 ;  /* 0x0000007d3b457223 */ /* 0x000fe2000001007c */
[----:B------:R-:W-:Y:S02]  /*3420*/  FADD.FTZ R119, R119, R68 ;  /* 0x0000004477777221 */ /* 0x000fe40000010000 */
[----:B------:R-:W-:-:S04]  /*3430*/  FFMA.FTZ R59, R114, R58, R115 ;  /* 0x0000003a723b7223 */ /* 0x000fc80000010073 */
[----:B------:R-:W-:-:S06]  /*3440*/  FMUL.FTZ R70, R59, -1.4426950216293334961 ;  /* 0xbfb8aa3b3b467820 */ /* 0x000fcc0000410000 */
[----:B------:R-:W0:Y:S02]  /*3450*/  MUFU.EX2 R70, R70 ;  /* 0x0000004600467308 */ /* 0x000e240000000800 */
[----:B0-----:R-:W-:Y:S01]  /*3460*/  FADD.FTZ R124, R70, 1 ;  /* 0x3f800000467c7421 */ /* 0x001fe20000010000 */
[----:B------:R-:W-:-:S05]  /*3470*/  FMUL.FTZ R70, R114, R57 ;  /* 0x0000003972467220 */ /* 0x000fca0000410000 */
[----:B------:R-:W0:Y:S01]  /*3480*/  MUFU.RCP R66, R124 ;  /* 0x0000007c00427308 */ /* 0x000e220000001000 */
[----:B------:R-:W-:Y:S01]  /*3490*/  FFMA.FTZ R69, R60, R70, R69 ;  /* 0x000000463c457223 */ /* 0x000fe20000010045 */
[----:B------:R-:W-:Y:S01]  /*34a0*/  FADD.FTZ R67, R67, R70 ;  /* 0x0000004643437221 */ /* 0x000fe20000010000 */
[-C--:B------:R-:W-:Y:S01]  /*34b0*/  FFMA.FTZ R70, R64, R56.reuse, R61 ;  /* 0x0000003840467223 */ /* 0x080fe2000001003d */
[----:B------:R-:W-:-:S04]  /*34c0*/  FMUL.FTZ R56, R113, R56 ;  /* 0x0000003871387220 */ /* 0x000fc80000410000 */
[----:B------:R-:W-:Y:S01]  /*34d0*/  FFMA.FTZ R69, R64, R56, R69 ;  /* 0x0000003840457223 */ /* 0x000fe20000010045 */
[----:B------:R-:W-:Y:S01]  /*34e0*/  FADD.FTZ R67, R56, R67 ;  /* 0x0000004338437221 */ /* 0x000fe20000010000 */
[----:B0-----:R-:W-:-:S04]  /*34f0*/  FADD.FTZ R125, -R66, 1 ;  /* 0x3f800000427d7421 */ /* 0x001fc80000010100 */
[----:B------:R-:W-:Y:S01]  /*3500*/  FFMA.FTZ R125, R59, R125, 1 ;  /* 0x3f8000003b7d7423 */ /* 0x000fe2000001007d */
[----:B------:R-:W-:Y:S01]  /*3510*/  FMUL.FTZ R59, R18, R66 ;  /* 0x00000042123b7220 */ /* 0x000fe20000410000 */
[----:B------:R-:W-:Y:S01]  /*3520*/  FADD.FTZ R66, R118, R57 ;  /* 0x0000003976427221 */ /* 0x000fe20000010000 */
[----:B------:R-:W-:Y:S02]  /*3530*/  FADD.FTZ R118, R17, -UR11 ;  /* 0x8000000b11767e21 */ /* 0x000fe40008010000 */
[----:B------:R-:W-:Y:S01]  /*3540*/  FMUL.FTZ R59, R59, R125 ;  /* 0x0000007d3b3b7220 */ /* 0x000fe20000410000 */
[----:B------:R-:W-:Y:S01]  /*3550*/  FADD.FTZ R66, R66, R65 ;  /* 0x0000004142427221 */ /* 0x000fe20000010000 */
[----:B------:R-:W-:-:S04]  /*3560*/  FMUL.FTZ R57, R118, UR12 ;  /* 0x0000000c76397c20 */ /* 0x000fc80008410000 */
[----:B------:R-:W-:-:S04]  /*3570*/  FFMA.FTZ R60, R113, R57, R116 ;  /* 0x00000039713c7223 */ /* 0x000fc80000010074 */
[----:B------:R-:W-:-:S06]  /*3580*/  FMUL.FTZ R124, R60, -1.4426950216293334961 ;  /* 0xbfb8aa3b3c7c7820 */ /* 0x000fcc0000410000 */
[----:B------:R-:W0:Y:S02]  /*3590*/  MUFU.EX2 R124, R124 ;  /* 0x0000007c007c7308 */ /* 0x000e240000000800 */
[----:B0-----:R-:W-:Y:S01]  /*35a0*/  FADD.FTZ R118, R124, 1 ;  /* 0x3f8000007c767421 */ /* 0x001fe20000010000 */
[----:B------:R-:W-:-:S05]  /*35b0*/  FADD.FTZ R124, R21, -UR11 ;  /* 0x8000000b157c7e21 */ /* 0x000fca0008010000 */
        /* <DEDUP_REMOVED lines=17> */
[----:B------:R-:W-:-:S03]  /*36d0*/  FMUL.FTZ R65, R124, UR12 ;  /* 0x0000000c7c417c20 */ /* 0x000fc60008410000 */
[----:B------:R-:W-:Y:S01]  /*36e0*/  FFMA.FTZ R118, R62, R64, R69 ;  /* 0x000000403e767223 */ /* 0x000fe20000010045 */
[----:B------:R-:W-:Y:S01]  /*36f0*/  FFMA.FTZ R62, R113, R65, R116 ;  /* 0x00000041713e7223 */ /* 0x000fe20000010074 */
[----:B------:R-:W-:-:S03]  /*3700*/  FADD.FTZ R69, R67, R64 ;  /* 0x0000004043457221 */ /* 0x000fc60000010000 */
[----:B------:R-:W-:-:S06]  /*3710*/  FMUL.FTZ R125, R62, -1.4426950216293334961 ;  /* 0xbfb8aa3b3e7d7820 */ /* 0x000fcc0000410000 */
[----:B------:R-:W0:Y:S02]  /*3720*/  MUFU.EX2 R125, R125 ;  /* 0x0000007d007d7308 */ /* 0x000e240000000800 */
[----:B0-----:R-:W-:Y:S01]  /*3730*/  FADD.FTZ R124, R125, 1 ;  /* 0x3f8000007d7c7421 */ /* 0x001fe20000010000 */
[----:B------:R-:W-:-:S05]  /*3740*/  FMUL.FTZ R125, R113, R68 ;  /* 0x00000044717d7220 */ /* 0x000fca0000410000 */
[----:B------:R-:W0:Y:S02]  /*3750*/  MUFU.RCP R124, R124 ;  /* 0x0000007c007c7308 */ /* 0x000e240000001000 */
[----:B0-----:R-:W-:Y:S01]  /*3760*/  FADD.FTZ R67, -R124, 1 ;  /* 0x3f8000007c437421 */ /* 0x001fe20000010100 */
[----:B------:R-:W-:-:S03]  /*3770*/  FMUL.FTZ R64, R23, R124 ;  /* 0x0000007c17407220 */ /* 0x000fc60000410000 */
[----:B------:R-:W-:Y:S01]  /*3780*/  FFMA.FTZ R67, R62, R67, 1 ;  /* 0x3f8000003e437423 */ /* 0x000fe20000010043 */
[C---:B------:R-:W-:Y:S01]  /*3790*/  FFMA.FTZ R62, R63.reuse, R68, R70 ;  /* 0x000000443f3e7223 */ /* 0x040fe20000010046 */
[----:B------:R-:W-:Y:S01]  /*37a0*/  FFMA.FTZ R63, R63, R125, R118 ;  /* 0x0000007d3f3f7223 */ /* 0x000fe20000010076 */
[----:B------:R-:W-:Y:S01]  /*37b0*/  FADD.FTZ R118, R125, R69 ;  /* 0x000000457d767221 */ /* 0x000fe20000010000 */
[----:B------:R-:W-:Y:S01]  /*37c0*/  FMUL.FTZ R64, R64, R67 ;  /* 0x0000004340407220 */ /* 0x000fe20000410000 */
[----:B------:R-:W-:Y:S01]  /*37d0*/  FADD.FTZ R67, R6, -UR11 ;  /* 0x8000000b06437e21 */ /* 0x000fe20008010000 */
[----:B------:R-:W-:-:S03]  /*37e0*/  FFMA.FTZ R62, R57, R60, R62 ;  /* 0x0000003c393e7223 */ /* 0x000fc6000001003e */
        /* <DEDUP_REMOVED lines=14> */
[----:B------:R-:W-:Y:S01]  /*38d0*/  FADD.FTZ R69, R66, R59 ;  /* 0x0000003b42457221 */ /* 0x000fe20000010000 */
[----:B------:R-:W-:Y:S01]  /*38e0*/  FADD.FTZ R66, R7, -UR11 ;  /* 0x8000000b07427e21 */ /* 0x000fe20008010000 */
[----:B------:R-:W-:Y:S02]  /*38f0*/  FFMA.FTZ R70, R61, R56, R70 ;  /* 0x000000383d467223 */ /* 0x000fe40000010046 */
[----:B------:R-:W-:Y:S01]  /*3900*/  FADD.FTZ R69, R69, R56 ;  /* 0x0000003845457221 */ /* 0x000fe20000010000 */
[----:B------:R-:W-:Y:S01]  /*3910*/  FMUL.FTZ R59, R66, UR12 ;  /* 0x0000000c423b7c20 */ /* 0x000fe20008410000 */
[----:B------:R-:W-:-:S03]  /*3920*/  FFMA.FTZ R66, R58, R124, R63 ;  /* 0x0000007c3a427223 */ /* 0x000fc6000001003f */
[----:B------:R-:W-:-:S04]  /*3930*/  FFMA.FTZ R58, R113, R59, R116 ;  /* 0x0000003b713a7223 */ /* 0x000fc80000010074 */
[----:B------:R-:W-:-:S06]  /*3940*/  FMUL.FTZ R71, R58, -1.4426950216293334961 ;  /* 0xbfb8aa3b3a477820 */ /* 0x000fcc0000410000 */
[----:B------:R-:W0:Y:S02]  /*3950*/  MUFU.EX2 R71, R71 ;  /* 0x0000004700477308 */ /* 0x000e240000000800 */
[----:B0-----:R-:W-:Y:S01]  /*3960*/  FADD.FTZ R125, R71, 1 ;  /* 0x3f800000477d7421 */ /* 0x001fe20000010000 */
[----:B------:R-:W-:-:S05]  /*3970*/  FMUL.FTZ R71, R113, R60 ;  /* 0x0000003c71477220 */ /* 0x000fca0000410000 */
[----:B------:R0:W1:Y:S01]  /*3980*/  MUFU.RCP R63, R125 ;  /* 0x0000007d003f7308 */ /* 0x0000620000001000 */
[----:B------:R-:W-:Y:S01]  /*3990*/  FFMA.FTZ R66, R57, R71, R66 ;  /* 0x0000004739427223 */ /* 0x000fe20000010042 */
[----:B------:R-:W-:Y:S01]  /*39a0*/  FADD.FTZ R118, R71, R118 ;  /* 0x0000007647767221 */ /* 0x000fe20000010000 */
[----:B0-----:R-:W-:Y:S01]  /*39b0*/  FADD.FTZ R125, R25, -UR11 ;  /* 0x8000000b197d7e21 */ /* 0x001fe20008010000 */
[----:B-1----:R-:W-:-:S04]  /*39c0*/  FADD.FTZ R124, -R63, 1 ;  /* 0x3f8000003f7c7421 */ /* 0x002fc80000010100 */
        /* <DEDUP_REMOVED lines=17> */
[----:B------:R-:W-:Y:S01]  /*3ae0*/  FMUL.FTZ R56, R125, UR12 ;  /* 0x0000000c7d387c20 */ /* 0x000fe20008410000 */
[----:B------:R-:W-:Y:S02]  /*3af0*/  FADD.FTZ R125, R28, -UR11 ;  /* 0x8000000b1c7d7e21 */ /* 0x000fe40008010000 */
        /* <DEDUP_REMOVED lines=14> */
[C---:B------:R-:W-:Y:S01]  /*3be0*/  FFMA.FTZ R65, R114.reuse, R64, R115 ;  /* 0x0000004072417223 */ /* 0x040fe20000010073 */
[----:B------:R-:W-:Y:S01]  /*3bf0*/  FADD.FTZ R118, R71, R118 ;  /* 0x0000007647767221 */ /* 0x000fe20000010000 */
[----:B------:R-:W-:Y:S02]  /*3c00*/  FMUL.FTZ R71, R114, R68 ;  /* 0x0000004472477220 */ /* 0x000fe40000410000 */
[----:B------:R-:W-:Y:S02]  /*3c10*/  FMUL.FTZ R125, R65, -1.4426950216293334961 ;  /* 0xbfb8aa3b417d7820 */ /* 0x000fe40000410000 */
[----:B------:R-:W-:Y:S01]  /*3c20*/  FFMA.FTZ R124, R67, R71, R124 ;  /* 0x00000047437c7223 */ /* 0x000fe2000001007c */
[----:B------:R-:W-:-:S03]  /*3c30*/  FADD.FTZ R118, R118, R71 ;  /* 0x0000004776767221 */ /* 0x000fc60000010000 */
[----:B------:R-:W0:Y:S02]  /*3c40*/  MUFU.EX2 R125, R125 ;  /* 0x0000007d007d7308 */ /* 0x000e240000000800 */
[----:B0-----:R-:W-:-:S06]  /*3c50*/  FADD.FTZ R119, R125, 1 ;  /* 0x3f8000007d777421 */ /* 0x001fcc0000010000 */
[----:B------:R-:W0:Y:S02]  /*3c60*/  MUFU.RCP R119, R119 ;  /* 0x0000007700777308 */ /* 0x000e240000001000 */
[----:B0-----:R-:W-:-:S04]  /*3c70*/  FADD.FTZ R66, -R119, 1 ;  /* 0x3f80000077427421 */ /* 0x001fc80000010100 */
[----:B------:R-:W-:Y:S01]  /*3c80*/  FFMA.FTZ R66, R65, R66, 1 ;  /* 0x3f80000041427423 */ /* 0x000fe20000010042 */
[----:B------:R-:W-:Y:S01]  /*3c90*/  FMUL.FTZ R65, R30, R119 ;  /* 0x000000771e417220 */ /* 0x000fe20000410000 */
[----:B------:R-:W-:-:S03]  /*3ca0*/  FADD.FTZ R119, R29, -UR11 ;  /* 0x8000000b1d777e21 */ /* 0x000fc60008010000 */
[----:B------:R-:W-:Y:S01]  /*3cb0*/  FMUL.FTZ R65, R65, R66 ;  /* 0x0000004241417220 */ /* 0x000fe20000410000 */
[----:B------:R-:W-:Y:S01]  /*3cc0*/  FADD.FTZ R66, R69, R68 ;  /* 0x0000004445427221 */ /* 0x000fe20000010000 */
[----:B------:R-:W-:Y:S01]  /*3cd0*/  FFMA.FTZ R69, R67, R68, R70 ;  /* 0x0000004443457223 */ /* 0x000fe20000010046 */
[----:B------:R-:W-:Y:S02]  /*3ce0*/  FMUL.FTZ R68, R119, UR12 ;  /* 0x0000000c77447c20 */ /* 0x000fe40008410000 */
[----:B------:R-:W-:Y:S01]  /*3cf0*/  FADD.FTZ R66, R66, R57 ;  /* 0x0000003942427221 */ /* 0x000fe20000010000 */
[----:B------:R-:W-:Y:S01]  /*3d00*/  FFMA.FTZ R69, R60, R57, R69 ;  /* 0x000000393c457223 */ /* 0x000fe20000010045 */
[----:B------:R-:W-:Y:S02]  /*3d10*/  FFMA.FTZ R67, R113, R68, R116 ;  /* 0x0000004471437223 */ /* 0x000fe40000010074 */
[----:B------:R-:W-:Y:S01]  /*3d20*/  FADD.FTZ R66, R66, R65 ;  /* 0x0000004142427221 */ /* 0x000fe20000010000 */
[----:B------:R-:W-:Y:S01]  /*3d30*/  FFMA.FTZ R69, R64, R65, R69 ;  /* 0x0000004140457223 */ /* 0x000fe20000010045 */
[----:B------:R-:W-:-:S06]  /*3d40*/  FMUL.FTZ R119, R67, -1.4426950216293334961 ;  /* 0xbfb8aa3b43777820 */ /* 0x000fcc0000410000 */
[----:B------:R-:W0:Y:S02]  /*3d50*/  MUFU.EX2 R119, R119 ;  /* 0x0000007700777308 */ /* 0x000e240000000800 */
[----:B0-----:R-:W-:Y:S01]  /*3d60*/  FADD.FTZ R125, R119, 1 ;  /* 0x3f800000777d7421 */ /* 0x001fe20000010000 */
[----:B------:R-:W-:-:S05]  /*3d70*/  FMUL.FTZ R119, R113, R58 ;  /* 0x0000003a71777220 */ /* 0x000fca0000410000 */
[----:B------:R-:W0:Y:S01]  /*3d80*/  MUFU.RCP R70, R125 ;  /* 0x0000007d00467308 */ /* 0x000e220000001000 */
[----:B------:R-:W-:Y:S01]  /*3d90*/  FADD.FTZ R118, R119, R118 ;  /* 0x0000007677767221 */ /* 0x000fe20000010000 */
[----:B0-----:R-:W-:-:S04]  /*3da0*/  FADD.FTZ R71, -R70, 1 ;  /* 0x3f80000046477421 */ /* 0x001fc80000010100 */
[----:B------:R-:W-:Y:S01]  /*3db0*/  FFMA.FTZ R71, R67, R71, 1 ;  /* 0x3f80000043477423 */ /* 0x000fe20000010047 */
[----:B------:R-:W-:Y:S01]  /*3dc0*/  FMUL.FTZ R67, R31, R70 ;  /* 0x000000461f437220 */ /* 0x000fe20000410000 */
[----:B------:R-:W-:Y:S01]  /*3dd0*/  FADD.FTZ R70, R63, R58 ;  /* 0x0000003a3f467221 */ /* 0x000fe20000010000 */
[----:B------:R-:W-:Y:S02]  /*3de0*/  FFMA.FTZ R63, R59, R58, R62 ;  /* 0x0000003a3b3f7223 */ /* 0x000fe4000001003e */
[----:B------:R-:W-:Y:S01]  /*3df0*/  FMUL.FTZ R67, R67, R71 ;  /* 0x0000004743437220 */ /* 0x000fe20000410000 */
[----:B------:R-:W-:Y:S01]  /*3e00*/  FADD.FTZ R71, R32, -UR11 ;  /* 0x8000000b20477e21 */ /* 0x000fe20008010000 */
[----:B------:R-:W-:Y:S01]  /*3e10*/  FADD.FTZ R70, R70, R61 ;  /* 0x0000003d46467221 */ /* 0x000fe20000010000 */
[----:B------:R-:W-:Y:S02]  /*3e20*/  FFMA.FTZ R63, R56, R61, R63 ;  /* 0x0000003d383f7223 */ /* 0x000fe4000001003f */
[----:B------:R-:W-:Y:S01]  /*3e30*/  FMUL.FTZ R58, R71, UR12 ;  /* 0x0000000c473a7c20 */ /* 0x000fe20008410000 */
[----:B------:R-:W-:Y:S01]  /*3e40*/  FFMA.FTZ R71, R59, R119, R124 ;  /* 0x000000773b477223 */ /* 0x000fe2000001007c */
[----:B------:R-:W-:-:S02]  /*3e50*/  FADD.FTZ R119, R33, -UR11 ;  /* 0x8000000b21777e21 */ /* 0x000fc40008010000 */
[----:B------:R-:W-:-:S04]  /*3e60*/  FFMA.FTZ R59, R114, R58, R115 ;  /* 0x0000003a723b7223 */ /* 0x000fc80000010073 */
[----:B------:R-:W-:-:S06]  /*3e70*/  FMUL.FTZ R62, R59, -1.4426950216293334961 ;  /* 0xbfb8aa3b3b3e7820 */ /* 0x000fcc0000410000 */
[----:B------:R-:W0:Y:S02]  /*3e80*/  MUFU.EX2 R62, R62 ;  /* 0x0000003e003e7308 */ /* 0x000e240000000800 */
[----:B0-----:R-:W-:Y:S01]  /*3e90*/  FADD.FTZ R125, R62, 1 ;  /* 0x3f8000003e7d7421 */ /* 0x001fe20000010000 */
[----:B------:R-:W-:Y:S01]  /*3ea0*/  FMUL.FTZ R62, R114, R57 ;  /* 0x00000039723e7220 */ /* 0x000fe20000410000 */
[----:B------:R-:W-:-:S03]  /*3eb0*/  FMUL.FTZ R57, R119, UR12 ;  /* 0x0000000c77397c20 */ /* 0x000fc60008410000 */
[----:B------:R-:W-:Y:S01]  /*3ec0*/  FFMA.FTZ R71, R60, R62, R71 ;  /* 0x0000003e3c477223 */ /* 0x000fe20000010047 */
[----:B------:R-:W0:Y:S01]  /*3ed0*/  MUFU.RCP R125, R125 ;  /* 0x0000007d007d7308 */ /* 0x000e220000001000 */
[C---:B------:R-:W-:Y:S01]  /*3ee0*/  FFMA.FTZ R60, R113.reuse, R57, R116 ;  /* 0x00000039713c7223 */ /* 0x040fe20000010074 */
[----:B------:R-:W-:Y:S01]  /*3ef0*/  FADD.FTZ R118, R118, R62 ;  /* 0x0000003e76767221 */ /* 0x000fe20000010000 */
[----:B------:R-:W-:Y:S02]  /*3f00*/  FMUL.FTZ R62, R113, R61 ;  /* 0x0000003d713e7220 */ /* 0x000fe40000410000 */
[----:B------:R-:W-:Y:S02]  /*3f10*/  FMUL.FTZ R119, R60, -1.4426950216293334961 ;  /* 0xbfb8aa3b3c777820 */ /* 0x000fe40000410000 */
[----:B------:R-:W-:Y:S01]  /*3f20*/  FFMA.FTZ R71, R56, R62, R71 ;  /* 0x0000003e38477223 */ /* 0x000fe20000010047 */
[----:B------:R-:W-:Y:S01]  /*3f30*/  FADD.FTZ R118, R62, R118 ;  /* 0x000000763e767221 */ /* 0x000fe20000010000 */
[----:B------:R-:W-:-:S02]  /*3f40*/  FADD.FTZ R62, R37, -UR11 ;  /* 0x8000000b253e7e21 */ /* 0x000fc40008010000 */
[----:B------:R-:W1:Y:S02]  /*3f50*/  MUFU.EX2 R119, R119 ;  /* 0x0000007700777308 */ /* 0x000e640000000800 */
[----:B------:R-:W-:Y:S01]  /*3f60*/  FMUL.FTZ R62, R62, UR12 ;  /* 0x0000000c3e3e7c20 */ /* 0x000fe20008410000 */
[----:B0-----:R-:W-:-:S04]  /*3f70*/  FADD.FTZ R124, -R125, 1 ;  /* 0x3f8000007d7c7421 */ /* 0x001fc80000010100 */
[----:B------:R-:W-:Y:S01]  /*3f80*/  FFMA.FTZ R124, R59, R124, 1 ;  /* 0x3f8000003b7c7423 */ /* 0x000fe2000001007c */
[----:B------:R-:W-:-:S04]  /*3f90*/  FMUL.FTZ R59, R34, R125 ;  /* 0x0000007d223b7220 */ /* 0x000fc80000410000 */
[----:B------:R-:W-:Y:S01]  /*3fa0*/  FMUL.FTZ R59, R59, R124 ;  /* 0x0000007c3b3b7220 */ /* 0x000fe20000410000 */
[----:B-1----:R-:W-:-:S06]  /*3fb0*/  FADD.FTZ R124, R119, 1 ;  /* 0x3f800000777c7421 */ /* 0x002fcc0000010000 */
        /* <DEDUP_REMOVED lines=14> */
[----:B------:R-:W-:Y:S01]  /*40a0*/  FFMA.FTZ R64, R113, R62, R116 ;  /* 0x0000003e71407223 */ /* 0x000fe20000010074 */
[----:B------:R-:W-:Y:S01]  /*40b0*/  FADD.FTZ R118, R118, R124 ;  /* 0x0000007c76767221 */ /* 0x000fe20000010000 */
[----:B0-----:R-:W-:-:S04]  /*40c0*/  FADD.FTZ R125, -R119, 1 ;  /* 0x3f800000777d7421 */ /* 0x001fc80000010100 */
[----:B------:R-:W-:Y:S01]  /*40d0*/  FFMA.FTZ R125, R56, R125, 1 ;  /* 0x3f800000387d7423 */ /* 0x000fe2000001007d */
[----:B------:R-:W-:Y:S01]  /*40e0*/  FMUL.FTZ R56, R38, R119 ;  /* 0x0000007726387220 */ /* 0x000fe20000410000 */
[----:B------:R-:W-:-:S03]  /*40f0*/  FMUL.FTZ R119, R64, -1.4426950216293334961 ;  /* 0xbfb8aa3b40777820 */ /* 0x000fc60000410000 */
[----:B------:R-:W-:-:S03]  /*4100*/  FMUL.FTZ R56, R56, R125 ;  /* 0x0000007d38387220 */ /* 0x000fc60000410000 */
[----:B------:R-:W0:Y:S02]  /*4110*/  MUFU.EX2 R119, R119 ;  /* 0x0000007700777308 */ /* 0x000e240000000800 */
[----:B0-----:R-:W-:Y:S01]  /*4120*/  FADD.FTZ R125, R119, 1 ;  /* 0x3f800000777d7421 */ /* 0x001fe20000010000 */
[----:B------:R-:W-:-:S05]  /*4130*/  FADD.FTZ R119, R40, -UR11 ;  /* 0x8000000b28777e21 */ /* 0x000fca0008010000 */
[----:B------:R-:W0:Y:S02]  /*4140*/  MUFU.RCP R65, R125 ;  /* 0x0000007d00417308 */ /* 0x000e240000001000 */
[----:B0-----:R-:W-:-:S04]  /*4150*/  FADD.FTZ R124, -R65, 1 ;  /* 0x3f800000417c7421 */ /* 0x001fc80000010100 */
[----:B------:R-:W-:Y:S01]  /*4160*/  FFMA.FTZ R124, R64, R124, 1 ;  /* 0x3f800000407c7423 */ /* 0x000fe2000001007c */
[----:B------:R-:W-:Y:S01]  /*4170*/  FMUL.FTZ R64, R39, R65 ;  /* 0x0000004127407220 */ /* 0x000fe20000410000 */
[----:B------:R-:W-:Y:S01]  /*4180*/  FADD.FTZ R65, R70, R67 ;  /* 0x0000004346417221 */ /* 0x000fe20000010000 */
[-C--:B------:R-:W-:Y:S01]  /*4190*/  FFMA.FTZ R70, R68, R67.reuse, R63 ;  /* 0x0000004344467223 */ /* 0x080fe2000001003f */
[----:B------:R-:W-:Y:S01]  /*41a0*/  FMUL.FTZ R63, R119, UR12 ;  /* 0x0000000c773f7c20 */ /* 0x000fe20008410000 */
[----:B------:R-:W-:Y:S01]  /*41b0*/  FMUL.FTZ R64, R64, R124 ;  /* 0x0000007c40407220 */ /* 0x000fe20000410000 */
[----:B------:R-:W-:Y:S01]  /*41c0*/  FMUL.FTZ R124, R113, R67 ;  /* 0x00000043717c7220 */ /* 0x000fe20000410000 */
[----:B------:R-:W-:Y:S01]  /*41d0*/  FADD.FTZ R65, R65, R60 ;  /* 0x0000003c41417221 */ /* 0x000fe20000010000 */
[----:B------:R-:W-:Y:S02]  /*41e0*/  FFMA.FTZ R67, R114, R63, R115 ;  /* 0x0000003f72437223 */ /* 0x000fe40000010073 */
[----:B------:R-:W-:Y:S01]  /*41f0*/  FFMA.FTZ R119, R68, R124, R71 ;  /* 0x0000007c44777223 */ /* 0x000fe20000010047 */
[----:B------:R-:W-:Y:S01]  /*4200*/  FADD.FTZ R118, R124, R118 ;  /* 0x000000767c767221 */ /* 0x000fe20000010000 */
[----:B------:R-:W-:Y:S01]  /*4210*/  FMUL.FTZ R68, R67, -1.4426950216293334961 ;  /* 0xbfb8aa3b43447820 */ /* 0x000fe20000410000 */
[----:B------:R-:W-:-:S05]  /*4220*/  FADD.FTZ R65, R65, R64 ;  /* 0x0000004041417221 */ /* 0x000fca0000010000 */
        /* <DEDUP_REMOVED lines=8> */
[-C--:B------:R-:W-:Y:S02]  /*42b0*/  FFMA.FTZ R66, R58, R59.reuse, R69 ;  /* 0x0000003b3a427223 */ /* 0x080fe40000010045 */
[----:B------:R-:W-:Y:S01]  /*42c0*/  FMUL.FTZ R67, R67, R124 ;  /* 0x0000007c43437220 */ /* 0x000fe20000410000 */
[----:B------:R-:W-:Y:S01]  /*42d0*/  FMUL.FTZ R124, R114, R59 ;  /* 0x0000003b727c7220 */ /* 0x000fe20000410000 */
[----:B------:R-:W-:Y:S01]  /*42e0*/  FMUL.FTZ R59, R68, UR12 ;  /* 0x0000000c443b7c20 */ /* 0x000fe20008410000 */
[----:B------:R-:W-:Y:S02]  /*42f0*/  FFMA.FTZ R66, R61, R56, R66 ;  /* 0x000000383d427223 */ /* 0x000fe40000010042 */
[----:B------:R-:W-:Y:S01]  /*4300*/  FFMA.FTZ R68, R58, R124, R119 ;  /* 0x0000007c3a447223 */ /* 0x000fe20000010077 */
[----:B------:R-:W-:Y:S01]  /*4310*/  FFMA.FTZ R58, R113, R59, R116 ;  /* 0x0000003b713a7223 */ /* 0x000fe20000010074 */
[----:B------:R-:W-:-:S03]  /*4320*/  FADD.FTZ R118, R118, R124 ;  /* 0x0000007c76767221 */ /* 0x000fc60000010000 */
        /* <DEDUP_REMOVED lines=9> */
[C---:B------:R-:W-:Y:S01]  /*43c0*/  FFMA.FTZ R69, R57.reuse, R60, R70 ;  /* 0x0000003c39457223 */ /* 0x040fe20000010046 */
[----:B------:R-:W-:Y:S01]  /*43d0*/  FFMA.FTZ R70, R57, R119, R68 ;  /* 0x0000007739467223 */ /* 0x000fe20000010044 */
[----:B------:R-:W-:Y:S01]  /*43e0*/  FMUL.FTZ R119, R114, R56 ;  /* 0x0000003872777220 */ /* 0x000fe20000410000 */
[----:B------:R-:W-:Y:S01]  /*43f0*/  FMUL.FTZ R58, R58, R124 ;  /* 0x0000007c3a3a7220 */ /* 0x000fe20000410000 */
[----:B------:R-:W-:Y:S02]  /*4400*/  FADD.FTZ R124, R44, -UR11 ;  /* 0x8000000b2c7c7e21 */ /* 0x000fe40008010000 */
        /* <DEDUP_REMOVED lines=12> */
[----:B------:R-:W-:-:S03]  /*44d0*/  FADD.FTZ R71, R45, -UR11 ;  /* 0x8000000b2d477e21 */ /* 0x000fc60008010000 */
[----:B------:R-:W-:Y:S01]  /*44e0*/  FADD.FTZ R68, R68, R67 ;  /* 0x0000004344447221 */ /* 0x000fe20000010000 */
[----:B------:R-:W-:Y:S01]  /*44f0*/  FMUL.FTZ R56, R71, UR12 ;  /* 0x0000000c47387c20 */ /* 0x000fe20008410000 */
[----:B------:R-:W-:Y:S02]  /*4500*/  FFMA.FTZ R71, R61, R119, R70 ;  /* 0x000000773d477223 */ /* 0x000fe40000010046 */
[----:B------:R-:W-:Y:S01]  /*4510*/  FADD.FTZ R68, R68, R57 ;  /* 0x0000003944447221 */ /* 0x000fe20000010000 */
        /* <DEDUP_REMOVED lines=8> */
[-C--:B------:R-:W-:Y:S01]  /*45a0*/  FFMA.FTZ R70, R62, R64.reuse, R69 ;  /* 0x000000403e467223 */ /* 0x080fe20000010045 */
[----:B------:R-:W-:Y:S02]  /*45b0*/  FMUL.FTZ R69, R113, R64 ;  /* 0x0000004071457220 */ /* 0x000fe40000410000 */
        /* <DEDUP_REMOVED lines=18> */
[----:B------:R-:W-:Y:S01]  /*46e0*/  FADD.FTZ R118, R118, R67 ;  /* 0x0000004376767221 */ /* 0x000fe20000010000 */
[----:B------:R-:W-:Y:S01]  /*46f0*/  FFMA.FTZ R71, R60, R57, R71 ;  /* 0x000000393c477223 */ /* 0x000fe20000010047 */
[----:B------:R-:W-:Y:S01]  /*4700*/  FMUL.FTZ R62, R62, UR12 ;  /* 0x0000000c3e3e7c20 */ /* 0x000fe20008410000 */
[----:B------:R-:W-:-:S02]  /*4710*/  FADD.FTZ R68, R68, R69 ;  /* 0x0000004544447221 */ /* 0x000fc40000010000 */
[----:B------:R-:W-:Y:S01]  /*4720*/  FFMA.FTZ R71, R64, R69, R71 ;  /* 0x0000004540477223 */ /* 0x000fe20000010047 */
[----:B------:R-:W-:-:S04]  /*4730*/  FFMA.FTZ R63, R113, R62, R116 ;  /* 0x0000003e713f7223 */ /* 0x000fc80000010074 */
        /* <DEDUP_REMOVED lines=13> */
[----:B------:R-:W-:-:S03]  /*4810*/  FFMA.FTZ R65, R56, R61, R65 ;  /* 0x0000003d38417223 */ /* 0x000fc60000010041 */
[----:B------:R-:W-:Y:S01]  /*4820*/  FMUL.FTZ R58, R67, UR12 ;  /* 0x0000000c433a7c20 */ /* 0x000fe20008410000 */
[----:B------:R-:W-:Y:S01]  /*4830*/  FFMA.FTZ R67, R59, R119, R124 ;  /* 0x000000773b437223 */ /* 0x000fe2000001007c */
[----:B------:R-:W-:Y:S02]  /*4840*/  FADD.FTZ R119, R53, -UR11 ;  /* 0x8000000b35777e21 */ /* 0x000fe40008010000 */
[----:B------:R-:W-:-:S04]  /*4850*/  FFMA.FTZ R59, R114, R58, R115 ;  /* 0x0000003a723b7223 */ /* 0x000fc80000010073 */
[----:B------:R-:W-:-:S06]  /*4860*/  FMUL.FTZ R70, R59, -1.4426950216293334961 ;  /* 0xbfb8aa3b3b467820 */ /* 0x000fcc0000410000 */
[----:B------:R-:W0:Y:S02]  /*4870*/  MUFU.EX2 R70, R70 ;  /* 0x0000004600467308 */ /* 0x000e240000000800 */
[----:B0-----:R-:W-:Y:S01]  /*4880*/  FADD.FTZ R125, R70, 1 ;  /* 0x3f800000467d7421 */ /* 0x001fe20000010000 */
[----:B------:R-:W-:Y:S01]  /*4890*/  FMUL.FTZ R70, R114, R57 ;  /* 0x0000003972467220 */ /* 0x000fe20000410000 */
[----:B------:R-:W-:-:S03]  /*48a0*/  FMUL.FTZ R57, R119, UR12 ;  /* 0x0000000c77397c20 */ /* 0x000fc60008410000 */
[----:B------:R-:W-:Y:S01]  /*48b0*/  FFMA.FTZ R67, R60, R70, R67 ;  /* 0x000000463c437223 */ /* 0x000fe20000010043 */
[----:B------:R-:W-:Y:S01]  /*48c0*/  FFMA.FTZ R60, R113, R57, R116 ;  /* 0x00000039713c7223 */ /* 0x000fe20000010074 */
[----:B------:R-:W0:Y:S01]  /*48d0*/  MUFU.RCP R125, R125 ;  /* 0x0000007d007d7308 */ /* 0x000e220000001000 */
[----:B------:R-:W-:Y:S02]  /*48e0*/  FADD.FTZ R118, R118, R70 ;  /* 0x0000004676767221 */ /* 0x000fe40000010000 */
[----:B------:R-:W-:-:S06]  /*48f0*/  FMUL.FTZ R119, R60, -1.4426950216293334961 ;  /* 0xbfb8aa3b3c777820 */ /* 0x000fcc0000410000 */
[----:B------:R-:W1:Y:S01]  /*4900*/  MUFU.EX2 R119, R119 ;  /* 0x0000007700777308 */ /* 0x000e620000000800 */
[----:B0-----:R-:W-:-:S04]  /*4910*/  FADD.FTZ R124, -R125, 1 ;  /* 0x3f8000007d7c7421 */ /* 0x001fc80000010100 */
[----:B------:R-:W-:Y:S01]  /*4920*/  FFMA.FTZ R124, R59, R124, 1 ;  /* 0x3f8000003b7c7423 */ /* 0x000fe2000001007c */
[----:B------:R-:W-:Y:S01]  /*4930*/  FMUL.FTZ R59, R54, R125 ;  /* 0x0000007d363b7220 */ /* 0x000fe20000410000 */
[----:B-1----:R-:W-:-:S03]  /*4940*/  FADD.FTZ R125, R119, 1 ;  /* 0x3f800000777d7421 */ /* 0x002fc60000010000 */
[----:B------:R-:W-:Y:S02]  /*4950*/  FMUL.FTZ R59, R59, R124 ;  /* 0x0000007c3b3b7220 */ /* 0x000fe40000410000 */
[----:B------:R-:W0:Y:S02]  /*4960*/  MUFU.RCP R124, R125 ;  /* 0x0000007d007c7308 */ /* 0x000e240000001000 */
[----:B0-----:R-:W-:Y:S01]  /*4970*/  FADD.FTZ R70, -R124, 1 ;  /* 0x3f8000007c467421 */ /* 0x001fe20000010100 */
[----:B------:R-:W-:Y:S01]  /*4980*/  FMUL.FTZ R119, R55, R124 ;  /* 0x0000007c37777220 */ /* 0x000fe20000410000 */
[C---:B------:R-:W-:Y:S02]  /*4990*/  FMUL.FTZ R124, R113.reuse, R61 ;  /* 0x0000003d717c7220 */ /* 0x040fe40000410000 */
[----:B------:R-:W-:Y:S01]  /*49a0*/  FFMA.FTZ R70, R60, R70, 1 ;  /* 0x3f8000003c467423 */ /* 0x000fe20000010046 */
[----:B------:R-:W-:Y:S01]  /*49b0*/  FADD.FTZ R60, R66, R61 ;  /* 0x0000003d423c7221 */ /* 0x000fe20000010000 */
[----:B------:R-:W-:Y:S01]  /*49c0*/  FFMA.FTZ R67, R56, R124, R67 ;  /* 0x0000007c38437223 */ /* 0x000fe20000010043 */
[----:B------:R-:W-:Y:S01]  /*49d0*/  FADD.FTZ R118, R124, R118 ;  /* 0x000000767c767221 */ /* 0x000fe20000010000 */
[----:B------:R-:W-:Y:S01]  /*49e0*/  FMUL.FTZ R56, R114, R69 ;  /* 0x0000004572387220 */ /* 0x000fe20000410000 */
[-C--:B------:R-:W-:Y:S01]  /*49f0*/  FMUL.FTZ R61, R113, R63.reuse ;  /* 0x0000003f713d7220 */ /* 0x080fe20000410000 */
[----:B------:R-:W-:Y:S01]  /*4a00*/  FMUL.FTZ R66, R119, R70 ;  /* 0x0000004677427220 */ /* 0x000fe20000410000 */
[----:B------:R-:W-:Y:S01]  /*4a10*/  FFMA.FTZ R70, R62, R63, R65 ;  /* 0x0000003f3e467223 */ /* 0x000fe20000010041 */
[----:B------:R-:W-:Y:S01]  /*4a20*/  FFMA.FTZ R64, R64, R56, R67 ;  /* 0x0000003840407223 */ /* 0x000fe20000010043 */
[----:B------:R-:W-:Y:S01]  /*4a30*/  FADD.FTZ R118, R118, R56 ;  /* 0x0000003876767221 */ /* 0x000fe20000010000 */
[----:B------:R-:W-:Y:S01]  /*4a40*/  FADD.FTZ R67, R60, R63 ;  /* 0x0000003f3c437221 */ /* 0x000fe20000010000 */
[----:B------:R-:W-:Y:S01]  /*4a50*/  FMUL.FTZ R56, R113, R66 ;  /* 0x0000004271387220 */ /* 0x000fe20000410000 */
[----:B------:R-:W-:Y:S01]  /*4a60*/  FFMA.FTZ R63, R62, R61, R64 ;  /* 0x0000003d3e3f7223 */ /* 0x000fe20000010040 */
[----:B------:R-:W-:Y:S01]  /*4a70*/  FADD.FTZ R118, R61, R118 ;  /* 0x000000763d767221 */ /* 0x000fe20000010000 */
[-C--:B------:R-:W-:Y:S01]  /*4a80*/  FMUL.FTZ R61, R114, R59.reuse ;  /* 0x0000003b723d7220 */ /* 0x080fe20000410000 */
[----:B------:R-:W-:Y:S01]  /*4a90*/  FFMA.FTZ R60, R58, R59, R71 ;  /* 0x0000003b3a3c7223 */ /* 0x000fe20000010047 */
[----:B------:R-:W-:-:S02]  /*4aa0*/  FADD.FTZ R62, R68, R59 ;  /* 0x0000003b443e7221 */ /* 0x000fc40000010000 */
[----:B------:R-:W-:Y:S01]  /*4ab0*/  FFMA.FTZ R64, R58, R61, R63 ;  /* 0x0000003d3a407223 */ /* 0x000fe2000001003f */
[----:B------:R-:W-:Y:S01]  /*4ac0*/  FADD.FTZ R61, R118, R61 ;  /* 0x0000003d763d7221 */ /* 0x000fe20000010000 */
[----:B------:R-:W-:Y:S02]  /*4ad0*/  FADD.FTZ R63, R67, R66 ;  /* 0x00000042433f7221 */ /* 0x000fe40000010000 */
[C---:B------:R-:W-:Y:S01]  /*4ae0*/  FFMA.FTZ R64, R57.reuse, R56, R64 ;  /* 0x0000003839407223 */ /* 0x040fe20000010040 */
[----:B------:R-:W-:Y:S01]  /*4af0*/  FADD.FTZ R56, R56, R61 ;  /* 0x0000003d38387221 */ /* 0x000fe20000010000 */
[----:B------:R-:W-:-:S07]  /*4b00*/  FFMA.FTZ R61, R57, R66, R70 ;  /* 0x00000042393d7223 */ /* 0x000fce0000010046 */
.L_x_1549:
        /* <DEDUP_REMOVED lines=44> */
.L_x_1551:
[----:B------:R-:W-:Y:S05]  /*4dd0*/  BSYNC.RECONVERGENT B0 ;  /* 0x0000000000007941 */ /* 0x000fea0003800200 */
.L_x_1550:
[----:B------:R-:W-:Y:S01]  /*4de0*/  BAR.SYNC.DEFER_BLOCKING 0x0 ;  /* 0x0000000000007b1d */ /* 0x000fe20000010000 */
[----:B------:R-:W-:-:S05]  /*4df0*/  LEA R117, R117, R97, 0x5 ;  /* 0x0000006175757211 */ /* 0x000fca00078e28ff */
[----:B------:R-:W-:Y:S04]  /*4e00*/  BSSY.RECONVERGENT B0, `(.L_x_1552) ;  /* 0x0000029000007945 */ /* 0x000fe80003800200 */
[----:B------:R-:W-:Y:S05]  /*4e10*/  @P1 BRA `(.L_x_1553) ;  /* 0x00000000009c1947 */ /* 0x000fea0003800000 */
[----:B------:R-:W-:-:S09]  /*4e20*/  ULEA UR5, UR13, UR6, 0x18 ;  /* 0x000000060d057291 */ /* 0x000fd2000f8ec0ff */
[----:B---3--:R-:W3:Y:S04]  /*4e30*/  LDS.64 R56, [UR5+0x18] ;  /* 0x00001805ff387984 */ /* 0x008ee80008000a00 */
[----:B--2---:R-:W2:Y:S01]  /*4e40*/  LDS.128 R64, [UR5+0x20] ;  /* 0x00002005ff407984 */ /* 0x004ea20008000c00 */
[----:B---3--:R-:W-:Y:S01]  /*4e50*/  FADD.FTZ R59, R70, R56 ;  /* 0x00000038463b7221 */ /* 0x008fe20000010000 */
[----:B------:R-:W-:Y:S02]  /*4e60*/  FADD.FTZ R124, R71, R57 ;  /* 0x00000039477c7221 */ /* 0x000fe40000010000 */
[----:B0-----:R-:W0:Y:S01]  /*4e70*/  LDS.128 R68, [UR5+0x30] ;  /* 0x00003005ff447984 */ /* 0x001e220008000c00 */
[----:B--2---:R-:W-:Y:S01]  /*4e80*/  FADD.FTZ R119, R59, R64 ;  /* 0x000000403b777221 */ /* 0x004fe20000010000 */
[----:B------:R-:W-:-:S02]  /*4e90*/  FADD.FTZ R124, R124, R65 ;  /* 0x000000417c7c7221 */ /* 0x000fc40000010000 */
[----:B-1----:R-:W1:Y:S01]  /*4ea0*/  LDS.128 R56, [UR5+0x40] ;  /* 0x00004005ff387984 */ /* 0x002e620008000c00 */
        /* <DEDUP_REMOVED lines=30> */
.L_x_1553:
[----:B------:R-:W-:Y:S05]  /*5090*/  BSYNC.RECONVERGENT B0 ;  /* 0x0000000000007941 */ /* 0x000fea0003800200 */
.L_x_1552:
[----:B------:R-:W-:Y:S06]  /*50a0*/  BAR.SYNC.DEFER_BLOCKING 0x0 ;  /* 0x0000000000007b1d */ /* 0x000fec0000010000 */
[----:B------:R-:W-:Y:S04]  /*50b0*/  BSSY.RECONVERGENT B0, `(.L_x_1554) ;  /* 0x000004d000007945 */ /* 0x000fe80003800200 */
[----:B------:R-:W-:Y:S05]  /*50c0*/  @P3 BRA `(.L_x_1555) ;  /* 0x00000004002c3947 */ /* 0x000fea0003800000 */
[----:B--2---:R-:W2:Y:S04]  /*50d0*/  LDS.128 R64, [R118+0x200] ;  /* 0x0002000076407984 */ /* 0x004ea80000000c00 */
[----:B-1-3--:R-:W1:Y:S01]  /*50e0*/  LDS.128 R56, [R118+0x400] ;  /* 0x0004000076387984 */ /* 0x00ae620000000c00 */
[----:B--2---:R-:W-:Y:S01]  /*50f0*/  FADD.FTZ R119, R60, R64 ;  /* 0x000000403c777221 */ /* 0x004fe20000010000 */
        /* <DEDUP_REMOVED lines=72> */
.L_x_1555:
[----:B------:R-:W-:Y:S05]  /*5580*/  BSYNC.RECONVERGENT B0 ;  /* 0x0000000000007941 */ /* 0x000fea0003800200 */
.L_x_1554:
[----:B------:R-:W-:Y:S04]  /*5590*/  BSSY.RECONVERGENT B0, `(.L_x_1556) ;  /* 0x000001c000007945 */ /* 0x000fe80003800200 */
[----:B------:R-:W-:Y:S05]  /*55a0*/  @P3 BRA `(.L_x_1557) ;  /* 0x0000000000683947 */ /* 0x000fea0003800000 */
[----:B---3--:R-:W2:Y:S08]  /*55b0*/  LDC.64 R56, c[0x0][0x3f8] ;  /* 0x0000fe00ff387b82 */ /* 0x008eb00000000a00 */
[----:B-1----:R-:W1:Y:S01]  /*55c0*/  LDC.64 R58, c[0x0][0x3d8] ;  /* 0x0000f600ff3a7b82 */ /* 0x002e620000000a00 */
        /* <DEDUP_REMOVED lines=24> */
.L_x_1557:
[----:B------:R-:W-:Y:S05]  /*5750*/  BSYNC.RECONVERGENT B0 ;  /* 0x0000000000007941 */ /* 0x000fea0003800200 */
.L_x_1556:
[----:B------:R-:W5:Y:S02]  /*5760*/  LDCU UR5, c[0x0][0x370] ;  /* 0x00006e00ff0577ac */ /* 0x000f640008000800 */
[----:B-----5:R-:W-:-:S09]  /*5770*/  UISETP.GE.U32.AND UP0, UPT, UR5, 0x2, UPT ;  /* 0x000000020500788c */ /* 0x020fd2000bf06070 */
[----:B------:R-:W-:Y:S05]  /*5780*/  BRA.U !UP0, `(.L_x_1558) ;  /* 0x0000000908b87547 */ /* 0x000fea000b800000 */
[----:B----4-:R-:W4:Y:S01]  /*5790*/  LDC R57, c[0x0][0x370] ;  /* 0x0000dc00ff397b82 */ /* 0x010f220000000800 */
[----:B---3--:R-:W-:-:S05]  /*57a0*/  LOP3.LUT R56, R99, 0x1, RZ, 0xc0, !PT ;  /* 0x0000000163387812 */ /* 0x008fca00078ec0ff */
[----:B------:R-:W-:Y:S02]  /*57b0*/  IMAD R59, R56, R95, RZ ;  /* 0x0000005f383b7224 */ /* 0x000fe400078e02ff */
[----:B------:R-:W3:Y:S02]  /*57c0*/  LDC.64 R118, c[0x0][0x3d0] ;  /* 0x0000f400ff767b82 */ /* 0x000ee40000000a00 */
[----:B----4-:R-:W-:-:S05]  /*57d0*/  IMAD R56, R59, R57, RZ ;  /* 0x000000393b387224 */ /* 0x010fca00078e02ff */
[----:B------:R-:W-:-:S05]  /*57e0*/  SHF.L.U32 R57, R56, 0x1, RZ ;  /* 0x0000000138397819 */ /* 0x000fca00000006ff */
[----:B---3--:R-:W-:Y:S01]  /*57f0*/  IMAD.WIDE R118, R57, 0x4, R118 ;  /* 0x0000000439767825 */ /* 0x008fe200078e0276 */
[----:B------:R-:W-:Y:S06]  /*5800*/  @P1 BRA `(.L_x_1559) ;  /* 0x0000000000541947 */ /* 0x000fec0003800000 */
[----:B------:R-:W3:Y:S01]  /*5810*/  LDC.64 R56, c[0x0][0x3c8] ;  /* 0x0000f200ff387b82 */ /* 0x000ee20000000a00 */
[----:B------:R-:W-:Y:S01]  /*5820*/  IADD3 R59, PT, PT, R59, R96, RZ ;  /* 0x000000603b3b7210 */ /* 0x000fe20007ffe0ff */
[----:B------:R-:W-:Y:S01]  /*5830*/  IMAD R61, R95, UR7, R96 ;  /* 0x000000075f3d7c24 */ /* 0x000fe2000f8e0260 */
[----:B------:R-:W-:-:S03]  /*5840*/  LOP3.LUT P0, R60, R99, 0x2, RZ, 0xc0, !PT ;  /* 0x00000002633c7812 */ /* 0x000fc6000780c0ff */
[----:B---3--:R-:W-:-:S04]  /*5850*/  IMAD.WIDE.U32 R56, R59, 0x4, R56 ;  /* 0x000000043b387825 */ /* 0x008fc800078e0038 */
[----:B-1----:R-:W-:Y:S01]  /*5860*/  IMAD.WIDE.U32 R58, R61, 0x8, R118 ;  /* 0x000000083d3a7825 */ /* 0x002fe200078e0076 */
        /* <DEDUP_REMOVED lines=10> */
.L_x_1560:
[----:B------:R-:W3:Y:S04]  /*5910*/  LDG.E.STRONG.GPU R58, desc[UR8][R56.64] ;  /* 0x00000008383a7981 */ /* 0x000ee8000c1ef900 */
[----:B---3--:R-:W-:Y:S01]  /*5920*/  CCTL.IVALL ;  /* 0x00000000ff00798f */ /* 0x008fe20002000000 */
[----:B------:R-:W-:Y:S05]  /*5930*/  YIELD ;  /* 0x0000000000007946 */ /* 0x000fea0003800000 */
[----:B------:R-:W-:-:S13]  /*5940*/  ISETP.NE.AND P0, PT, R58, R63, PT ;  /* 0x0000003f3a00720c */ /* 0x000fda0003f05270 */
[----:B------:R-:W-:Y:S05]  /*5950*/  @P0 BRA `(.L_x_1560) ;  /* 0xfffffffc00ec0947 */ /* 0x000fea000383ffff */
.L_x_1559:
[----:B------:R-:W3:Y:S01]  /*5960*/  LDC R56, c[0x0][0x370] ;  /* 0x0000dc00ff387b82 */ /* 0x000ee20000000800 */
[----:B------:R-:W-:Y:S05]  /*5970*/  WARPSYNC.ALL ;  /* 0x0000000000007948 */ /* 0x000fea0003800000 */
[----:B---3--:R-:W-:Y:S02]  /*5980*/  ISETP.GE.U32.AND P0, PT, R56, 0x8, PT ;  /* 0x000000083800780c */ /* 0x008fe40003f06070 */
[----:B------:R-:W-:Y:S01]  /*5990*/  BAR.SYNC.DEFER_BLOCKING 0x0 ;  /* 0x0000000000007b1d */ /* 0x000fe20000010000 */
[----:B--2---:R-:W-:-:S10]  /*59a0*/  HFMA2 R64, -RZ, RZ, 0, 0 ;  /* 0x00000000ff407431 */ /* 0x004fd400000001ff */
        /* <DEDUP_REMOVED lines=11> */
.L_x_1562:
[----:B------:R-:W-:Y:S02]  /*5a60*/  ISETP.EQ.OR P3, PT, RZ, UR5, P1 ;  /* 0x00000005ff007c0c */ /* 0x000fe40008f62670 */
[----:B------:R-:W-:-:S04]  /*5a70*/  IADD3 R56, PT, PT, R63, 0x1, RZ ;  /* 0x000000013f387810 */ /* 0x000fc80007ffe0ff */
[----:B------:R-:W-:-:S07]  /*5a80*/  ISETP.EQ.OR P4, PT, R56, UR7, P1 ;  /* 0x0000000738007c0c */ /* 0x000fce0008f82670 */
[----:B------:R-:W-:-:S06]  /*5a90*/  @!P3 IMAD.WIDE.U32 R56, R64, 0x8, R118 ;  /* 0x000000084038b825 */ /* 0x000fcc00078e0076 */
[----:B------:R-:W0:Y:S01]  /*5aa0*/  @!P3 LDG.E.64 R56, desc[UR8][R56.64] ;  /* 0x000000083838b981 */ /* 0x000e22000c1e1b00 */
[----:B------:R-:W-:-:S06]  /*5ab0*/  @!P4 IMAD.WIDE.U32 R60, R62, 0x8, R118 ;  /* 0x000000083e3cc825 */ /* 0x000fcc00078e0076 */
[----:B------:R-:W2:Y:S01]  /*5ac0*/  @!P4 LDG.E.64 R60, desc[UR8][R60.64] ;  /* 0x000000083c3cc981 */ /* 0x000ea2000c1e1b00 */
[----:B-1----:R-:W-:-:S04]  /*5ad0*/  IADD3 R58, PT, PT, R63, 0x2, RZ ;  /* 0x000000023f3a7810 */ /* 0x002fc80007ffe0ff */
[----:B------:R-:W-:Y:S02]  /*5ae0*/  ISETP.EQ.OR P0, PT, R58, UR7, P1 ;  /* 0x000000073a007c0c */ /* 0x000fe40008f02670 */
[----:B------:R-:W-:-:S04]  /*5af0*/  IADD3 R58, PT, PT, R63, 0x3, RZ ;  /* 0x000000033f3a7810 */ /* 0x000fc80007ffe0ff */
[----:B------:R-:W-:-:S07]  /*5b00*/  ISETP.EQ.OR P2, PT, R58, UR7, P1 ;  /* 0x000000073a007c0c */ /* 0x000fce0008f42670 */
[----:B------:R-:W-:-:S06]  /*5b10*/  @!P0 IMAD.WIDE.U32 R58, R69, 0x8, R118 ;  /* 0x00000008453a8825 */ /* 0x000fcc00078e0076 */
[----:B------:R-:W3:Y:S01]  /*5b20*/  @!P0 LDG.E.64 R58, desc[UR8][R58.64] ;  /* 0x000000083a3a8981 */ /* 0x000ee2000c1e1b00 */
[----:B0-----:R-:W-:Y:S01]  /*5b30*/  @!P3 FADD.FTZ R70, R70, R56 ;  /* 0x000000384646b221 */ /* 0x001fe20000010000 */
[----:B------:R-:W-:Y:S01]  /*5b40*/  @!P3 FADD.FTZ R71, R71, R57 ;  /* 0x000000394747b221 */ /* 0x000fe20000010000 */
        /* <DEDUP_REMOVED lines=10> */
[----:B------:R-:W-:Y:S01]  /*5bf0*/  ISETP.EQ.OR P4, PT, R58, UR7, P1 ;  /* 0x000000073a007c0c */ /* 0x000fe20008f82670 */
[----:B------:R-:W-:-:S12]  /*5c00*/  @!P0 FADD.FTZ R71, R71, R59 ;  /* 0x0000003b47478221 */ /* 0x000fd80000010000 */
[----:B------:R-:W-:-:S06]  /*5c10*/  @!P4 IMAD.WIDE.U32 R58, R66, 0x8, R118 ;  /* 0x00000008423ac825 */ /* 0x000fcc00078e0076 */
[----:B------:R-:W3:Y:S01]  /*5c20*/  @!P4 LDG.E.64 R58, desc[UR8][R58.64] ;  /* 0x000000083a3ac981 */ /* 0x000ee2000c1e1b00 */
        /* <DEDUP_REMOVED lines=8> */
[----:B--2---:R-:W-:Y:S01]  /*5cb0*/  @!P3 FADD.FTZ R70, R70, R60 ;  /* 0x0000003c4646b221 */ /* 0x004fe20000010000 */
[----:B------:R-:W-:Y:S01]  /*5cc0*/  @!P3 FADD.FTZ R71, R71, R61 ;  /* 0x0000003d4747b221 */ /* 0x000fe20000010000 */
[----:B------:R-:W-:-:S06]  /*5cd0*/  @!P5 IMAD.WIDE.U32 R60, R68, 0x8, R118 ;  /* 0x00000008443cd825 */ /* 0x000fcc00078e0076 */
[----:B------:R-:W2:Y:S01]  /*5ce0*/  @!P5 LDG.E.64 R60, desc[UR8][R60.64] ;  /* 0x000000083c3cd981 */ /* 0x000ea2000c1e1b00 */
[----:B---3--:R-:W-:Y:S02]  /*5cf0*/  @!P4 FADD.FTZ R70, R70, R58 ;  /* 0x0000003a4646c221 */ /* 0x008fe40000010000 */
        /* <DEDUP_REMOVED lines=16> */
[----:B--2---:R-:W-:Y:S01]  /*5e00*/  @!P5 FADD.FTZ R70, R70, R60 ;  /* 0x0000003c4646d221 */ /* 0x004fe20000010000 */
[----:B------:R-:W-:-:S11]  /*5e10*/  @!P5 FADD.FTZ R71, R71, R61 ;  /* 0x0000003d4747d221 */ /* 0x000fd60000010000 */
[----:B------:R-:W-:Y:S05]  /*5e20*/  @P0 BRA `(.L_x_1562) ;  /* 0xfffffffc000c0947 */ /* 0x000fea000383ffff */
[----:B------:R-:W-:-:S07]  /*5e30*/  MOV R64, R56 ;  /* 0x0000003800407202 */ /* 0x000fce0000000f00 */
.L_x_1561:
        /* <DEDUP_REMOVED lines=21> */
[--C-:B-1----:R-:W-:Y:S01]  /*5f90*/  @!P2 IMAD.WIDE.U32 R58, R59, 0x8, R118.reuse ;  /* 0x000000083b3aa825 */ /* 0x102fe200078e0076 */
        /* <DEDUP_REMOVED lines=16> */
.L_x_1563:
        /* <DEDUP_REMOVED lines=8> */
[-CC-:B------:R-:W-:Y:S02]  /*6120*/  @!P2 IMAD R57, R64, R95.reuse, R96.reuse ;  /* 0x0000005f4039a224 */ /* 0x180fe400078e0260 */
[----:B------:R-:W-:Y:S02]  /*6130*/  @!P0 IMAD R59, R59, R95, R96 ;  /* 0x0000005f3b3b8224 */ /* 0x000fe400078e0260 */
[----:B------:R-:W-:-:S04]  /*6140*/  @!P2 IMAD.WIDE.U32 R56, R57, 0x8, R118 ;  /* 0x000000083938a825 */ /* 0x000fc800078e0076 */
[----:B-1----:R-:W-:Y:S02]  /*6150*/  @!P0 IMAD.WIDE.U32 R58, R59, 0x8, R118 ;  /* 0x000000083b3a8825 */ /* 0x002fe400078e0076 */
[----:B------:R-:W0:Y:S04]  /*6160*/  @!P2 LDG.E.64 R56, desc[UR8][R56.64] ;  /* 0x000000083838a981 */ /* 0x000e28000c1e1b00 */
[----:B------:R-:W2:Y:S01]  /*6170*/  @!P0 LDG.E.64 R58, desc[UR8][R58.64] ;  /* 0x000000083a3a8981 */ /* 0x000ea2000c1e1b00 */
[----:B------:R-:W-:Y:S01]  /*6180*/  IADD3 R64, PT, PT, R64, 0x2, RZ ;  /* 0x0000000240407810 */ /* 0x000fe20007ffe0ff */
[----:B0-----:R-:W-:Y:S01]  /*6190*/  @!P2 FADD.FTZ R70, R70, R56 ;  /* 0x000000384646a221 */ /* 0x001fe20000010000 */
[----:B------:R-:W-:-:S03]  /*61a0*/  @!P2 FADD.FTZ R71, R71, R57 ;  /* 0x000000394747a221 */ /* 0x000fc60000010000 */
[----:B--2---:R-:W-:Y:S01]  /*61b0*/  @!P0 FADD.FTZ R70, R70, R58 ;  /* 0x0000003a46468221 */ /* 0x004fe20000010000 */
[----:B------:R-:W-:-:S07]  /*61c0*/  @!P0 FADD.FTZ R71, R71, R59 ;  /* 0x0000003b47478221 */ /* 0x000fce0000010000 */
.L_x_1564:
        /* <DEDUP_REMOVED lines=9> */
.L_x_1565:
[----:B------:R-:W-:Y:S05]  /*6260*/  BSYNC.RECONVERGENT B0 ;  /* 0x0000000000007941 */ /* 0x000fea0003800200 */
.L_x_1558:
[----:B------:R-:W5:Y:S01]  /*6270*/  S2UR UR6, SR_CgaCtaId ;  /* 0x00000000000679c3 */ /* 0x000f620000008800 */
[----:B------:R-:W-:Y:S01]  /*6280*/  UMOV UR5, 0x400 ;  /* 0x0000040000057882 */ /* 0x000fe20000000000 */
[----:B------:R-:W0:Y:S01]  /*6290*/  LDCU.64 UR14, c[0x0][0x400] ;  /* 0x00008000ff0e77ac */ /* 0x000e220008000a00 */
[----:B----4-:R-:W-:Y:S01]  /*62a0*/  SHF.R.U32.HI R62, RZ, 0x5, R97 ;  /* 0x00000005ff3e7819 */ /* 0x010fe20000011661 */
[----:B------:R-:W-:Y:S01]  /*62b0*/  FADD.FTZ R80, R80, -UR11 ;  /* 0x8000000b50507e21 */ /* 0x000fe20008010000 */
[----:B------:R-:W-:-:S03]  /*62c0*/  FADD.FTZ R81, R81, -UR11 ;  /* 0x8000000b51517e21 */ /* 0x000fc60008010000 */
[----:B------:R-:W4:Y:S01]  /*62d0*/  LDC R59, c[0x0][0x41c] ;  /* 0x00010700ff3b7b82 */ /* 0x000f220000000800 */
[----:B------:R-:W-:Y:S01]  /*62e0*/  FMUL.FTZ R80, R80, UR12 ;  /* 0x0000000c50507c20 */ /* 0x000fe20008410000 */
[----:B0-----:R-:W-:Y:S01]  /*62f0*/  ISETP.GE.U32.AND P2, PT, R111, UR14, PT ;  /* 0x0000000e6f007c0c */ /* 0x001fe2000bf46070 */
[----:B-----5:R-:W-:-:S03]  /*6300*/  ULEA UR5, UR6, UR5, 0x18 ;  /* 0x0000000506057291 */ /* 0x020fc6000f8ec0ff */
[----:B------:R-:W-:Y:S01]  /*6310*/  ISETP.GE.AND.EX P2, PT, R92, UR15, PT, P2 ;  /* 0x0000000f5c007c0c */ /* 0x000fe2000bf46320 */
[----:B------:R-:W0:Y:S01]  /*6320*/  LDCU UR6, c[0x0][0x42c] ;  /* 0x00008580ff0677ac */ /* 0x000e220008000800 */
[----:B----4-:R-:W-:-:S04]  /*6330*/  IMAD R62, R59, UR7, R62 ;  /* 0x000000073b3e7c24 */ /* 0x010fc8000f8e023e */
        /* <DEDUP_REMOVED lines=14> */
[----:B-1----:R-:W-:Y:S01]  /*6420*/  FFMA.FTZ R58, R114, R80, R115 ;  /* 0x00000050723a7223 */ /* 0x002fe20000010073 */
        /* <DEDUP_REMOVED lines=17> */
.L_x_1566:
[----:B------:R-:W-:Y:S01]  /*6540*/  FADD.FTZ R76, R76, -UR11 ;  /* 0x8000000b4c4c7e21 */ /* 0x000fe20008010000 */
[----:B-1----:R-:W-:Y:S01]  /*6550*/  FFMA.FTZ R58, R70, UR5, R63 ;  /* 0x00000005463a7c23 */ /* 0x002fe2000801003f */
        /* <DEDUP_REMOVED lines=19> */
.L_x_1568:
[----:B------:R-:W-:Y:S05]  /*6690*/  BSYNC.RECONVERGENT B0 ;  /* 0x0000000000007941 */ /* 0x000fea0003800200 */
.L_x_1567:
        /* <DEDUP_REMOVED lines=12> */
[----:B--2---:R-:W1:Y:S01]  /*6760*/  MUFU.RCP R64, R61 ;  /* 0x0000003d00407308 */ /* 0x004e620000001000 */
        /* <DEDUP_REMOVED lines=8> */
.L_x_1569:
        /* <DEDUP_REMOVED lines=21> */
.L_x_1571:
[----:B------:R-:W-:Y:S05]  /*6940*/  BSYNC.RECONVERGENT B0 ;  /* 0x0000000000007941 */ /* 0x000fea0003800200 */
.L_x_1570:
        /* <DEDUP_REMOVED lines=21> */
.L_x_1572:
[----:B0-----:R-:W-:Y:S01]  /*6aa0*/  FFMA.FTZ R56, R68, UR5, R63 ;  /* 0x0000000544387c23 */ /* 0x001fe2000801003f */
[----:B------:R-:W-:Y:S01]  /*6ab0*/  BSSY.RECONVERGENT B0, `(.L_x_1573) ;  /* 0x0000013000007945 */ /* 0x000fe20003800200 */
[----:B------:R-:W-:Y:S01]  /*6ac0*/  FADD.FTZ R59, R3, -UR11 ;  /* 0x8000000b033b7e21 */ /* 0x000fe20008010000 */
        /* <DEDUP_REMOVED lines=17> */
.L_x_1574:
[----:B------:R-:W-:Y:S05]  /*6be0*/  BSYNC.RECONVERGENT B0 ;  /* 0x0000000000007941 */ /* 0x000fea0003800200 */
.L_x_1573:
[----:B------:R-:W-:Y:S01]  /*6bf0*/  IADD3 R65, PT, PT, R62, 0x30, RZ ;  /* 0x000000303e417810 */ /* 0x000fe20007ffe0ff */
[----:B------:R-:W-:Y:S01]  /*6c00*/  FMUL.FTZ R58, R58, UR12 ;  /* 0x0000000c3a3a7c20 */ /* 0x000fe20008410000 */
[----:B------:R-:W-:Y:S01]  /*6c10*/  IADD3 R62, PT, PT, R62, 0x70, RZ ;  /* 0x000000703e3e7810 */ /* 0x000fe20007ffe0ff */
[----:B------:R-:W-:Y:S01]  /*6c20*/  FMUL.FTZ R60, R59, UR12 ;  /* 0x0000000c3b3c7c20 */ /* 0x000fe20008410000 */
[----:B------:R-:W-:Y:S01]  /*6c30*/  ISETP.GE.U32.AND P2, PT, R110, UR14, PT ;  /* 0x0000000e6e007c0c */ /* 0x000fe2000bf46070 */
[--C-:B------:R-:W-:Y:S01]  /*6c40*/  FFMA.FTZ R61, R58, UR5, R63.reuse ;  /* 0x000000053a3d7c23 */ /* 0x100fe2000801003f */
[----:B------:R-:W-:Y:S01]  /*6c50*/  ISETP.GE.U32.AND P1, PT, R109, UR14, PT ;  /* 0x0000000e6d007c0c */ /* 0x000fe2000bf26070 */
[----:B--2---:R-:W-:Y:S01]  /*6c60*/  FFMA.FTZ R64, R60, UR5, R63 ;  /* 0x000000053c407c23 */ /* 0x004fe2000801003f */
[----:B------:R-:W-:Y:S02]  /*6c70*/  ISETP.GE.U32.AND P0, PT, R108, UR14, PT ;  /* 0x0000000e6c007c0c */ /* 0x000fe4000bf06070 */
[----:B------:R-:W-:-:S02]  /*6c80*/  ISETP.GE.U32.AND P5, PT, R107, UR14, PT ;  /* 0x0000000e6b007c0c */ /* 0x000fc4000bfa6070 */
[----:B------:R-:W-:Y:S02]  /*6c90*/  ISETP.GE.U32.AND P3, PT, R65, UR14, PT ;  /* 0x0000000e41007c0c */ /* 0x000fe4000bf66070 */
[----:B------:R-:W-:Y:S02]  /*6ca0*/  ISETP.GE.U32.AND P4, PT, R62, UR14, PT ;  /* 0x0000000e3e007c0c */ /* 0x000fe4000bf86070 */
[----:B------:R-:W-:Y:S02]  /*6cb0*/  SHF.R.S32.HI R66, RZ, 0x1f, R65 ;  /* 0x0000001fff427819 */ /* 0x000fe40000011441 */
[----:B0-----:R-:W-:Y:S02]  /*6cc0*/  SHF.R.S32.HI R56, RZ, 0x1f, R62 ;  /* 0x0000001fff387819 */ /* 0x001fe4000001143e */
[----:B------:R-:W-:Y:S02]  /*6cd0*/  ISETP.GE.AND.EX P2, PT, R91, UR15, PT, P2 ;  /* 0x0000000f5b007c0c */ /* 0x000fe4000bf46320 */
[----:B------:R-:W-:-:S02]  /*6ce0*/  ISETP.GE.AND.EX P1, PT, R90, UR15, PT, P1 ;  /* 0x0000000f5a007c0c */ /* 0x000fc4000bf26310 */
[----:B------:R-:W-:Y:S02]  /*6cf0*/  ISETP.GE.AND.EX P0, PT, R89, UR15, PT, P0 ;  /* 0x0000000f59007c0c */ /* 0x000fe4000bf06300 */
[----:B------:R-:W-:Y:S02]  /*6d00*/  ISETP.GE.AND.EX P5, PT, R88, UR15, PT, P5 ;  /* 0x0000000f58007c0c */ /* 0x000fe4000bfa6350 */
        /* <DEDUP_REMOVED lines=21> */
.L_x_1575:
        /* <DEDUP_REMOVED lines=17> */
.L_x_1577:
[----:B------:R-:W-:Y:S05]  /*6f70*/  BSYNC.RECONVERGENT B0 ;  /* 0x0000000000007941 */ /* 0x000fea0003800200 */
.L_x_1576:
[----:B------:R-:W-:Y:S01]  /*6f80*/  FADD.FTZ R12, R12, -UR11 ;  /* 0x8000000b0c0c7e21 */ /* 0x000fe20008010000 */
[----:B------:R-:W-:Y:S01]  /*6f90*/  FADD.FTZ R13, R13, -UR11 ;  /* 0x8000000b0d0d7e21 */ /* 0x000fe20008010000 */
[----:B------:R-:W-:Y:S01]  /*6fa0*/  FADD.FTZ R57, R16, -UR11 ;  /* 0x8000000b10397e21 */ /* 0x000fe20008010000 */
[----:B------:R-:W-:Y:S01]  /*6fb0*/  FADD.FTZ R17, R17, -UR11 ;  /* 0x8000000b11117e21 */ /* 0x000fe20008010000 */
[----:B------:R-:W-:Y:S01]  /*6fc0*/  FMUL.FTZ R58, R12, UR12 ;  /* 0x0000000c0c3a7c20 */ /* 0x000fe20008410000 */
        /* <DEDUP_REMOVED lines=20> */
.L_x_1578:
        /* <DEDUP_REMOVED lines=23> */
.L_x_1580:
[----:B------:R-:W-:Y:S05]  /*7280*/  BSYNC.RECONVERGENT B0 ;  /* 0x0000000000007941 */ /* 0x000fea0003800200 */
.L_x_1579:
        /* <DEDUP_REMOVED lines=19> */
.L_x_1581:
        /* <DEDUP_REMOVED lines=17> */
.L_x_1583:
[----:B------:R-:W-:Y:S05]  /*74d0*/  BSYNC.RECONVERGENT B0 ;  /* 0x0000000000007941 */ /* 0x000fea0003800200 */
.L_x_1582:
        /* <DEDUP_REMOVED lines=25> */
.L_x_1584:
        /* <DEDUP_REMOVED lines=23> */
.L_x_1586:
[----:B------:R-:W-:Y:S05]  /*77e0*/  BSYNC.RECONVERGENT B0 ;  /* 0x0000000000007941 */ /* 0x000fea0003800200 */
.L_x_1585:
        /* <DEDUP_REMOVED lines=19> */
.L_x_1587:
        /* <DEDUP_REMOVED lines=18> */
.L_x_1589:
[----:B------:R-:W-:Y:S05]  /*7a40*/  BSYNC.RECONVERGENT B0 ;  /* 0x0000000000007941 */ /* 0x000fea0003800200 */
.L_x_1588:
        /* <DEDUP_REMOVED lines=24> */
.L_x_1590:
[----:B------:R-:W-:Y:S01]  /*7bd0*/  FFMA.FTZ R2, R12, UR5, R63 ;  /* 0x000000050c027c23 */ /* 0x000fe2000801003f */
        /* <DEDUP_REMOVED lines=19> */
.L_x_1592:
[----:B------:R-:W-:Y:S05]  /*7d10*/  BSYNC.RECONVERGENT B0 ;  /* 0x0000000000007941 */ /* 0x000fea0003800200 */
.L_x_1591:
[----:B------:R-:W-:Y:S01]  /*7d20*/  ISETP.GE.U32.AND P2, PT, R106, UR14, PT ;  /* 0x0000000e6a007c0c */ /* 0x000fe2000bf46070 */
[----:B------:R-:W-:Y:S01]  /*7d30*/  FMUL.FTZ R28, R28, UR12 ;  /* 0x0000000c1c1c7c20 */ /* 0x000fe20008410000 */
[----:B------:R-:W-:Y:S01]  /*7d40*/  ISETP.GE.U32.AND P1, PT, R105, UR14, PT ;  /* 0x0000000e69007c0c */ /* 0x000fe2000bf26070 */
[----:B0-----:R-:W-:Y:S01]  /*7d50*/  FMUL.FTZ R6, R29, UR12 ;  /* 0x0000000c1d067c20 */ /* 0x001fe20008410000 */
[----:B------:R-:W-:Y:S01]  /*7d60*/  ISETP.GE.U32.AND P0, PT, R104, UR14, PT ;  /* 0x0000000e68007c0c */ /* 0x000fe2000bf06070 */
[--C-:B------:R-:W-:Y:S01]  /*7d70*/  FFMA.FTZ R11, R28, UR5, R63.reuse ;  /* 0x000000051c0b7c23 */ /* 0x100fe2000801003f */
[----:B------:R-:W-:Y:S01]  /*7d80*/  ISETP.GE.U32.AND P6, PT, R103, UR14, PT ;  /* 0x0000000e67007c0c */ /* 0x000fe2000bfc6070 */
[----:B------:R-:W-:Y:S01]  /*7d90*/  FFMA.FTZ R12, R6, UR5, R63 ;  /* 0x00000005060c7c23 */ /* 0x000fe2000801003f */
[----:B------:R-:W-:Y:S02]  /*7da0*/  ISETP.GE.U32.AND P4, PT, R102, UR14, PT ;  /* 0x0000000e66007c0c */ /* 0x000fe4000bf86070 */
[----:B------:R-:W-:-:S02]  /*7db0*/  ISETP.GE.U32.AND P5, PT, R101, UR14, PT ;  /* 0x0000000e65007c0c */ /* 0x000fc4000bfa6070 */
[----:B------:R-:W-:Y:S02]  /*7dc0*/  ISETP.GE.U32.AND P3, PT, R100, UR14, PT ;  /* 0x0000000e64007c0c */ /* 0x000fe4000bf66070 */
[----:B------:R-:W-:Y:S02]  /*7dd0*/  ISETP.GE.AND.EX P2, PT, R87, UR15, PT, P2 ;  /* 0x0000000f57007c0c */ /* 0x000fe4000bf46320 */
[----:B------:R-:W-:Y:S02]  /*7de0*/  ISETP.GE.AND.EX P1, PT, R86, UR15, PT, P1 ;  /* 0x0000000f56007c0c */ /* 0x000fe4000bf26310 */
[----:B------:R-:W-:Y:S02]  /*7df0*/  ISETP.GE.AND.EX P0, PT, R85, UR15, PT, P0 ;  /* 0x0000000f55007c0c */ /* 0x000fe4000bf06300 */
[----:B------:R-:W-:Y:S02]  /*7e00*/  ISETP.GE.AND.EX P6, PT, R84, UR15, PT, P6 ;  /* 0x0000000f54007c0c */ /* 0x000fe4000bfc6360 */
        /* <DEDUP_REMOVED lines=21> */
.L_x_1593:
        /* <DEDUP_REMOVED lines=17> */
.L_x_1595:
[----:B------:R-:W-:Y:S05]  /*8070*/  BSYNC.RECONVERGENT B0 ;  /* 0x0000000000007941 */ /* 0x000fea0003800200 */
.L_x_1594:
        /* <DEDUP_REMOVED lines=25> */
.L_x_1596:
        /* <DEDUP_REMOVED lines=23> */
.L_x_1598:
[----:B------:R-:W-:Y:S05]  /*8380*/  BSYNC.RECONVERGENT B0 ;  /* 0x0000000000007941 */ /* 0x000fea0003800200 */
.L_x_1597:
        /* <DEDUP_REMOVED lines=19> */
.L_x_1599:
        /* <DEDUP_REMOVED lines=17> */
.L_x_1601:
[----:B------:R-:W-:Y:S05]  /*85d0*/  BSYNC.RECONVERGENT B0 ;  /* 0x0000000000007941 */ /* 0x000fea0003800200 */
.L_x_1600:
        /* <DEDUP_REMOVED lines=25> */
.L_x_1602:
        /* <DEDUP_REMOVED lines=23> */
.L_x_1604:
[----:B------:R-:W-:Y:S05]  /*88e0*/  BSYNC.RECONVERGENT B0 ;  /* 0x0000000000007941 */ /* 0x000fea0003800200 */
.L_x_1603:
        /* <DEDUP_REMOVED lines=19> */
.L_x_1605:
        /* <DEDUP_REMOVED lines=17> */
.L_x_1607:
[----:B------:R-:W-:Y:S05]  /*8b30*/  BSYNC.RECONVERGENT B0 ;  /* 0x0000000000007941 */ /* 0x000fea0003800200 */
.L_x_1606:
        /* <DEDUP_REMOVED lines=25> */
.L_x_1608:
        /* <DEDUP_REMOVED lines=23> */
.L_x_1610:
[----:B------:R-:W-:Y:S05]  /*8e40*/  BSYNC.RECONVERGENT B0 ;  /* 0x0000000000007941 */ /* 0x000fea0003800200 */
.L_x_1609:
        /* <DEDUP_REMOVED lines=19> */
.L_x_1611:
        /* <DEDUP_REMOVED lines=17> */
.L_x_1613:
[----:B------:R-:W-:Y:S05]  /*9090*/  BSYNC.RECONVERGENT B0 ;  /* 0x0000000000007941 */ /* 0x000fea0003800200 */
.L_x_1612:
[----:B------:R-:W-:Y:S02]  /*90a0*/  IADD3 R98, PT, PT, R95, R98, RZ ;  /* 0x000000625f627210 */ /* 0x000fe40007ffe0ff */
[----:B------:R-:W-:Y:S02]  /*90b0*/  IADD3 R99, PT, PT, R99, 0x1, RZ ;  /* 0x0000000163637810 */ /* 0x000fe40007ffe0ff */
[----:B------:R-:W-:-:S13]  /*90c0*/  ISETP.GE.AND P0, PT, R98, UR4, PT ;  /* 0x0000000462007c0c */ /* 0x000fda000bf06270 */
[----:B------:R-:W-:Y:S05]  /*90d0*/  @!P0 BRA `(.L_x_1614) ;  /* 0xffffff7000788947 */ /* 0x000fea000383ffff */
.L_x_1547:
        /* <DEDUP_REMOVED lines=19> */
.L_x_1616:
[----:B------:R-:W-:Y:S05]  /*9210*/  BSYNC.RECONVERGENT B0 ;  /* 0x0000000000007941 */ /* 0x000fea0003800200 */
.L_x_1615:
[----:B------:R-:W-:Y:S05]  /*9220*/  @P0 EXIT ;  /* 0x000000000000094d */ /* 0x000fea0003800000 */
[----:B------:R-:W-:Y:S05]  /*9230*/  @P2 BRA `(.L_x_1617) ;  /* 0x0000000000202947 */ /* 0x000fea0003800000 */
[----:B------:R-:W-:-:S05]  /*9240*/  IMAD R0, R4, R7, RZ ;  /* 0x0000000704007224 */ /* 0x000fca00078e02ff */
[----:B------:R-:W-:-:S13]  /*9250*/  ISETP.NE.AND P0, PT, R0, -0x1, PT ;  /* 0xffffffff0000780c */ /* 0x000fda0003f05270 */
[----:B------:R-:W-:Y:S05]  /*9260*/  @!P0 BRA `(.L_x_1617) ;  /* 0x0000000000148947 */ /* 0x000fea0003800000 */
.L_x_1618:
[----:B0-----:R-:W2:Y:S04]  /*9270*/  LDG.E.STRONG.GPU R5, desc[UR8][R2.64] ;  /* 0x0000000802057981 */ /* 0x001ea8000c1ef900 */
[----:B--2---:R-:W-:Y:S01]  /*9280*/  CCTL.IVALL ;  /* 0x00000000ff00798f */ /* 0x004fe20002000000 */
[----:B------:R-:W-:Y:S05]  /*9290*/  YIELD ;  /* 0x0000000000007946 */ /* 0x000fea0003800000 */
[----:B------:R-:W-:-:S13]  /*92a0*/  ISETP.NE.AND P0, PT, R5, R0, PT ;  /* 0x000000000500720c */ /* 0x000fda0003f05270 */
[----:B------:R-:W-:Y:S05]  /*92b0*/  @P0 BRA `(.L_x_1618) ;  /* 0xfffffffc00ec0947 */ /* 0x000fea000383ffff */
.L_x_1617:
        /* <DEDUP_REMOVED lines=60> */
.L_x_1621:
        /* <DEDUP_REMOVED lines=31> */
.L_x_1620:
[----:B------:R-:W-:Y:S05]  /*9870*/  BSYNC.RECONVERGENT B0 ;  /* 0x0000000000007941 */ /* 0x000fea0003800200 */
.L_x_1619:
        /* <DEDUP_REMOVED lines=10> */
.L_x_1622:
[C---:B------:R-:W-:Y:S02]  /*9920*/  SHF.L.U32 R22, R97.reuse, 0x2, RZ ;  /* 0x0000000261167819 */ /* 0x040fe400000006ff */
[----:B------:R-:W-:Y:S02]  /*9930*/  SHF.L.U64.HI R24, R97, 0x2, R32 ;  /* 0x0000000261187819 */ /* 0x000fe40000010220 */
[----:B-1----:R-:W-:-:S04]  /*9940*/  IADD3 R4, P0, PT, R22, UR4, RZ ;  /* 0x0000000416047c10 */ /* 0x002fc8000ff1e0ff */
[----:B----4-:R-:W-:Y:S02]  /*9950*/  IADD3.X R5, PT, PT, R24, UR5, RZ, P0, !PT ;  /* 0x0000000518057c10 */ /* 0x010fe400087fe4ff */
[C---:B0-----:R-:W-:Y:S02]  /*9960*/  IADD3 R6, P0, PT, R4.reuse, R33, RZ ;  /* 0x0000002104067210 */ /* 0x041fe40007f1e0ff */
[C---:B------:R-:W-:Y:S01]  /*9970*/  IADD3 R10, P2, PT, R4.reuse, R37, RZ ;  /* 0x00000025040a7210 */ /* 0x040fe20007f5e0ff */
[----:B------:R0:W4:Y:S01]  /*9980*/  LDG.E R2, desc[UR8][R4.64] ;  /* 0x0000000804027981 */ /* 0x000122000c1e1900 */
[C---:B------:R-:W-:Y:S02]  /*9990*/  IADD3.X R7, PT, PT, R5.reuse, R31, RZ, P0, !PT ;  /* 0x0000001f05077210 */ /* 0x040fe400007fe4ff */
[----:B------:R-:W-:Y:S02]  /*99a0*/  IADD3 R8, P1, PT, R4, R27, RZ ;  /* 0x0000001b04087210 */ /* 0x000fe40007f3e0ff */
        /* <DEDUP_REMOVED lines=12> */
[----:B0-----:R-:W-:Y:S02]  /*9a70*/  IADD3 R4, P0, PT, R16, R33, RZ ;  /* 0x0000002110047210 */ /* 0x001fe40007f1e0ff */
[----:B----4-:R-:W-:-:S02]  /*9a80*/  F2FP.BF16.F32.PACK_AB R19, R7, R2 ;  /* 0x000000020713723e */ /* 0x010fc400000010ff */
[----:B------:R-:W-:-:S04]  /*9a90*/  LOP3.LUT R2, R24, 0x3, RZ, 0xc0, !PT ;  /* 0x0000000318027812 */ /* 0x000fc800078ec0ff */
[----:B------:R-:W-:Y:S02]  /*9aa0*/  IADD3.X R17, PT, PT, R2, UR5, RZ, P1, !PT ;  /* 0x0000000502117c10 */ /* 0x000fe40008ffe4ff */
[----:B-----5:R-:W-:Y:S02]  /*9ab0*/  F2FP.BF16.F32.PACK_AB R21, R11, R8 ;  /* 0x000000080b15723e */ /* 0x020fe400000010ff */
[C---:B------:R-:W-:Y:S02]  /*9ac0*/  IADD3 R6, P1, PT, R16.reuse, R27, RZ ;  /* 0x0000001b10067210 */ /* 0x040fe40007f3e0ff */
[----:B------:R-:W-:Y:S02]  /*9ad0*/  IADD3 R8, P2, PT, R16, R37, RZ ;  /* 0x0000002510087210 */ /* 0x000fe40007f5e0ff */
[C---:B------:R-:W-:Y:S02]  /*9ae0*/  IADD3.X R5, PT, PT, R17.reuse, R31, RZ, P0, !PT ;  /* 0x0000001f11057210 */ /* 0x040fe400007fe4ff */
[----:B------:R-:W-:-:S02]  /*9af0*/  IADD3.X R7, PT, PT, R17, R29, RZ, P1, !PT ;  /* 0x0000001d11077210 */ /* 0x000fc40000ffe4ff */
        /* <DEDUP_REMOVED lines=57> */
.L_x_1623:
        /* <DEDUP_REMOVED lines=15> */
.L_x_4526:


//--------------------- .text._Z35group_norm_nhwc_bwd_one_pass_kernelI11Fp32IOBf16WLi512ELi64ELi512EEv26Group_norm_nhwc_bwd_params --------------------------
	.section	.text._Z35group_norm_nhwc_bwd_one_pass_kernelI11Fp32IOBf16WLi512ELi64ELi512EEv26Group_norm_nhwc_bwd_params,"ax",@progbits
	.align	128
        .global         _Z35group_norm_nhwc_bwd_one_pass_kernelI11Fp32IOBf16WLi512ELi64ELi512EEv26Group_norm_nhwc_bwd_params
        .type           _Z35group_norm_nhwc_bwd_one_pass_kernelI11Fp32IOBf16WLi512ELi64ELi512EEv26Group_norm_nhwc_bwd_params,@function
        .size           _Z35group_norm_nhwc_bwd_one_pass_kernelI11Fp32IOBf16WLi512ELi64ELi512EEv26Group_norm_nhwc_bwd_params,(.L_x_4527 - _Z35group_norm_nhwc_bwd_one_pass_kernelI11Fp32IOBf16WLi512ELi64ELi512EEv26Group_norm_nhwc_bwd_params)
        .other          _Z35group_norm_nhwc_bwd_one_pass_kernelI11Fp32IOBf16WLi512ELi64ELi512EEv26Group_norm_nhwc_bwd_params,@"STO_CUDA_ENTRY STV_DEFAULT"
_Z35group_norm_nhwc_bwd_one_pass_kernelI11Fp32IOBf16WLi512ELi64ELi512EEv26Group_norm_nhwc_bwd_params:
.text._Z35group_norm_nhwc_bwd_one_pass_kernelI11Fp32IOBf16WLi512ELi64ELi512EEv26Group_norm_nhwc_bwd_params:
        /* <DEDUP_REMOVED lines=11> */
.L_x_1650:
        /* <DEDUP_REMOVED lines=31> */
[----:B------:R-:W-:Y:S01]  /*02a0*/  IADD3 R13, PT, PT, R116, 0x30, RZ ;  /* 0x00000030740d7810 */ /* 0x000fe20007ffe0ff */
[----:B------:R-:W1:Y:S01]  /*02b0*/  @!P3 LDC.64 R14, c[0x0][0x3f8] ;  /* 0x0000fe00ff0ebb82 */ /* 0x000e620000000a00 */
[----:B------:R-:W-:Y:S02]  /*02c0*/  @P3 LOP3.LUT R117, R117, 0x40000, RZ, 0xfc, !PT ;  /* 0x0004000075753812 */ /* 0x000fe400078efcff */
[----:B------:R-:W-:Y:S02]  /*02d0*/  SHF.R.S32.HI R17, RZ, 0x1f, R13 ;  /* 0x0000001fff117819 */ /* 0x000fe4000001140d */
[----:B------:R-:W-:-:S03]  /*02e0*/  LOP3.LUT R117, R117, 0xfffdffff, RZ, 0xc0, !PT ;  /* 0xfffdffff75757812 */ /* 0x000fc600078ec0ff */
[----:B------:R-:W2:Y:S01]  /*02f0*/  @!P3 LDC.64 R18, c[0x0][0x398] ;  /* 0x0000e600ff12bb82 */ /* 0x000ea20000000a00 */
[----:B0-----:R-:W-:Y:S02]  /*0300*/  IADD3 R2, PT, PT, R0, 0xffffffe, RZ ;  /* 0x0ffffffe00027810 */ /* 0x001fe40007ffe0ff */
[----:B------:R-:W-:Y:S02]  /*0310*/  SHF.L.U32 R0, R4, 0x1, RZ ;  /* 0x0000000104007819 */ /* 0x000fe400000006ff */
[----:B------:R-:W-:Y:S02]  /*0320*/  @P4 LOP3.LUT R117, R117, 0x20000, RZ, 0xfc, !PT ;  /* 0x0002000075754812 */ /* 0x000fe400078efcff */
[----:B------:R-:W0:Y:S01]  /*0330*/  F2I.FTZ.U32.TRUNC.NTZ R2, R2 ;  /* 0x0000000200027305 */ /* 0x000e22000021f000 */
[----:B------:R-:W-:Y:S01]  /*0340*/  LOP3.LUT R0, R0, 0x3e, RZ, 0xc0, !PT ;  /* 0x0000003e00007812 */ /* 0x000fe200078ec0ff */
[----:B------:R-:W3:Y:S01]  /*0350*/  @!P4 LDC.64 R22, c[0x0][0x3f8] ;  /* 0x0000fe00ff16cb82 */ /* 0x000ee20000000a00 */
[----:B------:R-:W-:Y:S01]  /*0360*/  LOP3.LUT R117, R117, 0xfffeffff, RZ, 0xc0, !PT ;  /* 0xfffeffff75757812 */ /* 0x000fe200078ec0ff */
[----:B-1----:R-:W-:-:S06]  /*0370*/  @!P3 IMAD R3, R3, R14, RZ ;  /* 0x0000000e0303b224 */ /* 0x002fcc00078e02ff */
[----:B------:R-:W1:Y:S01]  /*0380*/  @!P3 LDC.64 R110, c[0x0][0x3a0] ;  /* 0x0000e800ff6ebb82 */ /* 0x000e620000000a00 */
[----:B------:R-:W-:Y:S01]  /*0390*/  @!P3 IMAD R15, R116, R15, R3 ;  /* 0x0000000f740fb224 */ /* 0x000fe200078e0203 */
[----:B0-----:R-:W-:-:S06]  /*03a0*/  R2UR UR7, R2 ;  /* 0x00000000020772ca */ /* 0x001fcc00000e0000 */
[----:B------:R-:W0:Y:S07]  /*03b0*/  @!P4 LDC.64 R26, c[0x0][0x3a0] ;  /* 0x0000e800ff1acb82 */ /* 0x000e2e0000000a00 */
[----:B------:R-:W-:-:S04]  /*03c0*/  UIADD3 UR5, UPT, UPT, URZ, -UR7, URZ ;  /* 0x80000007ff057290 */ /* 0x000fc8000fffe0ff */
[----:B------:R-:W-:-:S04]  /*03d0*/  UIMAD UR5, UR5, UR13, URZ ;  /* 0x0000000d050572a4 */ /* 0x000fc8000f8e02ff */
[----:B------:R-:W-:-:S04]  /*03e0*/  UIMAD.WIDE.U32 UR6, UR7, UR5, UR6 ;  /* 0x00000005070672a5 */ /* 0x000fc8000f8e0006 */
[----:B------:R-:W-:-:S04]  /*03f0*/  UIMAD.WIDE.U32 UR6, UR7, UR9, URZ ;  /* 0x00000009070672a5 */ /* 0x000fc8000f8e00ff */
[----:B------:R-:W-:-:S04]  /*0400*/  UIADD3 UR5, UPT, UPT, -UR7, URZ, URZ ;  /* 0x000000ff07057290 */ /* 0x000fc8000fffe1ff */
        /* <DEDUP_REMOVED lines=17> */
[----:B---3--:R-:W-:-:S02]  /*0520*/  @!P4 IMAD R0, R5, R22, RZ ;  /* 0x000000160500c224 */ /* 0x008fc400078e02ff */
[----:B------:R-:W-:Y:S01]  /*0530*/  USHF.R.S32.HI UR5, URZ, 0x1f, UR7 ;  /* 0x0000001fff057899 */ /* 0x000fe20008011407 */
[----:B------:R-:W-:-:S03]  /*0540*/  MOV R41, UR6 ;  /* 0x0000000600297c02 */ /* 0x000fc60008000f00 */
[----:B------:R-:W-:Y:S01]  /*0550*/  UIMAD UR5, UR5, UR18, URZ ;  /* 0x00000012050572a4 */ /* 0x000fe2000f8e02ff */
[----:B------:R-:W-:Y:S01]  /*0560*/  IMAD.WIDE.U32 R40, R11, UR7, R40 ;  /* 0x000000070b287c25 */ /* 0x000fe2000f8e0028 */
[----:B------:R-:W-:Y:S02]  /*0570*/  SHF.R.S32.HI R11, RZ, 0x1f, R9 ;  /* 0x0000001fff0b7819 */ /* 0x000fe40000011409 */
[----:B------:R-:W-:Y:S01]  /*0580*/  UIMAD UR5, UR7, UR19, UR5 ;  /* 0x00000013070572a4 */ /* 0x000fe2000f8e0205 */
[----:B------:R-:W-:Y:S02]  /*0590*/  CS2R R114, SRZ ;  /* 0x0000000000727805 */ /* 0x000fe4000001ff00 */
[----:B------:R-:W-:Y:S02]  /*05a0*/  CS2R R124, SRZ ;  /* 0x00000000007c7805 */ /* 0x000fe4000001ff00 */
[----:B------:R-:W-:Y:S01]  /*05b0*/  @!P3 MOV R38, R40 ;  /* 0x000000280026b202 */ /* 0x000fe20000000f00 */
[----:B------:R-:W-:Y:S01]  /*05c0*/  HFMA2 R118, -RZ, RZ, 0, 0 ;  /* 0x00000000ff767431 */ /* 0x000fe200000001ff */
[----:B------:R-:W-:Y:S01]  /*05d0*/  ISETP.GE.AND.EX P6, PT, R11, UR17, PT, P0 ;  /* 0x000000110b007c0c */ /* 0x000fe2000bfc6300 */
[----:B------:R-:W-:Y:S01]  /*05e0*/  HFMA2 R120, -RZ, RZ, 0, 0 ;  /* 0x00000000ff787431 */ /* 0x000fe200000001ff */
[----:B------:R-:W-:Y:S01]  /*05f0*/  IADD3 R39, PT, PT, R41, UR5, RZ ;  /* 0x0000000529277c10 */ /* 0x000fe2000fffe0ff */
[----:B------:R-:W3:Y:S01]  /*0600*/  LDCU.64 UR6, c[0x0][0x3b8] ;  /* 0x00007700ff0677ac */ /* 0x000ee20008000a00 */
[----:B------:R-:W-:Y:S01]  /*0610*/  ISETP.GE.U32.AND P0, PT, R13, UR16, PT ;  /* 0x000000100d007c0c */ /* 0x000fe2000bf06070 */
[----:B------:R-:W-:-:S03]  /*0620*/  @!P3 IMAD.WIDE.U32 R2, R116, R14, R38 ;  /* 0x0000000e7402b225 */ /* 0x000fc600078e0026 */
[----:B------:R-:W-:Y:S02]  /*0630*/  ISETP.GE.AND.EX P5, PT, R17, UR17, PT, P0 ;  /* 0x0000001111007c0c */ /* 0x000fe4000bfa6300 */
[----:B------:R-:W-:-:S03]  /*0640*/  @!P3 IADD3 R15, PT, PT, R3, R15, RZ ;  /* 0x0000000f030fb210 */ /* 0x000fc60007ffe0ff */
[----:B------:R-:W4:Y:S01]  /*0650*/  @!P6 LDC.64 R24, c[0x0][0x3f8] ;  /* 0x0000fe00ff18eb82 */ /* 0x000f220000000a00 */
[C---:B------:R-:W-:Y:S02]  /*0660*/  @!P3 SHF.L.U32 R3, R2.reuse, 0x2, RZ ;  /* 0x000000020203b819 */ /* 0x040fe400000006ff */
[----:B------:R-:W-:Y:S02]  /*0670*/  @!P3 SHF.L.U64.HI R2, R2, 0x2, R15 ;  /* 0x000000020202b819 */ /* 0x000fe4000001020f */
[----:B--2---:R-:W-:Y:S02]  /*0680*/  @!P3 IADD3 R4, P2, PT, R3, R18, RZ ;  /* 0x000000120304b210 */ /* 0x004fe40007f5e0ff */
[----:B------:R-:W-:Y:S01]  /*0690*/  @P6 LOP3.LUT R117, R117, 0x10000, RZ, 0xfc, !PT ;  /* 0x0001000075756812 */ /* 0x000fe200078efcff */
[----:B------:R-:W2:Y:S01]  /*06a0*/  @!P6 LDC.64 R30, c[0x0][0x3a0] ;  /* 0x0000e800ff1eeb82 */ /* 0x000ea20000000a00 */
[----:B------:R-:W-:Y:S02]  /*06b0*/  @!P3 IADD3.X R5, PT, PT, R2, R19, RZ, P2, !PT ;  /* 0x000000130205b210 */ /* 0x000fe400017fe4ff */
[----:B------:R-:W-:-:S02]  /*06c0*/  LOP3.LUT P2, RZ, R117, 0x20000, RZ, 0xc0, !PT ;  /* 0x0002000075ff7812 */ /* 0x000fc4000784c0ff */
[----:B-1----:R-:W-:Y:S02]  /*06d0*/  @!P3 IADD3 R110, P1, PT, R3, R110, RZ ;  /* 0x0000006e036eb210 */ /* 0x002fe40007f3e0ff */
[----:B------:R-:W-:Y:S01]  /*06e0*/  IADD3 R15, PT, PT, R116, 0x40, RZ ;  /* 0x00000040740f7810 */ /* 0x000fe20007ffe0ff */
[----:B------:R-:W1:Y:S01]  /*06f0*/  @!P5 LDC.64 R34, c[0x0][0x3f8] ;  /* 0x0000fe00ff22db82 */ /* 0x000e620000000a00 */
[----:B------:R-:W-:Y:S02]  /*0700*/  @!P3 IADD3.X R111, PT, PT, R2, R111, RZ, P1, !PT ;  /* 0x0000006f026fb210 */ /* 0x000fe40000ffe4ff */
[----:B------:R-:W-:Y:S02]  /*0710*/  ISETP.GE.U32.AND P0, PT, R15, UR16, PT ;  /* 0x000000100f007c0c */ /* 0x000fe4000bf06070 */
[----:B------:R-:W-:Y:S02]  /*0720*/  SHF.R.S32.HI R21, RZ, 0x1f, R15 ;  /* 0x0000001fff157819 */ /* 0x000fe4000001140f */
[----:B------:R-:W-:Y:S01]  /*0730*/  IADD3 R19, PT, PT, R116, 0x50, RZ ;  /* 0x0000005074137810 */ /* 0x000fe20007ffe0ff */
[----:B------:R-:W3:Y:S01]  /*0740*/  @!P2 LDC.64 R28, c[0x0][0x398] ;  /* 0x0000e600ff1cab82 */ /* 0x000ee20000000a00 */
[----:B------:R-:W-:Y:S01]  /*0750*/  @!P2 MOV R2, R40 ;  /* 0x000000280002a202 */ /* 0x000fe20000000f00 */
[----:B------:R-:W-:Y:S01]  /*0760*/  @!P2 IMAD R23, R7, R23, R0 ;  /* 0x000000170717a224 */ /* 0x000fe200078e0200 */
[----:B------:R-:W-:Y:S01]  /*0770*/  @!P2 MOV R3, R39 ;  /* 0x000000270003a202 */ /* 0x000fe20000000f00 */
[----:B----4-:R-:W-:Y:S01]  /*0780*/  @!P6 IMAD R6, R11, R24, RZ ;  /* 0x000000180b06e224 */ /* 0x010fe200078e02ff */
[----:B------:R-:W-:-:S02]  /*0790*/  ISETP.GE.AND.EX P4, PT, R21, UR17, PT, P0 ;  /* 0x0000001115007c0c */ /* 0x000fc4000bf86300 */
[----:B------:R-:W-:Y:S01]  /*07a0*/  ISETP.GE.U32.AND P1, PT, R19, UR16, PT ;  /* 0x0000001013007c0c */ /* 0x000fe2000bf26070 */
[----:B------:R-:W-:Y:S01]  /*07b0*/  @!P2 IMAD.WIDE.U32 R2, R7, R22, R2 ;  /* 0x000000160702a225 */ /* 0x000fe200078e0002 */
[----:B------:R-:W4:Y:S01]  /*07c0*/  @!P6 LDC.64 R32, c[0x0][0x398] ;  /* 0x0000e600ff20eb82 */ /* 0x000f220000000a00 */
[----:B------:R-:W-:Y:S02]  /*07d0*/  LOP3.LUT R117, R117, 0xffff7fff, RZ, 0xc0, !PT ;  /* 0xffff7fff75757812 */ /* 0x000fe400078ec0ff */
[----:B------:R-:W-:Y:S01]  /*07e0*/  @!P6 IMAD R25, R9, R25, R6 ;  /* 0x000000190919e224 */ /* 0x000fe200078e0206 */
[----:B------:R-:W-:Y:S02]  /*07f0*/  @!P2 IADD3 R3, PT, PT, R3, R23, RZ ;  /* 0x000000170303a210 */ /* 0x000fe40007ffe0ff */
[C---:B------:R-:W-:Y:S02]  /*0800*/  @!P2 SHF.L.U32 R11, R2.reuse, 0x2, RZ ;  /* 0x00000002020ba819 */ /* 0x040fe400000006ff */
[----:B------:R-:W-:Y:S01]  /*0810*/  @!P2 SHF.L.U64.HI R0, R2, 0x2, R3 ;  /* 0x000000020200a819 */ /* 0x000fe20000010203 */
[----:B------:R-:W4:Y:S01]  /*0820*/  @!P4 LDC.64 R36, c[0x0][0x3f8] ;  /* 0x0000fe00ff24cb82 */ /* 0x000f220000000a00 */
[----:B------:R-:W-:-:S02]  /*0830*/  @!P6 MOV R2, R40 ;  /* 0x000000280002e202 */ /* 0x000fc40000000f00 */
[----:B------:R-:W-:Y:S02]  /*0840*/  @!P6 MOV R3, R39 ;  /* 0x000000270003e202 */ /* 0x000fe40000000f00 */
[----:B0-----:R-:W-:Y:S02]  /*0850*/  @!P2 IADD3 R6, P0, PT, R11, R26, RZ ;  /* 0x0000001a0b06a210 */ /* 0x001fe40007f1e0ff */
[----:B------:R-:W-:Y:S01]  /*0860*/  SHF.R.S32.HI R23, RZ, 0x1f, R19 ;  /* 0x0000001fff177819 */ /* 0x000fe20000011413 */
[----:B------:R-:W-:Y:S01]  /*0870*/  @!P6 IMAD.WIDE.U32 R2, R9, R24, R2 ;  /* 0x000000180902e225 */ /* 0x000fe200078e0002 */
[----:B------:R-:W-:Y:S02]  /*0880*/  @!P2 IADD3.X R7, PT, PT, R0, R27, RZ, P0, !PT ;  /* 0x0000001b0007a210 */ /* 0x000fe400007fe4ff */
[----:B---3--:R-:W-:Y:S01]  /*0890*/  @!P2 IADD3 R8, P0, PT, R11, R28, RZ ;  /* 0x0000001c0b08a210 */ /* 0x008fe20007f1e0ff */
[----:B------:R-:W0:Y:S01]  /*08a0*/  @!P5 LDC.64 R26, c[0x0][0x398] ;  /* 0x0000e600ff1adb82 */ /* 0x000e220000000a00 */
[----:B------:R-:W-:-:S02]  /*08b0*/  @!P6 IADD3 R11, PT, PT, R3, R25, RZ ;  /* 0x00000019030be210 */ /* 0x000fc40007ffe0ff */
[----:B------:R-:W-:Y:S02]  /*08c0*/  @!P6 SHF.L.U32 R3, R2, 0x2, RZ ;  /* 0x000000020203e819 */ /* 0x000fe400000006ff */
[----:B------:R-:W-:Y:S02]  /*08d0*/  ISETP.GE.AND.EX P3, PT, R23, UR17, PT, P1 ;  /* 0x0000001117007c0c */ /* 0x000fe4000bf66310 */
[----:B------:R-:W-:Y:S01]  /*08e0*/  @!P2 IADD3.X R9, PT, PT, R0, R29, RZ, P0, !PT ;  /* 0x0000001d0009a210 */ /* 0x000fe200007fe4ff */
[----:B------:R-:W3:Y:S01]  /*08f0*/  @!P5 LDC.64 R24, c[0x0][0x3a0] ;  /* 0x0000e800ff18db82 */ /* 0x000ee20000000a00 */
[----:B------:R-:W-:Y:S01]  /*0900*/  @!P6 SHF.L.U64.HI R0, R2, 0x2, R11 ;  /* 0x000000020200e819 */ /* 0x000fe2000001020b */
[----:B-1----:R-:W-:Y:S01]  /*0910*/  @!P5 IMAD R2, R17, R34, RZ ;  /* 0x000000221102d224 */ /* 0x002fe200078e02ff */
[----:B--2---:R-:W-:Y:S01]  /*0920*/  @!P6 IADD3 R10, P0, PT, R3, R30, RZ ;  /* 0x0000001e030ae210 */ /* 0x004fe20007f1e0ff */
[----:B----4-:R-:W-:Y:S01]  /*0930*/  @!P4 IMAD R14, R21, R36, RZ ;  /* 0x00000024150ec224 */ /* 0x010fe200078e02ff */
[----:B------:R-:W-:Y:S01]  /*0940*/  @P5 LOP3.LUT R117, R117, 0x8000, RZ, 0xfc, !PT ;  /* 0x0000800075755812 */ /* 0x000fe200078efcff */
[----:B------:R-:W-:Y:S01]  /*0950*/  @!P5 IMAD R17, R13, R35, R2 ;  /* 0x000000230d11d224 */ /* 0x000fe200078e0202 */
[----:B------:R-:W-:Y:S01]  /*0960*/  @!P6 IADD3.X R11, PT, PT, R0, R31, RZ, P0, !PT ;  /* 0x0000001f000be210 */ /* 0x000fe200007fe4ff */
[----:B------:R-:W1:Y:S01]  /*0970*/  @!P4 LDC.64 R28, c[0x0][0x3a0] ;  /* 0x0000e800ff1ccb82 */ /* 0x000e620000000a00 */
[----:B------:R-:W-:Y:S01]  /*0980*/  @!P6 IADD3 R12, P0, PT, R3, R32, RZ ;  /* 0x00000020030ce210 */ /* 0x000fe20007f1e0ff */
[----:B------:R-:W-:Y:S01]  /*0990*/  @!P4 IMAD R21, R15, R37, R14 ;  /* 0x000000250f15c224 */ /* 0x000fe200078e020e */
[----:B------:R-:W-:-:S02]  /*09a0*/  @!P5 MOV R2, R40 ;  /* 0x000000280002d202 */ /* 0x000fc40000000f00 */
[----:B------:R-:W-:Y:S02]  /*09b0*/  @!P5 MOV R3, R39 ;  /* 0x000000270003d202 */ /* 0x000fe40000000f00 */
[----:B------:R-:W-:Y:S01]  /*09c0*/  LOP3.LUT R117, R117, 0xffffbfff, RZ, 0xc0, !PT ;  /* 0xffffbfff75757812 */ /* 0x000fe200078ec0ff */
[----:B------:R-:W2:Y:S01]  /*09d0*/  @!P3 LDC.64 R42, c[0x0][0x3f8] ;  /* 0x0000fe00ff2abb82 */ /* 0x000ea20000000a00 */
[----:B------:R-:W-:Y:S01]  /*09e0*/  @!P5 IMAD.WIDE.U32 R2, R13, R34, R2 ;  /* 0x000000220d02d225 */ /* 0x000fe200078e0002 */
[----:B------:R-:W-:Y:S02]  /*09f0*/  @!P6 IADD3.X R13, PT, PT, R0, R33, RZ, P0, !PT ;  /* 0x00000021000de210 */ /* 0x000fe400007fe4ff */
[----:B------:R-:W-:Y:S02]  /*0a00*/  @P4 LOP3.LUT R117, R117, 0x4000, RZ, 0xfc, !PT ;  /* 0x0000400075754812 */ /* 0x000fe400078efcff */
[----:B------:R-:W-:Y:S02]  /*0a10*/  @!P5 IADD3 R3, PT, PT, R3, R17, RZ ;  /* 0x000000110303d210 */ /* 0x000fe40007ffe0ff */
[----:B------:R-:W4:Y:S01]  /*0a20*/  @!P4 LDC.64 R30, c[0x0][0x398] ;  /* 0x0000e600ff1ecb82 */ /* 0x000f220000000a00 */
[----:B------:R-:W-:-:S02]  /*0a30*/  @!P5 SHF.L.U32 R17, R2, 0x2, RZ ;  /* 0x000000020211d819 */ /* 0x000fc400000006ff */
[----:B------:R-:W-:Y:S02]  /*0a40*/  @!P5 SHF.L.U64.HI R0, R2, 0x2, R3 ;  /* 0x000000020200d819 */ /* 0x000fe40000010203 */
[----:B------:R-:W-:Y:S02]  /*0a50*/  @!P4 MOV R2, R40 ;  /* 0x000000280002c202 */ /* 0x000fe40000000f00 */
[----:B------:R-:W-:Y:S01]  /*0a60*/  @!P4 MOV R3, R39 ;  /* 0x000000270003c202 */ /* 0x000fe20000000f00 */
[----:B------:R-:W4:Y:S01]  /*0a70*/  @!P3 LDC.64 R32, c[0x0][0x3a0] ;  /* 0x0000e800ff20bb82 */ /* 0x000f220000000a00 */
[----:B---3--:R-:W-:Y:S02]  /*0a80*/  @!P5 IADD3 R14, P0, PT, R17, R24, RZ ;  /* 0x00000018110ed210 */ /* 0x008fe40007f1e0ff */
[----:B------:R-:W-:Y:S01]  /*0a90*/  LOP3.LUT R117, R117, 0xffffdfff, RZ, 0xc0, !PT ;  /* 0xffffdfff75757812 */ /* 0x000fe200078ec0ff */
[----:B------:R-:W-:Y:S01]  /*0aa0*/  @!P4 IMAD.WIDE.U32 R2, R15, R36, R2 ;  /* 0x000000240f02c225 */ /* 0x000fe200078e0002 */
[----:B------:R-:W-:-:S02]  /*0ab0*/  @!P5 IADD3.X R15, PT, PT, R0, R25, RZ, P0, !PT ;  /* 0x00000019000fd210 */ /* 0x000fc400007fe4ff */
[----:B0-----:R-:W-:Y:S01]  /*0ac0*/  @!P5 IADD3 R16, P0, PT, R17, R26, RZ ;  /* 0x0000001a1110d210 */ /* 0x001fe20007f1e0ff */
[----:B------:R-:W0:Y:S01]  /*0ad0*/  @!P3 LDC.64 R34, c[0x0][0x398] ;  /* 0x0000e600ff22bb82 */ /* 0x000e220000000a00 */
[----:B------:R-:W-:Y:S01]  /*0ae0*/  @!P4 IADD3 R3, PT, PT, R3, R21, RZ ;  /* 0x000000150303c210 */ /* 0x000fe20007ffe0ff */
[----:B--2---:R-:W-:Y:S01]  /*0af0*/  @!P3 IMAD R18, R23, R42, RZ ;  /* 0x0000002a1712b224 */ /* 0x004fe200078e02ff */
[----:B------:R-:W-:Y:S02]  /*0b00*/  @!P5 IADD3.X R17, PT, PT, R0, R27, RZ, P0, !PT ;  /* 0x0000001b0011d210 */ /* 0x000fe400007fe4ff */
[C---:B------:R-:W-:Y:S01]  /*0b10*/  @!P4 SHF.L.U32 R21, R2.reuse, 0x2, RZ ;  /* 0x000000020215c819 */ /* 0x040fe200000006ff */
[----:B------:R-:W-:Y:S01]  /*0b20*/  @!P3 IMAD R23, R19, R43, R18 ;  /* 0x0000002b1317b224 */ /* 0x000fe200078e0212 */
[----:B------:R-:W-:Y:S02]  /*0b30*/  @!P4 SHF.L.U64.HI R0, R2, 0x2, R3 ;  /* 0x000000020200c819 */ /* 0x000fe40000010203 */
[----:B------:R-:W-:-:S02]  /*0b40*/  @!P3 MOV R2, R40 ;  /* 0x000000280002b202 */ /* 0x000fc40000000f00 */
[----:B------:R-:W-:Y:S02]  /*0b50*/  @!P3 MOV R3, R39 ;  /* 0x000000270003b202 */ /* 0x000fe40000000f00 */
[----:B-1----:R-:W-:Y:S02]  /*0b60*/  @!P4 IADD3 R18, P0, PT, R21, R28, RZ ;  /* 0x0000001c1512c210 */ /* 0x002fe40007f1e0ff */
[----:B------:R-:W-:Y:S01]  /*0b70*/  IADD3 R25, PT, PT, R116, 0x60, RZ ;  /* 0x0000006074197810 */ /* 0x000fe20007ffe0ff */
[----:B------:R-:W-:Y:S01]  /*0b80*/  @!P3 IMAD.WIDE.U32 R2, R19, R42, R2 ;  /* 0x0000002a1302b225 */ /* 0x000fe200078e0002 */
[----:B------:R-:W-:Y:S02]  /*0b90*/  @!P4 IADD3.X R19, PT, PT, R0, R29, RZ, P0, !PT ;  /* 0x0000001d0013c210 */ /* 0x000fe400007fe4ff */
[----:B----4-:R-:W-:Y:S02]  /*0ba0*/  @!P4 IADD3 R20, P0, PT, R21, R30, RZ ;  /* 0x0000001e1514c210 */ /* 0x010fe40007f1e0ff */
[----:B------:R-:W-:-:S02]  /*0bb0*/  @!P3 IADD3 R3, PT, PT, R3, R23, RZ ;  /* 0x000000170303b210 */ /* 0x000fc40007ffe0ff */
[----:B------:R-:W-:Y:S02]  /*0bc0*/  @!P3 SHF.L.U32 R113, R2, 0x2, RZ ;  /* 0x000000020271b819 */ /* 0x000fe400000006ff */
[----:B------:R-:W-:Y:S02]  /*0bd0*/  @!P4 IADD3.X R21, PT, PT, R0, R31, RZ, P0, !PT ;  /* 0x0000001f0015c210 */ /* 0x000fe400007fe4ff */
[----:B------:R-:W-:Y:S02]  /*0be0*/  @!P3 SHF.L.U64.HI R2, R2, 0x2, R3 ;  /* 0x000000020202b819 */ /* 0x000fe40000010203 */
[----:B------:R-:W-:Y:S02]  /*0bf0*/  @!P3 IADD3 R22, P0, PT, R113, R32, RZ ;  /* 0x000000207116b210 */ /* 0x000fe40007f1e0ff */
[----:B------:R-:W-:Y:S02]  /*0c00*/  SHF.R.S32.HI R3, RZ, 0x1f, R25 ;  /* 0x0000001fff037819 */ /* 0x000fe40000011419 */
[----:B------:R-:W-:-:S02]  /*0c10*/  @!P3 IADD3.X R23, PT, PT, R2, R33, RZ, P0, !PT ;  /* 0x000000210217b210 */ /* 0x000fc400007fe4ff */
[----:B0-----:R-:W-:Y:S02]  /*0c20*/  @!P3 IADD3 R112, P0, PT, R113, R34, RZ ;  /* 0x000000227170b210 */ /* 0x001fe40007f1e0ff */
[----:B------:R-:W-:Y:S02]  /*0c30*/  @P3 LOP3.LUT R117, R117, 0x2000, RZ, 0xfc, !PT ;  /* 0x0000200075753812 */ /* 0x000fe400078efcff */
[----:B------:R-:W-:Y:S02]  /*0c40*/  @!P3 IADD3.X R113, PT, PT, R2, R35, RZ, P0, !PT ;  /* 0x000000230271b210 */ /* 0x000fe400007fe4ff */
[----:B------:R-:W-:Y:S02]  /*0c50*/  ISETP.GE.U32.AND P0, PT, R25, UR16, PT ;  /* 0x0000001019007c0c */ /* 0x000fe4000bf06070 */
        /* <DEDUP_REMOVED lines=417> */
[----:B------:R-:W3:Y:S01]  /*2670*/  @!P0 LDG.E.64 R28, desc[UR10][R110.64] ;  /* 0x0000000a6e1c8981 */ /* 0x000ee2000c1e1b00 */
[----:B------:R-:W-:-:S03]  /*2680*/  HFMA2 R0, -RZ, RZ, 0, 0 ;  /* 0x00000000ff007431 */ /* 0x000fc600000001ff */
[----:B------:R0:W4:Y:S04]  /*2690*/  @!P2 LDG.E.64 R2, desc[UR10][R6.64] ;  /* 0x0000000a0602a981 */ /* 0x000128000c1e1b00 */
[----:B------:R1:W4:Y:S01]  /*26a0*/  @!P2 LDG.E.64 R4, desc[UR10][R8.64] ;  /* 0x0000000a0804a981 */ /* 0x000322000c1e1b00 */
[----:B0-----:R-:W-:Y:S02]  /*26b0*/  CS2R R6, SRZ ;  /* 0x0000000000067805 */ /* 0x001fe4000001ff00 */
        /* <DEDUP_REMOVED lines=11> */
[----:B------:R-:W3:Y:S01]  /*2770*/  @!P0 LDG.E.64 R12, desc[UR10][R16.64] ;  /* 0x0000000a100c8981 */ /* 0x000ee2000c1e1b00 */
[----:B------:R-:W-:-:S03]  /*2780*/  CS2R R110, SRZ ;  /* 0x00000000006e7805 */ /* 0x000fc6000001ff00 */
[----:B------:R-:W-:Y:S01]  /*2790*/  STL [R1+0x298], R115 ;  /* 0x0002987301007387 */ /* 0x000fe20000100800 */
[----:B----4-:R-:W-:-:S03]  /*27a0*/  @!P2 MOV R111, R4 ;  /* 0x00000004006fa202 */ /* 0x010fc60000000f00 */
[----:B------:R1:W-:Y:S01]  /*27b0*/  STL [R1+0x29c], R114 ;  /* 0x00029c7201007387 */ /* 0x0003e20000100800 */
[----:B------:R-:W-:Y:S02]  /*27c0*/  @!P2 MOV R110, R5 ;  /* 0x00000005006ea202 */ /* 0x000fe40000000f00 */
[----:B-1----:R-:W-:Y:S02]  /*27d0*/  CS2R R114, SRZ ;  /* 0x0000000000727805 */ /* 0x002fe4000001ff00 */
[----:B------:R-:W-:Y:S02]  /*27e0*/  @!P2 MOV R115, R2 ;  /* 0x000000020073a202 */ /* 0x000fe40000000f00 */
[----:B------:R-:W-:Y:S02]  /*27f0*/  @!P2 MOV R114, R3 ;  /* 0x000000030072a202 */ /* 0x000fe40000000f00 */
[----:B------:R-:W-:Y:S01]  /*2800*/  LOP3.LUT P2, RZ, R117, 0x4000, RZ, 0xc0, !PT ;  /* 0x0000400075ff7812 */ /* 0x000fe2000784c0ff */
[----:B------:R-:W-:Y:S04]  /*2810*/  STL [R1+0x2a4], R115 ;  /* 0x0002a47301007387 */ /* 0x000fe80000100800 */
[----:B------:R1:W-:Y:S04]  /*2820*/  STL [R1+0x2ac], R114 ;  /* 0x0002ac7201007387 */ /* 0x0003e80000100800 */
[----:B------:R-:W-:Y:S04]  /*2830*/  STL [R1+0x220], R111 ;  /* 0x0002206f01007387 */ /* 0x000fe80000100800 */
[----:B------:R4:W-:Y:S01]  /*2840*/  STL [R1+0x21c], R110 ;  /* 0x00021c6e01007387 */ /* 0x0009e20000100800 */
[----:B-1----:R-:W-:-:S02]  /*2850*/  CS2R R114, SRZ ;  /* 0x0000000000727805 */ /* 0x002fc4000001ff00 */
[----:B------:R-:W-:Y:S02]  /*2860*/  @!P1 MOV R115, R6 ;  /* 0x0000000600739202 */ /* 0x000fe40000000f00 */
[----:B------:R-:W-:Y:S02]  /*2870*/  @!P1 MOV R114, R7 ;  /* 0x0000000700729202 */ /* 0x000fe40000000f00 */
[----:B----4-:R-:W-:Y:S02]  /*2880*/  CS2R R110, SRZ ;  /* 0x00000000006e7805 */ /* 0x010fe4000001ff00 */
[----:B------:R-:W-:Y:S02]  /*2890*/  @!P1 MOV R111, R8 ;  /* 0x00000008006f9202 */ /* 0x000fe40000000f00 */
[----:B------:R-:W-:Y:S02]  /*28a0*/  @!P1 MOV R110, R9 ;  /* 0x00000009006e9202 */ /* 0x000fe40000000f00 */
[----:B0-----:R-:W-:-:S02]  /*28b0*/  CS2R R14, SRZ ;  /* 0x00000000000e7805 */ /* 0x001fc4000001ff00 */
[----:B------:R-:W-:Y:S01]  /*28c0*/  LOP3.LUT P1, RZ, R117, 0x2000, RZ, 0xc0, !PT ;  /* 0x0000200075ff7812 */ /* 0x000fe2000782c0ff */
[----:B------:R-:W-:Y:S04]  /*28d0*/  STL [R1+0x2b4], R115 ;  /* 0x0002b47301007387 */ /* 0x000fe80000100800 */
[----:B------:R0:W-:Y:S04]  /*28e0*/  STL [R1+0x2bc], R114 ;  /* 0x0002bc7201007387 */ /* 0x0001e80000100800 */
[----:B------:R-:W-:Y:S04]  /*28f0*/  STL [R1+0x218], R111 ;  /* 0x0002186f01007387 */ /* 0x000fe80000100800 */
[----:B------:R1:W-:Y:S01]  /*2900*/  STL [R1+0x214], R110 ;  /* 0x0002146e01007387 */ /* 0x0003e20000100800 */
[----:B0-----:R-:W-:-:S03]  /*2910*/  CS2R R114, SRZ ;  /* 0x0000000000727805 */ /* 0x001fc6000001ff00 */
[----:B------:R0:W4:Y:S01]  /*2920*/  @!P2 LDG.E.64 R14, desc[UR10][R18.64] ;  /* 0x0000000a120ea981 */ /* 0x000122000c1e1b00 */
[----:B-1----:R-:W-:Y:S02]  /*2930*/  CS2R R110, SRZ ;  /* 0x00000000006e7805 */ /* 0x002fe4000001ff00 */
[----:B0-----:R-:W-:Y:S02]  /*2940*/  CS2R R18, SRZ ;  /* 0x0000000000127805 */ /* 0x001fe4000001ff00 */
[----:B------:R-:W-:-:S04]  /*2950*/  CS2R R16, SRZ ;  /* 0x0000000000107805 */ /* 0x000fc8000001ff00 */
[----:B------:R0:W4:Y:S04]  /*2960*/  @!P1 LDG.E.64 R18, desc[UR10][R22.64] ;  /* 0x0000000a16129981 */ /* 0x000128000c1e1b00 */
[----:B------:R-:W4:Y:S01]  /*2970*/  @!P2 LDG.E.64 R16, desc[UR10][R20.64] ;  /* 0x0000000a1410a981 */ /* 0x000f22000c1e1b00 */
[----:B0-----:R-:W-:Y:S02]  /*2980*/  CS2R R22, SRZ ;  /* 0x0000000000167805 */ /* 0x001fe4000001ff00 */
[----:B--2---:R-:W-:Y:S02]  /*2990*/  @!P0 MOV R114, R10 ;  /* 0x0000000a00728202 */ /* 0x004fe40000000f00 */
[----:B------:R-:W-:Y:S02]  /*29a0*/  @!P0 MOV R111, R11 ;  /* 0x0000000b006f8202 */ /* 0x000fe40000000f00 */
[----:B---3--:R-:W-:-:S02]  /*29b0*/  @!P0 MOV R110, R12 ;  /* 0x0000000c006e8202 */ /* 0x008fc40000000f00 */
[----:B------:R-:W-:Y:S02]  /*29c0*/  @!P0 MOV R125, R13 ;  /* 0x0000000d007d8202 */ /* 0x000fe40000000f00 */
[----:B------:R-:W-:-:S13]  /*29d0*/  LOP3.LUT P0, RZ, R117, 0x1000, RZ, 0xc0, !PT ;  /* 0x0000100075ff7812 */ /* 0x000fda000780c0ff */
[----:B------:R0:W2:Y:S04]  /*29e0*/  @!P0 LDG.E.64 R22, desc[UR10][R24.64] ;  /* 0x0000000a18168981 */ /* 0x0000a8000c1e1b00 */
[----:B------:R1:W-:Y:S01]  /*29f0*/  STL [R1+0x2c4], R114 ;  /* 0x0002c47201007387 */ /* 0x0003e20000100800 */
[----:B0-----:R-:W-:-:S03]  /*2a00*/  CS2R R24, SRZ ;  /* 0x0000000000187805 */ /* 0x001fc6000001ff00 */
[----:B------:R-:W-:Y:S01]  /*2a10*/  STL [R1+0x2cc], R111 ;  /* 0x0002cc6f01007387 */ /* 0x000fe20000100800 */
[----:B-1----:R-:W-:-:S03]  /*2a20*/  HFMA2 R114, -RZ, RZ, 0, 0 ;  /* 0x00000000ff727431 */ /* 0x002fc600000001ff */
[----:B------:R0:W3:Y:S04]  /*2a30*/  @!P0 LDG.E.64 R24, desc[UR10][R26.64] ;  /* 0x0000000a1a188981 */ /* 0x0000e8000c1e1b00 */
[----:B------:R1:W-:Y:S01]  /*2a40*/  STL [R1+0x210], R110 ;  /* 0x0002106e01007387 */ /* 0x0003e20000100800 */
[----:B0-----:R-:W-:Y:S01]  /*2a50*/  HFMA2 R26, -RZ, RZ, 0, 0 ;  /* 0x00000000ff1a7431 */ /* 0x001fe200000001ff */
[----:B-1----:R-:W-:Y:S02]  /*2a60*/  CS2R R110, SRZ ;  /* 0x00000000006e7805 */ /* 0x002fe4000001ff00 */
[----:B------:R-:W-:-:S06]  /*2a70*/  CS2R R20, SRZ ;  /* 0x0000000000147805 */ /* 0x000fcc000001ff00 */
[----:B------:R-:W3:Y:S01]  /*2a80*/  @!P1 LDG.E.64 R20, desc[UR10][R112.64] ;  /* 0x0000000a70149981 */ /* 0x000ee2000c1e1b00 */
[----:B----4-:R-:W-:Y:S02]  /*2a90*/  @!P2 MOV R115, R14 ;  /* 0x0000000e0073a202 */ /* 0x010fe40000000f00 */
[----:B------:R-:W-:Y:S02]  /*2aa0*/  @!P2 MOV R114, R15 ;  /* 0x0000000f0072a202 */ /* 0x000fe40000000f00 */
[----:B------:R-:W-:Y:S02]  /*2ab0*/  @!P2 MOV R110, R16 ;  /* 0x00000010006ea202 */ /* 0x000fe40000000f00 */
[----:B------:R-:W-:Y:S02]  /*2ac0*/  @!P2 MOV R111, R17 ;  /* 0x00000011006fa202 */ /* 0x000fe40000000f00 */
[----:B------:R-:W-:Y:S02]  /*2ad0*/  LOP3.LUT P2, RZ, R117, 0x800, RZ, 0xc0, !PT ;  /* 0x0000080075ff7812 */ /* 0x000fe4000784c0ff */
[----:B--2---:R-:W-:-:S05]  /*2ae0*/  @!P0 MOV R26, R23 ;  /* 0x00000017001a8202 */ /* 0x004fca0000000f00 */
[----:B------:R0:W-:Y:S02]  /*2af0*/  STL [R1+0x2c8], R26 ;  /* 0x0002c81a01007387 */ /* 0x0001e40000100800 */
[----:B0-----:R-:W-:-:S06]  /*2b00*/  CS2R R26, SRZ ;  /* 0x00000000001a7805 */ /* 0x001fcc000001ff00 */
[----:B------:R0:W2:Y:S04]  /*2b10*/  @!P2 LDG.E.64 R26, desc[UR10][R32.64] ;  /* 0x0000000a201aa981 */ /* 0x0000a8000c1e1b00 */
[----:B------:R1:W-:Y:S01]  /*2b20*/  STL [R1+0x2d0], R115 ;  /* 0x0002d07301007387 */ /* 0x0003e20000100800 */
[----:B0-----:R-:W-:Y:S01]  /*2b30*/  CS2R R32, SRZ ;  /* 0x0000000000207805 */ /* 0x001fe2000001ff00 */
[----:B-1----:R-:W-:-:S05]  /*2b40*/  HFMA2 R115, -RZ, RZ, 0, 0 ;  /* 0x00000000ff737431 */ /* 0x002fca00000001ff */
[----:B------:R0:W4:Y:S01]  /*2b50*/  @!P2 LDG.E.64 R32, desc[UR10][R34.64] ;  /* 0x0000000a2220a981 */ /* 0x000122000c1e1b00 */
[----:B------:R-:W-:-:S03]  /*2b60*/  CS2R R112, SRZ ;  /* 0x0000000000707805 */ /* 0x000fc6000001ff00 */
[----:B------:R1:W-:Y:S01]  /*2b70*/  STL [R1+0x2d4], R114 ;  /* 0x0002d47201007387 */ /* 0x0003e20000100800 */
[----:B------:R-:W-:Y:S01]  /*2b80*/  @!P1 MOV R115, R18 ;  /* 0x0000001200739202 */ /* 0x000fe20000000f00 */
[----:B0-----:R-:W-:Y:S01]  /*2b90*/  HFMA2 R34, -RZ, RZ, 0, 0 ;  /* 0x00000000ff227431 */ /* 0x001fe200000001ff */
[----:B---3--:R-:W-:Y:S02]  /*2ba0*/  @!P1 MOV R112, R20 ;  /* 0x0000001400709202 */ /* 0x008fe40000000f00 */
[----:B------:R-:W-:Y:S02]  /*2bb0*/  @!P1 MOV R113, R21 ;  /* 0x0000001500719202 */ /* 0x000fe40000000f00 */
[----:B-1----:R-:W-:Y:S02]  /*2bc0*/  MOV R114, RZ ;  /* 0x000000ff00727202 */ /* 0x002fe40000000f00 */
[----:B------:R-:W-:Y:S02]  /*2bd0*/  @!P1 MOV R114, R19 ;  /* 0x0000001300729202 */ /* 0x000fe40000000f00 */
[----:B------:R-:W-:-:S02]  /*2be0*/  LOP3.LUT P1, RZ, R117, 0x400, RZ, 0xc0, !PT ;  /* 0x0000040075ff7812 */ /* 0x000fc4000782c0ff */
[----:B--2---:R-:W-:-:S05]  /*2bf0*/  @!P2 MOV R34, R27 ;  /* 0x0000001b0022a202 */ /* 0x004fca0000000f00 */
[----:B------:R0:W-:Y:S02]  /*2c00*/  STL [R1+0x2c0], R34 ;  /* 0x0002c02201007387 */ /* 0x0001e40000100800 */
[----:B0-----:R-:W-:-:S06]  /*2c10*/  CS2R R34, SRZ ;  /* 0x0000000000227805 */ /* 0x001fcc000001ff00 */
[----:B------:R-:W2:Y:S04]  /*2c20*/  @!P1 LDG.E.64 R34, desc[UR10][R36.64] ;  /* 0x0000000a24229981 */ /* 0x000ea8000c1e1b00 */
[----:B------:R0:W-:Y:S02]  /*2c30*/  STL [R1+0x2d8], R114 ;  /* 0x0002d87201007387 */ /* 0x0001e40000100800 */
[----:B0-----:R-:W-:Y:S02]  /*2c40*/  HFMA2 R114, -RZ, RZ, 0, 0 ;  /* 0x00000000ff727431 */ /* 0x001fe400000001ff */
[----:B------:R0:W-:Y:S01]  /*2c50*/  STL.64 [R1+0x10], R28 ;  /* 0x0000101c01007387 */ /* 0x0001e20000100a00 */
[----:B------:R-:W-:-:S03]  /*2c60*/  @!P0 MOV R114, R22 ;  /* 0x0000001600728202 */ /* 0x000fc60000000f00 */
[----:B------:R-:W-:Y:S04]  /*2c70*/  STL [R1+0x2b8], R115 ;  /* 0x0002b87301007387 */ /* 0x000fe80000100800 */
[----:B------:R1:W-:Y:S01]  /*2c80*/  STL [R1+0x2b0], R114 ;  /* 0x0002b07201007387 */ /* 0x0003e20000100800 */
[----:B0-----:R-:W-:Y:S01]  /*2c90*/  HFMA2 R28, -RZ, RZ, 0, 0 ;  /* 0x00000000ff1c7431 */ /* 0x001fe200000001ff */
[----:B-1----:R-:W-:Y:S02]  /*2ca0*/  CS2R R114, SRZ ;  /* 0x0000000000727805 */ /* 0x002fe4000001ff00 */
[----:B------:R-:W-:Y:S02]  /*2cb0*/  @!P0 MOV R114, R24 ;  /* 0x0000001800728202 */ /* 0x000fe40000000f00 */
[----:B------:R-:W-:-:S02]  /*2cc0*/  @!P0 MOV R115, R25 ;  /* 0x0000001900738202 */ /* 0x000fc40000000f00 */
[----:B------:R-:W-:Y:S02]  /*2cd0*/  LOP3.LUT P0, RZ, R117, 0x200, RZ, 0xc0, !PT ;  /* 0x0000020075ff7812 */ /* 0x000fe4000780c0ff */
[----:B--2---:R-:W-:-:S05]  /*2ce0*/  @!P1 MOV R28, R35 ;  /* 0x00000023001c9202 */ /* 0x004fca0000000f00 */
[----:B------:R0:W-:Y:S02]  /*2cf0*/  STL [R1+0x2a0], R28 ;  /* 0x0002a01c01007387 */ /* 0x0001e40000100800 */
[----:B0-----:R-:W-:-:S06]  /*2d00*/  CS2R R28, SRZ ;  /* 0x00000000001c7805 */ /* 0x001fcc000001ff00 */
[----:B------:R-:W2:Y:S01]  /*2d10*/  @!P0 LDG.E.64 R28, desc[UR10][R42.64] ;  /* 0x0000000a2a1c8981 */ /* 0x000ea2000c1e1b00 */
[----:B------:R-:W-:-:S03]  /*2d20*/  @!P2 MOV R118, R26 ;  /* 0x0000001a0076a202 */ /* 0x000fc60000000f00 */
[----:B------:R0:W-:Y:S04]  /*2d30*/  STL.64 [R1+0x18], R2 ;  /* 0x0000180201007387 */ /* 0x0001e80000100a00 */
[----:B------:R1:W-:Y:S01]  /*2d40*/  STL [R1+0x2a8], R118 ;  /* 0x0002a87601007387 */ /* 0x0003e20000100800 */
[----:B0-----:R-:W-:Y:S01]  /*2d50*/  HFMA2 R2, -RZ, RZ, 0, 0 ;  /* 0x00000000ff027431 */ /* 0x001fe200000001ff */
[----:B-1----:R-:W-:Y:S02]  /*2d60*/  CS2R R118, SRZ ;  /* 0x0000000000767805 */ /* 0x002fe4000001ff00 */
[----:B----4-:R-:W-:Y:S02]  /*2d70*/  @!P2 MOV R118, R32 ;  /* 0x000000200076a202 */ /* 0x010fe40000000f00 */
[----:B------:R-:W-:-:S02]  /*2d80*/  @!P2 MOV R119, R33 ;  /* 0x000000210077a202 */ /* 0x000fc40000000f00 */
[----:B------:R-:W-:Y:S02]  /*2d90*/  LOP3.LUT P2, RZ, R117, 0x100, RZ, 0xc0, !PT ;  /* 0x0000010075ff7812 */ /* 0x000fe4000784c0ff */
[----:B------:R-:W-:-:S06]  /*2da0*/  CS2R R36, SRZ ;  /* 0x0000000000247805 */ /* 0x000fcc000001ff00 */
[----:B------:R0:W3:Y:S01]  /*2db0*/  @!P1 LDG.E.64 R36, desc[UR10][R108.64] ;  /* 0x0000000a6c249981 */ /* 0x0000e2000c1e1b00 */
[----:B--2---:R-:W-:-:S05]  /*2dc0*/  @!P0 MOV R2, R29 ;  /* 0x0000001d00028202 */ /* 0x004fca0000000f00 */
[----:B------:R1:W-:Y:S02]  /*2dd0*/  STL [R1+0x290], R2 ;  /* 0x0002900201007387 */ /* 0x0003e40000100800 */
[----:B-1----:R-:W-:-:S06]  /*2de0*/  CS2R R2, SRZ ;  /* 0x0000000000027805 */ /* 0x002fcc000001ff00 */
[----:B------:R-:W2:Y:S01]  /*2df0*/  @!P2 LDG.E.64 R2, desc[UR10][R46.64] ;  /* 0x0000000a2e02a981 */ /* 0x000ea2000c1e1b00 */
[----:B0-----:R-:W-:-:S03]  /*2e00*/  CS2R R108, SRZ ;  /* 0x00000000006c7805 */ /* 0x001fc6000001ff00 */
[----:B------:R0:W-:Y:S01]  /*2e10*/  STL.64 [R1+0x20], R6 ;  /* 0x0000200601007387 */ /* 0x0001e20000100a00 */
[----:B------:R-:W-:Y:S02]  /*2e20*/  @!P1 MOV R120, R34 ;  /* 0x0000002200789202 */ /* 0x000fe40000000f00 */
[----:B---3--:R-:W-:Y:S02]  /*2e30*/  @!P1 MOV R108, R36 ;  /* 0x00000024006c9202 */ /* 0x008fe40000000f00 */
[----:B------:R-:W-:Y:S01]  /*2e40*/  @!P1 MOV R109, R37 ;  /* 0x00000025006d9202 */ /* 0x000fe20000000f00 */
[----:B0-----:R-:W-:Y:S01]  /*2e50*/  HFMA2 R6, -RZ, RZ, 0, 0 ;  /* 0x00000000ff067431 */ /* 0x001fe200000001ff */
        /* <DEDUP_REMOVED lines=8> */
[----:B------:R-:W-:-:S03]  /*2ee0*/  CS2R R42, SRZ ;  /* 0x00000000002a7805 */ /* 0x000fc6000001ff00 */
[----:B------:R0:W-:Y:S04]  /*2ef0*/  STL.64 [R1+0x28], R10 ;  /* 0x0000280a01007387 */ /* 0x0001e80000100a00 */
[----:B------:R1:W-:Y:S01]  /*2f00*/  STL [R1+0x294], R120 ;  /* 0x0002947801007387 */ /* 0x0003e20000100800 */
[----:B0-----:R-:W-:Y:S01]  /*2f10*/  HFMA2 R10, -RZ, RZ, 0, 0 ;  /* 0x00000000ff0a7431 */ /* 0x001fe200000001ff */
[----:B-1----:R-:W-:Y:S02]  /*2f20*/  CS2R R120, SRZ ;  /* 0x0000000000787805 */ /* 0x002fe4000001ff00 */
[----:B---3--:R-:W-:Y:S02]  /*2f30*/  @!P0 MOV R42, R30 ;  /* 0x0000001e002a8202 */ /* 0x008fe40000000f00 */
[----:B------:R-:W-:-:S02]  /*2f40*/  @!P0 MOV R120, R28 ;  /* 0x0000001c00788202 */ /* 0x000fc40000000f00 */
        /* <DEDUP_REMOVED lines=47> */
[----:B------:R0:W-:Y:S01]  /*3240*/  STL.64 [R1+0x130], R16 ;  /* 0x0001301001007387 */ /* 0x0001e20000100a00 */
[----:B---3--:R-:W-:Y:S02]  /*3250*/  @!P0 MOV R49, R12 ;  /* 0x0000000c00318202 */ /* 0x008fe40000000f00 */
[----:B------:R-:W-:Y:S02]  /*3260*/  @!P0 MOV R48, R13 ;  /* 0x0000000d00308202 */ /* 0x000fe40000000f00 */
[----:B------:R-:W-:Y:S02]  /*3270*/  LOP3.LUT P0, RZ, R117, 0x8, RZ, 0xc0, !PT ;  /* 0x0000000875ff7812 */ /* 0x000fe4000780c0ff */
        /* <DEDUP_REMOVED lines=47> */
[----:B------:R-:W-:Y:S01]  /*3570*/  LOP3.LUT P0, RZ, R117, 0x1, RZ, 0xc0, !PT ;  /* 0x0000000175ff7812 */ /* 0x000fe2000780c0ff */
[----:B------:R1:W-:Y:S01]  /*3580*/  STL.64 [R1+0x158], R30 ;  /* 0x0001581e01007387 */ /* 0x0003e20000100a00 */
[----:B0-----:R-:W-:-:S06]  /*3590*/  CS2R R36, SRZ ;  /* 0x0000000000247805 */ /* 0x001fcc000001ff00 */
[----:B------:R-:W3:Y:S01]  /*35a0*/  @!P1 LDG.E.64 R36, desc[UR10][R76.64] ;  /* 0x0000000a4c249981 */ /* 0x000ee2000c1e1b00 */
[----:B-1----:R-:W-:-:S06]  /*35b0*/  CS2R R30, SRZ ;  /* 0x00000000001e7805 */ /* 0x002fcc000001ff00 */
[----:B------:R-:W4:Y:S04]  /*35c0*/  @!P0 LDG.E.64 R30, desc[UR10][R80.64] ;  /* 0x0000000a501e8981 */ /* 0x000f28000c1e1b00 */
[----:B------:R0:W-:Y:S02]  /*35d0*/  STL.64 [R1+0x148], R32 ;  /* 0x0001482001007387 */ /* 0x0001e40000100a00 */
[----:B0-----:R-:W-:-:S06]  /*35e0*/  CS2R R32, SRZ ;  /* 0x0000000000207805 */ /* 0x001fcc000001ff00 */
[----:B------:R-:W4:Y:S01]  /*35f0*/  @!P2 LDG.E.64 R32, desc[UR10][R72.64] ;  /* 0x0000000a4820a981 */ /* 0x000f22000c1e1b00 */
[----:B--2---:R-:W-:-:S05]  /*3600*/  @!P1 MOV R28, R35 ;  /* 0x00000023001c9202 */ /* 0x004fca0000000f00 */
[----:B------:R0:W-:Y:S02]  /*3610*/  STL [R1+0x250], R28 ;  /* 0x0002501c01007387 */ /* 0x0001e40000100800 */
[----:B0-----:R-:W-:-:S06]  /*3620*/  CS2R R28, SRZ ;  /* 0x00000000001c7805 */ /* 0x001fcc000001ff00 */
[----:B------:R0:W2:Y:S01]  /*3630*/  @!P0 LDG.E.64 R28, desc[UR10][R78.64] ;  /* 0x0000000a4e1c8981 */ /* 0x0000a2000c1e1b00 */
[----:B------:R-:W-:Y:S01]  /*3640*/  HFMA2 R56, -RZ, RZ, 0, 0 ;  /* 0x00000000ff387431 */ /* 0x000fe200000001ff */
[----:B------:R-:W-:-:S05]  /*3650*/  @!P2 MOV R56, R26 ;  /* 0x0000001a0038a202 */ /* 0x000fca0000000f00 */
[----:B------:R1:W-:Y:S02]  /*3660*/  STL [R1+0x254], R56 ;  /* 0x0002543801007387 */ /* 0x0003e40000100800 */
[----:B-1----:R-:W-:Y:S02]  /*3670*/  HFMA2 R56, -RZ, RZ, 0, 0 ;  /* 0x00000000ff387431 */ /* 0x002fe400000001ff */
[----:B------:R1:W-:Y:S01]  /*3680*/  STL.64 [R1+0x60], R2 ;  /* 0x0000600201007387 */ /* 0x0003e20000100a00 */
[----:B------:R-:W-:-:S05]  /*3690*/  @!P1 MOV R56, R34 ;  /* 0x0000002200389202 */ /* 0x000fca0000000f00 */
[----:B------:R0:W-:Y:S01]  /*36a0*/  STL [R1+0x24c], R56 ;  /* 0x00024c3801007387 */ /* 0x0001e20000100800 */
[----:B-1----:R-:W-:Y:S01]  /*36b0*/  HFMA2 R2, -RZ, RZ, 0, 0 ;  /* 0x00000000ff027431 */ /* 0x002fe200000001ff */
[----:B------:R-:W-:Y:S02]  /*36c0*/  CS2R R74, SRZ ;  /* 0x00000000004a7805 */ /* 0x000fe4000001ff00 */
[----:B------:R1:W-:Y:S01]  /*36d0*/  STL [R1+0x28c], R120 ;  /* 0x00028c7801007387 */ /* 0x0003e20000100800 */
[----:B0-----:R-:W-:Y:S01]  /*36e0*/  HFMA2 R56, -RZ, RZ, 0, 0 ;  /* 0x00000000ff387431 */ /* 0x001fe200000001ff */
[----:B---3--:R-:W-:Y:S02]  /*36f0*/  @!P1 MOV R74, R36 ;  /* 0x00000024004a9202 */ /* 0x008fe40000000f00 */
[----:B------:R-:W-:Y:S02]  /*3700*/  @!P1 MOV R75, R37 ;  /* 0x00000025004b9202 */ /* 0x000fe40000000f00 */
[----:B-1----:R-:W-:-:S02]  /*3710*/  MOV R120, RZ ;  /* 0x000000ff00787202 */ /* 0x002fc40000000f00 */
[----:B----4-:R-:W-:Y:S02]  /*3720*/  @!P0 MOV R121, R30 ;  /* 0x0000001e00798202 */ /* 0x010fe40000000f00 */
[----:B------:R-:W-:Y:S02]  /*3730*/  @!P0 MOV R120, R31 ;  /* 0x0000001f00788202 */ /* 0x000fe40000000f00 */
[----:B------:R-:W-:Y:S01]  /*3740*/  LOP3.LUT P1, RZ, R117, 0x200000, RZ, 0xc0, !PT ;  /* 0x0020000075ff7812 */ /* 0x000fe2000782c0ff */
[----:B------:R0:W-:Y:S01]  /*3750*/  STL.64 [R1+0x160], R4 ;  /* 0x0001600401007387 */ /* 0x0001e20000100a00 */
[----:B------:R-:W-:Y:S02]  /*3760*/  CS2R R58, SRZ ;  /* 0x00000000003a7805 */ /* 0x000fe4000001ff00 */
[----:B------:R-:W-:Y:S02]  /*3770*/  CS2R R62, SRZ ;  /* 0x00000000003e7805 */ /* 0x000fe4000001ff00 */
[----:B------:R-:W-:-:S02]  /*3780*/  @!P2 MOV R62, R32 ;  /* 0x00000020003ea202 */ /* 0x000fc40000000f00 */
[----:B0-----:R-:W-:-:S05]  /*3790*/  CS2R R4, SRZ ;  /* 0x0000000000047805 */ /* 0x001fca000001ff00 */
        /* <DEDUP_REMOVED lines=9> */
[----:B------:R-:W-:Y:S01]  /*3830*/  CS2R R76, SRZ ;  /* 0x00000000004c7805 */ /* 0x000fe2000001ff00 */
[----:B------:R-:W4:Y:S04]  /*3840*/  @!P3 LDG.E.64 R66, desc[UR10][R94.64] ;  /* 0x0000000a5e42b981 */ /* 0x000f28000c1e1b00 */
[----:B------:R-:W4:Y:S04]  /*3850*/  @!P4 LDG.E.64 R70, desc[UR10][R98.64] ;  /* 0x0000000a6246c981 */ /* 0x000f28000c1e1b00 */
[----:B------:R-:W4:Y:S04]  /*3860*/  @!P2 LDG.E.64 R60, desc[UR10][R90.64] ;  /* 0x0000000a5a3ca981 */ /* 0x000f28000c1e1b00 */
[----:B------:R-:W4:Y:S04]  /*3870*/  @!P3 LDG.E.64 R68, desc[UR10][R96.64] ;  /* 0x0000000a6044b981 */ /* 0x000f28000c1e1b00 */
[----:B------:R-:W4:Y:S01]  /*3880*/  @!P2 LDG.E.64 R64, desc[UR10][R92.64] ;  /* 0x0000000a5c40a981 */ /* 0x000f22000c1e1b00 */
[----:B------:R-:W-:-:S03]  /*3890*/  CS2R R78, SRZ ;  /* 0x00000000004e7805 */ /* 0x000fc6000001ff00 */
[----:B------:R-:W4:Y:S04]  /*38a0*/  @!P4 LDG.E.64 R72, desc[UR10][R100.64] ;  /* 0x0000000a6448c981 */ /* 0x000f28000c1e1b00 */
[----:B------:R-:W4:Y:S04]  /*38b0*/  @!P5 LDG.E.64 R76, desc[UR10][R102.64] ;  /* 0x0000000a664cd981 */ /* 0x000f28000c1e1b00 */
[----:B------:R-:W4:Y:S01]  /*38c0*/  @!P5 LDG.E.64 R78, desc[UR10][R104.64] ;  /* 0x0000000a684ed981 */ /* 0x000f22000c1e1b00 */
[----:B------:R-:W-:-:S03]  /*38d0*/  CS2R R80, SRZ ;  /* 0x0000000000507805 */ /* 0x000fc6000001ff00 */
[----:B------:R0:W-:Y:S04]  /*38e0*/  STL.64 [R1+0x168], R8 ;  /* 0x0001680801007387 */ /* 0x0001e80000100a00 */
[----:B------:R-:W4:Y:S04]  /*38f0*/  @!P6 LDG.E.64 R80, desc[UR10][R106.64] ;  /* 0x0000000a6a50e981 */ /* 0x000f28000c1e1b00 */
[----:B------:R1:W-:Y:S01]  /*3900*/  STL.64 [R1+0x178], R16 ;  /* 0x0001781001007387 */ /* 0x0003e20000100a00 */
[----:B--2---:R-:W-:-:S03]  /*3910*/  @!P0 MOV R56, R28 ;  /* 0x0000001c00388202 */ /* 0x004fc60000000f00 */
[----:B------:R2:W-:Y:S01]  /*3920*/  STL.64 [R1+0x98], R34 ;  /* 0x0000982201007387 */ /* 0x0005e20000100a00 */
[----:B------:R-:W-:Y:S02]  /*3930*/  @!P0 MOV R2, R29 ;  /* 0x0000001d00028202 */ /* 0x000fe40000000f00 */
[----:B------:R-:W-:Y:S01]  /*3940*/  LOP3.LUT P0, RZ, R117, 0x100000, RZ, 0xc0, !PT ;  /* 0x0010000075ff7812 */ /* 0x000fe2000780c0ff */
[----:B------:R2:W-:Y:S04]  /*3950*/  STL [R1+0x248], R56 ;  /* 0x0002483801007387 */ /* 0x0005e80000100800 */
[----:B------:R2:W-:Y:S01]  /*3960*/  STL [R1+0x2dc], R2 ;  /* 0x0002dc0201007387 */ /* 0x0005e20000100800 */
[----:B0-----:R-:W-:Y:S02]  /*3970*/  IADD3 R9, PT, PT, R116, 0x1a0, RZ ;  /* 0x000001a074097810 */ /* 0x001fe40007ffe0ff */
[----:B-1----:R-:W-:-:S02]  /*3980*/  CS2R R16, SRZ ;  /* 0x0000000000107805 */ /* 0x002fc4000001ff00 */
[----:B------:R-:W-:Y:S02]  /*3990*/  IADD3 R8, PT, PT, R116, 0x1b0, RZ ;  /* 0x000001b074087810 */ /* 0x000fe40007ffe0ff */
[----:B--2---:R-:W-:Y:S02]  /*39a0*/  CS2R R34, SRZ ;  /* 0x0000000000227805 */ /* 0x004fe4000001ff00 */
[----:B------:R-:W-:Y:S02]  /*39b0*/  MOV R117, RZ ;  /* 0x000000ff00757202 */ /* 0x000fe40000000f00 */
[----:B------:R-:W-:Y:S01]  /*39c0*/  CS2R R56, SRZ ;  /* 0x0000000000387805 */ /* 0x000fe2000001ff00 */
[----:B------:R0:W-:Y:S01]  /*39d0*/  STL.64 [R1+0x68], R6 ;  /* 0x0000680601007387 */ /* 0x0001e20000100a00 */
[----:B------:R-:W-:-:S03]  /*39e0*/  CS2R R2, SRZ ;  /* 0x0000000000027805 */ /* 0x000fc6000001ff00 */
[----:B------:R1:W2:Y:S04]  /*39f0*/  @!P0 LDG.E.64 R4, desc[UR10][R84.64] ;  /* 0x0000000a54048981 */ /* 0x0002a8000c1e1b00 */
[----:B------:R0:W2:Y:S04]  /*3a00*/  @!P1 LDG.E.64 R56, desc[UR10][R86.64] ;  /* 0x0000000a56389981 */ /* 0x0000a8000c1e1b00 */
[----:B------:R0:W2:Y:S01]  /*3a10*/  @!P0 LDG.E.64 R2, desc[UR10][R82.64] ;  /* 0x0000000a52028981 */ /* 0x0000a2000c1e1b00 */
[----:B-1----:R-:W-:-:S03]  /*3a20*/  CS2R R84, SRZ ;  /* 0x0000000000547805 */ /* 0x002fc6000001ff00 */
[----:B------:R1:W-:Y:S01]  /*3a30*/  STL.64 [R1+0x70], R10 ;  /* 0x0000700a01007387 */ /* 0x0003e20000100a00 */
[----:B0-----:R-:W-:Y:S01]  /*3a40*/  HFMA2 R87, -RZ, RZ, 0, 0 ;  /* 0x00000000ff577431 */ /* 0x001fe200000001ff */
[----:B------:R-:W-:Y:S02]  /*3a50*/  SHF.R.S32.HI R6, RZ, 0x1f, R9 ;  /* 0x0000001fff067819 */ /* 0x000fe40000011409 */
[----:B------:R-:W-:Y:S01]  /*3a60*/  STL.64 [R1+0x80], R18 ;  /* 0x0000801201007387 */ /* 0x000fe20000100a00 */
[----:B------:R-:W-:Y:S02]  /*3a70*/  CS2R R82, SRZ ;  /* 0x0000000000527805 */ /* 0x000fe4000001ff00 */
[----:B------:R-:W-:Y:S01]  /*3a80*/  SHF.R.S32.HI R7, RZ, 0x1f, R8 ;  /* 0x0000001fff077819 */ /* 0x000fe20000011408 */
[----:B------:R-:W-:Y:S04]  /*3a90*/  STL.64 [R1+0x188], R24 ;  /* 0x0001881801007387 */ /* 0x000fe80000100a00 */
[----:B------:R0:W2:Y:S01]  /*3aa0*/  @!P6 LDG.E.64 R82, desc[UR10][R122.64] ;  /* 0x0000000a7a52e981 */ /* 0x0000a2000c1e1b00 */
[----:B-1----:R-:W-:-:S03]  /*3ab0*/  CS2R R10, SRZ ;  /* 0x00000000000a7805 */ /* 0x002fc6000001ff00 */
[----:B------:R-:W-:Y:S04]  /*3ac0*/  STL.64 [R1+0x1a0], R30 ;  /* 0x0001a01e01007387 */ /* 0x000fe80000100a00 */
[----:B------:R-:W-:Y:S04]  /*3ad0*/  STL.64 [R1+0x180], R20 ;  /* 0x0001801401007387 */ /* 0x000fe80000100a00 */
[----:B------:R-:W-:Y:S04]  /*3ae0*/  STL.64 [R1+0x170], R12 ;  /* 0x0001700c01007387 */ /* 0x000fe80000100a00 */
[----:B------:R-:W-:Y:S04]  /*3af0*/  STL.64 [R1+0x90], R26 ;  /* 0x0000901a01007387 */ /* 0x000fe80000100a00 */
[----:B------:R-:W-:Y:S01]  /*3b00*/  STL.64 [R1+0xa0], R28 ;  /* 0x0000a01c01007387 */ /* 0x000fe20000100a00 */
[----:B---3--:R-:W-:-:S03]  /*3b10*/  @!P1 MOV R34, R58 ;  /* 0x0000003a00229202 */ /* 0x008fc60000000f00 */
[----:B------:R-:W-:Y:S01]  /*3b20*/  STL.64 [R1+0x190], R32 ;  /* 0x0001902001007387 */ /* 0x000fe20000100a00 */
[----:B------:R-:W-:-:S03]  /*3b30*/  @!P1 MOV R35, R59 ;  /* 0x0000003b00239202 */ /* 0x000fc60000000f00 */
[----:B------:R-:W-:Y:S04]  /*3b40*/  STL.64 [R1+0x88], R22 ;  /* 0x0000881601007387 */ /* 0x000fe80000100a00 */
[----:B------:R-:W-:Y:S04]  /*3b50*/  STL.64 [R1+0x198], R36 ;  /* 0x0001982401007387 */ /* 0x000fe80000100a00 */
[----:B------:R-:W-:Y:S04]  /*3b60*/  STL.64 [R1+0x1b0], R58 ;  /* 0x0001b03a01007387 */ /* 0x000fe80000100a00 */
[----:B------:R-:W-:Y:S01]  /*3b70*/  STL.64 [R1+0x78], R14 ;  /* 0x0000780e01007387 */ /* 0x000fe20000100a00 */
[----:B----4-:R-:W-:-:S02]  /*3b80*/  @!P2 MOV R11, R60 ;  /* 0x0000003c000ba202 */ /* 0x010fc40000000f00 */
[----:B------:R-:W-:Y:S01]  /*3b90*/  @!P2 MOV R10, R61 ;  /* 0x0000003d000aa202 */ /* 0x000fe20000000f00 */
[----:B------:R-:W-:Y:S04]  /*3ba0*/  STL.64 [R1+0xb8], R60 ;  /* 0x0000b83c01007387 */ /* 0x000fe80000100a00 */
[----:B------:R-:W-:Y:S04]  /*3bb0*/  STL [R1+0x230], R11 ;  /* 0x0002300b01007387 */ /* 0x000fe80000100800 */
[----:B------:R1:W-:Y:S01]  /*3bc0*/  STL [R1+0x234], R10 ;  /* 0x0002340a01007387 */ /* 0x0003e20000100800 */
[----:B------:R-:W-:-:S03]  /*3bd0*/  UIMAD.WIDE UR6, UR8, 0x8, UR6 ;  /* 0x00000008080678a5 */ /* 0x000fc6000f8e0206 */
[----:B------:R-:W-:Y:S04]  /*3be0*/  STL.64 [R1+0x1c0], R68 ;  /* 0x0001c04401007387 */ /* 0x000fe80000100a00 */
[----:B------:R-:W-:Y:S01]  /*3bf0*/  STL.64 [R1+0x1b8], R64 ;  /* 0x0001b84001007387 */ /* 0x000fe20000100a00 */
[----:B-1----:R-:W-:Y:S02]  /*3c00*/  CS2R R10, SRZ ;  /* 0x00000000000a7805 */ /* 0x002fe4000001ff00 */
[----:B------:R-:W-:Y:S01]  /*3c10*/  @!P3 MOV R11, R66 ;  /* 0x00000042000bb202 */ /* 0x000fe20000000f00 */
[----:B------:R-:W-:Y:S04]  /*3c20*/  STL.64 [R1+0xc0], R66 ;  /* 0x0000c04201007387 */ /* 0x000fe80000100a00 */
[----:B------:R1:W-:Y:S01]  /*3c30*/  STL [R1+0x224], R11 ;  /* 0x0002240b01007387 */ /* 0x0003e20000100800 */
[----:B------:R-:W-:-:S02]  /*3c40*/  IADD3 R19, PT, PT, R116, 0x1c0, RZ ;  /* 0x000001c074137810 */ /* 0x000fc40007ffe0ff */
[----:B------:R-:W-:Y:S02]  /*3c50*/  CS2R R24, SRZ ;  /* 0x0000000000187805 */ /* 0x000fe4000001ff00 */
[----:B------:R-:W-:Y:S01]  /*3c60*/  @!P3 MOV R10, R67 ;  /* 0x00000043000ab202 */ /* 0x000fe20000000f00 */
[----:B------:R-:W-:Y:S04]  /*3c70*/  STL.64 [R1+0xc8], R70 ;  /* 0x0000c84601007387 */ /* 0x000fe80000100a00 */
[----:B------:R3:W-:Y:S01]  /*3c80*/  STL.64 [R1+0x1d0], R78 ;  /* 0x0001d04e01007387 */ /* 0x0007e20000100a00 */
[----:B-1----:R-:W-:Y:S01]  /*3c90*/  HFMA2 R11, -RZ, RZ, 0, 0 ;  /* 0x00000000ff0b7431 */ /* 0x002fe200000001ff */
[----:B------:R-:W-:Y:S02]  /*3ca0*/  @!P3 MOV R24, R68 ;  /* 0x000000440018b202 */ /* 0x000fe40000000f00 */
[----:B------:R-:W-:Y:S01]  /*3cb0*/  STL.64 [R1+0xd8], R80 ;  /* 0x0000d85001007387 */ /* 0x000fe20000100a00 */
[----:B------:R-:W-:-:S02]  /*3cc0*/  @!P3 MOV R25, R69 ;  /* 0x000000450019b202 */ /* 0x000fc40000000f00 */
[----:B------:R-:W-:Y:S01]  /*3cd0*/  @!P4 MOV R11, R71 ;  /* 0x00000047000bc202 */ /* 0x000fe20000000f00 */
[----:B------:R-:W5:Y:S01]  /*3ce0*/  LDL R88, [R1+0x2c8] ;  /* 0x0002c80001587983 */ /* 0x000f620000100800 */
[----:B------:R-:W-:Y:S02]  /*3cf0*/  ISETP.GE.U32.AND P3, PT, R19, UR16, PT ;  /* 0x0000001013007c0c */ /* 0x000fe4000bf66070 */
[----:B------:R-:W-:Y:S01]  /*3d00*/  SHF.R.S32.HI R31, RZ, 0x1f, R19 ;  /* 0x0000001fff1f7819 */ /* 0x000fe20000011413 */
[----:B------:R-:W-:Y:S01]  /*3d10*/  STL [R1+0x22c], R10 ;  /* 0x00022c0a01007387 */ /* 0x000fe20000100800 */
[----:B------:R-:W-:Y:S02]  /*3d20*/  IADD3 R18, PT, PT, R116, 0x1d0, RZ ;  /* 0x000001d074127810 */ /* 0x000fe40007ffe0ff */
[----:B------:R-:W-:Y:S01]  /*3d30*/  CS2R R20, SRZ ;  /* 0x0000000000147805 */ /* 0x000fe2000001ff00 */
[----:B------:R-:W-:Y:S01]  /*3d40*/  STL [R1+0x228], R11 ;  /* 0x0002280b01007387 */ /* 0x000fe20000100800 */
[----:B------:R-:W-:-:S02]  /*3d50*/  ISETP.GE.AND.EX P3, PT, R31, UR17, PT, P3 ;  /* 0x000000111f007c0c */ /* 0x000fc4000bf66330 */
[----:B------:R-:W-:Y:S01]  /*3d60*/  @!P2 MOV R20, R64 ;  /* 0x000000400014a202 */ /* 0x000fe20000000f00 */
[----:B------:R-:W5:Y:S01]  /*3d70*/  LDL R86, [R1+0x2a8] ;  /* 0x0002a80001567983 */ /* 0x000f620000100800 */
[----:B------:R-:W-:Y:S02]  /*3d80*/  @!P2 MOV R21, R65 ;  /* 0x000000410015a202 */ /* 0x000fe40000000f00 */
[----:B------:R-:W-:Y:S01]  /*3d90*/  ISETP.GE.U32.AND P2, PT, R18, UR16, PT ;  /* 0x0000001012007c0c */ /* 0x000fe2000bf46070 */
[----:B------:R-:W5:Y:S01]  /*3da0*/  LDL R89, [R1+0x28c] ;  /* 0x00028c0001597983 */ /* 0x000f620000100800 */
[----:B------:R-:W-:-:S03]  /*3db0*/  SHF.R.S32.HI R30, RZ, 0x1f, R18 ;  /* 0x0000001fff1e7819 */ /* 0x000fc60000011412 */
[----:B------:R-:W5:Y:S01]  /*3dc0*/  LDL R90, [R1+0x290] ;  /* 0x00029000015a7983 */ /* 0x000f620000100800 */
[----:B------:R-:W-:Y:S02]  /*3dd0*/  ISETP.GE.AND.EX P2, PT, R30, UR17, PT, P2 ;  /* 0x000000111e007c0c */ /* 0x000fe4000bf46320 */
[----:B------:R-:W-:Y:S02]  /*3de0*/  CS2R R28, SRZ ;  /* 0x00000000001c7805 */ /* 0x000fe4000001ff00 */
[----:B------:R-:W-:Y:S01]  /*3df0*/  @!P4 MOV R29, R72 ;  /* 0x00000048001dc202 */ /* 0x000fe20000000f00 */
[----:B------:R-:W5:Y:S01]  /*3e00*/  LDL R91, [R1+0x284] ;  /* 0x00028400015b7983 */ /* 0x000f620000100800 */
[----:B------:R-:W-:Y:S02]  /*3e10*/  @!P4 MOV R28, R73 ;  /* 0x00000049001cc202 */ /* 0x000fe40000000f00 */
[----:B------:R-:W-:Y:S02]  /*3e20*/  IADD3 R32, PT, PT, R116, 0x1e0, RZ ;  /* 0x000001e074207810 */ /* 0x000fe40007ffe0ff */
[----:B0-----:R-:W-:-:S02]  /*3e30*/  CS2R R122, SRZ ;  /* 0x00000000007a7805 */ /* 0x001fc4000001ff00 */
[----:B------:R-:W-:Y:S02]  /*3e40*/  CS2R R36, SRZ ;  /* 0x0000000000247805 */ /* 0x000fe4000001ff00 */
[----:B------:R-:W-:Y:S01]  /*3e50*/  @!P5 MOV R122, R76 ;  /* 0x0000004c007ad202 */ /* 0x000fe20000000f00 */
[----:B------:R-:W5:Y:S01]  /*3e60*/  LDL R92, [R1+0x288] ;  /* 0x00028800015c7983 */ /* 0x000f620000100800 */
[----:B------:R-:W-:Y:S02]  /*3e70*/  SHF.R.S32.HI R59, RZ, 0x1f, R32 ;  /* 0x0000001fff3b7819 */ /* 0x000fe40000011420 */
[----:B------:R-:W-:Y:S01]  /*3e80*/  @!P5 MOV R123, R77 ;  /* 0x0000004d007bd202 */ /* 0x000fe20000000f00 */
[----:B------:R-:W5:Y:S01]  /*3e90*/  LDL R93, [R1+0x27c] ;  /* 0x00027c00015d7983 */ /* 0x000f620000100800 */
[----:B------:R-:W-:Y:S02]  /*3ea0*/  @!P5 MOV R36, R78 ;  /* 0x0000004e0024d202 */ /* 0x000fe40000000f00 */
[----:B------:R-:W-:Y:S01]  /*3eb0*/  @!P5 MOV R37, R79 ;  /* 0x0000004f0025d202 */ /* 0x000fe20000000f00 */
        /* <DEDUP_REMOVED lines=18> */
[----:B------:R-:W-:Y:S02]  /*3fe0*/  @!P0 MOV R87, R2 ;  /* 0x0000000200578202 */ /* 0x000fe40000000f00 */
[----:B------:R-:W-:Y:S01]  /*3ff0*/  @!P0 MOV R84, R3 ;  /* 0x0000000300548202 */ /* 0x000fe20000000f00 */
[----:B------:R-:W-:Y:S01]  /*4000*/  STL.64 [R1+0xa8], R2 ;  /* 0x0000a80201007387 */ /* 0x000fe20000100a00 */
[----:B------:R-:W-:-:S02]  /*4010*/  ISETP.GE.U32.AND P0, PT, R9, UR16, PT ;  /* 0x0000001009007c0c */ /* 0x000fc4000bf06070 */
[----:B------:R-:W-:Y:S01]  /*4020*/  ISETP.GE.U32.AND P1, PT, R8, UR16, PT ;  /* 0x0000001008007c0c */ /* 0x000fe2000bf26070 */
[----:B------:R0:W-:Y:S01]  /*4030*/  STL.64 [R1+0x1a8], R4 ;  /* 0x0001a80401007387 */ /* 0x0001e20000100a00 */
[----:B------:R-:W-:Y:S02]  /*4040*/  ISETP.GE.AND.EX P0, PT, R6, UR17, PT, P0 ;  /* 0x0000001106007c0c */ /* 0x000fe4000bf06300 */
[C---:B------:R-:W-:Y:S01]  /*4050*/  ISETP.GE.AND.EX P1, PT, R7.reuse, UR17, PT, P1 ;  /* 0x0000001107007c0c */ /* 0x040fe2000bf26310 */
[----:B------:R-:W-:Y:S01]  /*4060*/  STL.64 [R1+0xb0], R56 ;  /* 0x0000b03801007387 */ /* 0x000fe20000100a00 */
[----:B------:R-:W-:Y:S02]  /*4070*/  IADD3 R116, PT, PT, R116, 0x1f0, RZ ;  /* 0x000001f074747810 */ /* 0x000fe40007ffe0ff */
[----:B------:R-:W-:Y:S02]  /*4080*/  CS2R R66, SRZ ;  /* 0x0000000000427805 */ /* 0x000fe4000001ff00 */
[----:B------:R-:W-:Y:S01]  /*4090*/  CS2R R64, SRZ ;  /* 0x0000000000407805 */ /* 0x000fe2000001ff00 */
[----:B---3--:R-:W5:Y:S04]  /*40a0*/  LDL R79, [R1+0x2b0] ;  /* 0x0002b000014f7983 */ /* 0x008f680000100800 */
[----:B0-----:R-:W0:Y:S08]  /*40b0*/  @!P0 LDC.64 R4, c[0x0][0x3f8] ;  /* 0x0000fe00ff048b82 */ /* 0x001e300000000a00 */
[----:B------:R-:W1:Y:S08]  /*40c0*/  @!P1 LDC.64 R2, c[0x0][0x3f8] ;  /* 0x0000fe00ff029b82 */ /* 0x000e700000000a00 */
[----:B------:R-:W2:Y:S01]  /*40d0*/  @!P0 LDC.64 R12, c[0x0][0x3a0] ;  /* 0x0000e800ff0c8b82 */ /* 0x000ea20000000a00 */
[----:B0-----:R-:W-:Y:S01]  /*40e0*/  @!P0 IMAD R10, R6, R4, RZ ;  /* 0x00000004060a8224 */ /* 0x001fe200078e02ff */
[----:B------:R-:W-:Y:S01]  /*40f0*/  @!P0 MOV R6, R40 ;  /* 0x0000002800068202 */ /* 0x000fe20000000f00 */
[----:B------:R0:W-:Y:S05]  /*4100*/  STL [R1+0x244], R117 ;  /* 0x0002447501007387 */ /* 0x0001ea0000100800 */
[----:B------:R-:W3:Y:S01]  /*4110*/  @!P1 LDC.64 R14, c[0x0][0x398] ;  /* 0x0000e600ff0e9b82 */ /* 0x000ee20000000a00 */
[----:B-1----:R-:W-:Y:S01]  /*4120*/  @!P1 IMAD R11, R7, R2, RZ ;  /* 0x00000002070b9224 */ /* 0x002fe200078e02ff */
[----:B------:R-:W-:Y:S01]  /*4130*/  @!P0 MOV R7, R39 ;  /* 0x0000002700078202 */ /* 0x000fe20000000f00 */
[----:B------:R-:W-:-:S02]  /*4140*/  @!P0 IMAD R10, R9, R5, R10 ;  /* 0x00000005090a8224 */ /* 0x000fc400078e020a */
[----:B------:R-:W-:Y:S01]  /*4150*/  @!P0 IMAD.WIDE.U32 R4, R9, R4, R6 ;  /* 0x0000000409048225 */ /* 0x000fe200078e0006 */
[----:B------:R-:W-:Y:S02]  /*4160*/  @!P1 MOV R6, R40 ;  /* 0x0000002800069202 */ /* 0x000fe40000000f00 */
[----:B------:R-:W-:Y:S01]  /*4170*/  @!P1 MOV R7, R39 ;  /* 0x0000002700079202 */ /* 0x000fe20000000f00 */
[C---:B------:R-:W-:Y:S01]  /*4180*/  @!P1 IMAD R11, R8.reuse, R3, R11 ;  /* 0x00000003080b9224 */ /* 0x040fe200078e020b */
[----:B------:R-:W-:Y:S01]  /*4190*/  @!P0 IADD3 R10, PT, PT, R5, R10, RZ ;  /* 0x0000000a050a8210 */ /* 0x000fe20007ffe0ff */
[----:B------:R-:W-:Y:S02]  /*41a0*/  @!P1 IMAD.WIDE.U32 R2, R8, R2, R6 ;  /* 0x0000000208029225 */ /* 0x000fe400078e0006 */
[----:B------:R-:W1:Y:S01]  /*41b0*/  @!P0 LDC.64 R8, c[0x0][0x398] ;  /* 0x0000e600ff088b82 */ /* 0x000e620000000a00 */
[C---:B------:R-:W-:Y:S02]  /*41c0*/  @!P0 SHF.L.U32 R26, R4.reuse, 0x2, RZ ;  /* 0x00000002041a8819 */ /* 0x040fe400000006ff */
[----:B------:R-:W-:-:S05]  /*41d0*/  @!P0 SHF.L.U64.HI R27, R4, 0x2, R10 ;  /* 0x00000002041b8819 */ /* 0x000fca000001020a */
[----:B------:R-:W4:Y:S01]  /*41e0*/  @!P3 LDC.64 R6, c[0x0][0x3f8] ;  /* 0x0000fe00ff06bb82 */ /* 0x000f220000000a00 */
[----:B0-----:R-:W-:-:S07]  /*41f0*/  HFMA2 R117, -RZ, RZ, 0, 0 ;  /* 0x00000000ff757431 */ /* 0x001fce00000001ff */
[----:B------:R-:W0:Y:S01]  /*4200*/  @!P2 LDC.64 R4, c[0x0][0x3f8] ;  /* 0x0000fe00ff04ab82 */ /* 0x000e220000000a00 */
[----:B------:R-:W-:Y:S02]  /*4210*/  @!P4 MOV R117, R70 ;  /* 0x000000460075c202 */ /* 0x000fe40000000f00 */
[----:B--2---:R-:W-:Y:S02]  /*4220*/  @!P0 IADD3 R12, P4, PT, R26, R12, RZ ;  /* 0x0000000c1a0c8210 */ /* 0x004fe40007f9e0ff */
[----:B------:R-:W-:Y:S02]  /*4230*/  @!P1 IADD3 R22, PT, PT, R3, R11, RZ ;  /* 0x0000000b03169210 */ /* 0x000fe40007ffe0ff */
[----:B------:R-:W-:Y:S01]  /*4240*/  @!P0 IADD3.X R13, PT, PT, R27, R13, RZ, P4, !PT ;  /* 0x0000000d1b0d8210 */ /* 0x000fe200027fe4ff */
[----:B------:R-:W2:Y:S01]  /*4250*/  @!P1 LDC.64 R10, c[0x0][0x3a0] ;  /* 0x0000e800ff0a9b82 */ /* 0x000ea20000000a00 */
[----:B------:R-:W-:Y:S02]  /*4260*/  ISETP.GE.U32.AND P4, PT, R32, UR16, PT ;  /* 0x0000001020007c0c */ /* 0x000fe4000bf86070 */
[----:B------:R-:W-:-:S02]  /*4270*/  @!P1 SHF.L.U32 R23, R2, 0x2, RZ ;  /* 0x0000000202179819 */ /* 0x000fc400000006ff */
[----:B------:R-:W-:Y:S02]  /*4280*/  @!P1 SHF.L.U64.HI R22, R2, 0x2, R22 ;  /* 0x0000000202169819 */ /* 0x000fe40000010216 */
[----:B-1----:R-:W-:Y:S01]  /*4290*/  @!P0 IADD3 R8, P5, PT, R26, R8, RZ ;  /* 0x000000081a088210 */ /* 0x002fe20007fbe0ff */
[----:B----4-:R-:W-:Y:S01]  /*42a0*/  @!P3 IMAD R26, R31, R6, RZ ;  /* 0x000000061f1ab224 */ /* 0x010fe200078e02ff */
[----:B------:R-:W-:Y:S01]  /*42b0*/  @!P3 MOV R2, R40 ;  /* 0x000000280002b202 */ /* 0x000fe20000000f00 */
[----:B------:R1:W-:Y:S01]  /*42c0*/  STL [R1+0x240], R85 ;  /* 0x0002405501007387 */ /* 0x0003e20000100800 */
[----:B------:R-:W-:Y:S01]  /*42d0*/  @!P3 MOV R3, R39 ;  /* 0x000000270003b202 */ /* 0x000fe20000000f00 */
[----:B------:R-:W4:Y:S01]  /*42e0*/  LDC.64 R70, c[0x0][0x3a8] ;  /* 0x0000ea00ff467b82 */ /* 0x000f220000000a00 */
[----:B------:R-:W-:Y:S01]  /*42f0*/  ISETP.GE.AND.EX P4, PT, R59, UR17, PT, P4 ;  /* 0x000000113b007c0c */ /* 0x000fe2000bf86340 */
[C---:B------:R-:W-:Y:S02]  /*4300*/  @!P3 IMAD R26, R19.reuse, R7, R26 ;  /* 0x00000007131ab224 */ /* 0x040fe400078e021a */
[----:B------:R-:W-:Y:S01]  /*4310*/  @!P3 IMAD.WIDE.U32 R6, R19, R6, R2 ;  /* 0x000000061306b225 */ /* 0x000fe200078e0002 */
[----:B------:R-:W-:-:S02]  /*4320*/  @!P2 MOV R2, R40 ;  /* 0x000000280002a202 */ /* 0x000fc40000000f00 */
[----:B------:R-:W-:Y:S01]  /*4330*/  @!P2 MOV R3, R39 ;  /* 0x000000270003a202 */ /* 0x000fe20000000f00 */
[----:B0-----:R-:W-:-:S04]  /*4340*/  @!P2 IMAD R30, R30, R4, RZ ;  /* 0x000000041e1ea224 */ /* 0x001fc800078e02ff */
[C---:B------:R-:W-:Y:S02]  /*4350*/  @!P2 IMAD R19, R18.reuse, R5, R30 ;  /* 0x000000051213a224 */ /* 0x040fe400078e021e */
[----:B------:R-:W-:Y:S01]  /*4360*/  @!P2 IMAD.WIDE.U32 R4, R18, R4, R2 ;  /* 0x000000041204a225 */ /* 0x000fe200078e0002 */
[----:B------:R-:W0:Y:S04]  /*4370*/  @!P3 LDC.64 R30, c[0x0][0x3a0] ;  /* 0x0000e800ff1ebb82 */ /* 0x000e280000000a00 */
[----:B------:R-:W-:-:S04]  /*4380*/  @!P2 IADD3 R33, PT, PT, R5, R19, RZ ;  /* 0x000000130521a210 */ /* 0x000fc80007ffe0ff */
[----:B------:R-:W1:Y:S08]  /*4390*/  @!P4 LDC.64 R2, c[0x0][0x3f8] ;  /* 0x0000fe00ff02cb82 */ /* 0x000e700000000a00 */
[----:B------:R-:W4:Y:S01]  /*43a0*/  @!P3 LDC.64 R18, c[0x0][0x398] ;  /* 0x0000e600ff12bb82 */ /* 0x000f220000000a00 */
[----:B------:R-:W-:Y:S02]  /*43b0*/  @!P0 IADD3.X R9, PT, PT, R27, R9, RZ, P5, !PT ;  /* 0x000000091b098210 */ /* 0x000fe40002ffe4ff */
[----:B--2---:R-:W-:-:S02]  /*43c0*/  @!P1 IADD3 R10, P5, PT, R23, R10, RZ ;  /* 0x0000000a170a9210 */ /* 0x004fc40007fbe0ff */
[----:B------:R-:W-:Y:S02]  /*43d0*/  @!P3 IADD3 R26, PT, PT, R7, R26, RZ ;  /* 0x0000001a071ab210 */ /* 0x000fe40007ffe0ff */
[----:B------:R-:W-:Y:S02]  /*43e0*/  @!P1 IADD3.X R11, PT, PT, R22, R11, RZ, P5, !PT ;  /* 0x0000000b160b9210 */ /* 0x000fe40002ffe4ff */
[----:B---3--:R-:W-:Y:S02]  /*43f0*/  @!P1 IADD3 R14, P5, PT, R23, R14, RZ ;  /* 0x0000000e170e9210 */ /* 0x008fe40007fbe0ff */
[----:B------:R-:W-:Y:S02]  /*4400*/  @!P3 SHF.L.U32 R58, R6, 0x2, RZ ;  /* 0x00000002063ab819 */ /* 0x000fe400000006ff */
[----:B------:R-:W-:Y:S02]  /*4410*/  @!P1 IADD3.X R15, PT, PT, R22, R15, RZ, P5, !PT ;  /* 0x0000000f160f9210 */ /* 0x000fe40002ffe4ff */
[----:B------:R-:W-:Y:S01]  /*4420*/  @!P3 SHF.L.U64.HI R56, R6, 0x2, R26 ;  /* 0x000000020638b819 */ /* 0x000fe2000001021a */
[----:B------:R-:W2:Y:S01]  /*4430*/  @!P2 LDC.64 R22, c[0x0][0x3a0] ;  /* 0x0000e800ff16ab82 */ /* 0x000ea20000000a00 */
[----:B0-----:R-:W-:-:S02]  /*4440*/  @!P3 IADD3 R30, P5, PT, R58, R30, RZ ;  /* 0x0000001e3a1eb210 */ /* 0x001fc40007fbe0ff */
[C---:B------:R-:W-:Y:S02]  /*4450*/  @!P2 SHF.L.U64.HI R33, R4.reuse, 0x2, R33 ;  /* 0x000000020421a819 */ /* 0x040fe40000010221 */
[----:B------:R-:W-:Y:S01]  /*4460*/  @!P2 SHF.L.U32 R57, R4, 0x2, RZ ;  /* 0x000000020439a819 */ /* 0x000fe200000006ff */
[----:B-1----:R-:W-:Y:S01]  /*4470*/  @!P4 IMAD R4, R59, R2, RZ ;  /* 0x000000023b04c224 */ /* 0x002fe200078e02ff */
[----:B------:R-:W-:Y:S01]  /*4480*/  @!P3 IADD3.X R31, PT, PT, R56, R31, RZ, P5, !PT ;  /* 0x0000001f381fb210 */ /* 0x000fe20002ffe4ff */
[----:B------:R-:W0:Y:S01]  /*4490*/  @!P2 LDC.64 R26, c[0x0][0x398] ;  /* 0x0000e600ff1aab82 */ /* 0x000e220000000a00 */
[----:B----4-:R-:W-:Y:S01]  /*44a0*/  @!P3 IADD3 R18, P5, PT, R58, R18, RZ ;  /* 0x000000123a12b210 */ /* 0x010fe20007fbe0ff */
[----:B------:R-:W-:Y:S01]  /*44b0*/  @!P4 IMAD R58, R32, R3, R4 ;  /* 0x00000003203ac224 */ /* 0x000fe200078e0204 */
[----:B------:R-:W-:Y:S02]  /*44c0*/  @!P4 MOV R4, R40 ;  /* 0x000000280004c202 */ /* 0x000fe40000000f00 */
[----:B------:R-:W-:-:S03]  /*44d0*/  @!P4 MOV R5, R39 ;  /* 0x000000270005c202 */ /* 0x000fc60000000f00 */
[----:B------:R-:W1:Y:S01]  /*44e0*/  @!P4 LDC.64 R6, c[0x0][0x3a0] ;  /* 0x0000e800ff06cb82 */ /* 0x000e620000000a00 */
[----:B------:R-:W-:-:S05]  /*44f0*/  @!P4 IMAD.WIDE.U32 R2, R32, R2, R4 ;  /* 0x000000022002c225 */ /* 0x000fca00078e0004 */
[----:B------:R-:W-:Y:S02]  /*4500*/  @!P4 IADD3 R58, PT, PT, R3, R58, RZ ;  /* 0x0000003a033ac210 */ /* 0x000fe40007ffe0ff */
[C---:B------:R-:W-:Y:S02]  /*4510*/  @!P4 SHF.L.U32 R60, R2.reuse, 0x2, RZ ;  /* 0x00000002023cc819 */ /* 0x040fe400000006ff */
[----:B------:R-:W-:Y:S02]  /*4520*/  @!P4 SHF.L.U64.HI R61, R2, 0x2, R58 ;  /* 0x00000002023dc819 */ /* 0x000fe4000001023a */
[----:B------:R-:W-:-:S06]  /*4530*/  CS2R R2, SRZ ;  /* 0x0000000000027805 */ /* 0x000fcc000001ff00 */
[----:B------:R-:W3:Y:S01]  /*4540*/  @!P0 LDG.E.64 R2, desc[UR10][R12.64] ;  /* 0x0000000a0c028981 */ /* 0x000ee2000c1e1b00 */
[----:B------:R-:W-:Y:S02]  /*4550*/  CS2R R4, SRZ ;  /* 0x0000000000047805 */ /* 0x000fe4000001ff00 */
[----:B------:R-:W-:Y:S02]  /*4560*/  @!P3 IADD3.X R19, PT, PT, R56, R19, RZ, P5, !PT ;  /* 0x000000133813b210 */ /* 0x000fe40002ffe4ff */
[----:B--2---:R-:W-:Y:S02]  /*4570*/  @!P2 IADD3 R22, P5, PT, R57, R22, RZ ;  /* 0x000000163916a210 */ /* 0x004fe40007fbe0ff */
[----:B------:R2:W4:Y:S02]  /*4580*/  @!P0 LDG.E.64 R4, desc[UR10][R8.64] ;  /* 0x0000000a08048981 */ /* 0x000524000c1e1b00 */
[----:B------:R-:W-:Y:S02]  /*4590*/  @!P2 IADD3.X R23, PT, PT, R33, R23, RZ, P5, !PT ;  /* 0x000000172117a210 */ /* 0x000fe40002ffe4ff */
[----:B0-----:R-:W-:-:S04]  /*45a0*/  @!P2 IADD3 R26, P5, PT, R57, R26, RZ ;  /* 0x0000001a391aa210 */ /* 0x001fc80007fbe0ff */
[----:B------:R-:W-:Y:S02]  /*45b0*/  @!P2 IADD3.X R27, PT, PT, R33, R27, RZ, P5, !PT ;  /* 0x0000001b211ba210 */ /* 0x000fe40002ffe4ff */
[----:B--2---:R-:W-:Y:S02]  /*45c0*/  CS2R R8, SRZ ;  /* 0x0000000000087805 */ /* 0x004fe4000001ff00 */
[----:B-1----:R-:W-:Y:S02]  /*45d0*/  @!P4 IADD3 R6, P5, PT, R60, R6, RZ ;  /* 0x000000063c06c210 */ /* 0x002fe40007fbe0ff */
[----:B------:R-:W-:Y:S02]  /*45e0*/  SHF.R.S32.HI R32, RZ, 0x1f, R116 ;  /* 0x0000001fff207819 */ /* 0x000fe40000011474 */
[----:B------:R-:W-:Y:S01]  /*45f0*/  @!P4 IADD3.X R7, PT, PT, R61, R7, RZ, P5, !PT ;  /* 0x000000073d07c210 */ /* 0x000fe20002ffe4ff */
[----:B------:R0:W2:Y:S01]  /*4600*/  @!P1 LDG.E.64 R8, desc[UR10][R10.64] ;  /* 0x0000000a0a089981 */ /* 0x0000a2000c1e1b00 */
[----:B------:R-:W-:-:S04]  /*4610*/  ISETP.GE.U32.AND P5, PT, R116, UR16, PT ;  /* 0x0000001074007c0c */ /* 0x000fc8000bfa6070 */
[----:B------:R-:W-:Y:S01]  /*4620*/  ISETP.GE.AND.EX P5, PT, R32, UR17, PT, P5 ;  /* 0x0000001120007c0c */ /* 0x000fe2000bfa6350 */
[----:B0-----:R-:W-:Y:S01]  /*4630*/  HFMA2 R10, -RZ, RZ, 0, 0 ;  /* 0x00000000ff0a7431 */ /* 0x001fe200000001ff */
[----:B------:R-:W-:Y:S02]  /*4640*/  MOV R11, RZ ;  /* 0x000000ff000b7202 */ /* 0x000fe40000000f00 */
[----:B------:R-:W-:-:S06]  /*4650*/  CS2R R12, SRZ ;  /* 0x00000000000c7805 */ /* 0x000fcc000001ff00 */
[----:B------:R0:W2:Y:S01]  /*4660*/  @!P3 LDG.E.64 R12, desc[UR10][R30.64] ;  /* 0x0000000a1e0cb981 */ /* 0x0000a2000c1e1b00 */
[----:B------:R-:W-:Y:S02]  /*4670*/  MOV R56, UR6 ;  /* 0x0000000600387c02 */ /* 0x000fe40008000f00 */
[----:B------:R-:W1:Y:S01]  /*4680*/  @!P5 LDC.64 R58, c[0x0][0x398] ;  /* 0x0000e600ff3adb82 */ /* 0x000e620000000a00 */
[----:B------:R-:W-:Y:S01]  /*4690*/  MOV R57, UR7 ;  /* 0x0000000700397c02 */ /* 0x000fe20008000f00 */
[----:B------:R0:W2:Y:S01]  /*46a0*/  @!P1 LDG.E.64 R10, desc[UR10][R14.64] ;  /* 0x0000000a0e0a9981 */ /* 0x0000a2000c1e1b00 */
[----:B------:R-:W-:Y:S01]  /*46b0*/  @!P5 MOV R33, R39 ;  /* 0x000000270021d202 */ /* 0x000fe20000000f00 */
[----:B------:R-:W1:Y:S03]  /*46c0*/  LDCU.U8 UR6, c[0x0][0x414] ;  /* 0x00008280ff0677ac */ /* 0x000e660008000000 */
[----:B------:R-:W2:Y:S01]  /*46d0*/  LDG.E.64 R56, desc[UR10][R56.64] ;  /* 0x0000000a38387981 */ /* 0x000ea2000c1e1b00 */
[----:B0-----:R-:W0:Y:S01]  /*46e0*/  @!P5 LDC.64 R30, c[0x0][0x3f8] ;  /* 0x0000fe00ff1edb82 */ /* 0x001e220000000a00 */
[----:B------:R-:W-:-:S06]  /*46f0*/  CS2R R14, SRZ ;  /* 0x00000000000e7805 */ /* 0x000fcc000001ff00 */
[----:B------:R1:W2:Y:S02]  /*4700*/  @!P3 LDG.E.64 R14, desc[UR10][R18.64] ;  /* 0x0000000a120eb981 */ /* 0x0002a4000c1e1b00 */
[----:B-1----:R-:W-:Y:S01]  /*4710*/  CS2R R18, SRZ ;  /* 0x0000000000127805 */ /* 0x002fe2000001ff00 */
[----:B0-----:R-:W-:-:S05]  /*4720*/  @!P5 IMAD R32, R32, R30, RZ ;  /* 0x0000001e2020d224 */ /* 0x001fca00078e02ff */
[----:B------:R0:W2:Y:S01]  /*4730*/  @!P2 LDG.E.64 R18, desc[UR10][R22.64] ;  /* 0x0000000a1612a981 */ /* 0x0000a2000c1e1b00 */
[----:B------:R-:W-:Y:S01]  /*4740*/  @!P5 IMAD R31, R116, R31, R32 ;  /* 0x0000001f741fd224 */ /* 0x000fe200078e0220 */
[----:B------:R-:W-:Y:S02]  /*4750*/  @!P5 MOV R32, R40 ;  /* 0x000000280020d202 */ /* 0x000fe40000000f00 */
[----:B0-----:R-:W-:-:S03]  /*4760*/  CS2R R22, SRZ ;  /* 0x0000000000167805 */ /* 0x001fc6000001ff00 */
[----:B------:R-:W-:Y:S01]  /*4770*/  @!P5 IMAD.WIDE.U32 R32, R116, R30, R32 ;  /* 0x0000001e7420d225 */ /* 0x000fe200078e0020 */
[----:B------:R-:W-:Y:S02]  /*4780*/  @!P6 MOV R67, R80 ;  /* 0x000000500043e202 */ /* 0x000fe40000000f00 */
[----:B------:R-:W-:Y:S02]  /*4790*/  @!P6 MOV R66, R81 ;  /* 0x000000510042e202 */ /* 0x000fe40000000f00 */
[----:B------:R-:W-:Y:S01]  /*47a0*/  @!P6 MOV R65, R82 ;  /* 0x000000520041e202 */ /* 0x000fe20000000f00 */
[----:B------:R0:W2:Y:S01]  /*47b0*/  @!P2 LDG.E.64 R22, desc[UR10][R26.64] ;  /* 0x0000000a1a16a981 */ /* 0x0000a2000c1e1b00 */
[----:B------:R-:W-:Y:S02]  /*47c0*/  @!P5 IADD3 R68, PT, PT, R33, R31, RZ ;  /* 0x0000001f2144d210 */ /* 0x000fe40007ffe0ff */
[----:B------:R-:W1:Y:S01]  /*47d0*/  @!P4 LDC.64 R30, c[0x0][0x398] ;  /* 0x0000e600ff1ecb82 */ /* 0x000e620000000a00 */
[----:B------:R-:W-:Y:S01]  /*47e0*/  @!P6 MOV R64, R83 ;  /* 0x000000530040e202 */ /* 0x000fe20000000f00 */
[----:B------:R-:W1:Y:S01]  /*47f0*/  S2R R85, SR_TID.X ;  /* 0x0000000000557919 */ /* 0x000e620000002100 */
[----:B------:R-:W-:Y:S01]  /*4800*/  STL [R1+0x238], R87 ;  /* 0x0002385701007387 */ /* 0x000fe20000100800 */
[----:B0-----:R-:W-:-:S02]  /*4810*/  CS2R R26, SRZ ;  /* 0x00000000001a7805 */ /* 0x001fc4000001ff00 */
[C---:B------:R-:W-:Y:S01]  /*4820*/  @!P5 SHF.L.U64.HI R68, R32.reuse, 0x2, R68 ;  /* 0x000000022044d819 */ /* 0x040fe20000010244 */
[----:B------:R0:W-:Y:S04]  /*4830*/  STL [R1+0x23c], R84 ;  /* 0x00023c5401007387 */ /* 0x0001e80000100800 */
[----:B------:R0:W2:Y:S04]  /*4840*/  @!P4 LDG.E.64 R26, desc[UR10][R6.64] ;  /* 0x0000000a061ac981 */ /* 0x0000a8000c1e1b00 */
[----:B------:R1:W-:Y:S04]  /*4850*/  STL.64 [R1+0x1d8], R82 ;  /* 0x0001d85201007387 */ /* 0x0003e80000100a00 */
[----:B0-----:R-:W5:Y:S01]  /*4860*/  LDL R84, [R1+0x2c0] ;  /* 0x0002c00001547983 */ /* 0x001f620000100800 */
[----:B------:R-:W-:-:S02]  /*4870*/  @!P5 SHF.L.U32 R6, R32, 0x2, RZ ;  /* 0x000000022006d819 */ /* 0x000fc400000006ff */
[----:B------:R-:W0:Y:S01]  /*4880*/  @!P5 LDC.64 R32, c[0x0][0x3a0] ;  /* 0x0000e800ff20db82 */ /* 0x000e220000000a00 */
[----:B-1----:R-:W-:Y:S01]  /*4890*/  @!P4 IADD3 R30, P6, PT, R60, R30, RZ ;  /* 0x0000001e3c1ec210 */ /* 0x002fe20007fde0ff */
[----:B------:R-:W5:Y:S03]  /*48a0*/  LDL R87, [R1+0x2a0] ;  /* 0x0002a00001577983 */ /* 0x000f660000100800 */
[----:B------:R-:W-:Y:S01]  /*48b0*/  @!P4 IADD3.X R31, PT, PT, R61, R31, RZ, P6, !PT ;  /* 0x0000001f3d1fc210 */ /* 0x000fe200037fe4ff */
[----:B------:R-:W5:Y:S04]  /*48c0*/  LDL R116, [R1+0x234] ;  /* 0x0002340001747983 */ /* 0x000f680000100800 */
[----:B------:R-:W5:Y:S04]  /*48d0*/  LDL R80, [R1+0x2b8] ;  /* 0x0002b80001507983 */ /* 0x000f680000100800 */
[----:B------:R-:W5:Y:S04]  /*48e0*/  LDL R81, [R1+0x2d8] ;  /* 0x0002d80001517983 */ /* 0x000f680000100800 */
[----:B------:R-:W5:Y:S04]  /*48f0*/  LDL R82, [R1+0x2d0] ;  /* 0x0002d00001527983 */ /* 0x000f680000100800 */
[----:B------:R-:W5:Y:S01]  /*4900*/  LDL R83, [R1+0x2d4] ;  /* 0x0002d40001537983 */ /* 0x000f620000100800 */
[----:B0-----:R-:W-:-:S04]  /*4910*/  @!P5 IADD3 R32, P6, PT, R6, R32, RZ ;  /* 0x000000200620d210 */ /* 0x001fc80007fde0ff */
[----:B------:R-:W-:Y:S02]  /*4920*/  @!P5 IADD3.X R33, PT, PT, R68, R33, RZ, P6, !PT ;  /* 0x000000214421d210 */ /* 0x000fe400037fe4ff */
[----:B------:R-:W-:Y:S02]  /*4930*/  @!P5 IADD3 R58, P6, PT, R6, R58, RZ ;  /* 0x0000003a063ad210 */ /* 0x000fe40007fde0ff */
[----:B------:R-:W-:Y:S02]  /*4940*/  CS2R R6, SRZ ;  /* 0x0000000000067805 */ /* 0x000fe4000001ff00 */
[----:B------:R-:W-:-:S04]  /*4950*/  @!P5 IADD3.X R59, PT, PT, R68, R59, RZ, P6, !PT ;  /* 0x0000003b443bd210 */ /* 0x000fc800037fe4ff */
[----:B------:R0:W2:Y:S01]  /*4960*/  @!P4 LDG.E.64 R6, desc[UR10][R30.64] ;  /* 0x0000000a1e06c981 */ /* 0x0000a2000c1e1b00 */
[----:B------:R-:W-:Y:S02]  /*4970*/  ISETP.NE.AND P6, PT, RZ, UR6, PT ;  /* 0x00000006ff007c0c */ /* 0x000fe4000bfc5270 */
[----:B0-----:R-:W-:-:S06]  /*4980*/  CS2R R30, SRZ ;  /* 0x00000000001e7805 */ /* 0x001fcc000001ff00 */
[----:B------:R0:W2:Y:S02]  /*4990*/  @!P5 LDG.E.64 R30, desc[UR10][R32.64] ;  /* 0x0000000a201ed981 */ /* 0x0000a4000c1e1b00 */
[----:B0-----:R-:W-:-:S06]  /*49a0*/  CS2R R32, SRZ ;  /* 0x0000000000207805 */ /* 0x001fcc000001ff00 */
[----:B------:R0:W2:Y:S02]  /*49b0*/  @!P5 LDG.E.64 R32, desc[UR10][R58.64] ;  /* 0x0000000a3a20d981 */ /* 0x0000a4000c1e1b00 */
[----:B0-----:R-:W0:Y:S01]  /*49c0*/  @P6 LDC.64 R58, c[0x0][0x3b0] ;  /* 0x0000ec00ff3a6b82 */ /* 0x001e220000000a00 */
[----:B------:R-:W-:Y:S02]  /*49d0*/  SHF.L.U32 R61, R85, 0x1, RZ ;  /* 0x00000001553d7819 */ /* 0x000fe400000006ff */
[----:B------:R-:W-:Y:S01]  /*49e0*/  MOV R60, UR13 ;  /* 0x0000000d003c7c02 */ /* 0x000fe20008000f00 */
[----:B------:R-:W5:Y:S01]  /*49f0*/  LDL R85, [R1+0x294] ;  /* 0x0002940001557983 */ /* 0x000f620000100800 */
[----:B------:R-:W-:-:S04]  /*4a00*/  LOP3.LUT R61, R61, 0x3e, RZ, 0xc0, !PT ;  /* 0x0000003e3d3d7812 */ /* 0x000fc800078ec0ff */
[----:B------:R-:W-:-:S05]  /*4a10*/  LEA R60, R60, R61, 0x6 ;  /* 0x0000003d3c3c7211 */ /* 0x000fca00078e30ff */
[----:B0-----:R-:W-:-:S04]  /*4a20*/  @P6 IMAD.WIDE R58, R60, 0x2, R58 ;  /* 0x000000023c3a6825 */ /* 0x001fc800078e023a */
[----:B------:R-:W-:Y:S01]  /*4a30*/  IMAD.WIDE R60, R60, 0x2, R70 ;  /* 0x000000023c3c7825 */ /* 0x000fe200078e0246 */
[----:B------:R-:W2:Y:S04]  /*4a40*/  @P6 LDG.E.U16 R68, desc[UR10][R58.64] ;  /* 0x0000000a3a446981 */ /* 0x000ea8000c1e1500 */
[----:B------:R-:W2:Y:S04]  /*4a50*/  LDG.E.U16 R69, desc[UR10][R60.64] ;  /* 0x0000000a3c457981 */ /* 0x000ea8000c1e1500 */
[----:B------:R0:W2:Y:S04]  /*4a60*/  @P6 LDG.E.U16 R59, desc[UR10][R58.64+0x2] ;  /* 0x0000020a3a3b6981 */ /* 0x0000a8000c1e1500 */
[----:B------:R1:W2:Y:S01]  /*4a70*/  LDG.E.U16 R61, desc[UR10][R60.64+0x2] ;  /* 0x0000020a3c3d7981 */ /* 0x0002a2000c1e1500 */
[----:B0-----:R-:W-:Y:S01]  /*4a80*/  HFMA2 R58, -RZ, RZ, 0, 0 ;  /* 0x00000000ff3a7431 */ /* 0x001fe200000001ff */
[----:B---3--:R-:W-:-:S02]  /*4a90*/  @!P0 MOV R58, R2 ;  /* 0x00000002003a8202 */ /* 0x008fc40000000f00 */
[----:B------:R0:W-:Y:S02]  /*4aa0*/  STL.64 [R1+0xe0], R2 ;  /* 0x0000e00201007387 */ /* 0x0001e40000100a00 */
[----:B0-----:R-:W-:Y:S01]  /*4ab0*/  HFMA2 R2, -RZ, RZ, 0, 0 ;  /* 0x00000000ff027431 */ /* 0x001fe200000001ff */
[----:B------:R-:W-:Y:S01]  /*4ac0*/  @!P0 MOV R2, R3 ;  /* 0x0000000300028202 */ /* 0x000fe20000000f00 */
[----:B------:R-:W-:Y:S01]  /*4ad0*/  HFMA2 R3, -RZ, RZ, 0, 0 ;  /* 0x00000000ff037431 */ /* 0x000fe200000001ff */
[----:B----4-:R0:W-:Y:S01]  /*4ae0*/  STL.64 [R1+0x1e0], R4 ;  /* 0x0001e00401007387 */ /* 0x0101e20000100a00 */
[----:B------:R-:W-:Y:S01]  /*4af0*/  @!P0 MOV R3, R4 ;  /* 0x0000000400038202 */ /* 0x000fe20000000f00 */
[----:B0-----:R-:W-:Y:S01]  /*4b00*/  HFMA2 R4, -RZ, RZ, 0, 0 ;  /* 0x00000000ff047431 */ /* 0x001fe200000001ff */
[----:B------:R-:W-:Y:S01]  /*4b10*/  @!P0 MOV R4, R5 ;  /* 0x0000000500048202 */ /* 0x000fe20000000f00 */
[----:B------:R-:W-:Y:S01]  /*4b20*/  HFMA2 R5, -RZ, RZ, 0, 0 ;  /* 0x00000000ff057431 */ /* 0x000fe200000001ff */
[----:B--2---:R0:W-:Y:S01]  /*4b30*/  STL.64 [R1+0xe8], R8 ;  /* 0x0000e80801007387 */ /* 0x0041e20000100a00 */
[----:B------:R-:W-:Y:S01]  /*4b40*/  @!P1 MOV R5, R8 ;  /* 0x0000000800059202 */ /* 0x000fe20000000f00 */
[----:B0-----:R-:W-:Y:S01]  /*4b50*/  HFMA2 R8, -RZ, RZ, 0, 0 ;  /* 0x00000000ff087431 */ /* 0x001fe200000001ff */
[----:B------:R-:W-:Y:S01]  /*4b60*/  @!P1 MOV R8, R9 ;  /* 0x0000000900089202 */ /* 0x000fe20000000f00 */
[----:B------:R-:W-:Y:S01]  /*4b70*/  HFMA2 R9, -RZ, RZ, 0, 0 ;  /* 0x00000000ff097431 */ /* 0x000fe200000001ff */
[----:B------:R0:W-:Y:S01]  /*4b80*/  STL.64 [R1+0x1e8], R10 ;  /* 0x0001e80a01007387 */ /* 0x0001e20000100a00 */
        /* <DEDUP_REMOVED lines=10> */
[----:B------:R-:W-:-:S02]  /*4c30*/  R2UR UR16, R56 ;  /* 0x00000000381072ca */ /* 0x000fc400000e0000 */
[----:B------:R-:W-:Y:S01]  /*4c40*/  @!P3 MOV R13, R14 ;  /* 0x0000000e000db202 */ /* 0x000fe20000000f00 */
[----:B0-----:R-:W-:Y:S01]  /*4c50*/  HFMA2 R14, -RZ, RZ, 0, 0 ;  /* 0x00000000ff0e7431 */ /* 0x001fe200000001ff */
[----:B------:R-:W-:Y:S01]  /*4c60*/  @!P3 MOV R14, R15 ;  /* 0x0000000f000eb202 */ /* 0x000fe20000000f00 */
[----:B------:R-:W-:Y:S01]  /*4c70*/  HFMA2 R15, -RZ, RZ, 0, 0 ;  /* 0x00000000ff0f7431 */ /* 0x000fe200000001ff */
[----:B------:R0:W-:Y:S01]  /*4c80*/  STL.64 [R1+0xf8], R18 ;  /* 0x0000f81201007387 */ /* 0x0001e20000100a00 */
[----:B------:R-:W-:-:S06]  /*4c90*/  @!P2 MOV R15, R18 ;  /* 0x00000012000fa202 */ /* 0x000fcc0000000f00 */
[----:B0-----:R-:W-:-:S05]  /*4ca0*/  MOV R18, UR16 ;  /* 0x0000001000127c02 */ /* 0x001fca0008000f00 */
[----:B------:R-:W-:Y:S01]  /*4cb0*/  FFMA.FTZ R57, -R18, UR16, R57 ;  /* 0x0000001012397c23 */ /* 0x000fe20008010139 */
[----:B------:R-:W-:Y:S01]  /*4cc0*/  HFMA2 R18, -RZ, RZ, 0, 0 ;  /* 0x00000000ff127431 */ /* 0x000fe200000001ff */
[----:B------:R-:W-:Y:S01]  /*4cd0*/  @!P2 MOV R18, R19 ;  /* 0x000000130012a202 */ /* 0x000fe20000000f00 */
[----:B------:R-:W-:Y:S01]  /*4ce0*/  HFMA2 R19, -RZ, RZ, 0, 0 ;  /* 0x00000000ff137431 */ /* 0x000fe200000001ff */
[----:B------:R0:W-:Y:S01]  /*4cf0*/  STL.64 [R1+0x1f8], R22 ;  /* 0x0001f81601007387 */ /* 0x0001e20000100a00 */
[----:B------:R-:W-:Y:S02]  /*4d00*/  FSETP.GTU.FTZ.AND P0, PT, R57, RZ, PT ;  /* 0x000000ff3900720b */ /* 0x000fe40003f1c000 */
[----:B------:R-:W-:Y:S01]  /*4d10*/  @!P2 MOV R19, R22 ;  /* 0x000000160013a202 */ /* 0x000fe20000000f00 */
[----:B0-----:R-:W-:Y:S01]  /*4d20*/  HFMA2 R22, -RZ, RZ, 0, 0 ;  /* 0x00000000ff167431 */ /* 0x001fe200000001ff */
[----:B------:R-:W-:Y:S01]  /*4d30*/  @!P2 MOV R22, R23 ;  /* 0x000000170016a202 */ /* 0x000fe20000000f00 */
[----:B------:R-:W-:-:S08]  /*4d40*/  HFMA2 R23, -RZ, RZ, 0, 0 ;  /* 0x00000000ff177431 */ /* 0x000fd000000001ff */
[----:B------:R-:W-:Y:S01]  /*4d50*/  VOTEU.ANY UP0, P0 ;  /* 0x0000000000ff7886 */ /* 0x000fe20000000100 */
[----:B------:R0:W-:Y:S01]  /*4d60*/  STL.64 [R1+0x100], R26 ;  /* 0x0001001a01007387 */ /* 0x0001e20000100a00 */
[----:B------:R-:W-:-:S03]  /*4d70*/  @!P4 MOV R23, R26 ;  /* 0x0000001a0017c202 */ /* 0x000fc60000000f00 */
[----:B------:R-:W2:Y:S01]  /*4d80*/  @UP0 LDCU UR5, c[0x0][0x3c0] ;  /* 0x00007800ff0507ac */ /* 0x000ea20008000800 */
[----:B0-----:R-:W-:Y:S01]  /*4d90*/  HFMA2 R26, -RZ, RZ, 0, 0 ;  /* 0x00000000ff1a7431 */ /* 0x001fe200000001ff */
[----:B------:R-:W-:Y:S02]  /*4da0*/  PLOP3.LUT P0, PT, PT, PT, UP0, 0x80, 0x8 ;  /* 0x000000000008781c */ /* 0x000fe40003f0f008 */
[----:B------:R-:W-:Y:S01]  /*4db0*/  @!P4 MOV R26, R27 ;  /* 0x0000001b001ac202 */ /* 0x000fe20000000f00 */
[----:B------:R-:W-:Y:S01]  /*4dc0*/  HFMA2 R27, -RZ, RZ, 0, 0 ;  /* 0x00000000ff1b7431 */ /* 0x000fe200000001ff */
[----:B------:R0:W-:Y:S01]  /*4dd0*/  STL.64 [R1+0x200], R6 ;  /* 0x0002000601007387 */ /* 0x0001e20000100a00 */
[----:B------:R-:W-:Y:S01]  /*4de0*/  @!P4 MOV R27, R6 ;  /* 0x00000006001bc202 */ /* 0x000fe20000000f00 */
[----:B0-----:R-:W-:-:S07]  /*4df0*/  HFMA2 R6, -RZ, RZ, 0, 0 ;  /* 0x00000000ff067431 */ /* 0x001fce00000001ff */
[----:B--2---:R-:W-:Y:S01]  /*4e00*/  @P0 FADD.FTZ R56, R57, UR5 ;  /* 0x0000000539380e21 */ /* 0x004fe20008010000 */
[----:B------:R-:W-:Y:S01]  /*4e10*/  @!P4 MOV R6, R7 ;  /* 0x000000070006c202 */ /* 0x000fe20000000f00 */
[----:B------:R-:W-:Y:S01]  /*4e20*/  HFMA2 R7, -RZ, RZ, 0, 0 ;  /* 0x00000000ff077431 */ /* 0x000fe200000001ff */
[----:B------:R0:W-:Y:S03]  /*4e30*/  STL.64 [R1+0x108], R30 ;  /* 0x0001081e01007387 */ /* 0x0001e60000100a00 */
[----:B------:R-:W2:Y:S01]  /*4e40*/  @P0 MUFU.RSQ R56, R56 ;  /* 0x0000003800380308 */ /* 0x000ea20000001400 */
[----:B------:R-:W-:Y:S01]  /*4e50*/  @!P5 MOV R7, R30 ;  /* 0x0000001e0007d202 */ /* 0x000fe20000000f00 */
[----:B0-----:R-:W-:Y:S01]  /*4e60*/  HFMA2 R30, -RZ, RZ, 0, 0 ;  /* 0x00000000ff1e7431 */ /* 0x001fe200000001ff */
[----:B------:R-:W-:Y:S04]  /*4e70*/  STL.64 [R1+0x1c8], R72 ;  /* 0x0001c84801007387 */ /* 0x000fe80000100a00 */
[----:B------:R-:W-:Y:S01]  /*4e80*/  STL.64 [R1+0xd0], R76 ;  /* 0x0000d04c01007387 */ /* 0x000fe20000100a00 */
[----:B------:R-:W-:Y:S01]  /*4e90*/  @!P5 MOV R30, R31 ;  /* 0x0000001f001ed202 */ /* 0x000fe20000000f00 */
[----:B------:R-:W-:-:S02]  /*4ea0*/  HFMA2 R31, -RZ, RZ, 0, 0 ;  /* 0x00000000ff1f7431 */ /* 0x000fc400000001ff */
[----:B------:R0:W-:Y:S01]  /*4eb0*/  STL.64 [R1+0x208], R32 ;  /* 0x0002082001007387 */ /* 0x0001e20000100a00 */
[----:B------:R-:W-:Y:S01]  /*4ec0*/  UISETP.NE.AND UP1, UPT, UR6, URZ, UPT ;  /* 0x000000ff0600728c */ /* 0x000fe2000bf25270 */
[----:B------:R-:W-:Y:S02]  /*4ed0*/  @!P5 MOV R31, R32 ;  /* 0x00000020001fd202 */ /* 0x000fe40000000f00 */
[----:B--2---:R-:W-:Y:S01]  /*4ee0*/  @P0 R2UR UR5, R56 ;  /* 0x00000000380502ca */ /* 0x004fe200000e0000 */
[----:B0-----:R-:W-:Y:S01]  /*4ef0*/  HFMA2 R32, -RZ, RZ, 0, 0 ;  /* 0x00000000ff207431 */ /* 0x001fe200000001ff */
[----:B------:R-:W-:Y:S01]  /*4f00*/  @!P5 MOV R32, R33 ;  /* 0x000000210020d202 */ /* 0x000fe20000000f00 */
[----:B------:R-:W-:Y:S01]  /*4f10*/  HFMA2 R33, -RZ, RZ, 0, 0 ;  /* 0x00000000ff217431 */ /* 0x000fe200000001ff */
[----:B------:R-:W-:Y:S02]  /*4f20*/  MOV R56, RZ ;  /* 0x000000ff00387202 */ /* 0x000fe40000000f00 */
[----:B------:R-:W-:-:S02]  /*4f30*/  @P6 SHF.L.U32 R56, R59, 0x10, RZ ;  /* 0x000000103b386819 */ /* 0x000fc400000006ff */
[----:B-1----:R-:W-:Y:S02]  /*4f40*/  SHF.L.U32 R60, R69, 0x10, RZ ;  /* 0x00000010453c7819 */ /* 0x002fe400000006ff */
[----:B------:R-:W-:Y:S02]  /*4f50*/  @P6 SHF.L.U32 R33, R68, 0x10, RZ ;  /* 0x0000001044216819 */ /* 0x000fe400000006ff */
[----:B------:R-:W-:Y:S01]  /*4f60*/  SHF.L.U32 R57, R61, 0x10, RZ ;  /* 0x000000103d397819 */ /* 0x000fe200000006ff */
[----:B------:R-:W-:Y:S01]  /*4f70*/  UMOV UR17, 0x3f800000 ;  /* 0x3f80000000117882 */ /* 0x000fe20000000000 */
[----:B------:R-:W-:Y:S01]  /*4f80*/  @UP0 UMOV UR17, UR5 ;  /* 0x0000000500110c82 */ /* 0x000fe20008000000 */
[----:B------:R-:W-:Y:S05]  /*4f90*/  BRA.U UP1, `(.L_x_1625) ;  /* 0x0000001d015c7547 */ /* 0x000fea000b800000 */
[----:B------:R-:W2:Y:S04]  /*4fa0*/  LDL.LU R78, [R1+0x298] ;  /* 0x00029800014e7983 */ /* 0x000ea80000300800 */
[----:B------:R-:W3:Y:S04]  /*4fb0*/  LDL.LU R76, [R1+0x29c] ;  /* 0x00029c00014c7983 */ /* 0x000ee80000300800 */
[----:B------:R-:W4:Y:S04]  /*4fc0*/  LDL.LU R77, [R1+0x2a4] ;  /* 0x0002a400014d7983 */ /* 0x000f280000300800 */
[----:B------:R-:W4:Y:S01]  /*4fd0*/  LDL.LU R73, [R1+0x220] ;  /* 0x0002200001497983 */ /* 0x000f220000300800 */
[----:B------:R-:W-:Y:S01]  /*4fe0*/  FMUL.FTZ R70, R60, R124 ;  /* 0x0000007c3c467220 */ /* 0x000fe20000410000 */
[----:B------:R-:W-:-:S02]  /*4ff0*/  FMUL.FTZ R68, R57, R0 ;  /* 0x0000000039447220 */ /* 0x000fc40000410000 */
[----:B------:R-:W4:Y:S01]  /*5000*/  LDL.LU R72, [R1+0x21c] ;  /* 0x00021c0001487983 */ /* 0x000f220000300800 */
        /* <DEDUP_REMOVED lines=12> */
[-C--:B------:R-:W-:Y:S01]  /*50d0*/  FMUL.FTZ R71, R60, R73.reuse ;  /* 0x000000493c477220 */ /* 0x080fe20000410000 */
[----:B------:R-:W-:Y:S01]  /*50e0*/  FFMA.FTZ R59, R59, R0, RZ ;  /* 0x000000003b3b7223 */ /* 0x000fe200000100ff */
[----:B------:R-:W-:Y:S01]  /*50f0*/  FMUL.FTZ R68, R68, UR17 ;  /* 0x0000001144447c20 */ /* 0x000fe20008410000 */
[----:B------:R-:W4:Y:S03]  /*5100*/  LDL.LU R77, [R1+0x210] ;  /* 0x00021000014d7983 */ /* 0x000f260000300800 */
[C---:B------:R-:W-:Y:S01]  /*5110*/  FFMA.FTZ R61, R68.reuse, R73, R61 ;  /* 0x00000049443d7223 */ /* 0x040fe2000001003d */
[----:B------:R-:W-:-:S02]  /*5120*/  FFMA.FTZ R70, R68, R71, R70 ;  /* 0x0000004744467223 */ /* 0x000fc40000010046 */
[----:B------:R-:W2:Y:S01]  /*5130*/  LDL.LU R68, [R1+0x2ac] ;  /* 0x0002ac0001447983 */ /* 0x000ea20000300800 */
[----:B------:R-:W-:-:S04]  /*5140*/  FADD.FTZ R0, RZ, R0 ;  /* 0x00000000ff007221 */ /* 0x000fc80000010000 */
[----:B------:R-:W-:Y:S01]  /*5150*/  FADD.FTZ R0, R0, R72 ;  /* 0x0000004800007221 */ /* 0x000fe20000010000 */
[----:B------:R-:W-:Y:S02]  /*5160*/  FADD.FTZ R69, R69, R71 ;  /* 0x0000004745457221 */ /* 0x000fe40000010000 */
[----:B------:R-:W3:Y:S01]  /*5170*/  LDL.LU R71, [R1+0x218] ;  /* 0x0002180001477983 */ /* 0x000ee20000300800 */
[----:B------:R-:W-:-:S04]  /*5180*/  FADD.FTZ R124, RZ, R124 ;  /* 0x0000007cff7c7221 */ /* 0x000fc80000010000 */
[----:B------:R-:W-:Y:S02]  /*5190*/  FADD.FTZ R124, R124, R73 ;  /* 0x000000497c7c7221 */ /* 0x000fe40000010000 */
[----:B------:R-:W4:Y:S01]  /*51a0*/  LDL.LU R73, [R1+0x2cc] ;  /* 0x0002cc0001497983 */ /* 0x000f220000300800 */
[----:B--2---:R-:W-:-:S04]  /*51b0*/  FADD.FTZ R68, R68, -UR16 ;  /* 0x8000001044447e21 */ /* 0x004fc80008010000 */
[----:B------:R-:W-:-:S04]  /*51c0*/  FMUL.FTZ R68, R68, UR17 ;  /* 0x0000001144447c20 */ /* 0x000fc80008410000 */
[-C--:B------:R-:W-:Y:S01]  /*51d0*/  FFMA.FTZ R59, R68, R72.reuse, R59 ;  /* 0x00000048443b7223 */ /* 0x080fe2000001003b */
[----:B------:R-:W-:-:S04]  /*51e0*/  FMUL.FTZ R72, R57, R72 ;  /* 0x0000004839487220 */ /* 0x000fc80000410000 */
[----:B------:R-:W-:Y:S02]  /*51f0*/  FFMA.FTZ R70, R68, R72, R70 ;  /* 0x0000004844467223 */ /* 0x000fe40000010046 */
[----:B------:R-:W2:Y:S01]  /*5200*/  LDL.LU R68, [R1+0x2b4] ;  /* 0x0002b40001447983 */ /* 0x000ea20000300800 */
[----:B------:R-:W-:-:S03]  /*5210*/  FADD.FTZ R69, R72, R69 ;  /* 0x0000004548457221 */ /* 0x000fc60000010000 */
[----:B------:R-:W2:Y:S01]  /*5220*/  LDL.LU R72, [R1+0x2bc] ;  /* 0x0002bc0001487983 */ /* 0x000ea20000300800 */
[----:B---3--:R-:W-:Y:S01]  /*5230*/  FADD.FTZ R124, R124, R71 ;  /* 0x000000477c7c7221 */ /* 0x008fe20000010000 */
[----:B------:R-:W-:-:S04]  /*5240*/  FADD.FTZ R0, R0, R78 ;  /* 0x0000004e00007221 */ /* 0x000fc80000010000 */
[----:B------:R-:W-:-:S04]  /*5250*/  FADD.FTZ R0, R0, R125 ;  /* 0x0000007d00007221 */ /* 0x000fc80000010000 */
[----:B------:R-:W-:Y:S01]  /*5260*/  FADD.FTZ R0, R0, R111 ;  /* 0x0000006f00007221 */ /* 0x000fe20000010000 */
[----:B----4-:R-:W-:-:S03]  /*5270*/  FADD.FTZ R124, R124, R77 ;  /* 0x0000004d7c7c7221 */ /* 0x010fc60000010000 */
[----:B------:R-:W-:Y:S01]  /*5280*/  FADD.FTZ R0, R0, R113 ;  /* 0x0000007100007221 */ /* 0x000fe20000010000 */
[----:B------:R-:W-:-:S03]  /*5290*/  FADD.FTZ R124, R124, R110 ;  /* 0x0000006e7c7c7221 */ /* 0x000fc60000010000 */
[----:B------:R-:W-:-:S04]  /*52a0*/  FADD.FTZ R0, R0, R115 ;  /* 0x0000007300007221 */ /* 0x000fc80000010000 */
[----:B------:R-:W-:-:S04]  /*52b0*/  FADD.FTZ R0, R0, R119 ;  /* 0x0000007700007221 */ /* 0x000fc80000010000 */
[----:B------:R-:W-:-:S04]  /*52c0*/  FADD.FTZ R0, R0, R109 ;  /* 0x0000006d00007221 */ /* 0x000fc80000010000 */
[----:B------:R-:W-:Y:S01]  /*52d0*/  FADD.FTZ R0, R0, R43 ;  /* 0x0000002b00007221 */ /* 0x000fe20000010000 */
[----:B--2---:R-:W-:-:S04]  /*52e0*/  FADD.FTZ R68, R68, -UR16 ;  /* 0x8000001044447e21 */ /* 0x004fc80008010000 */
[----:B------:R-:W-:Y:S01]  /*52f0*/  FMUL.FTZ R68, R68, UR17 ;  /* 0x0000001144447c20 */ /* 0x000fe20008410000 */
[----:B------:R-:W-:-:S03]  /*5300*/  FADD.FTZ R72, R72, -UR16 ;  /* 0x8000001048487e21 */ /* 0x000fc60008010000 */
[-C--:B------:R-:W-:Y:S01]  /*5310*/  FFMA.FTZ R61, R68, R71.reuse, R61 ;  /* 0x00000047443d7223 */ /* 0x080fe2000001003d */
[----:B------:R-:W-:Y:S01]  /*5320*/  FMUL.FTZ R71, R60, R71 ;  /* 0x000000473c477220 */ /* 0x000fe20000410000 */
[----:B------:R-:W-:-:S03]  /*5330*/  FMUL.FTZ R72, R72, UR17 ;  /* 0x0000001148487c20 */ /* 0x000fc60008410000 */
[----:B------:R-:W-:Y:S01]  /*5340*/  FFMA.FTZ R70, R68, R71, R70 ;  /* 0x0000004744467223 */ /* 0x000fe20000010046 */
[----:B------:R-:W-:Y:S01]  /*5350*/  FMUL.FTZ R68, R57, R78 ;  /* 0x0000004e39447220 */ /* 0x000fe20000410000 */
[----:B------:R-:W-:Y:S01]  /*5360*/  FADD.FTZ R69, R69, R71 ;  /* 0x0000004745457221 */ /* 0x000fe20000010000 */
[----:B------:R-:W-:Y:S02]  /*5370*/  FADD.FTZ R71, R76, -UR16 ;  /* 0x800000104c477e21 */ /* 0x000fe40008010000 */
[----:B------:R-:W-:Y:S01]  /*5380*/  FFMA.FTZ R70, R72, R68, R70 ;  /* 0x0000004448467223 */ /* 0x000fe20000010046 */
[----:B------:R-:W-:Y:S01]  /*5390*/  FADD.FTZ R69, R68, R69 ;  /* 0x0000004544457221 */ /* 0x000fe20000010000 */
[----:B------:R-:W-:Y:S01]  /*53a0*/  FMUL.FTZ R71, R71, UR17 ;  /* 0x0000001147477c20 */ /* 0x000fe20008410000 */
[----:B------:R-:W-:-:S04]  /*53b0*/  FMUL.FTZ R68, R60, R77 ;  /* 0x0000004d3c447220 */ /* 0x000fc80000410000 */
[----:B------:R-:W-:Y:S01]  /*53c0*/  FFMA.FTZ R70, R71, R68, R70 ;  /* 0x0000004447467223 */ /* 0x000fe20000010046 */
[----:B------:R-:W-:Y:S01]  /*53d0*/  FADD.FTZ R69, R69, R68 ;  /* 0x0000004445457221 */ /* 0x000fe20000010000 */
[----:B-----5:R-:W-:Y:S02]  /*53e0*/  FADD.FTZ R68, R82, -UR16 ;  /* 0x8000001052447e21 */ /* 0x020fe40008010000 */
[----:B------:R-:W2:Y:S01]  /*53f0*/  LDL.LU R82, [R1+0x2dc] ;  /* 0x0002dc0001527983 */ /* 0x000ea20000300800 */
[----:B------:R-:W-:Y:S01]  /*5400*/  FFMA.FTZ R59, R72, R78, R59 ;  /* 0x0000004e483b7223 */ /* 0x000fe2000001003b */
[----:B------:R-:W-:-:S04]  /*5410*/  FADD.FTZ R72, R73, -UR16 ;  /* 0x8000001049487e21 */ /* 0x000fc80008010000 */
[----:B------:R-:W-:-:S04]  /*5420*/  FMUL.FTZ R72, R72, UR17 ;  /* 0x0000001148487c20 */ /* 0x000fc80008410000 */
[-C--:B------:R-:W-:Y:S01]  /*5430*/  FFMA.FTZ R59, R72, R125.reuse, R59 ;  /* 0x0000007d483b7223 */ /* 0x080fe2000001003b */
[----:B------:R-:W-:Y:S01]  /*5440*/  FMUL.FTZ R125, R57, R125 ;  /* 0x0000007d397d7220 */ /* 0x000fe20000410000 */
[----:B------:R-:W-:Y:S01]  /*5450*/  FFMA.FTZ R61, R71, R77, R61 ;  /* 0x0000004d473d7223 */ /* 0x000fe2000001003d */
[-C--:B------:R-:W-:Y:S01]  /*5460*/  FMUL.FTZ R71, R60, R110.reuse ;  /* 0x0000006e3c477220 */ /* 0x080fe20000410000 */
[----:B------:R-:W-:Y:S01]  /*5470*/  FMUL.FTZ R68, R68, UR17 ;  /* 0x0000001144447c20 */ /* 0x000fe20008410000 */
[----:B------:R-:W-:Y:S01]  /*5480*/  FFMA.FTZ R70, R72, R125, R70 ;  /* 0x0000007d48467223 */ /* 0x000fe20000010046 */
[----:B------:R-:W-:Y:S01]  /*5490*/  FADD.FTZ R69, R125, R69 ;  /* 0x000000457d457221 */ /* 0x000fe20000010000 */
[----:B------:R-:W-:Y:S01]  /*54a0*/  FADD.FTZ R72, R83, -UR16 ;  /* 0x8000001053487e21 */ /* 0x000fe20008010000 */
[----:B------:R-:W-:Y:S01]  /*54b0*/  FADD.FTZ R73, R80, -UR16 ;  /* 0x8000001050497e21 */ /* 0x000fe20008010000 */
[----:B------:R-:W-:Y:S01]  /*54c0*/  FFMA.FTZ R70, R68, R71, R70 ;  /* 0x0000004744467223 */ /* 0x000fe20000010046 */
[----:B------:R-:W-:Y:S01]  /*54d0*/  FADD.FTZ R69, R69, R71 ;  /* 0x0000004745457221 */ /* 0x000fe20000010000 */
[----:B------:R-:W-:Y:S01]  /*54e0*/  FMUL.FTZ R71, R57, R111 ;  /* 0x0000006f39477220 */ /* 0x000fe20000410000 */
[----:B------:R-:W-:Y:S01]  /*54f0*/  FMUL.FTZ R72, R72, UR17 ;  /* 0x0000001148487c20 */ /* 0x000fe20008410000 */
[----:B------:R-:W-:Y:S01]  /*5500*/  FMUL.FTZ R73, R73, UR17 ;  /* 0x0000001149497c20 */ /* 0x000fe20008410000 */
[----:B------:R-:W-:Y:S01]  /*5510*/  FFMA.FTZ R68, R68, R110, R61 ;  /* 0x0000006e44447223 */ /* 0x000fe2000001003d */
[----:B------:R-:W-:Y:S01]  /*5520*/  FADD.FTZ R69, R71, R69 ;  /* 0x0000004547457221 */ /* 0x000fe20000010000 */
[----:B------:R-:W-:Y:S01]  /*5530*/  FFMA.FTZ R70, R72, R71, R70 ;  /* 0x0000004748467223 */ /* 0x000fe20000010046 */
[----:B------:R-:W-:Y:S01]  /*5540*/  FMUL.FTZ R71, R60, R112 ;  /* 0x000000703c477220 */ /* 0x000fe20000410000 */
[----:B------:R-:W-:Y:S01]  /*5550*/  FADD.FTZ R61, R81, -UR16 ;  /* 0x80000010513d7e21 */ /* 0x000fe20008010000 */
[----:B------:R-:W-:Y:S01]  /*5560*/  FFMA.FTZ R72, R72, R111, R59 ;  /* 0x0000006f48487223 */ /* 0x000fe2000001003b */
[----:B------:R-:W-:Y:S01]  /*5570*/  FMUL.FTZ R76, R57, R115 ;  /* 0x00000073394c7220 */ /* 0x000fe20000410000 */
        /* <DEDUP_REMOVED lines=10> */
[----:B------:R-:W-:Y:S01]  /*5620*/  FFMA.FTZ R68, R73, R112, R68 ;  /* 0x0000007049447223 */ /* 0x000fe20000010044 */
[----:B------:R-:W-:Y:S01]  /*5630*/  FADD.FTZ R73, R88, -UR16 ;  /* 0x8000001058497e21 */ /* 0x000fe20008010000 */
[----:B------:R-:W-:Y:S01]  /*5640*/  FADD.FTZ R69, R69, R71 ;  /* 0x0000004745457221 */ /* 0x000fe20000010000 */
[----:B------:R-:W-:Y:S01]  /*5650*/  FFMA.FTZ R71, R59, R71, R70 ;  /* 0x000000473b477223 */ /* 0x000fe20000010046 */
[----:B------:R-:W-:Y:S01]  /*5660*/  FADD.FTZ R0, R0, R45 ;  /* 0x0000002d00007221 */ /* 0x000fe20000010000 */
        /* <DEDUP_REMOVED lines=28> */
[----:B------:R-:W-:Y:S01]  /*5830*/  FMUL.FTZ R69, R60, R42 ;  /* 0x0000002a3c457220 */ /* 0x000fe20000410000 */
[----:B------:R-:W-:Y:S01]  /*5840*/  FFMA.FTZ R72, R70, R71, R73 ;  /* 0x0000004746487223 */ /* 0x000fe20000010049 */
[----:B------:R-:W-:Y:S01]  /*5850*/  FMUL.FTZ R61, R61, UR17 ;  /* 0x000000113d3d7c20 */ /* 0x000fe20008410000 */
[----:B------:R-:W-:Y:S01]  /*5860*/  FFMA.FTZ R68, R59, R108, R68 ;  /* 0x0000006c3b447223 */ /* 0x000fe20000010044 */
[----:B------:R-:W-:Y:S01]  /*5870*/  FADD.FTZ R78, R71, R78 ;  /* 0x0000004e474e7221 */ /* 0x000fe20000010000 */
[----:B------:R-:W-:Y:S01]  /*5880*/  FADD.FTZ R59, R90, -UR16 ;  /* 0x800000105a3b7e21 */ /* 0x000fe20008010000 */
[----:B------:R-:W-:Y:S01]  /*5890*/  FADD.FTZ R77, R77, R118 ;  /* 0x000000764d4d7221 */ /* 0x000fe20000010000 */
[----:B------:R-:W-:Y:S01]  /*58a0*/  FFMA.FTZ R76, R61, R69, R72 ;  /* 0x000000453d4c7223 */ /* 0x000fe20000010048 */
[----:B------:R-:W-:Y:S01]  /*58b0*/  FADD.FTZ R71, R78, R69 ;  /* 0x000000454e477221 */ /* 0x000fe20000010000 */
[----:B------:R-:W-:Y:S01]  /*58c0*/  FMUL.FTZ R72, R57, R43 ;  /* 0x0000002b39487220 */ /* 0x000fe20000410000 */
[----:B------:R-:W-:Y:S01]  /*58d0*/  FMUL.FTZ R59, R59, UR17 ;  /* 0x000000113b3b7c20 */ /* 0x000fe20008410000 */
[----:B------:R-:W-:Y:S01]  /*58e0*/  FADD.FTZ R77, R77, R108 ;  /* 0x0000006c4d4d7221 */ /* 0x000fe20000010000 */
[----:B------:R-:W-:Y:S01]  /*58f0*/  FADD.FTZ R69, R91, -UR16 ;  /* 0x800000105b457e21 */ /* 0x000fe20008010000 */
[----:B------:R-:W-:Y:S01]  /*5900*/  FADD.FTZ R71, R72, R71 ;  /* 0x0000004748477221 */ /* 0x000fe20000010000 */
[----:B------:R-:W-:Y:S01]  /*5910*/  FFMA.FTZ R76, R59, R72, R76 ;  /* 0x000000483b4c7223 */ /* 0x000fe2000001004c */
[----:B------:R-:W-:Y:S01]  /*5920*/  FMUL.FTZ R72, R60, R44 ;  /* 0x0000002c3c487220 */ /* 0x000fe20000410000 */
[----:B------:R-:W-:Y:S01]  /*5930*/  FADD.FTZ R77, R77, R42 ;  /* 0x0000002a4d4d7221 */ /* 0x000fe20000010000 */
[----:B------:R-:W-:Y:S01]  /*5940*/  FFMA.FTZ R61, R61, R42, R68 ;  /* 0x0000002a3d3d7223 */ /* 0x000fe20000010044 */
[----:B------:R-:W-:Y:S01]  /*5950*/  FADD.FTZ R42, R92, -UR16 ;  /* 0x800000105c2a7e21 */ /* 0x000fe20008010000 */
[----:B------:R-:W-:Y:S01]  /*5960*/  FMUL.FTZ R69, R69, UR17 ;  /* 0x0000001145457c20 */ /* 0x000fe20008410000 */
[----:B------:R-:W-:Y:S01]  /*5970*/  FADD.FTZ R73, R71, R72 ;  /* 0x0000004847497221 */ /* 0x000fe20000010000 */
[----:B------:R-:W-:Y:S01]  /*5980*/  FFMA.FTZ R70, R70, R109, R119 ;  /* 0x0000006d46467223 */ /* 0x000fe20000010077 */
[----:B------:R-:W-:Y:S01]  /*5990*/  FMUL.FTZ R71, R42, UR17 ;  /* 0x000000112a477c20 */ /* 0x000fe20008410000 */
[----:B------:R-:W-:Y:S01]  /*59a0*/  FADD.FTZ R42, R93, -UR16 ;  /* 0x800000105d2a7e21 */ /* 0x000fe20008010000 */
[----:B------:R-:W-:Y:S01]  /*59b0*/  FFMA.FTZ R76, R69, R72, R76 ;  /* 0x00000048454c7223 */ /* 0x000fe2000001004c */
[----:B------:R-:W-:Y:S01]  /*59c0*/  FMUL.FTZ R68, R57, R45 ;  /* 0x0000002d39447220 */ /* 0x000fe20000410000 */
[----:B------:R-:W-:Y:S01]  /*59d0*/  FFMA.FTZ R70, R59, R43, R70 ;  /* 0x0000002b3b467223 */ /* 0x000fe20000010046 */
[----:B------:R-:W-:Y:S01]  /*59e0*/  FMUL.FTZ R43, R42, UR17 ;  /* 0x000000112a2b7c20 */ /* 0x000fe20008410000 */
[----:B------:R-:W-:Y:S01]  /*59f0*/  FADD.FTZ R42, R94, -UR16 ;  /* 0x800000105e2a7e21 */ /* 0x000fe20008010000 */
        /* <DEDUP_REMOVED lines=15> */
[----:B------:R-:W-:Y:S01]  /*5af0*/  FMUL.FTZ R44, R60, R49 ;  /* 0x000000313c2c7220 */ /* 0x000fe20000410000 */
[----:B------:R-:W-:Y:S01]  /*5b00*/  FFMA.FTZ R46, R43, R46, R61 ;  /* 0x0000002e2b2e7223 */ /* 0x000fe2000001003d */
[----:B------:R-:W-:Y:S01]  /*5b10*/  FADD.FTZ R43, R96, -UR16 ;  /* 0x80000010602b7e21 */ /* 0x000fe20008010000 */
[----:B------:R-:W3:Y:S01]  /*5b20*/  LDL.LU R110, [R1+0x238] ;  /* 0x00023800016e7983 */ /* 0x000ee20000300800 */
[----:B------:R-:W-:Y:S01]  /*5b30*/  FADD.FTZ R68, R73, R44 ;  /* 0x0000002c49447221 */ /* 0x000fe20000010000 */
[----:B------:R-:W-:Y:S01]  /*5b40*/  FFMA.FTZ R69, R45, R44, R76 ;  /* 0x0000002c2d457223 */ /* 0x000fe2000001004c */
[----:B------:R-:W-:Y:S01]  /*5b50*/  FMUL.FTZ R44, R43, UR17 ;  /* 0x000000112b2c7c20 */ /* 0x000fe20008410000 */
[----:B------:R-:W-:Y:S01]  /*5b60*/  FADD.FTZ R43, R0, R47 ;  /* 0x0000002f002b7221 */ /* 0x000fe20000010000 */
[----:B------:R-:W-:Y:S01]  /*5b70*/  FADD.FTZ R0, R97, -UR16 ;  /* 0x8000001061007e21 */ /* 0x000fe20008010000 */
[----:B------:R-:W-:Y:S01]  /*5b80*/  FMUL.FTZ R61, R57, R48 ;  /* 0x00000030393d7220 */ /* 0x000fe20000410000 */
[----:B------:R-:W-:Y:S01]  /*5b90*/  FFMA.FTZ R47, R59, R47, R70 ;  /* 0x0000002f3b2f7223 */ /* 0x000fe20000010046 */
[----:B------:R-:W-:Y:S01]  /*5ba0*/  FMUL.FTZ R59, R60, R51 ;  /* 0x000000333c3b7220 */ /* 0x000fe20000410000 */
        /* <DEDUP_REMOVED lines=8> */
[----:B------:R-:W-:Y:S01]  /*5c30*/  FMUL.FTZ R0, R0, UR17 ;  /* 0x0000001100007c20 */ /* 0x000fe20008410000 */
[----:B------:R-:W-:Y:S01]  /*5c40*/  FFMA.FTZ R47, R44, R48, R47 ;  /* 0x000000302c2f7223 */ /* 0x000fe2000001002f */
[----:B------:R-:W-:Y:S01]  /*5c50*/  FADD.FTZ R42, R42, R49 ;  /* 0x000000312a2a7221 */ /* 0x000fe20000010000 */
[----:B------:R-:W-:Y:S01]  /*5c60*/  FADD.FTZ R44, R99, -UR16 ;  /* 0x80000010632c7e21 */ /* 0x000fe20008010000 */
        /* <DEDUP_REMOVED lines=9> */
[----:B------:R-:W-:Y:S01]  /*5d00*/  FMUL.FTZ R49, R42, UR17 ;  /* 0x000000112a317c20 */ /* 0x000fe20008410000 */
[----:B------:R-:W-:Y:S01]  /*5d10*/  FFMA.FTZ R51, R70, R51, R46 ;  /* 0x0000003346337223 */ /* 0x000fe2000001002e */
[----:B------:R-:W-:Y:S01]  /*5d20*/  FADD.FTZ R42, R43, R50 ;  /* 0x000000322b2a7221 */ /* 0x000fe20000010000 */
[----:B------:R-:W-:Y:S01]  /*5d30*/  FMUL.FTZ R46, R57, R53 ;  /* 0x00000035392e7220 */ /* 0x000fe20000410000 */
        /* <DEDUP_REMOVED lines=16> */
[----:B------:R-:W-:Y:S01]  /*5e40*/  FFMA.FTZ R51, R48, R45, R51 ;  /* 0x0000002d30337223 */ /* 0x000fe20000010033 */
[-C--:B------:R-:W-:Y:S01]  /*5e50*/  FMUL.FTZ R53, R60, R62.reuse ;  /* 0x0000003e3c357220 */ /* 0x080fe20000410000 */
[----:B------:R-:W-:Y:S01]  /*5e60*/  FMUL.FTZ R42, R0, UR17 ;  /* 0x00000011002a7c20 */ /* 0x000fe20008410000 */
[----:B------:R-:W-:Y:S01]  /*5e70*/  FFMA.FTZ R47, R47, R55, R44 ;  /* 0x000000372f2f7223 */ /* 0x000fe2000001002c */
[----:B------:R-:W-:Y:S01]  /*5e80*/  FADD.FTZ R52, R45, R52 ;  /* 0x000000342d347221 */ /* 0x000fe20000010000 */
[----:B------:R-:W-:Y:S01]  /*5e90*/  FADD.FTZ R0, R104, -UR16 ;  /* 0x8000001068007e21 */ /* 0x000fe20008010000 */
[----:B------:R-:W4:Y:S01]  /*5ea0*/  LDL.LU R83, [R1+0x23c] ;  /* 0x00023c0001537983 */ /* 0x000f220000300800 */
[----:B------:R-:W-:Y:S01]  /*5eb0*/  FADD.FTZ R45, R46, R55 ;  /* 0x000000372e2d7221 */ /* 0x000fe20000010000 */
[C---:B------:R-:W-:Y:S01]  /*5ec0*/  FFMA.FTZ R46, R42.reuse, R53, R51 ;  /* 0x000000352a2e7223 */ /* 0x040fe20000010033 */
[----:B------:R-:W-:Y:S01]  /*5ed0*/  FFMA.FTZ R47, R42, R62, R47 ;  /* 0x0000003e2a2f7223 */ /* 0x000fe2000001002f */
[----:B------:R-:W-:Y:S01]  /*5ee0*/  FADD.FTZ R42, R106, -UR16 ;  /* 0x800000106a2a7e21 */ /* 0x000fe20008010000 */
[----:B------:R-:W-:Y:S01]  /*5ef0*/  FMUL.FTZ R51, R0, UR17 ;  /* 0x0000001100337c20 */ /* 0x000fe20008410000 */
[----:B------:R-:W-:Y:S01]  /*5f00*/  FADD.FTZ R55, R52, R53 ;  /* 0x0000003534377221 */ /* 0x000fe20000010000 */
[-C--:B------:R-:W-:Y:S01]  /*5f10*/  FMUL.FTZ R44, R57, R63.reuse ;  /* 0x0000003f392c7220 */ /* 0x080fe20000410000 */
[----:B------:R-:W-:Y:S01]  /*5f20*/  FADD.FTZ R0, R43, R54 ;  /* 0x000000362b007221 */ /* 0x000fe20000010000 */
[----:B------:R-:W-:Y:S01]  /*5f30*/  FFMA.FTZ R48, R48, R54, R49 ;  /* 0x0000003630307223 */ /* 0x000fe20000010031 */
[----:B------:R-:W-:Y:S01]  /*5f40*/  FADD.FTZ R43, R105, -UR16 ;  /* 0x80000010692b7e21 */ /* 0x000fe20008010000 */
[----:B------:R-:W4:Y:S01]  /*5f50*/  LDL.LU R125, [R1+0x240] ;  /* 0x00024000017d7983 */ /* 0x000f220000300800 */
[----:B------:R-:W-:Y:S01]  /*5f60*/  FMUL.FTZ R49, R42, UR17 ;  /* 0x000000112a317c20 */ /* 0x000fe20008410000 */
[----:B------:R-:W-:Y:S01]  /*5f70*/  FADD.FTZ R42, R107, -UR16 ;  /* 0x800000106b2a7e21 */ /* 0x000fe20008010000 */
[----:B------:R-:W-:Y:S01]  /*5f80*/  FADD.FTZ R55, R44, R55 ;  /* 0x000000372c377221 */ /* 0x000fe20000010000 */
[----:B------:R-:W-:Y:S01]  /*5f90*/  FFMA.FTZ R46, R51, R44, R46 ;  /* 0x0000002c332e7223 */ /* 0x000fe2000001002e */
[----:B------:R-:W-:Y:S01]  /*5fa0*/  FADD.FTZ R45, R45, R62 ;  /* 0x0000003e2d2d7221 */ /* 0x000fe20000010000 */
[----:B------:R-:W-:Y:S01]  /*5fb0*/  FMUL.FTZ R44, R60, R74 ;  /* 0x0000004a3c2c7220 */ /* 0x000fe20000410000 */
[----:B------:R-:W-:Y:S01]  /*5fc0*/  FMUL.FTZ R43, R43, UR17 ;  /* 0x000000112b2b7c20 */ /* 0x000fe20008410000 */
[----:B------:R-:W-:Y:S01]  /*5fd0*/  FFMA.FTZ R48, R51, R63, R48 ;  /* 0x0000003f33307223 */ /* 0x000fe20000010030 */
[----:B------:R-:W4:Y:S01]  /*5fe0*/  LDL.LU R80, [R1+0x244] ;  /* 0x0002440001507983 */ /* 0x000f220000300800 */
[----:B------:R-:W-:Y:S01]  /*5ff0*/  FMUL.FTZ R51, R42, UR17 ;  /* 0x000000112a337c20 */ /* 0x000fe20008410000 */
[----:B------:R-:W-:Y:S01]  /*6000*/  FADD.FTZ R42, R45, R74 ;  /* 0x0000004a2d2a7221 */ /* 0x000fe20000010000 */
[C---:B------:R-:W-:Y:S01]  /*6010*/  FFMA.FTZ R46, R43.reuse, R44, R46 ;  /* 0x0000002c2b2e7223 */ /* 0x040fe2000001002e */
[----:B------:R-:W-:Y:S01]  /*6020*/  FFMA.FTZ R74, R43, R74, R47 ;  /* 0x0000004a2b4a7223 */ /* 0x000fe2000001002f */
[----:B--2---:R-:W-:-:S02]  /*6030*/  FADD.FTZ R43, R82, -UR16 ;  /* 0x80000010522b7e21 */ /* 0x004fc40008010000 */
[----:B------:R-:W2:Y:S01]  /*6040*/  LDL.LU R82, [R1+0x230] ;  /* 0x0002300001527983 */ /* 0x000ea20000300800 */
[----:B------:R-:W-:Y:S01]  /*6050*/  FADD.FTZ R55, R55, R44 ;  /* 0x0000002c37377221 */ /* 0x000fe20000010000 */
[----:B------:R-:W-:Y:S01]  /*6060*/  FMUL.FTZ R44, R57, R75 ;  /* 0x0000004b392c7220 */ /* 0x000fe20000410000 */
[----:B------:R-:W-:-:S03]  /*6070*/  FADD.FTZ R0, R0, R63 ;  /* 0x0000003f00007221 */ /* 0x000fc60000010000 */
[----:B------:R-:W-:Y:S01]  /*6080*/  FADD.FTZ R55, R44, R55 ;  /* 0x000000372c377221 */ /* 0x000fe20000010000 */
[----:B------:R-:W-:Y:S01]  /*6090*/  FFMA.FTZ R46, R49, R44, R46 ;  /* 0x0000002c312e7223 */ /* 0x000fe2000001002e */
[----:B------:R-:W-:Y:S01]  /*60a0*/  FMUL.FTZ R44, R60, R121 ;  /* 0x000000793c2c7220 */ /* 0x000fe20000410000 */
[----:B------:R-:W-:-:S03]  /*60b0*/  FMUL.FTZ R45, R57, R120 ;  /* 0x00000078392d7220 */ /* 0x000fc60000410000 */
[----:B------:R-:W-:Y:S01]  /*60c0*/  FADD.FTZ R50, R55, R44 ;  /* 0x0000002c37327221 */ /* 0x000fe20000010000 */
[----:B------:R-:W-:Y:S01]  /*60d0*/  FFMA.FTZ R47, R51, R44, R46 ;  /* 0x0000002c332f7223 */ /* 0x000fe2000001002e */
[----:B------:R-:W-:Y:S01]  /*60e0*/  FMUL.FTZ R44, R43, UR17 ;  /* 0x000000112b2c7c20 */ /* 0x000fe20008410000 */
[----:B------:R-:W-:Y:S01]  /*60f0*/  FADD.FTZ R43, R0, R75 ;  /* 0x0000004b002b7221 */ /* 0x000fe20000010000 */
[----:B------:R-:W-:Y:S02]  /*6100*/  FMUL.FTZ R53, R60, R16 ;  /* 0x000000103c357220 */ /* 0x000fe40000410000 */
[----:B------:R-:W-:Y:S01]  /*6110*/  FFMA.FTZ R47, R44, R45, R47 ;  /* 0x0000002d2c2f7223 */ /* 0x000fe2000001002f */
[----:B------:R-:W-:Y:S01]  /*6120*/  FFMA.FTZ R49, R49, R75, R48 ;  /* 0x0000004b31317223 */ /* 0x000fe20000010030 */
[----:B------:R-:W-:Y:S01]  /*6130*/  FADD.FTZ R50, R45, R50 ;  /* 0x000000322d327221 */ /* 0x000fe20000010000 */
[----:B------:R-:W-:Y:S01]  /*6140*/  FADD.FTZ R45, R42, R121 ;  /* 0x000000792a2d7221 */ /* 0x000fe20000010000 */
[----:B------:R-:W-:-:S03]  /*6150*/  FFMA.FTZ R51, R51, R121, R74 ;  /* 0x0000007933337223 */ /* 0x000fc6000001004a */
[----:B------:R-:W-:Y:S01]  /*6160*/  FADD.FTZ R45, R45, R16 ;  /* 0x000000102d2d7221 */ /* 0x000fe20000010000 */
[----:B------:R-:W-:Y:S01]  /*6170*/  FFMA.FTZ R44, R44, R120, R49 ;  /* 0x000000782c2c7223 */ /* 0x000fe20000010031 */
[----:B---3--:R-:W-:-:S04]  /*6180*/  FADD.FTZ R0, R110, -UR16 ;  /* 0x800000106e007e21 */ /* 0x008fc80008010000 */
[----:B------:R-:W-:-:S04]  /*6190*/  FMUL.FTZ R46, R0, UR17 ;  /* 0x00000011002e7c20 */ /* 0x000fc80008410000 */
[C---:B------:R-:W-:Y:S01]  /*61a0*/  FFMA.FTZ R48, R46.reuse, R53, R47 ;  /* 0x000000352e307223 */ /* 0x040fe2000001002f */
[----:B------:R-:W-:Y:S01]  /*61b0*/  FFMA.FTZ R51, R46, R16, R51 ;  /* 0x000000102e337223 */ /* 0x000fe20000010033 */
[----:B----4-:R-:W-:Y:S02]  /*61c0*/  FADD.FTZ R0, R83, -UR16 ;  /* 0x8000001053007e21 */ /* 0x010fe40008010000 */
[----:B------:R-:W3:Y:S02]  /*61d0*/  LDL.LU R83, [R1+0x224] ;  /* 0x0002240001537983 */ /* 0x000ee40000300800 */
[----:B------:R-:W-:Y:S01]  /*61e0*/  FMUL.FTZ R47, R0, UR17 ;  /* 0x00000011002f7c20 */ /* 0x000fe20008410000 */
[----:B------:R-:W-:Y:S01]  /*61f0*/  FADD.FTZ R0, R43, R120 ;  /* 0x000000782b007221 */ /* 0x000fe20000010000 */
[----:B------:R-:W-:Y:S02]  /*6200*/  FADD.FTZ R43, R125, -UR16 ;  /* 0x800000107d2b7e21 */ /* 0x000fe40008010000 */
[----:B------:R-:W4:Y:S01]  /*6210*/  LDL.LU R125, [R1+0x22c] ;  /* 0x00022c00017d7983 */ /* 0x000f220000300800 */
[----:B------:R-:W-:-:S04]  /*6220*/  FADD.FTZ R16, R80, -UR16 ;  /* 0x8000001050107e21 */ /* 0x000fc80008010000 */
[----:B------:R-:W-:Y:S01]  /*6230*/  FMUL.FTZ R49, R16, UR17 ;  /* 0x0000001110317c20 */ /* 0x000fe20008410000 */
[----:B--2---:R-:W-:Y:S02]  /*6240*/  FADD.FTZ R16, R82, -UR16 ;  /* 0x8000001052107e21 */ /* 0x004fe40008010000 */
[----:B------:R-:W2:Y:S01]  /*6250*/  LDL.LU R82, [R1+0x228] ;  /* 0x0002280001527983 */ /* 0x000ea20000300800 */
[----:B------:R-:W-:Y:S01]  /*6260*/  FADD.FTZ R55, R50, R53 ;  /* 0x0000003532377221 */ /* 0x000fe20000010000 */
[----:B------:R-:W-:Y:S01]  /*6270*/  FMUL.FTZ R42, R57, R17 ;  /* 0x00000011392a7220 */ /* 0x000fe20000410000 */
[----:B------:R-:W-:-:S03]  /*6280*/  FMUL.FTZ R43, R43, UR17 ;  /* 0x000000112b2b7c20 */ /* 0x000fc60008410000 */
[----:B------:R-:W-:Y:S01]  /*6290*/  FADD.FTZ R55, R42, R55 ;  /* 0x000000372a377221 */ /* 0x000fe20000010000 */
[----:B------:R-:W-:Y:S01]  /*62a0*/  FFMA.FTZ R48, R47, R42, R48 ;  /* 0x0000002a2f307223 */ /* 0x000fe20000010030 */
[----:B------:R-:W-:Y:S01]  /*62b0*/  FMUL.FTZ R42, R60, R34 ;  /* 0x000000223c2a7220 */ /* 0x000fe20000410000 */
[----:B------:R-:W-:-:S03]  /*62c0*/  FADD.FTZ R0, R0, R17 ;  /* 0x0000001100007221 */ /* 0x000fc60000010000 */
        /* <DEDUP_REMOVED lines=9> */
[----:B------:R-:W-:Y:S01]  /*6360*/  FFMA.FTZ R51, R43, R34, R51 ;  /* 0x000000222b337223 */ /* 0x000fe20000010033 */
[----:B------:R-:W-:Y:S01]  /*6370*/  FADD.FTZ R45, R45, R34 ;  /* 0x000000222d2d7221 */ /* 0x000fe20000010000 */
[----:B------:R-:W-:Y:S01]  /*6380*/  FMUL.FTZ R43, R16, UR17 ;  /* 0x00000011102b7c20 */ /* 0x000fe20008410000 */
[----:B------:R-:W-:Y:S01]  /*6390*/  FADD.FTZ R55, R55, R42 ;  /* 0x0000002a37377221 */ /* 0x000fe20000010000 */
[----:B------:R-:W-:Y:S01]  /*63a0*/  FFMA.FTZ R48, R17, R42, R48 ;  /* 0x0000002a11307223 */ /* 0x000fe20000010030 */
[----:B------:R-:W-:Y:S01]  /*63b0*/  FMUL.FTZ R34, R57, R21 ;  /* 0x0000001539227220 */ /* 0x000fe20000410000 */
[----:B------:R-:W-:Y:S01]  /*63c0*/  FADD.FTZ R0, R0, R35 ;  /* 0x0000002300007221 */ /* 0x000fe20000010000 */
[----:B------:R-:W-:-:S02]  /*63d0*/  FFMA.FTZ R44, R49, R35, R44 ;  /* 0x00000023312c7223 */ /* 0x000fc4000001002c */
[----:B------:R-:W-:Y:S01]  /*63e0*/  FADD.FTZ R55, R34, R55 ;  /* 0x0000003722377221 */ /* 0x000fe20000010000 */
[----:B------:R-:W-:Y:S01]  /*63f0*/  FFMA.FTZ R48, R43, R34, R48 ;  /* 0x000000222b307223 */ /* 0x000fe20000010030 */
[----:B------:R-:W-:Y:S01]  /*6400*/  FMUL.FTZ R34, R60, R24 ;  /* 0x000000183c227220 */ /* 0x000fe20000410000 */
[----:B------:R-:W-:Y:S01]  /*6410*/  FADD.FTZ R45, R45, R20 ;  /* 0x000000142d2d7221 */ /* 0x000fe20000010000 */
[----:B------:R-:W-:Y:S01]  /*6420*/  FFMA.FTZ R51, R17, R20, R51 ;  /* 0x0000001411337223 */ /* 0x000fe20000010033 */
[----:B------:R-:W-:Y:S01]  /*6430*/  FMUL.FTZ R20, R57, R25 ;  /* 0x0000001939147220 */ /* 0x000fe20000410000 */
[----:B------:R-:W-:Y:S01]  /*6440*/  FADD.FTZ R55, R55, R34 ;  /* 0x0000002237377221 */ /* 0x000fe20000010000 */
[----:B------:R-:W-:-:S03]  /*6450*/  FADD.FTZ R117, R117, -UR16 ;  /* 0x8000001075757e21 */ /* 0x000fc60008010000 */
[----:B------:R-:W-:Y:S01]  /*6460*/  FADD.FTZ R55, R20, R55 ;  /* 0x0000003714377221 */ /* 0x000fe20000010000 */
[----:B------:R-:W-:Y:S01]  /*6470*/  FMUL.FTZ R117, R117, UR17 ;  /* 0x0000001175757c20 */ /* 0x000fe20008410000 */
[----:B------:R-:W-:Y:S01]  /*6480*/  FFMA.FTZ R44, R43, R21, R44 ;  /* 0x000000152b2c7223 */ /* 0x000fe2000001002c */
[----:B------:R-:W-:Y:S01]  /*6490*/  FADD.FTZ R122, R122, -UR16 ;  /* 0x800000107a7a7e21 */ /* 0x000fe20008010000 */
[----:B------:R-:W-:Y:S01]  /*64a0*/  FADD.FTZ R0, R0, R21 ;  /* 0x0000001500007221 */ /* 0x000fe20000010000 */
[----:B------:R-:W-:Y:S02]  /*64b0*/  FADD.FTZ R123, R123, -UR16 ;  /* 0x800000107b7b7e21 */ /* 0x000fe40008010000 */
[----:B------:R-:W-:Y:S01]  /*64c0*/  FMUL.FTZ R122, R122, UR17 ;  /* 0x000000117a7a7c20 */ /* 0x000fe20008410000 */
[----:B------:R-:W-:Y:S01]  /*64d0*/  FADD.FTZ R21, R0, R25 ;  /* 0x0000001900157221 */ /* 0x000fe20000010000 */
[----:B------:R-:W-:Y:S01]  /*64e0*/  FMUL.FTZ R123, R123, UR17 ;  /* 0x000000117b7b7c20 */ /* 0x000fe20008410000 */
[----:B------:R-:W-:Y:S01]  /*64f0*/  FADD.FTZ R67, R67, -UR16 ;  /* 0x8000001043437e21 */ /* 0x000fe20008010000 */
[----:B------:R-:W-:Y:S01]  /*6500*/  FADD.FTZ R66, R66, -UR16 ;  /* 0x8000001042427e21 */ /* 0x000fe20008010000 */
[----:B------:R-:W-:-:S02]  /*6510*/  FADD.FTZ R0, R21, R28 ;  /* 0x0000001c15007221 */ /* 0x000fc40000010000 */
[----:B------:R-:W-:Y:S01]  /*6520*/  FMUL.FTZ R67, R67, UR17 ;  /* 0x0000001143437c20 */ /* 0x000fe20008410000 */
[----:B------:R-:W-:Y:S01]  /*6530*/  FMUL.FTZ R21, R57, R64 ;  /* 0x0000004039157220 */ /* 0x000fe20000410000 */
[----:B------:R-:W-:Y:S01]  /*6540*/  FMUL.FTZ R66, R66, UR17 ;  /* 0x0000001142427c20 */ /* 0x000fe20008410000 */
[----:B------:R-:W-:Y:S01]  /*6550*/  FADD.FTZ R58, R58, -UR16 ;  /* 0x800000103a3a7e21 */ /* 0x000fe20008010000 */
[----:B------:R-:W-:-:S03]  /*6560*/  FADD.FTZ R2, R2, -UR16 ;  /* 0x8000001002027e21 */ /* 0x000fc60008010000 */
[----:B------:R-:W-:Y:S01]  /*6570*/  FMUL.FTZ R58, R58, UR17 ;  /* 0x000000113a3a7c20 */ /* 0x000fe20008410000 */
        /* <DEDUP_REMOVED lines=15> */
[----:B---3--:R-:W-:-:S04]  /*6670*/  FADD.FTZ R16, R83, -UR16 ;  /* 0x8000001053107e21 */ /* 0x008fc80008010000 */
[----:B------:R-:W-:Y:S01]  /*6680*/  FMUL.FTZ R35, R16, UR17 ;  /* 0x0000001110237c20 */ /* 0x000fe20008410000 */
[----:B----4-:R-:W-:-:S03]  /*6690*/  FADD.FTZ R16, R125, -UR16 ;  /* 0x800000107d107e21 */ /* 0x010fc60008010000 */
[----:B------:R-:W-:Y:S01]  /*66a0*/  FFMA.FTZ R48, R35, R34, R48 ;  /* 0x0000002223307223 */ /* 0x000fe20000010030 */
[----:B------:R-:W-:Y:S01]  /*66b0*/  FMUL.FTZ R17, R16, UR17 ;  /* 0x0000001110117c20 */ /* 0x000fe20008410000 */
[----:B------:R-:W-:-:S03]  /*66c0*/  FMUL.FTZ R34, R60, R29 ;  /* 0x0000001d3c227220 */ /* 0x000fc60000410000 */
[----:B------:R-:W-:Y:S01]  /*66d0*/  FFMA.FTZ R48, R17, R20, R48 ;  /* 0x0000001411307223 */ /* 0x000fe20000010030 */
[----:B------:R-:W-:Y:S01]  /*66e0*/  FADD.FTZ R16, R45, R24 ;  /* 0x000000182d107221 */ /* 0x000fe20000010000 */
[----:B------:R-:W-:Y:S01]  /*66f0*/  FFMA.FTZ R24, R35, R24, R51 ;  /* 0x0000001823187223 */ /* 0x000fe20000010033 */
[----:B------:R-:W-:Y:S01]  /*6700*/  FADD.FTZ R42, R55, R34 ;  /* 0x00000022372a7221 */ /* 0x000fe20000010000 */
[----:B------:R-:W-:Y:S01]  /*6710*/  FFMA.FTZ R43, R117, R34, R48 ;  /* 0x00000022752b7223 */ /* 0x000fe20000010030 */
[----:B------:R-:W-:Y:S01]  /*6720*/  FMUL.FTZ R35, R57, R28 ;  /* 0x0000001c39237220 */ /* 0x000fe20000410000 */
[----:B------:R-:W-:-:S03]  /*6730*/  FFMA.FTZ R17, R17, R25, R44 ;  /* 0x0000001911117223 */ /* 0x000fc6000001002c */
[----:B------:R-:W-:Y:S01]  /*6740*/  FADD.FTZ R42, R35, R42 ;  /* 0x0000002a232a7221 */ /* 0x000fe20000010000 */
[----:B------:R-:W-:Y:S01]  /*6750*/  FADD.FTZ R25, R16, R29 ;  /* 0x0000001d10197221 */ /* 0x000fe20000010000 */
[----:B------:R-:W-:Y:S01]  /*6760*/  FFMA.FTZ R29, R117, R29, R24 ;  /* 0x0000001d751d7223 */ /* 0x000fe20000010018 */
[----:B------:R-:W-:Y:S01]  /*6770*/  FMUL.FTZ R16, R57, R37 ;  /* 0x0000002539107220 */ /* 0x000fe20000410000 */
[----:B--2---:R-:W-:-:S04]  /*6780*/  FADD.FTZ R20, R82, -UR16 ;  /* 0x8000001052147e21 */ /* 0x004fc80008010000 */
[----:B------:R-:W-:-:S04]  /*6790*/  FMUL.FTZ R20, R20, UR17 ;  /* 0x0000001114147c20 */ /* 0x000fc80008410000 */
[----:B------:R-:W-:Y:S01]  /*67a0*/  FFMA.FTZ R43, R20, R35, R43 ;  /* 0x00000023142b7223 */ /* 0x000fe2000001002b */
[----:B------:R-:W-:Y:S01]  /*67b0*/  FMUL.FTZ R35, R60, R36 ;  /* 0x000000243c237220 */ /* 0x000fe20000410000 */
[----:B------:R-:W-:-:S03]  /*67c0*/  FFMA.FTZ R20, R20, R28, R17 ;  /* 0x0000001c14147223 */ /* 0x000fc60000010011 */
[----:B------:R-:W-:Y:S01]  /*67d0*/  FADD.FTZ R45, R42, R35 ;  /* 0x000000232a2d7221 */ /* 0x000fe20000010000 */
[----:B------:R-:W-:Y:S01]  /*67e0*/  FFMA.FTZ R24, R122, R35, R43 ;  /* 0x000000237a187223 */ /* 0x000fe2000001002b */
[----:B------:R-:W-:Y:S02]  /*67f0*/  FMUL.FTZ R28, R60, R65 ;  /* 0x000000413c1c7220 */ /* 0x000fe40000410000 */
[----:B------:R-:W-:Y:S01]  /*6800*/  FADD.FTZ R45, R16, R45 ;  /* 0x0000002d102d7221 */ /* 0x000fe20000010000 */
[----:B------:R-:W-:Y:S01]  /*6810*/  FFMA.FTZ R24, R123, R16, R24 ;  /* 0x000000107b187223 */ /* 0x000fe20000010018 */
[----:B------:R-:W-:Y:S02]  /*6820*/  FADD.FTZ R16, R25, R36 ;  /* 0x0000002419107221 */ /* 0x000fe40000010000 */
[----:B------:R-:W-:Y:S01]  /*6830*/  FADD.FTZ R34, R45, R28 ;  /* 0x0000001c2d227221 */ /* 0x000fe20000010000 */
[----:B------:R-:W-:-:S03]  /*6840*/  FFMA.FTZ R25, R67, R28, R24 ;  /* 0x0000001c43197223 */ /* 0x000fc60000010018 */
[----:B------:R-:W-:Y:S01]  /*6850*/  FADD.FTZ R34, R21, R34 ;  /* 0x0000002215227221 */ /* 0x000fe20000010000 */
[----:B------:R-:W-:Y:S01]  /*6860*/  FFMA.FTZ R25, R66, R21, R25 ;  /* 0x0000001542197223 */ /* 0x000fe20000010019 */
[----:B------:R-:W-:Y:S01]  /*6870*/  FMUL.FTZ R21, R60, R3 ;  /* 0x000000033c157220 */ /* 0x000fe20000410000 */
[----:B------:R-:W-:-:S03]  /*6880*/  FFMA.FTZ R36, R122, R36, R29 ;  /* 0x000000247a247223 */ /* 0x000fc6000001001d */
        /* <DEDUP_REMOVED lines=13> */
[----:B------:R-:W-:Y:S01]  /*6960*/  FFMA.FTZ R37, R66, R64, R37 ;  /* 0x0000004042257223 */ /* 0x000fe20000010025 */
[----:B------:R-:W-:Y:S01]  /*6970*/  FADD.FTZ R34, R34, R21 ;  /* 0x0000001522227221 */ /* 0x000fe20000010000 */
[----:B------:R-:W-:Y:S01]  /*6980*/  FFMA.FTZ R25, R0, R21, R25 ;  /* 0x0000001500197223 */ /* 0x000fe20000010019 */
[----:B------:R-:W-:Y:S01]  /*6990*/  FMUL.FTZ R3, R57, R10 ;  /* 0x0000000a39037220 */ /* 0x000fe20000410000 */
[----:B------:R-:W-:Y:S01]  /*69a0*/  FFMA.FTZ R37, R2, R4, R37 ;  /* 0x0000000402257223 */ /* 0x000fe20000010025 */
[----:B------:R-:W-:-:S02]  /*69b0*/  FMUL.FTZ R2, R11, UR17 ;  /* 0x000000110b027c20 */ /* 0x000fc40008410000 */
[----:B------:R-:W-:Y:S01]  /*69c0*/  FADD.FTZ R34, R3, R34 ;  /* 0x0000002203227221 */ /* 0x000fe20000010000 */
[----:B------:R-:W-:Y:S01]  /*69d0*/  FFMA.FTZ R25, R8, R3, R25 ;  /* 0x0000000308197223 */ /* 0x000fe20000010019 */
[----:B------:R-:W-:-:S04]  /*69e0*/  FMUL.FTZ R3, R60, R13 ;  /* 0x0000000d3c037220 */ /* 0x000fc80000410000 */
[----:B------:R-:W-:Y:S01]  /*69f0*/  FADD.FTZ R34, R34, R3 ;  /* 0x0000000322227221 */ /* 0x000fe20000010000 */
[----:B------:R-:W-:Y:S01]  /*6a00*/  FFMA.FTZ R25, R2, R3, R25 ;  /* 0x0000000302197223 */ /* 0x000fe20000010019 */
[----:B------:R-:W-:Y:S01]  /*6a10*/  FMUL.FTZ R3, R57, R14 ;  /* 0x0000000e39037220 */ /* 0x000fe20000410000 */
[----:B------:R-:W-:Y:S01]  /*6a20*/  FFMA.FTZ R36, R0, R9, R36 ;  /* 0x0000000900247223 */ /* 0x000fe20000010024 */
[----:B------:R-:W-:Y:S02]  /*6a30*/  FMUL.FTZ R0, R15, UR17 ;  /* 0x000000110f007c20 */ /* 0x000fe40008410000 */
        /* <DEDUP_REMOVED lines=45> */
.L_x_1625:
[----:B------:R-:W2:Y:S04]  /*6d10*/  LDL.LU R59, [R1+0x298] ;  /* 0x00029800013b7983 */ /* 0x000ea80000300800 */
[----:B------:R-:W3:Y:S04]  /*6d20*/  LDL.LU R69, [R1+0x29c] ;  /* 0x00029c0001457983 */ /* 0x000ee80000300800 */
[----:B------:R-:W4:Y:S04]  /*6d30*/  LDL.LU R71, [R1+0x2a4] ;  /* 0x0002a40001477983 */ /* 0x000f280000300800 */
[----:B------:R-:W4:Y:S04]  /*6d40*/  LDL.LU R76, [R1+0x220] ;  /* 0x00022000014c7983 */ /* 0x000f280000300800 */
[----:B------:R0:W-:Y:S04]  /*6d50*/  STL [R1+0x2fc], R41 ;  /* 0x0002fc2901007387 */ /* 0x0001e80000100800 */
[----:B------:R-:W4:Y:S04]  /*6d60*/  LDL.LU R78, [R1+0x21c] ;  /* 0x00021c00014e7983 */ /* 0x000f280000300800 */
[----:B------:R-:W4:Y:S04]  /*6d70*/  LDL.LU R77, [R1+0x2b4] ;  /* 0x0002b400014d7983 */ /* 0x000f280000300800 */
[----:B0-----:R-:W4:Y:S04]  /*6d80*/  LDL.LU R41, [R1+0x2ac] ;  /* 0x0002ac0001297983 */ /* 0x001f280000300800 */
[----:B------:R-:W-:Y:S04]  /*6d90*/  STL [R1+0x2f4], R39 ;  /* 0x0002f42701007387 */ /* 0x000fe80000100800 */
[----:B------:R0:W-:Y:S04]  /*6da0*/  STL [R1+0x2f0], R38 ;  /* 0x0002f02601007387 */ /* 0x0001e80000100800 */
[----:B------:R-:W-:Y:S04]  /*6db0*/  STL [R1+0x2f8], R40 ;  /* 0x0002f82801007387 */ /* 0x000fe80000100800 */
[----:B0-----:R-:W4:Y:S01]  /*6dc0*/  LDL.LU R38, [R1+0x218] ;  /* 0x0002180001267983 */ /* 0x001f220000300800 */
[----:B--2---:R-:W-:-:S04]  /*6dd0*/  FADD.FTZ R59, R59, -UR16 ;  /* 0x800000103b3b7e21 */ /* 0x004fc80008010000 */
[----:B------:R-:W-:-:S04]  /*6de0*/  FMUL.FTZ R59, R59, UR17 ;  /* 0x000000113b3b7c20 */ /* 0x000fc80008410000 */
[----:B------:R-:W-:-:S04]  /*6df0*/  FFMA.FTZ R61, R60, R59, R33 ;  /* 0x0000003b3c3d7223 */ /* 0x000fc80000010021 */
        /* <DEDUP_REMOVED lines=16> */
[C---:B0-----:R-:W-:Y:S01]  /*6f00*/  FMUL.FTZ R0, R70.reuse, R0 ;  /* 0x0000000046007220 */ /* 0x041fe20000410000 */
[----:B------:R-:W-:-:S04]  /*6f10*/  FADD.FTZ R70, -R70, 1 ;  /* 0x3f80000046467421 */ /* 0x000fc80000010100 */
[----:B------:R-:W-:-:S04]  /*6f20*/  FFMA.FTZ R70, R69, R70, 1 ;  /* 0x3f80000045467423 */ /* 0x000fc80000010046 */
[----:B------:R-:W-:Y:S01]  /*6f30*/  FMUL.FTZ R0, R0, R70 ;  /* 0x0000004600007220 */ /* 0x000fe20000410000 */
[----:B------:R-:W-:Y:S01]  /*6f40*/  FMUL.FTZ R70, R60, R68 ;  /* 0x000000443c467220 */ /* 0x000fe20000410000 */
[----:B------:R-:W-:Y:S02]  /*6f50*/  FMUL.FTZ R71, R71, UR17 ;  /* 0x0000001147477c20 */ /* 0x000fe40008410000 */
[----:B------:R-:W-:Y:S01]  /*6f60*/  FMUL.FTZ R72, R57, R0 ;  /* 0x0000000039487220 */ /* 0x000fe20000410000 */
[----:B------:R-:W-:Y:S01]  /*6f70*/  FFMA.FTZ R69, R59, R70, RZ ;  /* 0x000000463b457223 */ /* 0x000fe200000100ff */
[----:B------:R-:W-:-:S03]  /*6f80*/  FADD.FTZ R70, RZ, R70 ;  /* 0x00000046ff467221 */ /* 0x000fc60000010000 */
[----:B------:R-:W-:Y:S01]  /*6f90*/  FFMA.FTZ R69, R61, R72, R69 ;  /* 0x000000483d457223 */ /* 0x000fe20000010045 */
[----:B------:R-:W-:Y:S01]  /*6fa0*/  FADD.FTZ R70, R72, R70 ;  /* 0x0000004648467221 */ /* 0x000fe20000010000 */
[----:B------:R-:W-:-:S04]  /*6fb0*/  FFMA.FTZ R72, R60, R71, R33 ;  /* 0x000000473c487223 */ /* 0x000fc80000010021 */
[----:B------:R-:W-:-:S06]  /*6fc0*/  FMUL.FTZ R73, R72, -1.4426950216293334961 ;  /* 0xbfb8aa3b48497820 */ /* 0x000fcc0000410000 */
[----:B------:R-:W0:Y:S02]  /*6fd0*/  MUFU.EX2 R73, R73 ;  /* 0x0000004900497308 */ /* 0x000e240000000800 */
[----:B0-----:R-:W-:-:S06]  /*6fe0*/  FADD.FTZ R73, R73, 1 ;  /* 0x3f80000049497421 */ /* 0x001fcc0000010000 */
[----:B------:R-:W0:Y:S01]  /*6ff0*/  MUFU.RCP R73, R73 ;  /* 0x0000004900497308 */ /* 0x000e220000001000 */
[----:B------:R-:W-:Y:S01]  /*7000*/  FFMA.FTZ R59, R59, R68, RZ ;  /* 0x000000443b3b7223 */ /* 0x000fe200000100ff */
[----:B------:R-:W-:Y:S01]  /*7010*/  FADD.FTZ R68, RZ, R68 ;  /* 0x00000044ff447221 */ /* 0x000fe20000010000 */
[C---:B0-----:R-:W-:Y:S01]  /*7020*/  FMUL.FTZ R76, R73.reuse, R76 ;  /* 0x0000004c494c7220 */ /* 0x041fe20000410000 */
[----:B------:R-:W-:-:S04]  /*7030*/  FADD.FTZ R73, -R73, 1 ;  /* 0x3f80000049497421 */ /* 0x000fc80000010100 */
[----:B------:R-:W-:-:S04]  /*7040*/  FFMA.FTZ R73, R72, R73, 1 ;  /* 0x3f80000048497423 */ /* 0x000fc80000010049 */
[----:B------:R-:W-:-:S04]  /*7050*/  FMUL.FTZ R73, R76, R73 ;  /* 0x000000494c497220 */ /* 0x000fc80000410000 */
[----:B------:R-:W-:-:S05]  /*7060*/  FADD.FTZ R39, R68, R73 ;  /* 0x0000004944277221 */ /* 0x000fca0000010000 */
[----:B------:R0:W-:Y:S04]  /*7070*/  STL [R1+0x2ec], R39 ;  /* 0x0002ec2701007387 */ /* 0x0001e80000100800 */
[----:B0-----:R-:W2:Y:S01]  /*7080*/  LDL.LU R39, [R1+0x2bc] ;  /* 0x0002bc0001277983 */ /* 0x001ea20000300800 */
[----:B------:R-:W-:Y:S01]  /*7090*/  FADD.FTZ R72, R41, -UR16 ;  /* 0x8000001029487e21 */ /* 0x000fe20008010000 */
[----:B------:R-:W-:Y:S02]  /*70a0*/  FFMA.FTZ R40, R71, R73, R59 ;  /* 0x0000004947287223 */ /* 0x000fe4000001003b */
[----:B------:R-:W3:Y:S01]  /*70b0*/  LDL.LU R41, [R1+0x2c4] ;  /* 0x0002c40001297983 */ /* 0x000ee20000300800 */
[----:B------:R-:W-:-:S04]  /*70c0*/  FMUL.FTZ R72, R72, UR17 ;  /* 0x0000001148487c20 */ /* 0x000fc80008410000 */
[----:B------:R-:W-:-:S04]  /*70d0*/  FFMA.FTZ R59, R57, R72, R56 ;  /* 0x00000048393b7223 */ /* 0x000fc80000010038 */
[----:B------:R-:W-:Y:S01]  /*70e0*/  FMUL.FTZ R68, R59, -1.4426950216293334961 ;  /* 0xbfb8aa3b3b447820 */ /* 0x000fe20000410000 */
[----:B------:R0:W-:Y:S05]  /*70f0*/  STL [R1+0x2e8], R40 ;  /* 0x0002e82801007387 */ /* 0x0001ea0000100800 */
[----:B------:R-:W1:Y:S01]  /*7100*/  MUFU.EX2 R68, R68 ;  /* 0x0000004400447308 */ /* 0x000e620000000800 */
[----:B0-----:R-:W4:Y:S01]  /*7110*/  LDL.LU R40, [R1+0x214] ;  /* 0x0002140001287983 */ /* 0x001f220000300800 */
[----:B-1----:R-:W-:-:S06]  /*7120*/  FADD.FTZ R68, R68, 1 ;  /* 0x3f80000044447421 */ /* 0x002fcc0000010000 */
[----:B------:R-:W0:Y:S01]  /*7130*/  MUFU.RCP R68, R68 ;  /* 0x0000004400447308 */ /* 0x000e220000001000 */
[----:B------:R-:W-:-:S04]  /*7140*/  FMUL.FTZ R73, R60, R73 ;  /* 0x000000493c497220 */ /* 0x000fc80000410000 */
[----:B------:R-:W-:Y:S01]  /*7150*/  FFMA.FTZ R69, R71, R73, R69 ;  /* 0x0000004947457223 */ /* 0x000fe20000010045 */
[C---:B0-----:R-:W-:Y:S01]  /*7160*/  FMUL.FTZ R71, R68.reuse, R78 ;  /* 0x0000004e44477220 */ /* 0x041fe20000410000 */
[----:B------:R-:W-:Y:S01]  /*7170*/  FADD.FTZ R68, -R68, 1 ;  /* 0x3f80000044447421 */ /* 0x000fe20000010100 */
[----:B------:R-:W4:Y:S03]  /*7180*/  LDL.LU R78, [R1+0x210] ;  /* 0x00021000014e7983 */ /* 0x000f260000300800 */
[----:B------:R-:W-:Y:S01]  /*7190*/  FFMA.FTZ R68, R59, R68, 1 ;  /* 0x3f8000003b447423 */ /* 0x000fe20000010044 */
[----:B------:R-:W-:-:S05]  /*71a0*/  FADD.FTZ R59, R70, R73 ;  /* 0x00000049463b7221 */ /* 0x000fca0000010000 */
[----:B------:R0:W-:Y:S02]  /*71b0*/  STL [R1+0x2e4], R59 ;  /* 0x0002e43b01007387 */ /* 0x0001e40000100800 */
[----:B0-----:R-:W-:Y:S02]  /*71c0*/  FADD.FTZ R59, R77, -UR16 ;  /* 0x800000104d3b7e21 */ /* 0x001fe40008010000 */
[----:B------:R-:W4:Y:S01]  /*71d0*/  LDL.LU R77, [R1+0x2cc] ;  /* 0x0002cc00014d7983 */ /* 0x000f220000300800 */
[----:B------:R-:W-:Y:S01]  /*71e0*/  FFMA.FTZ R61, R61, R0, RZ ;  /* 0x000000003d3d7223 */ /* 0x000fe200000100ff */
[----:B------:R-:W-:Y:S01]  /*71f0*/  FMUL.FTZ R68, R71, R68 ;  /* 0x0000004447447220 */ /* 0x000fe20000410000 */
[----:B------:R-:W-:-:S04]  /*7200*/  FADD.FTZ R0, RZ, R0 ;  /* 0x00000000ff007221 */ /* 0x000fc80000010000 */
[----:B------:R-:W-:Y:S01]  /*7210*/  FADD.FTZ R0, R0, R68 ;  /* 0x0000004400007221 */ /* 0x000fe20000010000 */
[----:B------:R-:W-:Y:S01]  /*7220*/  FFMA.FTZ R61, R72, R68, R61 ;  /* 0x00000044483d7223 */ /* 0x000fe2000001003d */
[----:B------:R-:W-:-:S03]  /*7230*/  FMUL.FTZ R124, R59, UR17 ;  /* 0x000000113b7c7c20 */ /* 0x000fc60008410000 */
[----:B------:R0:W-:Y:S01]  /*7240*/  STL [R1+0x2e0], R0 ;  /* 0x0002e00001007387 */ /* 0x0001e20000100800 */
[----:B------:R-:W-:-:S03]  /*7250*/  FFMA.FTZ R59, R60, R124, R33 ;  /* 0x0000007c3c3b7223 */ /* 0x000fc60000010021 */
[----:B------:R1:W-:Y:S01]  /*7260*/  STL [R1+0x2b4], R61 ;  /* 0x0002b43d01007387 */ /* 0x0003e20000100800 */
[----:B0-----:R-:W-:-:S04]  /*7270*/  FMUL.FTZ R0, R57, R68 ;  /* 0x0000004439007220 */ /* 0x001fc80000410000 */
[----:B-1----:R-:W-:-:S05]  /*7280*/  FFMA.FTZ R61, R72, R0, R69 ;  /* 0x00000000483d7223 */ /* 0x002fca0000010045 */
[----:B------:R0:W-:Y:S02]  /*7290*/  STL [R1+0x2ac], R61 ;  /* 0x0002ac3d01007387 */ /* 0x0001e40000100800 */
[----:B0-----:R-:W-:-:S06]  /*72a0*/  FMUL.FTZ R61, R59, -1.4426950216293334961 ;  /* 0xbfb8aa3b3b3d7820 */ /* 0x001fcc0000410000 */
[----:B------:R-:W0:Y:S02]  /*72b0*/  MUFU.EX2 R61, R61 ;  /* 0x0000003d003d7308 */ /* 0x000e240000000800 */
[----:B0-----:R-:W-:-:S06]  /*72c0*/  FADD.FTZ R61, R61, 1 ;  /* 0x3f8000003d3d7421 */ /* 0x001fcc0000010000 */
[----:B------:R-:W0:Y:S02]  /*72d0*/  MUFU.RCP R61, R61 ;  /* 0x0000003d003d7308 */ /* 0x000e240000001000 */
[C---:B0-----:R-:W-:Y:S01]  /*72e0*/  FMUL.FTZ R68, R61.reuse, R38 ;  /* 0x000000263d447220 */ /* 0x041fe20000410000 */
[----:B------:R-:W-:-:S04]  /*72f0*/  FADD.FTZ R61, -R61, 1 ;  /* 0x3f8000003d3d7421 */ /* 0x000fc80000010100 */
[----:B------:R-:W-:-:S04]  /*7300*/  FFMA.FTZ R59, R59, R61, 1 ;  /* 0x3f8000003b3b7423 */ /* 0x000fc8000001003d */
[----:B------:R-:W-:Y:S01]  /*7310*/  FMUL.FTZ R59, R68, R59 ;  /* 0x0000003b443b7220 */ /* 0x000fe20000410000 */
[----:B--2---:R-:W-:-:S04]  /*7320*/  FADD.FTZ R69, R39, -UR16 ;  /* 0x8000001027457e21 */ /* 0x004fc80008010000 */
[----:B------:R-:W-:-:S04]  /*7330*/  FMUL.FTZ R38, R69, UR17 ;  /* 0x0000001145267c20 */ /* 0x000fc80008410000 */
[----:B------:R-:W-:-:S04]  /*7340*/  FFMA.FTZ R61, R57, R38, R56 ;  /* 0x00000026393d7223 */ /* 0x000fc80000010038 */
[----:B------:R-:W-:-:S06]  /*7350*/  FMUL.FTZ R68, R61, -1.4426950216293334961 ;  /* 0xbfb8aa3b3d447820 */ /* 0x000fcc0000410000 */
[----:B------:R-:W0:Y:S02]  /*7360*/  MUFU.EX2 R68, R68 ;  /* 0x0000004400447308 */ /* 0x000e240000000800 */
[----:B0-----:R-:W-:-:S06]  /*7370*/  FADD.FTZ R68, R68, 1 ;  /* 0x3f80000044447421 */ /* 0x001fcc0000010000 */
[----:B------:R-:W4:Y:S01]  /*7380*/  MUFU.RCP R68, R68 ;  /* 0x0000004400447308 */ /* 0x000f220000001000 */
[----:B---3--:R-:W-:Y:S01]  /*7390*/  FADD.FTZ R70, R41, -UR16 ;  /* 0x8000001029467e21 */ /* 0x008fe20008010000 */
[----:B------:R0:W-:Y:S03]  /*73a0*/  STL [R1+0x2a4], R38 ;  /* 0x0002a42601007387 */ /* 0x0001e60000100800 */
[----:B0-----:R-:W-:Y:S01]  /*73b0*/  FMUL.FTZ R38, R70, UR17 ;  /* 0x0000001146267c20 */ /* 0x001fe20008410000 */
[C---:B----4-:R-:W-:Y:S01]  /*73c0*/  FMUL.FTZ R69, R68.reuse, R40 ;  /* 0x0000002844457220 */ /* 0x050fe20000410000 */
        /* <DEDUP_REMOVED lines=20> */
[----:B-----5:R-:W-:Y:S01]  /*7510*/  FADD.FTZ R71, R82, -UR16 ;  /* 0x8000001052477e21 */ /* 0x020fe20008010000 */
        /* <DEDUP_REMOVED lines=199> */
[----:B------:R1:W-:Y:S01]  /*8190*/  STL [R1+0x308], R61 ;  /* 0x0003083d01007387 */ /* 0x0003e20000100800 */
[----:B------:R-:W-:-:S03]  /*81a0*/  FADD.FTZ R98, R98, -UR16 ;  /* 0x8000001062627e21 */ /* 0x000fc60008010000 */
[----:B-1----:R-:W2:Y:S01]  /*81b0*/  LDL.LU R61, [R1+0x238] ;  /* 0x00023800013d7983 */ /* 0x002ea20000300800 */
        /* <DEDUP_REMOVED lines=33> */
[----:B------:R-:W-:Y:S01]  /*83d0*/  FMUL.FTZ R69, R125, R69 ;  /* 0x000000457d457220 */ /* 0x000fe20000410000 */
[----:B------:R-:W-:Y:S02]  /*83e0*/  FADD.FTZ R101, R101, -UR16 ;  /* 0x8000001065657e21 */ /* 0x000fe40008010000 */
[----:B------:R-:W3:Y:S04]  /*83f0*/  LDL.LU R125, [R1+0x2dc] ;  /* 0x0002dc00017d7983 */ /* 0x000ee80000300800 */
[----:B-1----:R-:W4:Y:S01]  /*8400*/  LDL.LU R68, [R1+0x23c] ;  /* 0x00023c0001447983 */ /* 0x002f220000300800 */
        /* <DEDUP_REMOVED lines=23> */
[----:B--2---:R-:W-:Y:S02]  /*8580*/  FADD.FTZ R110, R61, -UR16 ;  /* 0x800000103d6e7e21 */ /* 0x004fe40008010000 */
[----:B------:R-:W2:Y:S01]  /*8590*/  LDL.LU R61, [R1+0x244] ;  /* 0x00024400013d7983 */ /* 0x000ea20000300800 */
        /* <DEDUP_REMOVED lines=34> */
[----:B------:R-:W-:Y:S01]  /*87c0*/  FADD.FTZ R106, R106, -UR16 ;  /* 0x800000106a6a7e21 */ /* 0x000fe20008010000 */
[----:B---3--:R-:W-:Y:S02]  /*87d0*/  FADD.FTZ R108, R125, -UR16 ;  /* 0x800000107d6c7e21 */ /* 0x008fe40008010000 */
[----:B------:R-:W3:Y:S01]  /*87e0*/  LDL.LU R125, [R1+0x240] ;  /* 0x00024000017d7983 */ /* 0x000ee20000300800 */
[----:B----4-:R-:W-:-:S03]  /*87f0*/  FADD.FTZ R112, R68, -UR16 ;  /* 0x8000001044707e21 */ /* 0x010fc60008010000 */
        /* <DEDUP_REMOVED lines=23> */
[----:B--2---:R-:W-:Y:S02]  /*8970*/  FADD.FTZ R114, R61, -UR16 ;  /* 0x800000103d727e21 */ /* 0x004fe40008010000 */
[----:B------:R-:W2:Y:S01]  /*8980*/  LDL.LU R61, [R1+0x224] ;  /* 0x00022400013d7983 */ /* 0x000ea20000300800 */
[C---:B0-----:R-:W-:Y:S01]  /*8990*/  FMUL.FTZ R121, R107.reuse, R121 ;  /* 0x000000796b797220 */ /* 0x041fe20000410000 */
        /* <DEDUP_REMOVED lines=9> */
[----:B------:R-:W-:Y:S01]  /*8a30*/  FMUL.FTZ R71, R111, R71 ;  /* 0x000000476f477220 */ /* 0x000fe20000410000 */
        /* <DEDUP_REMOVED lines=21> */
[----:B---3--:R-:W-:Y:S01]  /*8b90*/  FADD.FTZ R113, R125, -UR16 ;  /* 0x800000107d717e21 */ /* 0x008fe20008010000 */
[----:B------:R-:W-:Y:S01]  /*8ba0*/  FMUL.FTZ R80, R118, R80 ;  /* 0x0000005076507220 */ /* 0x000fe20000410000 */
[----:B------:R-:W-:Y:S01]  /*8bb0*/  FADD.FTZ R116, R116, -UR16 ;  /* 0x8000001074747e21 */ /* 0x000fe20008010000 */
[----:B------:R-:W-:Y:S01]  /*8bc0*/  FMUL.FTZ R82, R119, R82 ;  /* 0x0000005277527220 */ /* 0x000fe20000410000 */
[----:B------:R-:W-:Y:S01]  /*8bd0*/  FADD.FTZ R117, R117, -UR16 ;  /* 0x8000001075757e21 */ /* 0x000fe20008010000 */
[----:B------:R-:W-:Y:S01]  /*8be0*/  FMUL.FTZ R108, R120, R108 ;  /* 0x0000006c786c7220 */ /* 0x000fe20000410000 */
[----:B----4-:R-:W-:Y:S01]  /*8bf0*/  FADD.FTZ R115, R68, -UR16 ;  /* 0x8000001044737e21 */ /* 0x010fe20008010000 */
[----:B------:R-:W-:Y:S01]  /*8c00*/  FADD.FTZ R122, R122, -UR16 ;  /* 0x800000107a7a7e21 */ /* 0x000fe20008010000 */
[----:B------:R-:W3:Y:S01]  /*8c10*/  LDL.LU R68, [R1+0x22c] ;  /* 0x00022c0001447983 */ /* 0x000ee20000300800 */
[C---:B0-----:R-:W-:Y:S01]  /*8c20*/  FMUL.FTZ R17, R112.reuse, R17 ;  /* 0x0000001170117220 */ /* 0x041fe20000410000 */
[----:B------:R-:W-:Y:S01]  /*8c30*/  FADD.FTZ R112, -R112, 1 ;  /* 0x3f80000070707421 */ /* 0x000fe20000010100 */
[----:B------:R-:W-:Y:S01]  /*8c40*/  FMUL.FTZ R106, R121, R106 ;  /* 0x0000006a796a7220 */ /* 0x000fe20000410000 */
[----:B------:R-:W-:Y:S01]  /*8c50*/  FADD.FTZ R123, R123, -UR16 ;  /* 0x800000107b7b7e21 */ /* 0x000fe20008010000 */
[----:B------:R-:W-:Y:S01]  /*8c60*/  FADD.FTZ R67, R67, -UR16 ;  /* 0x8000001043437e21 */ /* 0x000fe20008010000 */
[----:B------:R-:W-:Y:S01]  /*8c70*/  FFMA.FTZ R112, R111, R112, 1 ;  /* 0x3f8000006f707423 */ /* 0x000fe20000010070 */
[----:B------:R-:W-:Y:S01]  /*8c80*/  FMUL.FTZ R111, R113, UR17 ;  /* 0x00000011716f7c20 */ /* 0x000fe20008410000 */
[----:B------:R-:W-:Y:S01]  /*8c90*/  FADD.FTZ R66, R66, -UR16 ;  /* 0x8000001042427e21 */ /* 0x000fe20008010000 */
        /* <DEDUP_REMOVED lines=8> */
[----:B------:R-:W4:Y:S04]  /*8d20*/  LDL.LU R125, [R1+0x2e4] ;  /* 0x0002e400017d7983 */ /* 0x000f280000300800 */
        /* <DEDUP_REMOVED lines=45> */
[----:B---3--:R-:W-:Y:S01]  /*9000*/  FADD.FTZ R119, R68, -UR16 ;  /* 0x8000001044777e21 */ /* 0x008fe20008010000 */
[----:B------:R-:W-:Y:S01]  /*9010*/  FMUL.FTZ R117, R117, UR17 ;  /* 0x0000001175757c20 */ /* 0x000fe20008410000 */
[----:B------:R-:W-:Y:S01]  /*9020*/  FMUL.FTZ R67, R67, UR17 ;  /* 0x0000001143437c20 */ /* 0x000fe20008410000 */
[C---:B0-----:R-:W-:Y:S01]  /*9030*/  FMUL.FTZ R24, R118.reuse, R24 ;  /* 0x0000001876187220 */ /* 0x041fe20000410000 */
[----:B------:R-:W-:Y:S01]  /*9040*/  FADD.FTZ R118, -R118, 1 ;  /* 0x3f80000076767421 */ /* 0x000fe20000010100 */
[----:B------:R-:W-:Y:S01]  /*9050*/  FMUL.FTZ R66, R66, UR17 ;  /* 0x0000001142427c20 */ /* 0x000fe20008410000 */
[----:B------:R-:W-:Y:S01]  /*9060*/  FMUL.FTZ R5, R5, UR17 ;  /* 0x0000001105057c20 */ /* 0x000fe20008410000 */
[----:B------:R-:W-:Y:S01]  /*9070*/  FMUL.FTZ R11, R11, UR17 ;  /* 0x000000110b0b7c20 */ /* 0x000fe20008410000 */
[----:B------:R-:W-:Y:S01]  /*9080*/  FFMA.FTZ R118, R116, R118, 1 ;  /* 0x3f80000074767423 */ /* 0x000fe20000010076 */
[----:B------:R-:W-:Y:S01]  /*9090*/  FMUL.FTZ R116, R119, UR17 ;  /* 0x0000001177747c20 */ /* 0x000fe20008410000 */
[----:B------:R-:W-:Y:S01]  /*90a0*/  FMUL.FTZ R15, R15, UR17 ;  /* 0x000000110f0f7c20 */ /* 0x000fe20008410000 */
[----:B------:R-:W-:Y:S01]  /*90b0*/  FMUL.FTZ R23, R23, UR17 ;  /* 0x0000001117177c20 */ /* 0x000fe20008410000 */
[----:B------:R-:W-:Y:S01]  /*90c0*/  FMUL.FTZ R24, R24, R118 ;  /* 0x0000007618187220 */ /* 0x000fe20000410000 */
[----:B------:R-:W-:Y:S01]  /*90d0*/  FFMA.FTZ R118, R57, R116, R56 ;  /* 0x0000007439767223 */ /* 0x000fe20000010038 */
[----:B------:R-:W-:Y:S01]  /*90e0*/  FMUL.FTZ R7, R7, UR17 ;  /* 0x0000001107077c20 */ /* 0x000fe20008410000 */
[----:B------:R-:W3:Y:S02]  /*90f0*/  LDL.LU R68, [R1+0x2a4] ;  /* 0x0002a40001447983 */ /* 0x000ee40000300800 */
        /* <DEDUP_REMOVED lines=14> */
[----:B------:R-:W-:Y:S01]  /*91e0*/  FADD.FTZ R119, -R119, 1 ;  /* 0x3f80000077777421 */ /* 0x000fe20000010100 */
[----:B--2---:R-:W-:-:S03]  /*91f0*/  FADD.FTZ R120, R61, -UR16 ;  /* 0x800000103d787e21 */ /* 0x004fc60008010000 */
[----:B------:R-:W-:Y:S01]  /*9200*/  FFMA.FTZ R119, R118, R119, 1 ;  /* 0x3f80000076777423 */ /* 0x000fe20000010077 */
[----:B------:R-:W2:Y:S01]  /*9210*/  LDL.LU R61, [R1+0x2ac] ;  /* 0x0002ac00013d7983 */ /* 0x000ea20000300800 */
[----:B------:R-:W-:Y:S02]  /*9220*/  FMUL.FTZ R118, R120, UR17 ;  /* 0x0000001178767c20 */ /* 0x000fe40008410000 */
[----:B------:R-:W-:Y:S02]  /*9230*/  FMUL.FTZ R29, R29, R119 ;  /* 0x000000771d1d7220 */ /* 0x000fe40000410000 */
        /* <DEDUP_REMOVED lines=167> */
[----:B------:R-:W3:Y:S02]  /*9cb0*/  LDL.LU R121, [R1+0x2e8] ;  /* 0x0002e80001797983 */ /* 0x000ee40000300800 */
[----:B------:R-:W-:Y:S02]  /*9cc0*/  FMUL.FTZ R32, R32, R122 ;  /* 0x0000007a20207220 */ /* 0x000fe40000410000 */
[----:B------:R-:W2:Y:S01]  /*9cd0*/  LDL.LU R122, [R1+0x2ec] ;  /* 0x0002ec00017a7983 */ /* 0x000ea20000300800 */
[----:B------:R-:W-:Y:S01]  /*9ce0*/  FMUL.FTZ R30, R123, R30 ;  /* 0x0000001e7b1e7220 */ /* 0x000fe20000410000 */
[----:B----4-:R-:W-:Y:S02]  /*9cf0*/  FADD.FTZ R125, R0, R125 ;  /* 0x0000007d007d7221 */ /* 0x010fe40000010000 */
[----:B------:R-:W4:Y:S04]  /*9d00*/  LDL.LU R123, [R1+0x2b4] ;  /* 0x0002b400017b7983 */ /* 0x000f280000300800 */
[----:B------:R-:W4:Y:S01]  /*9d10*/  LDL.LU R0, [R1+0x2e0] ;  /* 0x0002e00001007983 */ /* 0x000f220000300800 */
[-C--:B---3--:R-:W-:Y:S01]  /*9d20*/  FFMA.FTZ R121, R124, R59.reuse, R121 ;  /* 0x0000003b7c797223 */ /* 0x088fe20000010079 */
[----:B--2---:R-:W-:Y:S01]  /*9d30*/  FADD.FTZ R122, R122, R59 ;  /* 0x0000003b7a7a7221 */ /* 0x004fe20000010000 */
[----:B------:R-:W-:-:S04]  /*9d40*/  FMUL.FTZ R59, R60, R59 ;  /* 0x0000003b3c3b7220 */ /* 0x000fc80000410000 */
[----:B------:R-:W-:Y:S02]  /*9d50*/  FFMA.FTZ R124, R124, R59, R61 ;  /* 0x0000003b7c7c7223 */ /* 0x000fe4000001003d */
[----:B------:R-:W4:Y:S04]  /*9d60*/  LDL.LU R61, [R1+0x308] ;  /* 0x00030800013d7983 */ /* 0x000f280000300800 */
[----:B------:R0:W-:Y:S04]  /*9d70*/  STL [R1+0x300], R69 ;  /* 0x0003004501007387 */ /* 0x0001e80000100800 */
[----:B0-----:R-:W2:Y:S01]  /*9d80*/  LDL.LU R69, [R1+0x29c] ;  /* 0x00029c0001457983 */ /* 0x001ea20000300800 */
[----:B----4-:R-:W-:Y:S01]  /*9d90*/  FADD.FTZ R0, R0, R61 ;  /* 0x0000003d00007221 */ /* 0x010fe20000010000 */
        /* <DEDUP_REMOVED lines=15> */
[----:B------:R-:W-:-:S03]  /*9e90*/  FADD.FTZ R122, R122, R70 ;  /* 0x000000467a7a7221 */ /* 0x000fc60000010000 */
[----:B------:R-:W-:Y:S01]  /*9ea0*/  FFMA.FTZ R121, R40, R72, R121 ;  /* 0x0000004828797223 */ /* 0x000fe20000010079 */
        /* <DEDUP_REMOVED lines=14> */
[----:B------:R-:W-:Y:S01]  /*9f90*/  FFMA.FTZ R70, R41, R71, R123 ;  /* 0x0000004729467223 */ /* 0x000fe2000001007b */
[----:B------:R-:W-:Y:S01]  /*9fa0*/  FADD.FTZ R0, R0, R71 ;  /* 0x0000004700007221 */ /* 0x000fe20000010000 */
[----:B------:R-:W-:Y:S01]  /*9fb0*/  FADD.FTZ R68, R68, R59 ;  /* 0x0000003b44447221 */ /* 0x000fe20000010000 */
[C---:B------:R-:W-:Y:S01]  /*9fc0*/  FFMA.FTZ R124, R39.reuse, R61, R124 ;  /* 0x0000003d277c7223 */ /* 0x040fe2000001007c */
[-C--:B------:R-:W-:Y:S01]  /*9fd0*/  FMUL.FTZ R59, R60, R76.reuse ;  /* 0x0000004c3c3b7220 */ /* 0x080fe20000410000 */
[----:B------:R-:W-:Y:S01]  /*9fe0*/  FFMA.FTZ R70, R39, R73, R70 ;  /* 0x0000004927467223 */ /* 0x000fe20000010046 */
[----:B------:R-:W-:Y:S01]  /*9ff0*/  FADD.FTZ R73, R0, R73 ;  /* 0x0000004900497221 */ /* 0x000fe20000010000 */
        /* <DEDUP_REMOVED lines=9> */
[----:B------:R-:W-:-:S03]  /*a090*/  FADD.FTZ R59, R68, R59 ;  /* 0x0000003b443b7221 */ /* 0x000fc60000010000 */
[----:B------:R-:W-:Y:S01]  /*a0a0*/  FFMA.FTZ R68, R77, R72, R61 ;  /* 0x000000484d447223 */ /* 0x000fe2000001003d */
[-C--:B------:R-:W-:Y:S01]  /*a0b0*/  FMUL.FTZ R61, R60, R80.reuse ;  /* 0x000000503c3d7220 */ /* 0x080fe20000410000 */
[----:B------:R-:W-:Y:S01]  /*a0c0*/  FADD.FTZ R59, R72, R59 ;  /* 0x0000003b483b7221 */ /* 0x000fe20000010000 */
[C---:B------:R-:W-:Y:S02]  /*a0d0*/  FFMA.FTZ R0, R79.reuse, R80, R0 ;  /* 0x000000504f007223 */ /* 0x040fe40000010000 */
[----:B------:R-:W-:Y:S01]  /*a0e0*/  FFMA.FTZ R79, R79, R61, R68 ;  /* 0x0000003d4f4f7223 */ /* 0x000fe20000010044 */
[----:B------:R-:W-:Y:S01]  /*a0f0*/  FMUL.FTZ R68, R57, R82 ;  /* 0x0000005239447220 */ /* 0x000fe20000410000 */
        /* <DEDUP_REMOVED lines=34> */
[C---:B------:R-:W-:Y:S02]  /*a320*/  FFMA.FTZ R70, R90.reuse, R43, R70 ;  /* 0x0000002b5a467223 */ /* 0x040fe40000010046 */
[----:B------:R-:W-:Y:S01]  /*a330*/  FADD.FTZ R42, R43, R42 ;  /* 0x0000002a2b2a7221 */ /* 0x000fe20000010000 */
[----:B------:R-:W-:Y:S01]  /*a340*/  FMUL.FTZ R43, R57, R47 ;  /* 0x0000002f392b7220 */ /* 0x000fe20000410000 */
[----:B------:R-:W-:Y:S01]  /*a350*/  FFMA.FTZ R70, R91, R61, R70 ;  /* 0x0000003d5b467223 */ /* 0x000fe20000010046 */
[----:B------:R-:W-:Y:S01]  /*a360*/  FFMA.FTZ R59, R90, R45, R59 ;  /* 0x0000002d5a3b7223 */ /* 0x000fe2000001003b */
[----:B------:R-:W-:Y:S01]  /*a370*/  FADD.FTZ R86, R86, R45 ;  /* 0x0000002d56567221 */ /* 0x000fe20000010000 */
[----:B------:R-:W-:Y:S01]  /*a380*/  FADD.FTZ R42, R42, R61 ;  /* 0x0000003d2a2a7221 */ /* 0x000fe20000010000 */
[----:B------:R-:W-:Y:S01]  /*a390*/  FFMA.FTZ R70, R92, R43, R70 ;  /* 0x0000002b5c467223 */ /* 0x000fe20000010046 */
[----:B------:R-:W-:-:S02]  /*a3a0*/  FMUL.FTZ R45, R60, R49 ;  /* 0x000000313c2d7220 */ /* 0x000fc40000410000 */
[----:B------:R-:W-:Y:S01]  /*a3b0*/  FADD.FTZ R42, R43, R42 ;  /* 0x0000002a2b2a7221 */ /* 0x000fe20000010000 */
[----:B------:R-:W-:Y:S01]  /*a3c0*/  FMUL.FTZ R43, R57, R48 ;  /* 0x00000030392b7220 */ /* 0x000fe20000410000 */
[----:B------:R-:W-:Y:S02]  /*a3d0*/  FFMA.FTZ R70, R93, R45, R70 ;  /* 0x0000002d5d467223 */ /* 0x000fe40000010046 */
[----:B------:R-:W-:Y:S01]  /*a3e0*/  FADD.FTZ R42, R42, R45 ;  /* 0x0000002d2a2a7221 */ /* 0x000fe20000010000 */
[----:B------:R-:W-:Y:S01]  /*a3f0*/  FMUL.FTZ R45, R60, R51 ;  /* 0x000000333c2d7220 */ /* 0x000fe20000410000 */
[----:B------:R-:W-:Y:S02]  /*a400*/  FFMA.FTZ R70, R94, R43, R70 ;  /* 0x0000002b5e467223 */ /* 0x000fe40000010046 */
[----:B------:R-:W-:Y:S01]  /*a410*/  FADD.FTZ R42, R43, R42 ;  /* 0x0000002a2b2a7221 */ /* 0x000fe20000010000 */
[----:B------:R-:W-:Y:S01]  /*a420*/  FMUL.FTZ R43, R57, R50 ;  /* 0x00000032392b7220 */ /* 0x000fe20000410000 */
[----:B------:R-:W-:-:S02]  /*a430*/  FFMA.FTZ R70, R95, R45, R70 ;  /* 0x0000002d5f467223 */ /* 0x000fc40000010046 */
[----:B------:R-:W-:Y:S01]  /*a440*/  FADD.FTZ R42, R42, R45 ;  /* 0x0000002d2a2a7221 */ /* 0x000fe20000010000 */
[----:B------:R-:W-:Y:S01]  /*a450*/  FMUL.FTZ R45, R60, R52 ;  /* 0x000000343c2d7220 */ /* 0x000fe20000410000 */
[----:B------:R-:W-:Y:S01]  /*a460*/  FFMA.FTZ R70, R96, R43, R70 ;  /* 0x0000002b60467223 */ /* 0x000fe20000010046 */
[----:B------:R-:W-:Y:S01]  /*a470*/  FFMA.FTZ R0, R89, R44, R0 ;  /* 0x0000002c59007223 */ /* 0x000fe20000010000 */
[----:B------:R-:W-:Y:S01]  /*a480*/  FADD.FTZ R42, R43, R42 ;  /* 0x0000002a2b2a7221 */ /* 0x000fe20000010000 */
[----:B------:R-:W-:Y:S01]  /*a490*/  FMUL.FTZ R43, R57, R53 ;  /* 0x00000035392b7220 */ /* 0x000fe20000410000 */
[----:B------:R-:W-:Y:S01]  /*a4a0*/  FFMA.FTZ R70, R97, R45, R70 ;  /* 0x0000002d61467223 */ /* 0x000fe20000010046 */
[----:B------:R-:W-:Y:S01]  /*a4b0*/  FFMA.FTZ R0, R91, R46, R0 ;  /* 0x0000002e5b007223 */ /* 0x000fe20000010000 */
[----:B------:R-:W-:Y:S01]  /*a4c0*/  FADD.FTZ R42, R42, R45 ;  /* 0x0000002d2a2a7221 */ /* 0x000fe20000010000 */
[----:B------:R-:W-:Y:S01]  /*a4d0*/  FMUL.FTZ R45, R60, R55 ;  /* 0x000000373c2d7220 */ /* 0x000fe20000410000 */
[----:B------:R-:W-:Y:S01]  /*a4e0*/  FFMA.FTZ R70, R98, R43, R70 ;  /* 0x0000002b62467223 */ /* 0x000fe20000010046 */
[----:B------:R-:W-:Y:S01]  /*a4f0*/  FADD.FTZ R69, R69, R44 ;  /* 0x0000002c45457221 */ /* 0x000fe20000010000 */
[----:B------:R-:W-:Y:S01]  /*a500*/  FFMA.FTZ R59, R92, R47, R59 ;  /* 0x0000002f5c3b7223 */ /* 0x000fe2000001003b */
        /* <DEDUP_REMOVED lines=83> */
[----:B------:R-:W-:Y:S01]  /*aa40*/  FADD.FTZ R16, R16, R35 ;  /* 0x0000002310107221 */ /* 0x000fe20000010000 */
[----:B------:R-:W-:Y:S01]  /*aa50*/  FFMA.FTZ R42, R116, R17, R42 ;  /* 0x00000011742a7223 */ /* 0x000fe2000001002a */
[----:B------:R-:W-:Y:S02]  /*aa60*/  FMUL.FTZ R21, R60, R29 ;  /* 0x0000001d3c157220 */ /* 0x000fe40000410000 */
        /* <DEDUP_REMOVED lines=14> */
[----:B------:R-:W-:Y:S01]  /*ab50*/  FFMA.FTZ R43, R116, R25, R43 ;  /* 0x00000019742b7223 */ /* 0x000fe2000001002b */
[----:B------:R-:W-:Y:S01]  /*ab60*/  FADD.FTZ R24, R55, R24 ;  /* 0x0000001837187221 */ /* 0x000fe20000010000 */
        /* <DEDUP_REMOVED lines=23> */
[----:B------:R-:W-:Y:S01]  /*ace0*/  FMUL.FTZ R28, R57, R4 ;  /* 0x00000004391c7220 */ /* 0x000fe20000410000 */
[----:B------:R-:W-:Y:S01]  /*acf0*/  FFMA.FTZ R20, R64, R2, R17 ;  /* 0x0000000240147223 */ /* 0x000fe20000010011 */
[----:B------:R-:W-:Y:S01]  /*ad00*/  FADD.FTZ R65, R65, R2 ;  /* 0x0000000241417221 */ /* 0x000fe20000010000 */
[----:B------:R-:W-:Y:S01]  /*ad10*/  FADD.FTZ R17, R16, R24 ;  /* 0x0000001810117221 */ /* 0x000fe20000010000 */
[C---:B------:R-:W-:Y:S01]  /*ad20*/  FFMA.FTZ R0, R3.reuse, R4, R0 ;  /* 0x0000000403007223 */ /* 0x040fe20000010000 */
[----:B------:R-:W-:Y:S01]  /*ad30*/  FFMA.FTZ R2, R3, R28, R21 ;  /* 0x0000001c03027223 */ /* 0x000fe20000010015 */
[-C--:B------:R-:W-:Y:S01]  /*ad40*/  FMUL.FTZ R3, R60, R8.reuse ;  /* 0x000000083c037220 */ /* 0x080fe20000410000 */
[----:B------:R-:W-:Y:S01]  /*ad50*/  FADD.FTZ R17, R28, R17 ;  /* 0x000000111c117221 */ /* 0x000fe20000010000 */
[----:B------:R-:W-:Y:S01]  /*ad60*/  FFMA.FTZ R20, R5, R8, R20 ;  /* 0x0000000805147223 */ /* 0x000fe20000010014 */
[----:B------:R-:W-:Y:S01]  /*ad70*/  FADD.FTZ R37, R37, R58 ;  /* 0x0000003a25257221 */ /* 0x000fe20000010000 */
        /* <DEDUP_REMOVED lines=46> */
[----:B------:R-:W-:Y:S01]  /*b060*/  FADD.FTZ R34, R34, R17 ;  /* 0x0000001122227221 */ /* 0x000fe20000010000 */
[----:B------:R-:W-:Y:S01]  /*b070*/  FADD.FTZ R30, R65, R30 ;  /* 0x0000001e411e7221 */ /* 0x000fe20000010000 */
[----:B0-----:R-:W-:-:S07]  /*b080*/  FADD.FTZ R31, R37, R32 ;  /* 0x00000020251f7221 */ /* 0x001fce0000010000 */
.L_x_1626:
        /* <DEDUP_REMOVED lines=30> */
[----:B------:R-:W-:Y:S01]  /*b270*/  ISETP.GT.U32.AND P3, PT, R2, 0x1f, PT ;  /* 0x0000001f0200780c */ /* 0x000fe20003f64070 */
        /* <DEDUP_REMOVED lines=18> */
.L_x_1628:
[----:B------:R-:W-:Y:S05]  /*b3a0*/  BSYNC.RECONVERGENT B0 ;  /* 0x0000000000007941 */ /* 0x000fea0003800200 */
.L_x_1627:
[----:B------:R-:W-:Y:S01]  /*b3b0*/  BAR.SYNC.DEFER_BLOCKING 0x0 ;  /* 0x0000000000007b1d */ /* 0x000fe20000010000 */
[----:B---3--:R-:W-:-:S05]  /*b3c0*/  LEA R0, R11, R2, 0x5 ;  /* 0x000000020b007211 */ /* 0x008fca00078e28ff */
[----:B------:R-:W-:Y:S04]  /*b3d0*/  BSSY.RECONVERGENT B0, `(.L_x_1629) ;  /* 0x0000029000007945 */ /* 0x000fe80003800200 */
[----:B------:R-:W-:Y:S05]  /*b3e0*/  @P0 BRA `(.L_x_1630) ;  /* 0x00000000009c0947 */ /* 0x000fea0003800000 */
[----:B------:R-:W-:-:S09]  /*b3f0*/  ULEA UR5, UR7, UR6, 0x18 ;  /* 0x0000000607057291 */ /* 0x000fd2000f8ec0ff */
[----:B------:R-:W3:Y:S04]  /*b400*/  LDS.64 R6, [UR5+0x18] ;  /* 0x00001805ff067984 */ /* 0x000ee80008000a00 */
[----:B------:R-:W4:Y:S04]  /*b410*/  LDS.128 R24, [UR5+0x20] ;  /* 0x00002005ff187984 */ /* 0x000f280008000c00 */
[----:B------:R-:W4:Y:S04]  /*b420*/  LDS.128 R44, [UR5+0x30] ;  /* 0x00003005ff2c7984 */ /* 0x000f280008000c00 */
[----:B------:R-:W4:Y:S04]  /*b430*/  LDS.128 R16, [UR5+0x40] ;  /* 0x00004005ff107984 */ /* 0x000f280008000c00 */
[----:B------:R-:W4:Y:S04]  /*b440*/  LDS.128 R12, [UR5+0x50] ;  /* 0x00005005ff0c7984 */ /* 0x000f280008000c00 */
[----:B-12---:R-:W1:Y:S01]  /*b450*/  LDS.128 R8, [UR5+0x60] ;  /* 0x00006005ff087984 */ /* 0x006e620008000c00 */
[----:B---3--:R-:W-:Y:S01]  /*b460*/  FADD.FTZ R21, R4, R6 ;  /* 0x0000000604157221 */ /* 0x008fe20000010000 */
[----:B------:R-:W-:-:S02]  /*b470*/  FADD.FTZ R20, R5, R7 ;  /* 0x0000000705147221 */ /* 0x000fc40000010000 */
[----:B0-----:R-:W0:Y:S01]  /*b480*/  LDS.128 R4, [UR5+0x70] ;  /* 0x00007005ff047984 */ /* 0x001e220008000c00 */
[----:B----4-:R-:W-:Y:S01]  /*b490*/  FADD.FTZ R21, R21, R24 ;  /* 0x0000001815157221 */ /* 0x010fe20000010000 */
[----:B------:R-:W-:-:S03]  /*b4a0*/  FADD.FTZ R20, R20, R25 ;  /* 0x0000001914147221 */ /* 0x000fc60000010000 */
[----:B------:R-:W-:Y:S01]  /*b4b0*/  FADD.FTZ R21, R21, R26 ;  /* 0x0000001a15157221 */ /* 0x000fe20000010000 */
[----:B------:R-:W-:-:S03]  /*b4c0*/  FADD.FTZ R24, R20, R27 ;  /* 0x0000001b14187221 */ /* 0x000fc60000010000 */
[----:B------:R-:W-:Y:S01]  /*b4d0*/  FADD.FTZ R25, R21, R44 ;  /* 0x0000002c15197221 */ /* 0x000fe20000010000 */
        /* <DEDUP_REMOVED lines=24> */
.L_x_1630:
[----:B------:R-:W-:Y:S05]  /*b660*/  BSYNC.RECONVERGENT B0 ;  /* 0x0000000000007941 */ /* 0x000fea0003800200 */
.L_x_1629:
[----:B------:R-:W-:Y:S06]  /*b670*/  BAR.SYNC.DEFER_BLOCKING 0x0 ;  /* 0x0000000000007b1d */ /* 0x000fec0000010000 */
[----:B------:R-:W-:Y:S04]  /*b680*/  BSSY.RECONVERGENT B0, `(.L_x_1631) ;  /* 0x000004d000007945 */ /* 0x000fe80003800200 */
[----:B------:R-:W-:Y:S05]  /*b690*/  @P3 BRA `(.L_x_1632) ;  /* 0x00000004002c3947 */ /* 0x000fea0003800000 */
[----:B------:R-:W3:Y:S04]  /*b6a0*/  LDS.128 R64, [R3+0x200] ;  /* 0x0002000003407984 */ /* 0x000ee80000000c00 */
[----:B------:R-:W4:Y:S04]  /*b6b0*/  LDS.128 R68, [R3+0x400] ;  /* 0x0004000003447984 */ /* 0x000f280000000c00 */
[----:B------:R-:W0:Y:S04]  /*b6c0*/  LDS.128 R52, [R3+0x600] ;  /* 0x0006000003347984 */ /* 0x000e280000000c00 */
[----:B------:R-:W0:Y:S04]  /*b6d0*/  LDS.128 R48, [R3+0x800] ;  /* 0x0008000003307984 */ /* 0x000e280000000c00 */
[----:B-12---:R-:W1:Y:S04]  /*b6e0*/  LDS.128 R8, [R3+0xa00] ;  /* 0x000a000003087984 */ /* 0x006e680000000c00 */
[----:B------:R-:W2:Y:S04]  /*b6f0*/  LDS.128 R44, [R3+0xc00] ;  /* 0x000c0000032c7984 */ /* 0x000ea80000000c00 */
[----:B------:R-:W2:Y:S04]  /*b700*/  LDS.128 R24, [R3+0xe00] ;  /* 0x000e000003187984 */ /* 0x000ea80000000c00 */
[----:B------:R-:W2:Y:S04]  /*b710*/  LDS.128 R20, [R3+0x1000] ;  /* 0x0010000003147984 */ /* 0x000ea80000000c00 */
[----:B------:R-:W2:Y:S04]  /*b720*/  LDS.128 R16, [R3+0x1200] ;  /* 0x0012000003107984 */ /* 0x000ea80000000c00 */
[----:B------:R-:W2:Y:S01]  /*b730*/  LDS.128 R12, [R3+0x1400] ;  /* 0x00140000030c7984 */ /* 0x000ea20000000c00 */
[----:B---3--:R-:W-:Y:S01]  /*b740*/  FADD.FTZ R7, R28, R64 ;  /* 0x000000401c077221 */ /* 0x008fe20000010000 */
        /* <DEDUP_REMOVED lines=63> */
[----:B------:R-:W-:-:S07]  /*bb40*/  FADD.FTZ R31, R32, R51 ;  /* 0x00000033201f7221 */ /* 0x000fce0000010000 */
.L_x_1632:
[----:B------:R-:W-:Y:S05]  /*bb50*/  BSYNC.RECONVERGENT B0 ;  /* 0x0000000000007941 */ /* 0x000fea0003800200 */
.L_x_1631:
[----:B------:R-:W-:Y:S04]  /*bb60*/  BSSY.RECONVERGENT B0, `(.L_x_1633) ;  /* 0x000001c000007945 */ /* 0x000fe80003800200 */
[----:B------:R-:W-:Y:S05]  /*bb70*/  @P3 BRA `(.L_x_1634) ;  /* 0x0000000000683947 */ /* 0x000fea0003800000 */
[----:B------:R-:W1:Y:S08]  /*bb80*/  LDC.64 R16, c[0x0][0x3f8] ;  /* 0x0000fe00ff107b82 */ /* 0x000e700000000a00 */
[----:B------:R-:W3:Y:S01]  /*bb90*/  LDC.64 R6, c[0x0][0x3d8] ;  /* 0x0000f600ff067b82 */ /* 0x000ee20000000a00 */
[----:B-12---:R-:W-:Y:S01]  /*bba0*/  IMAD.WIDE.U32 R8, R16, 0x3, RZ ;  /* 0x0000000310087825 */ /* 0x006fe200078e00ff */
[----:B0-----:R-:W-:-:S02]  /*bbb0*/  LEA R3, R17, R17, 0x1 ;  /* 0x0000001111037211 */ /* 0x001fc400078e08ff */
[----:B------:R-:W-:Y:S02]  /*bbc0*/  LEA.HI R15, P1, R17, R16, RZ, 0x1 ;  /* 0x00000010110f7211 */ /* 0x000fe400078308ff */
[----:B------:R-:W-:Y:S02]  /*bbd0*/  IADD3 R9, PT, PT, R9, R3, RZ ;  /* 0x0000000309097210 */ /* 0x000fe40007ffe0ff */
[----:B------:R-:W-:Y:S01]  /*bbe0*/  SHF.L.U32 R11, R15, 0x1, RZ ;  /* 0x000000010f0b7819 */ /* 0x000fe200000006ff */
[----:B---3--:R-:W-:Y:S01]  /*bbf0*/  IMAD.WIDE R6, R0, 0x4, R6 ;  /* 0x0000000400067825 */ /* 0x008fe200078e0206 */
        /* <DEDUP_REMOVED lines=18> */
.L_x_1634:
[----:B------:R-:W-:Y:S05]  /*bd20*/  BSYNC.RECONVERGENT B0 ;  /* 0x0000000000007941 */ /* 0x000fea0003800200 */
.L_x_1633:
[----:B------:R-:W-:-:S09]  /*bd30*/  UISETP.GE.U32.AND UP0, UPT, UR12, 0x2, UPT ;  /* 0x000000020c00788c */ /* 0x000fd2000bf06070 */
[----:B------:R-:W-:Y:S05]  /*bd40*/  BRA.U !UP0, `(.L_x_1635) ;  /* 0x0000000d08847547 */ /* 0x000fea000b800000 */
[----:B---3--:R-:W3:Y:S01]  /*bd50*/  LDC.64 R6, c[0x0][0x3d0] ;  /* 0x0000f400ff067b82 */ /* 0x008ee20000000a00 */
[----:B------:R-:W-:Y:S01]  /*bd60*/  ULOP3.LUT UR5, UR4, 0x1, URZ, 0xc0, !UPT ;  /* 0x0000000104057892 */ /* 0x000fe2000f8ec0ff */
[----:B------:R-:W-:Y:S03]  /*bd70*/  BSSY.RECONVERGENT B0, `(.L_x_1636) ;  /* 0x0000022000007945 */ /* 0x000fe60003800200 */
[----:B------:R-:W-:-:S03]  /*bd80*/  UIMAD UR6, UR5, UR9, URZ ;  /* 0x00000009050672a4 */ /* 0x000fc6000f8e02ff */
[----:B------:R-:W4:Y:S01]  /*bd90*/  S2UR UR14, SR_CTAID.Y ;  /* 0x00000000000e79c3 */ /* 0x000f220000002600 */
[----:B------:R-:W-:-:S04]  /*bda0*/  UIMAD UR5, UR6, UR12, URZ ;  /* 0x0000000c060572a4 */ /* 0x000fc8000f8e02ff */
[----:B------:R-:W-:-:S06]  /*bdb0*/  USHF.L.U32 UR5, UR5, 0x1, URZ ;  /* 0x0000000105057899 */ /* 0x000fcc00080006ff */
[----:B0-----:R-:W-:-:S05]  /*bdc0*/  MOV R3, UR5 ;  /* 0x0000000500037c02 */ /* 0x001fca0008000f00 */
[----:B---3--:R-:W-:Y:S01]  /*bdd0*/  IMAD.WIDE R6, R3, 0x4, R6 ;  /* 0x0000000403067825 */ /* 0x008fe200078e0206 */
[----:B----4-:R-:W-:Y:S06]  /*bde0*/  @P0 BRA `(.L_x_1637) ;  /* 0x0000000000680947 */ /* 0x010fec0003800000 */
[----:B-12---:R-:W0:Y:S01]  /*bdf0*/  LDC.64 R8, c[0x0][0x3c8] ;  /* 0x0000f200ff087b82 */ /* 0x006e220000000a00 */
        /* <DEDUP_REMOVED lines=20> */
.L_x_1638:
[----:B------:R-:W2:Y:S04]  /*bf40*/  LDG.E.STRONG.GPU R0, desc[UR10][R10.64] ;  /* 0x0000000a0a007981 */ /* 0x000ea8000c1ef900 */
[----:B--2---:R-:W-:Y:S04]  /*bf50*/  CCTL.IVALL ;  /* 0x00000000ff00798f */ /* 0x004fe80002000000 */
[----:B------:R0:W-:Y:S01]  /*bf60*/  STL [R1], R0 ;  /* 0x0000000001007387 */ /* 0x0001e20000100800 */
[----:B------:R-:W-:-:S13]  /*bf70*/  ISETP.NE.AND P0, PT, R0, UR5, PT ;  /* 0x0000000500007c0c */ /* 0x000fda000bf05270 */
[----:B0-----:R-:W-:Y:S05]  /*bf80*/  @P0 BRA `(.L_x_1638) ;  /* 0xfffffffc00ec0947 */ /* 0x001fea000383ffff */
.L_x_1637:
[----:B------:R-:W-:Y:S05]  /*bf90*/  BSYNC.RECONVERGENT B0 ;  /* 0x0000000000007941 */ /* 0x000fea0003800200 */
.L_x_1636:
        /* <DEDUP_REMOVED lines=15> */
.L_x_1640:
[----:B------:R-:W-:Y:S02]  /*c090*/  ISETP.NE.AND P1, PT, RZ, UR24, PT ;  /* 0x00000018ff007c0c */ /* 0x000fe4000bf25270 */
[----:B-1----:R-:W-:Y:S02]  /*c0a0*/  MOV R9, UR6 ;  /* 0x0000000600097c02 */ /* 0x002fe40008000f00 */
        /* <DEDUP_REMOVED lines=81> */
.L_x_1639:
        /* <DEDUP_REMOVED lines=25> */
[----:B-1----:R-:W-:Y:S01]  /*c750*/  MOV R9, UR5 ;  /* 0x0000000500097c02 */ /* 0x002fe20008000f00 */
        /* <DEDUP_REMOVED lines=25> */
.L_x_1641:
[----:B------:R-:W-:Y:S05]  /*c8f0*/  BRA.U !UP0, `(.L_x_1635) ;  /* 0x0000000108987547 */ /* 0x000fea000b800000 */
[----:B------:R-:W-:-:S09]  /*c900*/  UISETP.NE.AND UP0, UPT, UR18, 0x1, UPT ;  /* 0x000000011200788c */ /* 0x000fd2000bf05270 */
[----:B------:R-:W-:Y:S05]  /*c910*/  BRA.U !UP0, `(.L_x_1642) ;  /* 0x0000000108547547 */ /* 0x000fea000b800000 */
[----:B------:R-:W-:Y:S01]  /*c920*/  MOV R0, UR5 ;  /* 0x0000000500007c02 */ /* 0x000fe20008000f00 */
[----:B--2---:R-:W0:Y:S03]  /*c930*/  S2R R8, SR_CTAID.Y ;  /* 0x0000000000087919 */ /* 0x004e260000002600 */
[C---:B------:R-:W-:Y:S02]  /*c940*/  ISETP.NE.AND P0, PT, R0.reuse, UR20, PT ;  /* 0x0000001400007c0c */ /* 0x040fe4000bf05270 */
[----:B-1----:R-:W-:Y:S02]  /*c950*/  IADD3 R9, PT, PT, R0, 0x1, RZ ;  /* 0x0000000100097810 */ /* 0x002fe40007ffe0ff */
        /* <DEDUP_REMOVED lines=17> */
.L_x_1642:
        /* <DEDUP_REMOVED lines=14> */
.L_x_1643:
[----:B------:R-:W-:Y:S05]  /*cb50*/  BSYNC.RECONVERGENT B0 ;  /* 0x0000000000007941 */ /* 0x000fea0003800200 */
.L_x_1635:
        /* <DEDUP_REMOVED lines=14> */
[----:B------:R-:W4:Y:S01]  /*cc40*/  LDS.64 R6, [UR5+0x98] ;  /* 0x00009805ff067984 */ /* 0x000f220008000a00 */
[----:B------:R-:W4:Y:S02]  /*cc50*/  LDCU UR5, c[0x0][0x42c] ;  /* 0x00008580ff0577ac */ /* 0x000f240008000800 */
[----:B----4-:R-:W-:Y:S01]  /*cc60*/  FMUL.FTZ R0, R6, UR5 ;  /* 0x0000000506007c20 */ /* 0x010fe20008410000 */
[----:B01-3--:R-:W-:-:S07]  /*cc70*/  FMUL.FTZ R3, R7, UR5 ;  /* 0x0000000507037c20 */ /* 0x00bfce0008410000 */
.L_x_1649:
[----:B------:R-:W-:-:S05]  /*cc80*/  LEA R14, R12, UR15, 0x3 ;  /* 0x0000000f0c0e7c11 */ /* 0x000fca000f8e18ff */
[----:B012---:R-:W2:Y:S04]  /*cc90*/  LDL.128 R8, [R14+0x10] ;  /* 0x000010000e087983 */ /* 0x007ea80000100c00 */
[----:B------:R0:W3:Y:S01]  /*cca0*/  LDL.128 R4, [R14+0x110] ;  /* 0x000110000e047983 */ /* 0x0000e20000100c00 */
[----:B------:R-:W-:Y:S01]  /*ccb0*/  SHF.R.U32.HI R22, RZ, 0x5, R2 ;  /* 0x00000005ff167819 */ /* 0x000fe20000011602 */
[----:B------:R-:W-:Y:S01]  /*ccc0*/  BSSY.RECONVERGENT B0, `(.L_x_1644) ;  /* 0x000003a000007945 */ /* 0x000fe20003800200 */
[----:B------:R-:W-:Y:S01]  /*ccd0*/  MOV R23, UR13 ;  /* 0x0000000d00177c02 */ /* 0x000fe20008000f00 */
[----:B--2---:R-:W-:Y:S01]  /*cce0*/  FADD.FTZ R8, R8, -UR16 ;  /* 0x8000001008087e21 */ /* 0x004fe20008010000 */
[----:B------:R-:W-:Y:S01]  /*ccf0*/  FADD.FTZ R9, R9, -UR16 ;  /* 0x8000001009097e21 */ /* 0x000fe20008010000 */
[----:B------:R-:W-:Y:S01]  /*cd00*/  FADD.FTZ R10, R10, -UR16 ;  /* 0x800000100a0a7e21 */ /* 0x000fe20008010000 */
[----:B------:R-:W-:Y:S01]  /*cd10*/  FADD.FTZ R11, R11, -UR16 ;  /* 0x800000100b0b7e21 */ /* 0x000fe20008010000 */
[----:B------:R-:W-:Y:S01]  /*cd20*/  FMUL.FTZ R20, R8, UR17 ;  /* 0x0000001108147c20 */ /* 0x000fe20008410000 */
[----:B------:R-:W-:-:S03]  /*cd30*/  FMUL.FTZ R21, R9, UR17 ;  /* 0x0000001109157c20 */ /* 0x000fc60008410000 */
[----:B------:R-:W-:Y:S01]  /*cd40*/  @P2 FFMA.FTZ R8, R60, R20, R33 ;  /* 0x000000143c082223 */ /* 0x000fe20000010021 */
[----:B------:R-:W-:-:S03]  /*cd50*/  @P2 FFMA.FTZ R9, R57, R21, R56 ;  /* 0x0000001539092223 */ /* 0x000fc60000010038 */
[----:B------:R-:W-:Y:S01]  /*cd60*/  @P2 FMUL.FTZ R13, R8, -1.4426950216293334961 ;  /* 0xbfb8aa3b080d2820 */ /* 0x000fe20000410000 */
[----:B------:R-:W-:-:S05]  /*cd70*/  @P2 FMUL.FTZ R16, R9, -1.4426950216293334961 ;  /* 0xbfb8aa3b09102820 */ /* 0x000fca0000410000 */
[----:B------:R-:W0:Y:S08]  /*cd80*/  @P2 MUFU.EX2 R13, R13 ;  /* 0x0000000d000d2308 */ /* 0x000e300000000800 */
[----:B------:R-:W1:Y:S01]  /*cd90*/  @P2 MUFU.EX2 R16, R16 ;  /* 0x0000001000102308 */ /* 0x000e620000000800 */
[----:B0-----:R-:W-:Y:S01]  /*cda0*/  @P2 FADD.FTZ R14, R13, 1 ;  /* 0x3f8000000d0e2421 */ /* 0x001fe20000010000 */
[----:B------:R-:W-:Y:S01]  /*cdb0*/  FFMA.FTZ R13, R0, R20, R3 ;  /* 0x00000014000d7223 */ /* 0x000fe20000010003 */
[----:B------:R-:W-:-:S05]  /*cdc0*/  FMUL.FTZ R20, R11, UR17 ;  /* 0x000000110b147c20 */ /* 0x000fca0008410000 */
[----:B------:R-:W0:Y:S01]  /*cdd0*/  @P2 MUFU.RCP R15, R14 ;  /* 0x0000000e000f2308 */ /* 0x000e220000001000 */
[----:B-1----:R-:W-:Y:S01]  /*cde0*/  @P2 FADD.FTZ R17, R16, 1 ;  /* 0x3f80000010112421 */ /* 0x002fe20000010000 */
[----:B------:R-:W-:-:S06]  /*cdf0*/  FFMA.FTZ R16, R0, R20, R3 ;  /* 0x0000001400107223 */ /* 0x000fcc0000010003 */
[----:B------:R-:W1:Y:S01]  /*ce00*/  @P2 MUFU.RCP R18, R17 ;  /* 0x0000001100122308 */ /* 0x000e620000001000 */
[----:B0-----:R-:W-:Y:S01]  /*ce10*/  @P2 FADD.FTZ R19, -R15, 1 ;  /* 0x3f8000000f132421 */ /* 0x001fe20000010100 */
[----:B---3--:R-:W-:-:S03]  /*ce20*/  @P2 FMUL.FTZ R15, R4, R15 ;  /* 0x0000000f040f2220 */ /* 0x008fc60000410000 */
[----:B------:R-:W-:Y:S01]  /*ce30*/  @P2 FFMA.FTZ R8, R8, R19, 1 ;  /* 0x3f80000008082423 */ /* 0x000fe20000010013 */
[----:B------:R-:W-:-:S03]  /*ce40*/  IMAD R19, R23, UR20, R22 ;  /* 0x0000001417137c24 */ /* 0x000fc6000f8e0216 */
        /* <DEDUP_REMOVED lines=13> */
[----:B------:R-:W-:Y:S01]  /*cf20*/  FFMA.FTZ R11, R57, R5, -R4 ;  /* 0x00000005390b7223 */ /* 0x000fe20000010804 */
[----:B------:R-:W-:Y:S01]  /*cf30*/  ISETP.GE.U32.AND P1, PT, R19, UR18, PT ;  /* 0x0000001213007c0c */ /* 0x000fe2000bf26070 */
[----:B------:R-:W-:Y:S01]  /*cf40*/  FFMA.FTZ R17, R0, R18, R3 ;  /* 0x0000001200117223 */ /* 0x000fe20000010003 */
[----:B------:R-:W-:-:S02]  /*cf50*/  SHF.R.S32.HI R22, RZ, 0x1f, R19 ;  /* 0x0000001fff167819 */ /* 0x000fc40000011413 */
[----:B------:R-:W-:Y:S02]  /*cf60*/  MOV R9, R6 ;  /* 0x0000000600097202 */ /* 0x000fe40000000f00 */
        /* <DEDUP_REMOVED lines=15> */
.L_x_1645:
[----:B------:R-:W-:Y:S05]  /*d060*/  BSYNC.RECONVERGENT B0 ;  /* 0x0000000000007941 */ /* 0x000fea0003800200 */
.L_x_1644:
        /* <DEDUP_REMOVED lines=19> */
.L_x_1646:
        /* <DEDUP_REMOVED lines=15> */
.L_x_1648:
[----:B------:R-:W-:Y:S05]  /*d290*/  BSYNC.RECONVERGENT B0 ;  /* 0x0000000000007941 */ /* 0x000fea0003800200 */
.L_x_1647:
        /* <DEDUP_REMOVED lines=10> */
.L_x_1624:
[----:B01----:R-:W0:Y:S01]  /*d340*/  S2R R6, SR_TID.X ;  /* 0x0000000000067919 */ /* 0x003e220000002100 */
        /* <DEDUP_REMOVED lines=15> */
.L_x_1652:
[----:B------:R-:W-:Y:S05]  /*d440*/  BSYNC.RECONVERGENT B0 ;  /* 0x0000000000007941 */ /* 0x000fea0003800200 */
.L_x_1651:
        /* <DEDUP_REMOVED lines=11> */
.L_x_1654:
[----:B------:R-:W2:Y:S04]  /*d500*/  LDG.E.STRONG.GPU R5, desc[UR10][R2.64] ;  /* 0x0000000a02057981 */ /* 0x000ea8000c1ef900 */
[----:B--2---:R-:W-:Y:S01]  /*d510*/  CCTL.IVALL ;  /* 0x00000000ff00798f */ /* 0x004fe20002000000 */
[----:B------:R-:W-:Y:S05]  /*d520*/  YIELD ;  /* 0x0000000000007946 */ /* 0x000fea0003800000 */
[----:B------:R-:W-:-:S13]  /*d530*/  ISETP.NE.AND P0, PT, R5, R0, PT ;  /* 0x000000000500720c */ /* 0x000fda0003f05270 */
[----:B------:R-:W-:Y:S05]  /*d540*/  @P0 BRA `(.L_x_1654) ;  /* 0xfffffffc00ec0947 */ /* 0x000fea000383ffff */
.L_x_1653:
        /* <DEDUP_REMOVED lines=61> */
.L_x_1657:
        /* <DEDUP_REMOVED lines=31> */
.L_x_1656:
[----:B------:R-:W-:Y:S05]  /*db10*/  BSYNC.RECONVERGENT B0 ;  /* 0x0000000000007941 */ /* 0x000fea0003800200 */
.L_x_1655:
[----:B------:R-:W-:Y:S05]  /*db20*/  @!P0 EXIT ;  /* 0x000000000000894d */ /* 0x000fea0003800000 */
[C---:B------:R-:W-:Y:S01]  /*db30*/  SHF.L.U64.HI R29, R32.reuse, 0x2, R33 ;  /* 0x00000002201d7819 */ /* 0x040fe20000010221 */
[----:B------:R-:W1:Y:S01]  /*db40*/  LDCU.64 UR4, c[0x0][0x3d8] ;  /* 0x00007b00ff0477ac */ /* 0x000e620008000a00 */
[----:B------:R-:W-:Y:S02]  /*db50*/  SHF.L.U32 R27, R32, 0x2, RZ ;  /* 0x00000002201b7819 */ /* 0x000fe400000006ff */
[C---:B------:R-:W-:Y:S01]  /*db60*/  SHF.L.U64.HI R37, R25.reuse, 0x2, R30 ;  /* 0x0000000219257819 */ /* 0x040fe2000001021e */
[----:B------:R-:W2:Y:S01]  /*db70*/  LDCU.64 UR6, c[0x0][0x388] ;  /* 0x00007100ff0677ac */ /* 0x000ea20008000a00 */
[----:B-----5:R-:W-:Y:S02]  /*db80*/  SHF.L.U32 R39, R25, 0x2, RZ ;  /* 0x0000000219277819 */ /* 0x020fe400000006ff */
[C---:B------:R-:W-:Y:S01]  /*db90*/  SHF.L.U64.HI R33, R3.reuse, 0x2, R2 ;  /* 0x0000000203217819 */ /* 0x040fe20000010202 */
[----:B------:R-:W3:Y:S01]  /*dba0*/  LDCU.64 UR8, c[0x0][0x390] ;  /* 0x00007200ff0877ac */ /* 0x000ee20008000a00 */
[----:B------:R-:W-:-:S07]  /*dbb0*/  SHF.L.U32 R35, R3, 0x2, RZ ;  /* 0x0000000203237819 */ /* 0x000fce00000006ff */
.L_x_1658:
        /* <DEDUP_REMOVED lines=87> */
.L_x_1659:
        /* <DEDUP_REMOVED lines=13> */
.L_x_4527:


//--------------------- .text._Z35group_norm_nhwc_bwd_one_pass_kernelI11Fp32IOFp16WLi64ELi64ELi512EEv26Group_norm_nhwc_bwd_params --------------------------
	.section	.text._Z35group_norm_nhwc_bwd_one_pass_kernelI11Fp32IOFp16WLi64ELi64ELi512EEv26Group_norm_nhwc_bwd_params,"ax",@progbits
	.align	128
        .global         _Z35group_norm_nhwc_bwd_one_pass_kernelI11Fp32IOFp16WLi64ELi64ELi512EEv26Group_norm_nhwc_bwd_params
        .type           _Z35group_norm_nhwc_bwd_one_pass_kernelI11Fp32IOFp16WLi64ELi64ELi512EEv26Group_norm_nhwc_bwd_params,@function
        .size           _Z35group_norm_nhwc_bwd_one_pass_kernelI11Fp32IOFp16WLi64ELi64ELi512EEv26Group_norm_nhwc_bwd_params,(.L_x_4528 - _Z35group_norm_nhwc_bwd_one_pass_kernelI11Fp32IOFp16WLi64ELi64ELi512EEv26Group_norm_nhwc_bwd_params)
        .other          _Z35group_norm_nhwc_bwd_one_pass_kernelI11Fp32IOFp16WLi64ELi64ELi512EEv26Group_norm_nhwc_bwd_params,@"STO_CUDA_ENTRY STV_DEFAULT"
_Z35group_norm_nhwc_bwd_one_pass_kernelI11Fp32IOFp16WLi64ELi64ELi512EEv26Group_norm_nhwc_bwd_params:
.text._Z35group_norm_nhwc_bwd_one_pass_kernelI11Fp32IOFp16WLi64ELi64ELi512EEv26Group_norm_nhwc_bwd_params:
        /* <DEDUP_REMOVED lines=29> */
.L_x_1691:
        /* <DEDUP_REMOVED lines=149> */
[----:B--2---:R-:W-:Y:S02]  /*0b20*/  HADD2.F32 R51, -RZ, R51.H0_H0 ;  /* 0x20000033ff337230 */ /* 0x004fe40000004100 */
[----:B----4-:R-:W-:Y:S02]  /*0b30*/  @P4 HADD2.F32 R53, -RZ, R27.H0_H0 ;  /* 0x2000001bff354230 */ /* 0x010fe40000004100 */
[----:B------:R-:W-:Y:S02]  /*0b40*/  @P4 HADD2.F32 R52, -RZ, R28.H0_H0 ;  /* 0x2000001cff344230 */ /* 0x000fe40000004100 */
[----:B------:R-:W-:Y:S01]  /*0b50*/  HADD2.F32 R5, -RZ, R26.H0_H0 ;  /* 0x2000001aff057230 */ /* 0x000fe20000004100 */
        /* <DEDUP_REMOVED lines=58> */
.L_x_1661:
        /* <DEDUP_REMOVED lines=128> */
.L_x_1662:
        /* <DEDUP_REMOVED lines=43> */
.L_x_1664:
[----:B------:R-:W-:Y:S05]  /*19b0*/  BSYNC.RECONVERGENT B0 ;  /* 0x0000000000007941 */ /* 0x000fea0003800200 */
.L_x_1663:
        /* <DEDUP_REMOVED lines=44> */
.L_x_1666:
[----:B------:R-:W-:Y:S05]  /*1c80*/  BSYNC.RECONVERGENT B0 ;  /* 0x0000000000007941 */ /* 0x000fea0003800200 */
.L_x_1665:
        /* <DEDUP_REMOVED lines=79> */
.L_x_1668:
[----:B------:R-:W-:Y:S05]  /*2180*/  BSYNC.RECONVERGENT B0 ;  /* 0x0000000000007941 */ /* 0x000fea0003800200 */
.L_x_1667:
        /* <DEDUP_REMOVED lines=28> */
.L_x_1670:
[----:B------:R-:W-:Y:S05]  /*2350*/  BSYNC.RECONVERGENT B0 ;  /* 0x0000000000007941 */ /* 0x000fea0003800200 */
.L_x_1669:
        /* <DEDUP_REMOVED lines=24> */
.L_x_1673:
[----:B----4-:R-:W3:Y:S04]  /*24e0*/  LDG.E.STRONG.GPU R22, desc[UR8][R20.64] ;  /* 0x0000000814167981 */ /* 0x010ee8000c1ef900 */
[----:B---3--:R-:W-:Y:S01]  /*24f0*/  CCTL.IVALL ;  /* 0x00000000ff00798f */ /* 0x008fe20002000000 */
[----:B------:R-:W-:Y:S05]  /*2500*/  YIELD ;  /* 0x0000000000007946 */ /* 0x000fea0003800000 */
[----:B------:R-:W-:-:S13]  /*2510*/  ISETP.NE.AND P1, PT, R22, R27, PT ;  /* 0x0000001b1600720c */ /* 0x000fda0003f25270 */
[----:B------:R-:W-:Y:S05]  /*2520*/  @P1 BRA `(.L_x_1673) ;  /* 0xfffffffc00ec1947 */ /* 0x000fea000383ffff */
.L_x_1672:
        /* <DEDUP_REMOVED lines=15> */
.L_x_1675:
        /* <DEDUP_REMOVED lines=59> */
.L_x_1674:
        /* <DEDUP_REMOVED lines=35> */
.L_x_1676:
        /* <DEDUP_REMOVED lines=18> */
.L_x_1677:
        /* <DEDUP_REMOVED lines=9> */
.L_x_1678:
[----:B------:R-:W-:Y:S05]  /*2db0*/  BSYNC.RECONVERGENT B0 ;  /* 0x0000000000007941 */ /* 0x000fea0003800200 */
.L_x_1671:
        /* <DEDUP_REMOVED lines=39> */
.L_x_1679:
        /* <DEDUP_REMOVED lines=20> */
.L_x_1681:
[----:B------:R-:W-:Y:S05]  /*3170*/  BSYNC.RECONVERGENT B0 ;  /* 0x0000000000007941 */ /* 0x000fea0003800200 */
.L_x_1680:
        /* <DEDUP_REMOVED lines=38> */
.L_x_1682:
        /* <DEDUP_REMOVED lines=17> */
.L_x_1684:
[----:B------:R-:W-:Y:S05]  /*34f0*/  BSYNC.RECONVERGENT B0 ;  /* 0x0000000000007941 */ /* 0x000fea0003800200 */
.L_x_1683:
        /* <DEDUP_REMOVED lines=19> */
.L_x_1685:
        /* <DEDUP_REMOVED lines=17> */
.L_x_1687:
[----:B------:R-:W-:Y:S05]  /*3740*/  BSYNC.RECONVERGENT B0 ;  /* 0x0000000000007941 */ /* 0x000fea0003800200 */
.L_x_1686:
        /* <DEDUP_REMOVED lines=19> */
.L_x_1688:
        /* <DEDUP_REMOVED lines=17> */
.L_x_1690:
[----:B------:R-:W-:Y:S05]  /*3990*/  BSYNC.RECONVERGENT B0 ;  /* 0x0000000000007941 */ /* 0x000fea0003800200 */
.L_x_1689:
[----:B------:R-:W-:Y:S02]  /*39a0*/  IADD3 R44, PT, PT, R41, R44, RZ ;  /* 0x0000002c292c7210 */ /* 0x000fe40007ffe0ff */
[----:B------:R-:W-:Y:S02]  /*39b0*/  IADD3 R45, PT, PT, R45, 0x1, RZ ;  /* 0x000000012d2d7810 */ /* 0x000fe40007ffe0ff */
[----:B------:R-:W-:-:S13]  /*39c0*/  ISETP.GE.AND P0, PT, R44, UR4, PT ;  /* 0x000000042c007c0c */ /* 0x000fda000bf06270 */
[----:B------:R-:W-:Y:S05]  /*39d0*/  @!P0 BRA `(.L_x_1691) ;  /* 0xffffffc400fc8947 */ /* 0x000fea000383ffff */
.L_x_1660:
        /* <DEDUP_REMOVED lines=19> */
.L_x_1693:
[----:B------:R-:W-:Y:S05]  /*3b10*/  BSYNC.RECONVERGENT B0 ;  /* 0x0000000000007941 */ /* 0x000fea0003800200 */
.L_x_1692:
[----:B------:R-:W-:Y:S05]  /*3b20*/  @P0 EXIT ;  /* 0x000000000000094d */ /* 0x000fea0003800000 */
[----:B------:R-:W-:Y:S05]  /*3b30*/  @P2 BRA `(.L_x_1694) ;  /* 0x0000000000202947 */ /* 0x000fea0003800000 */
[----:B------:R-:W-:-:S05]  /*3b40*/  IMAD R0, R4, R7, RZ ;  /* 0x0000000704007224 */ /* 0x000fca00078e02ff */
[----:B------:R-:W-:-:S13]  /*3b50*/  ISETP.NE.AND P0, PT, R0, -0x1, PT ;  /* 0xffffffff0000780c */ /* 0x000fda0003f05270 */
[----:B------:R-:W-:Y:S05]  /*3b60*/  @!P0 BRA `(.L_x_1694) ;  /* 0x0000000000148947 */ /* 0x000fea0003800000 */
.L_x_1695:
[----:B-1----:R-:W2:Y:S04]  /*3b70*/  LDG.E.STRONG.GPU R5, desc[UR8][R2.64] ;  /* 0x0000000802057981 */ /* 0x002ea8000c1ef900 */
[----:B--2---:R-:W-:Y:S01]  /*3b80*/  CCTL.IVALL ;  /* 0x00000000ff00798f */ /* 0x004fe20002000000 */
[----:B------:R-:W-:Y:S05]  /*3b90*/  YIELD ;  /* 0x0000000000007946 */ /* 0x000fea0003800000 */
[----:B------:R-:W-:-:S13]  /*3ba0*/  ISETP.NE.AND P0, PT, R5, R0, PT ;  /* 0x000000000500720c */ /* 0x000fda0003f05270 */
[----:B------:R-:W-:Y:S05]  /*3bb0*/  @P0 BRA `(.L_x_1695) ;  /* 0xfffffffc00ec0947 */ /* 0x000fea000383ffff */
.L_x_1694:
        /* <DEDUP_REMOVED lines=60> */
.L_x_1698:
        /* <DEDUP_REMOVED lines=26> */
[----:B----4-:R-:W-:Y:S01]  /*4120*/  F2FP.F16.F32.PACK_AB R19, R17, R14 ;  /* 0x0000000e1113723e */ /* 0x010fe200000000ff */
[----:B------:R1:W-:Y:S04]  /*4130*/  STG.E desc[UR8][R8.64], R7 ;  /* 0x0000000708007986 */ /* 0x0003e8000c101908 */
[----:B------:R1:W-:Y:S01]  /*4140*/  STG.E desc[UR8][R10.64], R19 ;  /* 0x000000130a007986 */ /* 0x0003e2000c101908 */
[----:B------:R-:W-:Y:S01]  /*4150*/  IADD3.X R24, PT, PT, RZ, R24, RZ, P3, !PT ;  /* 0x00000018ff187210 */ /* 0x000fe20001ffe4ff */
[----:B------:R-:W-:Y:S06]  /*4160*/  @P1 BRA `(.L_x_1698) ;  /* 0xfffffffc00841947 */ /* 0x000fec000383ffff */
.L_x_1697:
[----:B------:R-:W-:Y:S05]  /*4170*/  BSYNC.RECONVERGENT B0 ;  /* 0x0000000000007941 */ /* 0x000fea0003800200 */
.L_x_1696:
        /* <DEDUP_REMOVED lines=10> */
.L_x_1699:
        /* <DEDUP_REMOVED lines=21> */
[----:B----4-:R-:W-:Y:S02]  /*4370*/  F2FP.F16.F32.PACK_AB R29, R7, R4 ;  /* 0x00000004071d723e */ /* 0x010fe400000000ff */
[----:B------:R-:W-:-:S04]  /*4380*/  IADD3 R4, P1, PT, R14, UR4, RZ ;  /* 0x000000040e047c10 */ /* 0x000fc8000ff3e0ff */
        /* <DEDUP_REMOVED lines=22> */
[----:B---3--:R-:W-:Y:S02]  /*44f0*/  F2FP.F16.F32.PACK_AB R33, R33, R14 ;  /* 0x0000000e2121723e */ /* 0x008fe400000000ff */
[----:B----4-:R-:W-:-:S03]  /*4500*/  F2FP.F16.F32.PACK_AB R35, R35, R16 ;  /* 0x000000102323723e */ /* 0x010fc600000000ff */
        /* <DEDUP_REMOVED lines=14> */
[----:B----4-:R-:W-:Y:S02]  /*45f0*/  F2FP.F16.F32.PACK_AB R31, R31, R14 ;  /* 0x0000000e1f1f723e */ /* 0x010fe400000000ff */
[----:B--2---:R-:W-:-:S03]  /*4600*/  F2FP.F16.F32.PACK_AB R37, R37, R16 ;  /* 0x000000102525723e */ /* 0x004fc600000000ff */
        /* <DEDUP_REMOVED lines=17> */
[----:B--2---:R-:W-:Y:S02]  /*4720*/  F2FP.F16.F32.PACK_AB R11, R11, R4 ;  /* 0x000000040b0b723e */ /* 0x004fe400000000ff */
[----:B-----5:R-:W-:-:S03]  /*4730*/  F2FP.F16.F32.PACK_AB R5, R9, R6 ;  /* 0x000000060905723e */ /* 0x020fc600000000ff */
[----:B------:R4:W-:Y:S04]  /*4740*/  STG.E desc[UR8][R28.64], R11 ;  /* 0x0000000b1c007986 */ /* 0x0009e8000c101908 */
[----:B------:R4:W-:Y:S01]  /*4750*/  STG.E desc[UR8][R26.64], R5 ;  /* 0x000000051a007986 */ /* 0x0009e2000c101908 */
[----:B------:R-:W-:Y:S01]  /*4760*/  HFMA2 R6, -RZ, RZ, 0, 0 ;  /* 0x00000000ff067431 */ /* 0x000fe200000001ff */
[----:B------:R-:W-:Y:S06]  /*4770*/  @P0 BRA `(.L_x_1699) ;  /* 0xfffffff800a80947 */ /* 0x000fec000383ffff */
[----:B------:R-:W-:Y:S05]  /*4780*/  EXIT ;  /* 0x000000000000794d */ /* 0x000fea0003800000 */
.L_x_1700:
        /* <DEDUP_REMOVED lines=15> */
.L_x_4528:


//--------------------- .text._Z35group_norm_nhwc_bwd_one_pass_kernelI11Fp32IOFp16WLi128ELi64ELi512EEv26Group_norm_nhwc_bwd_params --------------------------
	.section	.text._Z35group_norm_nhwc_bwd_one_pass_kernelI11Fp32IOFp16WLi128ELi64ELi512EEv26Group_norm_nhwc_bwd_params,"ax",@progbits
	.align	128
        .global         _Z35group_norm_nhwc_bwd_one_pass_kernelI11Fp32IOFp16WLi128ELi64ELi512EEv26Group_norm_nhwc_bwd_params
        .type           _Z35group_norm_nhwc_bwd_one_pass_kernelI11Fp32IOFp16WLi128ELi64ELi512EEv26Group_norm_nhwc_bwd_params,@function
        .size           _Z35group_norm_nhwc_bwd_one_pass_kernelI11Fp32IOFp16WLi128ELi64ELi512EEv26Group_norm_nhwc_bwd_params,(.L_x_4529 - _Z35group_norm_nhwc_bwd_one_pass_kernelI11Fp32IOFp16WLi128ELi64ELi512EEv26Group_norm_nhwc_bwd_params)
        .other          _Z35group_norm_nhwc_bwd_one_pass_kernelI11Fp32IOFp16WLi128ELi64ELi512EEv26Group_norm_nhwc_bwd_params,@"STO_CUDA_ENTRY STV_DEFAULT"
_Z35group_norm_nhwc_bwd_one_pass_kernelI11Fp32IOFp16WLi128ELi64ELi512EEv26Group_norm_nhwc_bwd_params:
.text._Z35group_norm_nhwc_bwd_one_pass_kernelI11Fp32IOFp16WLi128ELi64ELi512EEv26Group_norm_nhwc_bwd_params:
        /* <DEDUP_REMOVED lines=9> */
.L_x_1744:
        /* <DEDUP_REMOVED lines=379> */
.L_x_1702:
        /* <DEDUP_REMOVED lines=256> */
.L_x_1703:
        /* <DEDUP_REMOVED lines=47> */
.L_x_1705:
[----:B------:R-:W-:Y:S05]  /*2b30*/  BSYNC.RECONVERGENT B0 ;  /* 0x0000000000007941 */ /* 0x000fea0003800200 */
.L_x_1704:
        /* <DEDUP_REMOVED lines=42> */
.L_x_1707:
[----:B------:R-:W-:Y:S05]  /*2de0*/  BSYNC.RECONVERGENT B0 ;  /* 0x0000000000007941 */ /* 0x000fea0003800200 */
.L_x_1706:
        /* <DEDUP_REMOVED lines=78> */
.L_x_1709:
[----:B------:R-:W-:Y:S05]  /*32d0*/  BSYNC.RECONVERGENT B0 ;  /* 0x0000000000007941 */ /* 0x000fea0003800200 */
.L_x_1708:
        /* <DEDUP_REMOVED lines=28> */
.L_x_1711:
[----:B------:R-:W-:Y:S05]  /*34a0*/  BSYNC.RECONVERGENT B0 ;  /* 0x0000000000007941 */ /* 0x000fea0003800200 */
.L_x_1710:
        /* <DEDUP_REMOVED lines=32> */
.L_x_1714:
[----:B------:R-:W3:Y:S04]  /*36b0*/  LDG.E.STRONG.GPU R0, desc[UR10][R24.64] ;  /* 0x0000000a18007981 */ /* 0x000ee8000c1ef900 */
[----:B---3--:R-:W-:Y:S01]  /*36c0*/  CCTL.IVALL ;  /* 0x00000000ff00798f */ /* 0x008fe20002000000 */
[----:B------:R-:W-:Y:S05]  /*36d0*/  YIELD ;  /* 0x0000000000007946 */ /* 0x000fea0003800000 */
[----:B------:R-:W-:-:S13]  /*36e0*/  ISETP.NE.AND P0, PT, R0, R27, PT ;  /* 0x0000001b0000720c */ /* 0x000fda0003f05270 */
[----:B------:R-:W-:Y:S05]  /*36f0*/  @P0 BRA `(.L_x_1714) ;  /* 0xfffffffc00ec0947 */ /* 0x000fea000383ffff */
.L_x_1713:
        /* <DEDUP_REMOVED lines=16> */
.L_x_1716:
        /* <DEDUP_REMOVED lines=64> */
.L_x_1715:
        /* <DEDUP_REMOVED lines=41> */
.L_x_1717:
        /* <DEDUP_REMOVED lines=20> */
.L_x_1718:
        /* <DEDUP_REMOVED lines=9> */
.L_x_1719:
[----:B------:R-:W-:Y:S05]  /*4060*/  BSYNC.RECONVERGENT B0 ;  /* 0x0000000000007941 */ /* 0x000fea0003800200 */
.L_x_1712:
        /* <DEDUP_REMOVED lines=47> */
.L_x_1720:
        /* <DEDUP_REMOVED lines=21> */
.L_x_1722:
[----:B------:R-:W-:Y:S05]  /*44b0*/  BSYNC.RECONVERGENT B0 ;  /* 0x0000000000007941 */ /* 0x000fea0003800200 */
.L_x_1721:
        /* <DEDUP_REMOVED lines=21> */
.L_x_1723:
        /* <DEDUP_REMOVED lines=20> */
.L_x_1725:
[----:B------:R-:W-:Y:S05]  /*4750*/  BSYNC.RECONVERGENT B0 ;  /* 0x0000000000007941 */ /* 0x000fea0003800200 */
.L_x_1724:
        /* <DEDUP_REMOVED lines=75> */
.L_x_1726:
        /* <DEDUP_REMOVED lines=17> */
.L_x_1728:
[----:B------:R-:W-:Y:S05]  /*4d20*/  BSYNC.RECONVERGENT B0 ;  /* 0x0000000000007941 */ /* 0x000fea0003800200 */
.L_x_1727:
        /* <DEDUP_REMOVED lines=19> */
.L_x_1729:
        /* <DEDUP_REMOVED lines=17> */
.L_x_1731:
[----:B------:R-:W-:Y:S05]  /*4f70*/  BSYNC.RECONVERGENT B0 ;  /* 0x0000000000007941 */ /* 0x000fea0003800200 */
.L_x_1730:
        /* <DEDUP_REMOVED lines=19> */
.L_x_1732:
        /* <DEDUP_REMOVED lines=17> */
.L_x_1734:
[----:B------:R-:W-:Y:S05]  /*51c0*/  BSYNC.RECONVERGENT B0 ;  /* 0x0000000000007941 */ /* 0x000fea0003800200 */
.L_x_1733:
        /* <DEDUP_REMOVED lines=19> */
.L_x_1735:
        /* <DEDUP_REMOVED lines=17> */
.L_x_1737:
[----:B------:R-:W-:Y:S05]  /*5410*/  BSYNC.RECONVERGENT B0 ;  /* 0x0000000000007941 */ /* 0x000fea0003800200 */
.L_x_1736:
        /* <DEDUP_REMOVED lines=19> */
.L_x_1738:
        /* <DEDUP_REMOVED lines=18> */
.L_x_1740:
[----:B------:R-:W-:Y:S05]  /*5670*/  BSYNC.RECONVERGENT B0 ;  /* 0x0000000000007941 */ /* 0x000fea0003800200 */
.L_x_1739:
        /* <DEDUP_REMOVED lines=19> */
.L_x_1741:
        /* <DEDUP_REMOVED lines=17> */
.L_x_1743:
[----:B------:R-:W-:Y:S05]  /*58c0*/  BSYNC.RECONVERGENT B0 ;  /* 0x0000000000007941 */ /* 0x000fea0003800200 */
.L_x_1742:
        /* <DEDUP_REMOVED lines=8> */
.L_x_1701:
        /* <DEDUP_REMOVED lines=16> */
.L_x_1746:
[----:B------:R-:W-:Y:S05]  /*5a50*/  BSYNC.RECONVERGENT B0 ;  /* 0x0000000000007941 */ /* 0x000fea0003800200 */
.L_x_1745:
        /* <DEDUP_REMOVED lines=11> */
.L_x_1748:
[----:B------:R-:W2:Y:S04]  /*5b10*/  LDG.E.STRONG.GPU R5, desc[UR10][R2.64] ;  /* 0x0000000a02057981 */ /* 0x000ea8000c1ef900 */
[----:B--2---:R-:W-:Y:S01]  /*5b20*/  CCTL.IVALL ;  /* 0x00000000ff00798f */ /* 0x004fe20002000000 */
[----:B------:R-:W-:Y:S05]  /*5b30*/  YIELD ;  /* 0x0000000000007946 */ /* 0x000fea0003800000 */
[----:B------:R-:W-:-:S13]  /*5b40*/  ISETP.NE.AND P0, PT, R5, R0, PT ;  /* 0x000000000500720c */ /* 0x000fda0003f05270 */
[----:B------:R-:W-:Y:S05]  /*5b50*/  @P0 BRA `(.L_x_1748) ;  /* 0xfffffffc00ec0947 */ /* 0x000fea000383ffff */
.L_x_1747:
        /* <DEDUP_REMOVED lines=61> */
.L_x_1751:
        /* <DEDUP_REMOVED lines=31> */
.L_x_1750:
[----:B------:R-:W-:Y:S05]  /*6120*/  BSYNC.RECONVERGENT B0 ;  /* 0x0000000000007941 */ /* 0x000fea0003800200 */
.L_x_1749:
        /* <DEDUP_REMOVED lines=10> */
.L_x_1752:
        /* <DEDUP_REMOVED lines=87> */
.L_x_1753:
        /* <DEDUP_REMOVED lines=12> */
.L_x_4529:


//--------------------- .text._Z35group_norm_nhwc_bwd_one_pass_kernelI11Fp32IOFp16WLi256ELi64ELi512EEv26Group_norm_nhwc_bwd_params --------------------------
	.section	.text._Z35group_norm_nhwc_bwd_one_pass_kernelI11Fp32IOFp16WLi256ELi64ELi512EEv26Group_norm_nhwc_bwd_params,"ax",@progbits
	.align	128
        .global         _Z35group_norm_nhwc_bwd_one_pass_kernelI11Fp32IOFp16WLi256ELi64ELi512EEv26Group_norm_nhwc_bwd_params
        .type           _Z35group_norm_nhwc_bwd_one_pass_kernelI11Fp32IOFp16WLi256ELi64ELi512EEv26Group_norm_nhwc_bwd_params,@function
        .size           _Z35group_norm_nhwc_bwd_one_pass_kernelI11Fp32IOFp16WLi256ELi64ELi512EEv26Group_norm_nhwc_bwd_params,(.L_x_4530 - _Z35group_norm_nhwc_bwd_one_pass_kernelI11Fp32IOFp16WLi256ELi64ELi512EEv26Group_norm_nhwc_bwd_params)
        .other          _Z35group_norm_nhwc_bwd_one_pass_kernelI11Fp32IOFp16WLi256ELi64ELi512EEv26Group_norm_nhwc_bwd_params,@"STO_CUDA_ENTRY STV_DEFAULT"
_Z35group_norm_nhwc_bwd_one_pass_kernelI11Fp32IOFp16WLi256ELi64ELi512EEv26Group_norm_nhwc_bwd_params:
.text._Z35group_norm_nhwc_bwd_one_pass_kernelI11Fp32IOFp16WLi256ELi64ELi512EEv26Group_norm_nhwc_bwd_params:
        /* <DEDUP_REMOVED lines=44> */
.L_x_1821:
        /* <DEDUP_REMOVED lines=645> */
.L_x_1755:
        /* <DEDUP_REMOVED lines=512> */
.L_x_1756:
        /* <DEDUP_REMOVED lines=44> */
.L_x_1758:
[----:B------:R-:W-:Y:S05]  /*4dd0*/  BSYNC.RECONVERGENT B0 ;  /* 0x0000000000007941 */ /* 0x000fea0003800200 */
.L_x_1757:
        /* <DEDUP_REMOVED lines=43> */
.L_x_1760:
[----:B------:R-:W-:Y:S05]  /*5090*/  BSYNC.RECONVERGENT B0 ;  /* 0x0000000000007941 */ /* 0x000fea0003800200 */
.L_x_1759:
        /* <DEDUP_REMOVED lines=78> */
.L_x_1762:
[----:B------:R-:W-:Y:S05]  /*5580*/  BSYNC.RECONVERGENT B0 ;  /* 0x0000000000007941 */ /* 0x000fea0003800200 */
.L_x_1761:
        /* <DEDUP_REMOVED lines=28> */
.L_x_1764:
[----:B------:R-:W-:Y:S05]  /*5750*/  BSYNC.RECONVERGENT B0 ;  /* 0x0000000000007941 */ /* 0x000fea0003800200 */
.L_x_1763:
        /* <DEDUP_REMOVED lines=27> */
.L_x_1767:
[----:B------:R-:W3:Y:S04]  /*5910*/  LDG.E.STRONG.GPU R58, desc[UR8][R56.64] ;  /* 0x00000008383a7981 */ /* 0x000ee8000c1ef900 */
[----:B---3--:R-:W-:Y:S01]  /*5920*/  CCTL.IVALL ;  /* 0x00000000ff00798f */ /* 0x008fe20002000000 */
[----:B------:R-:W-:Y:S05]  /*5930*/  YIELD ;  /* 0x0000000000007946 */ /* 0x000fea0003800000 */
[----:B------:R-:W-:-:S13]  /*5940*/  ISETP.NE.AND P0, PT, R58, R63, PT ;  /* 0x0000003f3a00720c */ /* 0x000fda0003f05270 */
[----:B------:R-:W-:Y:S05]  /*5950*/  @P0 BRA `(.L_x_1767) ;  /* 0xfffffffc00ec0947 */ /* 0x000fea000383ffff */
.L_x_1766:
        /* <DEDUP_REMOVED lines=16> */
.L_x_1769:
        /* <DEDUP_REMOVED lines=62> */
.L_x_1768:
        /* <DEDUP_REMOVED lines=38> */
.L_x_1770:
        /* <DEDUP_REMOVED lines=19> */
.L_x_1771:
        /* <DEDUP_REMOVED lines=9> */
.L_x_1772:
[----:B------:R-:W-:Y:S05]  /*6260*/  BSYNC.RECONVERGENT B0 ;  /* 0x0000000000007941 */ /* 0x000fea0003800200 */
.L_x_1765:
        /* <DEDUP_REMOVED lines=45> */
.L_x_1773:
        /* <DEDUP_REMOVED lines=21> */
.L_x_1775:
[----:B------:R-:W-:Y:S05]  /*6690*/  BSYNC.RECONVERGENT B0 ;  /* 0x0000000000007941 */ /* 0x000fea0003800200 */
.L_x_1774:
        /* <DEDUP_REMOVED lines=21> */
.L_x_1776:
        /* <DEDUP_REMOVED lines=21> */
.L_x_1778:
[----:B------:R-:W-:Y:S05]  /*6940*/  BSYNC.RECONVERGENT B0 ;  /* 0x0000000000007941 */ /* 0x000fea0003800200 */
.L_x_1777:
        /* <DEDUP_REMOVED lines=21> */
.L_x_1779:
        /* <DEDUP_REMOVED lines=20> */
.L_x_1781:
[----:B------:R-:W-:Y:S05]  /*6be0*/  BSYNC.RECONVERGENT B0 ;  /* 0x0000000000007941 */ /* 0x000fea0003800200 */
.L_x_1780:
        /* <DEDUP_REMOVED lines=39> */
.L_x_1782:
        /* <DEDUP_REMOVED lines=17> */
.L_x_1784:
[----:B------:R-:W-:Y:S05]  /*6f70*/  BSYNC.RECONVERGENT B0 ;  /* 0x0000000000007941 */ /* 0x000fea0003800200 */
.L_x_1783:
        /* <DEDUP_REMOVED lines=25> */
.L_x_1785:
        /* <DEDUP_REMOVED lines=23> */
.L_x_1787:
[----:B------:R-:W-:Y:S05]  /*7280*/  BSYNC.RECONVERGENT B0 ;  /* 0x0000000000007941 */ /* 0x000fea0003800200 */
.L_x_1786:
        /* <DEDUP_REMOVED lines=19> */
.L_x_1788:
        /* <DEDUP_REMOVED lines=17> */
.L_x_1790:
[----:B------:R-:W-:Y:S05]  /*74d0*/  BSYNC.RECONVERGENT B0 ;  /* 0x0000000000007941 */ /* 0x000fea0003800200 */
.L_x_1789:
        /* <DEDUP_REMOVED lines=25> */
.L_x_1791:
        /* <DEDUP_REMOVED lines=23> */
.L_x_1793:
[----:B------:R-:W-:Y:S05]  /*77e0*/  BSYNC.RECONVERGENT B0 ;  /* 0x0000000000007941 */ /* 0x000fea0003800200 */
.L_x_1792:
        /* <DEDUP_REMOVED lines=19> */
.L_x_1794:
        /* <DEDUP_REMOVED lines=18> */
.L_x_1796:
[----:B------:R-:W-:Y:S05]  /*7a40*/  BSYNC.RECONVERGENT B0 ;  /* 0x0000000000007941 */ /* 0x000fea0003800200 */
.L_x_1795:
        /* <DEDUP_REMOVED lines=24> */
.L_x_1797:
        /* <DEDUP_REMOVED lines=20> */
.L_x_1799:
[----:B------:R-:W-:Y:S05]  /*7d10*/  BSYNC.RECONVERGENT B0 ;  /* 0x0000000000007941 */ /* 0x000fea0003800200 */
.L_x_1798:
        /* <DEDUP_REMOVED lines=36> */
.L_x_1800:
        /* <DEDUP_REMOVED lines=17> */
.L_x_1802:
[----:B------:R-:W-:Y:S05]  /*8070*/  BSYNC.RECONVERGENT B0 ;  /* 0x0000000000007941 */ /* 0x000fea0003800200 */
.L_x_1801:
        /* <DEDUP_REMOVED lines=25> */
.L_x_1803:
        /* <DEDUP_REMOVED lines=23> */
.L_x_1805:
[----:B------:R-:W-:Y:S05]  /*8380*/  BSYNC.RECONVERGENT B0 ;  /* 0x0000000000007941 */ /* 0x000fea0003800200 */
.L_x_1804:
        /* <DEDUP_REMOVED lines=19> */
.L_x_1806:
        /* <DEDUP_REMOVED lines=17> */
.L_x_1808:
[----:B------:R-:W-:Y:S05]  /*85d0*/  BSYNC.RECONVERGENT B0 ;  /* 0x0000000000007941 */ /* 0x000fea0003800200 */
.L_x_1807:
        /* <DEDUP_REMOVED lines=25> */
.L_x_1809:
        /* <DEDUP_REMOVED lines=23> */
.L_x_1811:
[----:B------:R-:W-:Y:S05]  /*88e0*/  BSYNC.RECONVERGENT B0 ;  /* 0x0000000000007941 */ /* 0x000fea0003800200 */
.L_x_1810:
        /* <DEDUP_REMOVED lines=19> */
.L_x_1812:
        /* <DEDUP_REMOVED lines=17> */
.L_x_1814:
[----:B------:R-:W-:Y:S05]  /*8b30*/  BSYNC.RECONVERGENT B0 ;  /* 0x0000000000007941 */ /* 0x000fea0003800200 */
.L_x_1813:
        /* <DEDUP_REMOVED lines=25> */
.L_x_1815:
        /* <DEDUP_REMOVED lines=23> */
.L_x_1817:
[----:B------:R-:W-:Y:S05]  /*8e40*/  BSYNC.RECONVERGENT B0 ;  /* 0x0000000000007941 */ /* 0x000fea0003800200 */
.L_x_1816:
        /* <DEDUP_REMOVED lines=19> */
.L_x_1818:
        /* <DEDUP_REMOVED lines=17> */
.L_x_1820:
[----:B------:R-:W-:Y:S05]  /*9090*/  BSYNC.RECONVERGENT B0 ;  /* 0x0000000000007941 */ /* 0x000fea0003800200 */
.L_x_1819:
[----:B------:R-:W-:Y:S02]  /*90a0*/  IADD3 R98, PT, PT, R95, R98, RZ ;  /* 0x000000625f627210 */ /* 0x000fe40007ffe0ff */
[----:B------:R-:W-:Y:S02]  /*90b0*/  IADD3 R99, PT, PT, R99, 0x1, RZ ;  /* 0x0000000163637810 */ /* 0x000fe40007ffe0ff */
[----:B------:R-:W-:-:S13]  /*90c0*/  ISETP.GE.AND P0, PT, R98, UR4, PT ;  /* 0x0000000462007c0c */ /* 0x000fda000bf06270 */
[----:B------:R-:W-:Y:S05]  /*90d0*/  @!P0 BRA `(.L_x_1821) ;  /* 0xffffff7000788947 */ /* 0x000fea000383ffff */
.L_x_1754:
        /* <DEDUP_REMOVED lines=19> */
.L_x_1823:
[----:B------:R-:W-:Y:S05]  /*9210*/  BSYNC.RECONVERGENT B0 ;  /* 0x0000000000007941 */ /* 0x000fea0003800200 */
.L_x_1822:
[----:B------:R-:W-:Y:S05]  /*9220*/  @P0 EXIT ;  /* 0x000000000000094d */ /* 0x000fea0003800000 */
[----:B------:R-:W-:Y:S05]  /*9230*/  @P2 BRA `(.L_x_1824) ;  /* 0x0000000000202947 */ /* 0x000fea0003800000 */
[----:B------:R-:W-:-:S05]  /*9240*/  IMAD R0, R4, R7, RZ ;  /* 0x0000000704007224 */ /* 0x000fca00078e02ff */
[----:B------:R-:W-:-:S13]  /*9250*/  ISETP.NE.AND P0, PT, R0, -0x1, PT ;  /* 0xffffffff0000780c */ /* 0x000fda0003f05270 */
[----:B------:R-:W-:Y:S05]  /*9260*/  @!P0 BRA `(.L_x_1824) ;  /* 0x0000000000148947 */ /* 0x000fea0003800000 */
.L_x_1825:
[----:B0-----:R-:W2:Y:S04]  /*9270*/  LDG.E.STRONG.GPU R5, desc[UR8][R2.64] ;  /* 0x0000000802057981 */ /* 0x001ea8000c1ef900 */
[----:B--2---:R-:W-:Y:S01]  /*9280*/  CCTL.IVALL ;  /* 0x00000000ff00798f */ /* 0x004fe20002000000 */
[----:B------:R-:W-:Y:S05]  /*9290*/  YIELD ;  /* 0x0000000000007946 */ /* 0x000fea0003800000 */
[----:B------:R-:W-:-:S13]  /*92a0*/  ISETP.NE.AND P0, PT, R5, R0, PT ;  /* 0x000000000500720c */ /* 0x000fda0003f05270 */
[----:B------:R-:W-:Y:S05]  /*92b0*/  @P0 BRA `(.L_x_1825) ;  /* 0xfffffffc00ec0947 */ /* 0x000fea000383ffff */
.L_x_1824:
        /* <DEDUP_REMOVED lines=60> */
.L_x_1828:
        /* <DEDUP_REMOVED lines=31> */
.L_x_1827:
[----:B------:R-:W-:Y:S05]  /*9870*/  BSYNC.RECONVERGENT B0 ;  /* 0x0000000000007941 */ /* 0x000fea0003800200 */
.L_x_1826:
        /* <DEDUP_REMOVED lines=10> */
.L_x_1829:
        /* <DEDUP_REMOVED lines=22> */
[----:B----4-:R-:W-:-:S02]  /*9a80*/  F2FP.F16.F32.PACK_AB R19, R7, R2 ;  /* 0x000000020713723e */ /* 0x010fc400000000ff */
[----:B------:R-:W-:-:S04]  /*9a90*/  LOP3.LUT R2, R24, 0x3, RZ, 0xc0, !PT ;  /* 0x0000000318027812 */ /* 0x000fc800078ec0ff */
[----:B------:R-:W-:Y:S02]  /*9aa0*/  IADD3.X R17, PT, PT, R2, UR5, RZ, P1, !PT ;  /* 0x0000000502117c10 */ /* 0x000fe40008ffe4ff */
[----:B-----5:R-:W-:Y:S02]  /*9ab0*/  F2FP.F16.F32.PACK_AB R21, R11, R8 ;  /* 0x000000080b15723e */ /* 0x020fe400000000ff */
        /* <DEDUP_REMOVED lines=61> */
.L_x_1830:
        /* <DEDUP_REMOVED lines=15> */
.L_x_4530:


//--------------------- .text._Z35group_norm_nhwc_bwd_one_pass_kernelI11Fp32IOFp16WLi512ELi64ELi512EEv26Group_norm_nhwc_bwd_params --------------------------
	.section	.text._Z35group_norm_nhwc_bwd_one_pass_kernelI11Fp32IOFp16WLi512ELi64ELi512EEv26Group_norm_nhwc_bwd_params,"ax",@progbits
	.align	128
        .global         _Z35group_norm_nhwc_bwd_one_pass_kernelI11Fp32IOFp16WLi512ELi64ELi512EEv26Group_norm_nhwc_bwd_params
        .type           _Z35group_norm_nhwc_bwd_one_pass_kernelI11Fp32IOFp16WLi512ELi64ELi512EEv26Group_norm_nhwc_bwd_params,@function
        .size           _Z35group_norm_nhwc_bwd_one_pass_kernelI11Fp32IOFp16WLi512ELi64ELi512EEv26Group_norm_nhwc_bwd_params,(.L_x_4531 - _Z35group_norm_nhwc_bwd_one_pass_kernelI11Fp32IOFp16WLi512ELi64ELi512EEv26Group_norm_nhwc_bwd_params)
        .other          _Z35group_norm_nhwc_bwd_one_pass_kernelI11Fp32IOFp16WLi512ELi64ELi512EEv26Group_norm_nhwc_bwd_params,@"STO_CUDA_ENTRY STV_DEFAULT"
_Z35group_norm_nhwc_bwd_one_pass_kernelI11Fp32IOFp16WLi512ELi64ELi512EEv26Group_norm_nhwc_bwd_params:
.text._Z35group_norm_nhwc_bwd_one_pass_kernelI11Fp32IOFp16WLi512ELi64ELi512EEv26Group_norm_nhwc_bwd_params:
        /* <DEDUP_REMOVED lines=11> */
.L_x_1857:
        /* <DEDUP_REMOVED lines=25> */
[C---:B------:R-:W-:Y:S02]  /*0240*/  ISETP.GE.U32.AND P0, PT, R117.reuse, UR16, PT ;  /* 0x0000001075007c0c */ /* 0x040fe4000bf06070 */
[----:B------:R-:W-:Y:S02]  /*0250*/  SHF.R.S32.HI R3, RZ, 0x1f, R117 ;  /* 0x0000001fff037819 */ /* 0x000fe40000011475 */
[----:B------:R-:W-:Y:S02]  /*0260*/  IADD3 R7, PT, PT, R117, 0x10, RZ ;  /* 0x0000001075077810 */ /* 0x000fe40007ffe0ff */
[----:B------:R-:W-:Y:S02]  /*0270*/  ISETP.GE.AND.EX P3, PT, R3, UR17, PT, P0 ;  /* 0x0000001103007c0c */ /* 0x000fe4000bf66300 */
[----:B------:R-:W-:Y:S02]  /*0280*/  ISETP.GE.U32.AND P0, PT, R7, UR16, PT ;  /* 0x0000001007007c0c */ /* 0x000fe4000bf06070 */
[----:B0-----:R-:W-:-:S02]  /*0290*/  R2UR UR7, R2 ;  /* 0x00000000020772ca */ /* 0x001fc400000e0000 */
[----:B------:R-:W-:Y:S02]  /*02a0*/  SHF.R.S32.HI R5, RZ, 0x1f, R7 ;  /* 0x0000001fff057819 */ /* 0x000fe40000011407 */
[----:B------:R-:W-:Y:S02]  /*02b0*/  LOP3.LUT R0, R0, 0x3e, RZ, 0xc0, !PT ;  /* 0x0000003e00007812 */ /* 0x000fe400078ec0ff */
[----:B------:R-:W-:Y:S02]  /*02c0*/  ISETP.GE.AND.EX P4, PT, R5, UR17, PT, P0 ;  /* 0x0000001105007c0c */ /* 0x000fe4000bf86300 */
[----:B------:R-:W-:Y:S01]  /*02d0*/  IADD3 R9, PT, PT, R117, 0x20, RZ ;  /* 0x0000002075097810 */ /* 0x000fe20007ffe0ff */
[----:B------:R-:W0:Y:S01]  /*02e0*/  @!P3 LDC.64 R14, c[0x0][0x3f8] ;  /* 0x0000fe00ff0ebb82 */ /* 0x000e220000000a00 */
[----:B------:R-:W-:Y:S02]  /*02f0*/  @P3 LOP3.LUT R116, R116, 0x40000, RZ, 0xfc, !PT ;  /* 0x0004000074743812 */ /* 0x000fe400078efcff */
[----:B------:R-:W-:Y:S01]  /*0300*/  ISETP.GE.U32.AND P0, PT, R9, UR16, PT ;  /* 0x0000001009007c0c */ /* 0x000fe2000bf06070 */
[----:B------:R-:W-:Y:S01]  /*0310*/  UIADD3 UR5, UPT, UPT, URZ, -UR7, URZ ;  /* 0x80000007ff057290 */ /* 0x000fe2000fffe0ff */
[----:B------:R-:W-:-:S02]  /*0320*/  LOP3.LUT R116, R116, 0xfffdffff, RZ, 0xc0, !PT ;  /* 0xfffdffff74747812 */ /* 0x000fc400078ec0ff */
[----:B------:R-:W-:Y:S01]  /*0330*/  IADD3 R13, PT, PT, R117, 0x30, RZ ;  /* 0x00000030750d7810 */ /* 0x000fe20007ffe0ff */
[----:B------:R-:W-:Y:S01]  /*0340*/  UIMAD UR5, UR5, UR13, URZ ;  /* 0x0000000d050572a4 */ /* 0x000fe2000f8e02ff */
[----:B------:R-:W1:Y:S01]  /*0350*/  @!P3 LDC.64 R18, c[0x0][0x398] ;  /* 0x0000e600ff12bb82 */ /* 0x000e620000000a00 */
[----:B------:R-:W-:Y:S02]  /*0360*/  @P4 LOP3.LUT R116, R116, 0x20000, RZ, 0xfc, !PT ;  /* 0x0002000074744812 */ /* 0x000fe400078efcff */
[----:B------:R-:W-:Y:S01]  /*0370*/  UIMAD.WIDE.U32 UR6, UR7, UR5, UR6 ;  /* 0x00000005070672a5 */ /* 0x000fe2000f8e0006 */
[----:B------:R-:W-:Y:S02]  /*0380*/  SHF.R.S32.HI R17, RZ, 0x1f, R13 ;  /* 0x0000001fff117819 */ /* 0x000fe4000001140d */
[----:B------:R-:W-:Y:S01]  /*0390*/  LOP3.LUT R116, R116, 0xfffeffff, RZ, 0xc0, !PT ;  /* 0xfffeffff74747812 */ /* 0x000fe200078ec0ff */
[----:B------:R-:W-:Y:S01]  /*03a0*/  UIMAD.WIDE.U32 UR6, UR7, UR9, URZ ;  /* 0x00000009070672a5 */ /* 0x000fe2000f8e00ff */
[----:B------:R-:W2:Y:S03]  /*03b0*/  @!P4 LDC.64 R22, c[0x0][0x3f8] ;  /* 0x0000fe00ff16cb82 */ /* 0x000ea60000000a00 */
[----:B------:R-:W-:-:S04]  /*03c0*/  UIADD3 UR5, UPT, UPT, -UR7, URZ, URZ ;  /* 0x000000ff07057290 */ /* 0x000fc8000fffe1ff */
[----:B------:R-:W-:Y:S01]  /*03d0*/  UIMAD UR5, UR13, UR5, UR9 ;  /* 0x000000050d0572a4 */ /* 0x000fe2000f8e0209 */
[----:B------:R-:W3:Y:S01]  /*03e0*/  @!P3 LDC.64 R110, c[0x0][0x3a0] ;  /* 0x0000e800ff6ebb82 */ /* 0x000ee20000000a00 */
[----:B------:R-:W-:Y:S02]  /*03f0*/  ULOP3.LUT UR9, URZ, UR14, URZ, 0x33, !UPT ;  /* 0x0000000eff097292 */ /* 0x000fe4000f8e33ff */
[----:B------:R-:W-:-:S05]  /*0400*/  UISETP.GT.U32.AND UP2, UPT, UR13, UR5, UPT ;  /* 0x000000050d00728c */ /* 0x000fca000bf44070 */
[----:B------:R-:W4:Y:S06]  /*0410*/  @!P4 LDC.64 R26, c[0x0][0x3a0] ;  /* 0x0000e800ff1acb82 */ /* 0x000f2c0000000a00 */
[----:B------:R-:W-:Y:S02]  /*0420*/  @!UP2 UIADD3 UR5, UPT, UPT, UR5, -UR13, URZ ;  /* 0x8000000d0505a290 */ /* 0x000fe4000fffe0ff */
[----:B------:R-:W-:Y:S02]  /*0430*/  @!UP2 UIADD3 UR7, UPT, UPT, UR7, 0x1, URZ ;  /* 0x000000010707a890 */ /* 0x000fe4000fffe0ff */
[----:B------:R-:W-:-:S02]  /*0440*/  UIADD3 UR6, UPT, UPT, UR5, -UR13, URZ ;  /* 0x8000000d05067290 */ /* 0x000fc4000fffe0ff */
        /* <DEDUP_REMOVED lines=11> */
[----:B0-----:R-:W-:-:S02]  /*0500*/  @!P3 IMAD R0, R3, R14, RZ ;  /* 0x0000000e0300b224 */ /* 0x001fc400078e02ff */
[----:B------:R-:W-:Y:S01]  /*0510*/  USHF.R.S32.HI UR5, URZ, 0x1f, UR7 ;  /* 0x0000001fff057899 */ /* 0x000fe20008011407 */
[----:B------:R-:W-:Y:S01]  /*0520*/  MOV R41, UR6 ;  /* 0x0000000600297c02 */ /* 0x000fe20008000f00 */
[----:B------:R-:W-:Y:S02]  /*0530*/  @!P3 IMAD R15, R117, R15, R0 ;  /* 0x0000000f750fb224 */ /* 0x000fe400078e0200 */
[----:B------:R-:W-:Y:S01]  /*0540*/  UIMAD UR5, UR5, UR18, URZ ;  /* 0x00000012050572a4 */ /* 0x000fe2000f8e02ff */
[----:B--2---:R-:W-:Y:S02]  /*0550*/  @!P4 IMAD R0, R5, R22, RZ ;  /* 0x000000160500c224 */ /* 0x004fe400078e02ff */
[----:B------:R-:W-:Y:S01]  /*0560*/  IMAD.WIDE.U32 R40, R11, UR7, R40 ;  /* 0x000000070b287c25 */ /* 0x000fe2000f8e0028 */
[----:B------:R-:W-:Y:S01]  /*0570*/  UIMAD UR5, UR7, UR19, UR5 ;  /* 0x00000013070572a4 */ /* 0x000fe2000f8e0205 */
[----:B------:R-:W-:Y:S02]  /*0580*/  SHF.R.S32.HI R11, RZ, 0x1f, R9 ;  /* 0x0000001fff0b7819 */ /* 0x000fe40000011409 */
[----:B------:R-:W-:-:S02]  /*0590*/  CS2R R114, SRZ ;  /* 0x0000000000727805 */ /* 0x000fc4000001ff00 */
[----:B------:R-:W-:Y:S02]  /*05a0*/  CS2R R124, SRZ ;  /* 0x00000000007c7805 */ /* 0x000fe4000001ff00 */
[----:B------:R-:W-:Y:S01]  /*05b0*/  @!P3 MOV R38, R40 ;  /* 0x000000280026b202 */ /* 0x000fe20000000f00 */
[----:B------:R-:W-:Y:S01]  /*05c0*/  HFMA2 R118, -RZ, RZ, 0, 0 ;  /* 0x00000000ff767431 */ /* 0x000fe200000001ff */
[----:B------:R-:W-:Y:S01]  /*05d0*/  IADD3 R39, PT, PT, R41, UR5, RZ ;  /* 0x0000000529277c10 */ /* 0x000fe2000fffe0ff */
[----:B------:R-:W-:Y:S01]  /*05e0*/  HFMA2 R120, -RZ, RZ, 0, 0 ;  /* 0x00000000ff787431 */ /* 0x000fe200000001ff */
[----:B------:R-:W-:Y:S01]  /*05f0*/  ISETP.GE.AND.EX P6, PT, R11, UR17, PT, P0 ;  /* 0x000000110b007c0c */ /* 0x000fe2000bfc6300 */
[----:B------:R-:W0:Y:S01]  /*0600*/  LDCU.64 UR6, c[0x0][0x3b8] ;  /* 0x00007700ff0677ac */ /* 0x000e220008000a00 */
[----:B------:R-:W-:Y:S01]  /*0610*/  ISETP.GE.U32.AND P0, PT, R13, UR16, PT ;  /* 0x000000100d007c0c */ /* 0x000fe2000bf06070 */
[----:B------:R-:W-:-:S03]  /*0620*/  @!P3 IMAD.WIDE.U32 R2, R117, R14, R38 ;  /* 0x0000000e7502b225 */ /* 0x000fc600078e0026 */
[----:B------:R-:W-:Y:S02]  /*0630*/  ISETP.GE.AND.EX P5, PT, R17, UR17, PT, P0 ;  /* 0x0000001111007c0c */ /* 0x000fe4000bfa6300 */
[----:B------:R-:W-:Y:S02]  /*0640*/  @!P3 IADD3 R15, PT, PT, R3, R15, RZ ;  /* 0x0000000f030fb210 */ /* 0x000fe40007ffe0ff */
[C---:B------:R-:W-:Y:S02]  /*0650*/  @!P3 SHF.L.U32 R3, R2.reuse, 0x2, RZ ;  /* 0x000000020203b819 */ /* 0x040fe400000006ff */
[----:B------:R-:W-:Y:S01]  /*0660*/  @!P3 SHF.L.U64.HI R2, R2, 0x2, R15 ;  /* 0x000000020202b819 */ /* 0x000fe2000001020f */
[----:B------:R-:W2:Y:S01]  /*0670*/  @!P6 LDC.64 R24, c[0x0][0x3f8] ;  /* 0x0000fe00ff18eb82 */ /* 0x000ea20000000a00 */
[----:B-1----:R-:W-:Y:S02]  /*0680*/  @!P3 IADD3 R4, P2, PT, R3, R18, RZ ;  /* 0x000000120304b210 */ /* 0x002fe40007f5e0ff */
[----:B------:R-:W-:-:S02]  /*0690*/  @P6 LOP3.LUT R116, R116, 0x10000, RZ, 0xfc, !PT ;  /* 0x0001000074746812 */ /* 0x000fc400078efcff */
[----:B------:R-:W-:Y:S02]  /*06a0*/  @!P3 IADD3.X R5, PT, PT, R2, R19, RZ, P2, !PT ;  /* 0x000000130205b210 */ /* 0x000fe400017fe4ff */
[----:B------:R-:W-:Y:S01]  /*06b0*/  LOP3.LUT P2, RZ, R116, 0x20000, RZ, 0xc0, !PT ;  /* 0x0002000074ff7812 */ /* 0x000fe2000784c0ff */
[----:B------:R-:W1:Y:S01]  /*06c0*/  @!P6 LDC.64 R30, c[0x0][0x3a0] ;  /* 0x0000e800ff1eeb82 */ /* 0x000e620000000a00 */
[----:B---3--:R-:W-:Y:S02]  /*06d0*/  @!P3 IADD3 R110, P1, PT, R3, R110, RZ ;  /* 0x0000006e036eb210 */ /* 0x008fe40007f3e0ff */
[----:B------:R-:W-:Y:S02]  /*06e0*/  IADD3 R15, PT, PT, R117, 0x40, RZ ;  /* 0x00000040750f7810 */ /* 0x000fe40007ffe0ff */
[----:B------:R-:W-:Y:S02]  /*06f0*/  @!P3 IADD3.X R111, PT, PT, R2, R111, RZ, P1, !PT ;  /* 0x0000006f026fb210 */ /* 0x000fe40000ffe4ff */
[----:B------:R-:W-:Y:S01]  /*0700*/  ISETP.GE.U32.AND P0, PT, R15, UR16, PT ;  /* 0x000000100f007c0c */ /* 0x000fe2000bf06070 */
[----:B------:R-:W3:Y:S01]  /*0710*/  @!P5 LDC.64 R34, c[0x0][0x3f8] ;  /* 0x0000fe00ff22db82 */ /* 0x000ee20000000a00 */
[----:B------:R-:W-:-:S02]  /*0720*/  SHF.R.S32.HI R21, RZ, 0x1f, R15 ;  /* 0x0000001fff157819 */ /* 0x000fc4000001140f */
[----:B------:R-:W-:Y:S01]  /*0730*/  IADD3 R19, PT, PT, R117, 0x50, RZ ;  /* 0x0000005075137810 */ /* 0x000fe20007ffe0ff */
[----:B------:R-:W-:Y:S01]  /*0740*/  @!P2 IMAD R23, R7, R23, R0 ;  /* 0x000000170717a224 */ /* 0x000fe200078e0200 */
[----:B------:R-:W-:Y:S02]  /*0750*/  @!P2 MOV R2, R40 ;  /* 0x000000280002a202 */ /* 0x000fe40000000f00 */
[----:B------:R-:W-:Y:S01]  /*0760*/  @!P2 MOV R3, R39 ;  /* 0x000000270003a202 */ /* 0x000fe20000000f00 */
[----:B------:R-:W0:Y:S01]  /*0770*/  @!P2 LDC.64 R28, c[0x0][0x398] ;  /* 0x0000e600ff1cab82 */ /* 0x000e220000000a00 */
[----:B------:R-:W-:Y:S01]  /*0780*/  ISETP.GE.AND.EX P4, PT, R21, UR17, PT, P0 ;  /* 0x0000001115007c0c */ /* 0x000fe2000bf86300 */
[----:B--2---:R-:W-:Y:S01]  /*0790*/  @!P6 IMAD R6, R11, R24, RZ ;  /* 0x000000180b06e224 */ /* 0x004fe200078e02ff */
[----:B------:R-:W-:Y:S01]  /*07a0*/  ISETP.GE.U32.AND P1, PT, R19, UR16, PT ;  /* 0x0000001013007c0c */ /* 0x000fe2000bf26070 */
[----:B------:R-:W-:Y:S01]  /*07b0*/  @!P2 IMAD.WIDE.U32 R2, R7, R22, R2 ;  /* 0x000000160702a225 */ /* 0x000fe200078e0002 */
[----:B------:R-:W-:-:S03]  /*07c0*/  LOP3.LUT R116, R116, 0xffff7fff, RZ, 0xc0, !PT ;  /* 0xffff7fff74747812 */ /* 0x000fc600078ec0ff */
[----:B------:R-:W2:Y:S01]  /*07d0*/  @!P6 LDC.64 R32, c[0x0][0x398] ;  /* 0x0000e600ff20eb82 */ /* 0x000ea20000000a00 */
[----:B------:R-:W-:Y:S01]  /*07e0*/  @!P2 IADD3 R3, PT, PT, R3, R23, RZ ;  /* 0x000000170303a210 */ /* 0x000fe20007ffe0ff */
[----:B------:R-:W-:Y:S01]  /*07f0*/  @!P6 IMAD R25, R9, R25, R6 ;  /* 0x000000190919e224 */ /* 0x000fe200078e0206 */
[C---:B------:R-:W-:Y:S02]  /*0800*/  @!P2 SHF.L.U32 R11, R2.reuse, 0x2, RZ ;  /* 0x00000002020ba819 */ /* 0x040fe400000006ff */
[----:B------:R-:W-:Y:S02]  /*0810*/  @!P2 SHF.L.U64.HI R0, R2, 0x2, R3 ;  /* 0x000000020200a819 */ /* 0x000fe40000010203 */
[----:B------:R-:W-:Y:S01]  /*0820*/  @!P6 MOV R2, R40 ;  /* 0x000000280002e202 */ /* 0x000fe20000000f00 */
[----:B------:R-:W2:Y:S01]  /*0830*/  @!P4 LDC.64 R36, c[0x0][0x3f8] ;  /* 0x0000fe00ff24cb82 */ /* 0x000ea20000000a00 */
[----:B------:R-:W-:Y:S02]  /*0840*/  @!P6 MOV R3, R39 ;  /* 0x000000270003e202 */ /* 0x000fe40000000f00 */
[----:B----4-:R-:W-:-:S02]  /*0850*/  @!P2 IADD3 R6, P0, PT, R11, R26, RZ ;  /* 0x0000001a0b06a210 */ /* 0x010fc40007f1e0ff */
[----:B------:R-:W-:Y:S01]  /*0860*/  SHF.R.S32.HI R23, RZ, 0x1f, R19 ;  /* 0x0000001fff177819 */ /* 0x000fe20000011413 */
[----:B------:R-:W-:Y:S01]  /*0870*/  @!P6 IMAD.WIDE.U32 R2, R9, R24, R2 ;  /* 0x000000180902e225 */ /* 0x000fe200078e0002 */
[----:B------:R-:W-:Y:S02]  /*0880*/  @!P2 IADD3.X R7, PT, PT, R0, R27, RZ, P0, !PT ;  /* 0x0000001b0007a210 */ /* 0x000fe400007fe4ff */
[----:B0-----:R-:W-:Y:S01]  /*0890*/  @!P2 IADD3 R8, P0, PT, R11, R28, RZ ;  /* 0x0000001c0b08a210 */ /* 0x001fe20007f1e0ff */
[----:B------:R-:W0:Y:S01]  /*08a0*/  @!P5 LDC.64 R26, c[0x0][0x398] ;  /* 0x0000e600ff1adb82 */ /* 0x000e220000000a00 */
[----:B------:R-:W-:Y:S02]  /*08b0*/  @!P6 IADD3 R11, PT, PT, R3, R25, RZ ;  /* 0x00000019030be210 */ /* 0x000fe40007ffe0ff */
[----:B------:R-:W-:Y:S02]  /*08c0*/  @!P6 SHF.L.U32 R3, R2, 0x2, RZ ;  /* 0x000000020203e819 */ /* 0x000fe400000006ff */
[----:B------:R-:W-:-:S02]  /*08d0*/  ISETP.GE.AND.EX P3, PT, R23, UR17, PT, P1 ;  /* 0x0000001117007c0c */ /* 0x000fc4000bf66310 */
[----:B------:R-:W-:Y:S01]  /*08e0*/  @!P2 IADD3.X R9, PT, PT, R0, R29, RZ, P0, !PT ;  /* 0x0000001d0009a210 */ /* 0x000fe200007fe4ff */
[----:B------:R-:W4:Y:S01]  /*08f0*/  @!P5 LDC.64 R24, c[0x0][0x3a0] ;  /* 0x0000e800ff18db82 */ /* 0x000f220000000a00 */
[----:B------:R-:W-:Y:S01]  /*0900*/  @!P6 SHF.L.U64.HI R0, R2, 0x2, R11 ;  /* 0x000000020200e819 */ /* 0x000fe2000001020b */
[----:B---3--:R-:W-:Y:S01]  /*0910*/  @!P5 IMAD R2, R17, R34, RZ ;  /* 0x000000221102d224 */ /* 0x008fe200078e02ff */
[----:B-1----:R-:W-:Y:S02]  /*0920*/  @!P6 IADD3 R10, P0, PT, R3, R30, RZ ;  /* 0x0000001e030ae210 */ /* 0x002fe40007f1e0ff */
[----:B------:R-:W-:Y:S01]  /*0930*/  @P5 LOP3.LUT R116, R116, 0x8000, RZ, 0xfc, !PT ;  /* 0x0000800074745812 */ /* 0x000fe200078efcff */
[----:B------:R-:W-:Y:S01]  /*0940*/  @!P5 IMAD R17, R13, R35, R2 ;  /* 0x000000230d11d224 */ /* 0x000fe200078e0202 */
[----:B------:R-:W-:Y:S01]  /*0950*/  @!P6 IADD3.X R11, PT, PT, R0, R31, RZ, P0, !PT ;  /* 0x0000001f000be210 */ /* 0x000fe200007fe4ff */
[----:B------:R-:W1:Y:S01]  /*0960*/  @!P4 LDC.64 R28, c[0x0][0x3a0] ;  /* 0x0000e800ff1ccb82 */ /* 0x000e620000000a00 */
[----:B--2---:R-:W-:Y:S01]  /*0970*/  @!P6 IADD3 R12, P0, PT, R3, R32, RZ ;  /* 0x00000020030ce210 */ /* 0x004fe20007f1e0ff */
[----:B------:R-:W-:Y:S01]  /*0980*/  @!P4 IMAD R14, R21, R36, RZ ;  /* 0x00000024150ec224 */ /* 0x000fe200078e02ff */
[----:B------:R-:W-:-:S02]  /*0990*/  @!P5 MOV R2, R40 ;  /* 0x000000280002d202 */ /* 0x000fc40000000f00 */
[----:B------:R-:W-:Y:S01]  /*09a0*/  @!P5 MOV R3, R39 ;  /* 0x000000270003d202 */ /* 0x000fe20000000f00 */
[----:B------:R-:W-:Y:S01]  /*09b0*/  @!P4 IMAD R21, R15, R37, R14 ;  /* 0x000000250f15c224 */ /* 0x000fe200078e020e */
[----:B------:R-:W-:Y:S01]  /*09c0*/  LOP3.LUT R116, R116, 0xffffbfff, RZ, 0xc0, !PT ;  /* 0xffffbfff74747812 */ /* 0x000fe200078ec0ff */
[----:B------:R-:W2:Y:S01]  /*09d0*/  @!P3 LDC.64 R42, c[0x0][0x3f8] ;  /* 0x0000fe00ff2abb82 */ /* 0x000ea20000000a00 */
[----:B------:R-:W-:Y:S01]  /*09e0*/  @!P5 IMAD.WIDE.U32 R2, R13, R34, R2 ;  /* 0x000000220d02d225 */ /* 0x000fe200078e0002 */
[----:B------:R-:W-:Y:S02]  /*09f0*/  @!P6 IADD3.X R13, PT, PT, R0, R33, RZ, P0, !PT ;  /* 0x00000021000de210 */ /* 0x000fe400007fe4ff */
[----:B------:R-:W-:Y:S02]  /*0a00*/  @P4 LOP3.LUT R116, R116, 0x4000, RZ, 0xfc, !PT ;  /* 0x0000400074744812 */ /* 0x000fe400078efcff */
[----:B------:R-:W-:Y:S02]  /*0a10*/  @!P5 IADD3 R3, PT, PT, R3, R17, RZ ;  /* 0x000000110303d210 */ /* 0x000fe40007ffe0ff */
[----:B------:R-:W3:Y:S01]  /*0a20*/  @!P4 LDC.64 R30, c[0x0][0x398] ;  /* 0x0000e600ff1ecb82 */ /* 0x000ee20000000a00 */
[----:B------:R-:W-:-:S02]  /*0a30*/  @!P5 SHF.L.U32 R17, R2, 0x2, RZ ;  /* 0x000000020211d819 */ /* 0x000fc400000006ff */
[----:B------:R-:W-:Y:S02]  /*0a40*/  @!P5 SHF.L.U64.HI R0, R2, 0x2, R3 ;  /* 0x000000020200d819 */ /* 0x000fe40000010203 */
[----:B------:R-:W-:Y:S02]  /*0a50*/  @!P4 MOV R2, R40 ;  /* 0x000000280002c202 */ /* 0x000fe40000000f00 */
[----:B------:R-:W-:Y:S01]  /*0a60*/  @!P4 MOV R3, R39 ;  /* 0x000000270003c202 */ /* 0x000fe20000000f00 */
[----:B------:R-:W3:Y:S01]  /*0a70*/  @!P3 LDC.64 R32, c[0x0][0x3a0] ;  /* 0x0000e800ff20bb82 */ /* 0x000ee20000000a00 */
[----:B----4-:R-:W-:Y:S02]  /*0a80*/  @!P5 IADD3 R14, P0, PT, R17, R24, RZ ;  /* 0x00000018110ed210 */ /* 0x010fe40007f1e0ff */
        /* <DEDUP_REMOVED lines=687> */
[----:B0-----:R-:W-:Y:S01]  /*3580*/  CS2R R30, SRZ ;  /* 0x00000000001e7805 */ /* 0x001fe2000001ff00 */
[----:B------:R0:W-:Y:S10]  /*3590*/  STL.64 [R1+0x150], R36 ;  /* 0x0001502401007387 */ /* 0x0001f40000100a00 */
[----:B------:R-:W3:Y:S01]  /*35a0*/  @!P0 LDG.E.64 R30, desc[UR10][R80.64] ;  /* 0x0000000a501e8981 */ /* 0x000ee2000c1e1b00 */
[----:B0-----:R-:W-:-:S06]  /*35b0*/  CS2R R36, SRZ ;  /* 0x0000000000247805 */ /* 0x001fcc000001ff00 */
        /* <DEDUP_REMOVED lines=15> */
[----:B-1----:R-:W-:-:S03]  /*36b0*/  HFMA2 R2, -RZ, RZ, 0, 0 ;  /* 0x00000000ff027431 */ /* 0x002fc600000001ff */
[----:B------:R1:W-:Y:S01]  /*36c0*/  STL [R1+0x28c], R120 ;  /* 0x00028c7801007387 */ /* 0x0003e20000100800 */
[----:B0-----:R-:W-:Y:S01]  /*36d0*/  HFMA2 R56, -RZ, RZ, 0, 0 ;  /* 0x00000000ff387431 */ /* 0x001fe200000001ff */
[----:B---3--:R-:W-:Y:S02]  /*36e0*/  @!P0 MOV R121, R30 ;  /* 0x0000001e00798202 */ /* 0x008fe40000000f00 */
[----:B-1----:R-:W-:Y:S02]  /*36f0*/  MOV R120, RZ ;  /* 0x000000ff00787202 */ /* 0x002fe40000000f00 */
[----:B------:R-:W-:Y:S02]  /*3700*/  @!P0 MOV R120, R31 ;  /* 0x0000001f00788202 */ /* 0x000fe40000000f00 */
[----:B------:R-:W-:Y:S01]  /*3710*/  CS2R R74, SRZ ;  /* 0x00000000004a7805 */ /* 0x000fe2000001ff00 */
[----:B------:R0:W-:Y:S01]  /*3720*/  STL.64 [R1+0x160], R4 ;  /* 0x0001600401007387 */ /* 0x0001e20000100a00 */
[----:B----4-:R-:W-:-:S02]  /*3730*/  @!P1 MOV R74, R36 ;  /* 0x00000024004a9202 */ /* 0x010fc40000000f00 */
[----:B------:R-:W-:Y:S02]  /*3740*/  @!P1 MOV R75, R37 ;  /* 0x00000025004b9202 */ /* 0x000fe40000000f00 */
[----:B------:R-:W-:Y:S02]  /*3750*/  LOP3.LUT P1, RZ, R116, 0x200000, RZ, 0xc0, !PT ;  /* 0x0020000074ff7812 */ /* 0x000fe4000782c0ff */
[----:B0-----:R-:W-:Y:S02]  /*3760*/  CS2R R4, SRZ ;  /* 0x0000000000047805 */ /* 0x001fe4000001ff00 */
[----:B------:R-:W-:-:S09]  /*3770*/  CS2R R58, SRZ ;  /* 0x00000000003a7805 */ /* 0x000fd2000001ff00 */
[----:B------:R-:W3:Y:S01]  /*3780*/  @!P1 LDG.E.64 R58, desc[UR10][R88.64] ;  /* 0x0000000a583a9981 */ /* 0x000ee2000c1e1b00 */
[----:B------:R-:W-:Y:S02]  /*3790*/  CS2R R62, SRZ ;  /* 0x00000000003e7805 */ /* 0x000fe4000001ff00 */
[----:B------:R-:W-:Y:S02]  /*37a0*/  CS2R R66, SRZ ;  /* 0x0000000000427805 */ /* 0x000fe4000001ff00 */
[----:B------:R-:W-:Y:S02]  /*37b0*/  @!P2 MOV R62, R32 ;  /* 0x00000020003ea202 */ /* 0x000fe40000000f00 */
[----:B------:R-:W-:Y:S02]  /*37c0*/  @!P2 MOV R63, R33 ;  /* 0x00000021003fa202 */ /* 0x000fe40000000f00 */
[----:B------:R-:W-:Y:S01]  /*37d0*/  LOP3.LUT P2, RZ, R116, 0x400000, RZ, 0xc0, !PT ;  /* 0x0040000074ff7812 */ /* 0x000fe2000784c0ff */
[----:B------:R-:W4:Y:S01]  /*37e0*/  @!P3 LDG.E.64 R66, desc[UR10][R94.64] ;  /* 0x0000000a5e42b981 */ /* 0x000f22000c1e1b00 */
[----:B------:R-:W-:-:S02]  /*37f0*/  CS2R R60, SRZ ;  /* 0x00000000003c7805 */ /* 0x000fc4000001ff00 */
[----:B------:R-:W-:Y:S02]  /*3800*/  CS2R R70, SRZ ;  /* 0x0000000000467805 */ /* 0x000fe4000001ff00 */
[----:B------:R-:W-:Y:S02]  /*3810*/  CS2R R68, SRZ ;  /* 0x0000000000447805 */ /* 0x000fe4000001ff00 */
        /* <DEDUP_REMOVED lines=10> */
[----:B------:R-:W4:Y:S01]  /*38c0*/  @!P5 LDG.E.64 R78, desc[UR10][R104.64] ;  /* 0x0000000a684ed981 */ /* 0x000f22000c1e1b00 */
[----:B------:R-:W-:-:S03]  /*38d0*/  CS2R R80, SRZ ;  /* 0x0000000000507805 */ /* 0x000fc6000001ff00 */
[----:B------:R-:W-:Y:S04]  /*38e0*/  STL.64 [R1+0x68], R6 ;  /* 0x0000680601007387 */ /* 0x000fe80000100a00 */
[----:B------:R-:W4:Y:S04]  /*38f0*/  @!P6 LDG.E.64 R80, desc[UR10][R106.64] ;  /* 0x0000000a6a50e981 */ /* 0x000f28000c1e1b00 */
[----:B------:R-:W-:Y:S01]  /*3900*/  STL.64 [R1+0x88], R22 ;  /* 0x0000881601007387 */ /* 0x000fe20000100a00 */
[----:B--2---:R-:W-:-:S03]  /*3910*/  @!P0 MOV R56, R28 ;  /* 0x0000001c00388202 */ /* 0x004fc60000000f00 */
[----:B------:R-:W-:Y:S01]  /*3920*/  STL.64 [R1+0x70], R10 ;  /* 0x0000700a01007387 */ /* 0x000fe20000100a00 */
[----:B------:R-:W-:Y:S02]  /*3930*/  @!P0 MOV R2, R29 ;  /* 0x0000001d00028202 */ /* 0x000fe40000000f00 */
[----:B------:R-:W-:Y:S01]  /*3940*/  LOP3.LUT P0, RZ, R116, 0x100000, RZ, 0xc0, !PT ;  /* 0x0010000074ff7812 */ /* 0x000fe2000780c0ff */
[----:B------:R-:W-:Y:S04]  /*3950*/  STL.64 [R1+0x98], R34 ;  /* 0x0000982201007387 */ /* 0x000fe80000100a00 */
[----:B------:R0:W-:Y:S04]  /*3960*/  STL [R1+0x2dc], R2 ;  /* 0x0002dc0201007387 */ /* 0x0001e80000100800 */
[----:B------:R1:W-:Y:S04]  /*3970*/  STL [R1+0x248], R56 ;  /* 0x0002483801007387 */ /* 0x0003e80000100800 */
[----:B------:R-:W2:Y:S01]  /*3980*/  @!P0 LDG.E.64 R4, desc[UR10][R84.64] ;  /* 0x0000000a54048981 */ /* 0x000ea2000c1e1b00 */
[----:B0-----:R-:W-:-:S02]  /*3990*/  CS2R R2, SRZ ;  /* 0x0000000000027805 */ /* 0x001fc4000001ff00 */
[C---:B------:R-:W-:Y:S02]  /*39a0*/  IADD3 R6, PT, PT, R117.reuse, 0x1a0, RZ ;  /* 0x000001a075067810 */ /* 0x040fe40007ffe0ff */
[----:B------:R-:W-:Y:S02]  /*39b0*/  CS2R R22, SRZ ;  /* 0x0000000000167805 */ /* 0x000fe4000001ff00 */
[----:B------:R-:W-:Y:S02]  /*39c0*/  IADD3 R10, PT, PT, R117, 0x1b0, RZ ;  /* 0x000001b0750a7810 */ /* 0x000fe40007ffe0ff */
[----:B-1----:R-:W-:Y:S02]  /*39d0*/  CS2R R56, SRZ ;  /* 0x0000000000387805 */ /* 0x002fe4000001ff00 */
[----:B------:R-:W-:Y:S01]  /*39e0*/  CS2R R34, SRZ ;  /* 0x0000000000227805 */ /* 0x000fe2000001ff00 */
[----:B------:R0:W2:Y:S04]  /*39f0*/  @!P0 LDG.E.64 R2, desc[UR10][R82.64] ;  /* 0x0000000a52028981 */ /* 0x0000a8000c1e1b00 */
[----:B------:R1:W2:Y:S01]  /*3a00*/  @!P1 LDG.E.64 R56, desc[UR10][R86.64] ;  /* 0x0000000a56389981 */ /* 0x0002a2000c1e1b00 */
[----:B------:R-:W-:-:S03]  /*3a10*/  MOV R116, RZ ;  /* 0x000000ff00747202 */ /* 0x000fc60000000f00 */
[----:B------:R-:W-:Y:S01]  /*3a20*/  STL.64 [R1+0x168], R8 ;  /* 0x0001680801007387 */ /* 0x000fe20000100a00 */
[----:B0-----:R-:W-:-:S03]  /*3a30*/  CS2R R82, SRZ ;  /* 0x0000000000527805 */ /* 0x001fc6000001ff00 */
[----:B------:R0:W-:Y:S04]  /*3a40*/  STL.64 [R1+0x170], R12 ;  /* 0x0001700c01007387 */ /* 0x0001e80000100a00 */
[----:B------:R4:W2:Y:S01]  /*3a50*/  @!P6 LDG.E.64 R82, desc[UR10][R122.64] ;  /* 0x0000000a7a52e981 */ /* 0x0008a2000c1e1b00 */
[----:B-1----:R-:W-:Y:S01]  /*3a60*/  HFMA2 R87, -RZ, RZ, 0, 0 ;  /* 0x00000000ff577431 */ /* 0x002fe200000001ff */
[----:B------:R-:W-:Y:S02]  /*3a70*/  CS2R R84, SRZ ;  /* 0x0000000000547805 */ /* 0x000fe4000001ff00 */
[----:B------:R-:W-:Y:S01]  /*3a80*/  SHF.R.S32.HI R7, RZ, 0x1f, R6 ;  /* 0x0000001fff077819 */ /* 0x000fe20000011406 */
[----:B------:R1:W-:Y:S01]  /*3a90*/  STL.64 [R1+0x90], R26 ;  /* 0x0000901a01007387 */ /* 0x0003e20000100a00 */
[----:B------:R-:W-:-:S02]  /*3aa0*/  SHF.R.S32.HI R11, RZ, 0x1f, R10 ;  /* 0x0000001fff0b7819 */ /* 0x000fc4000001140a */
[----:B0-----:R-:W-:Y:S01]  /*3ab0*/  CS2R R12, SRZ ;  /* 0x00000000000c7805 */ /* 0x001fe2000001ff00 */
[----:B------:R-:W-:Y:S04]  /*3ac0*/  STL.64 [R1+0x1a0], R30 ;  /* 0x0001a01e01007387 */ /* 0x000fe80000100a00 */
[----:B------:R0:W-:Y:S04]  /*3ad0*/  STL.64 [R1+0x80], R18 ;  /* 0x0000801201007387 */ /* 0x0001e80000100a00 */
[----:B------:R0:W-:Y:S04]  /*3ae0*/  STL.64 [R1+0x188], R24 ;  /* 0x0001881801007387 */ /* 0x0001e80000100a00 */
[----:B------:R-:W-:Y:S04]  /*3af0*/  STL.64 [R1+0x78], R14 ;  /* 0x0000780e01007387 */ /* 0x000fe80000100a00 */
[----:B------:R-:W-:Y:S01]  /*3b00*/  STL.64 [R1+0x180], R20 ;  /* 0x0001801401007387 */ /* 0x000fe20000100a00 */
[----:B---3--:R-:W-:-:S03]  /*3b10*/  @!P1 MOV R34, R58 ;  /* 0x0000003a00229202 */ /* 0x008fc60000000f00 */
[----:B------:R-:W-:Y:S01]  /*3b20*/  STL.64 [R1+0x178], R16 ;  /* 0x0001781001007387 */ /* 0x000fe20000100a00 */
[----:B------:R-:W-:Y:S02]  /*3b30*/  @!P1 MOV R35, R59 ;  /* 0x0000003b00239202 */ /* 0x000fe40000000f00 */
[----:B-1----:R-:W-:Y:S02]  /*3b40*/  CS2R R26, SRZ ;  /* 0x00000000001a7805 */ /* 0x002fe4000001ff00 */
[----:B0-----:R-:W-:Y:S02]  /*3b50*/  IADD3 R18, PT, PT, R117, 0x1d0, RZ ;  /* 0x000001d075127810 */ /* 0x001fe40007ffe0ff */
[----:B------:R-:W-:Y:S01]  /*3b60*/  CS2R R24, SRZ ;  /* 0x0000000000187805 */ /* 0x000fe2000001ff00 */
[----:B------:R-:W-:Y:S04]  /*3b70*/  STL.64 [R1+0xa0], R28 ;  /* 0x0000a01c01007387 */ /* 0x000fe80000100a00 */
[----:B------:R-:W-:Y:S04]  /*3b80*/  STL.64 [R1+0x190], R32 ;  /* 0x0001902001007387 */ /* 0x000fe80000100a00 */
[----:B------:R-:W-:Y:S04]  /*3b90*/  STL.64 [R1+0x1b0], R58 ;  /* 0x0001b03a01007387 */ /* 0x000fe80000100a00 */
[----:B------:R-:W-:Y:S01]  /*3ba0*/  STL.64 [R1+0x198], R36 ;  /* 0x0001982401007387 */ /* 0x000fe20000100a00 */
[----:B----4-:R-:W-:-:S02]  /*3bb0*/  @!P2 MOV R12, R61 ;  /* 0x0000003d000ca202 */ /* 0x010fc40000000f00 */
[----:B------:R-:W-:Y:S01]  /*3bc0*/  @!P2 MOV R13, R60 ;  /* 0x0000003c000da202 */ /* 0x000fe20000000f00 */
[----:B------:R-:W-:Y:S04]  /*3bd0*/  STL.64 [R1+0xb8], R60 ;  /* 0x0000b83c01007387 */ /* 0x000fe80000100a00 */
[----:B------:R0:W-:Y:S01]  /*3be0*/  STL [R1+0x234], R12 ;  /* 0x0002340c01007387 */ /* 0x0001e20000100800 */
[----:B------:R-:W-:Y:S02]  /*3bf0*/  @!P3 MOV R26, R68 ;  /* 0x00000044001ab202 */ /* 0x000fe40000000f00 */
[----:B------:R-:W-:Y:S01]  /*3c00*/  @!P3 MOV R27, R69 ;  /* 0x00000045001bb202 */ /* 0x000fe20000000f00 */
[----:B------:R-:W-:Y:S01]  /*3c10*/  STL [R1+0x230], R13 ;  /* 0x0002300d01007387 */ /* 0x000fe20000100800 */
[----:B------:R-:W-:-:S03]  /*3c20*/  UIMAD.WIDE UR6, UR8, 0x8, UR6 ;  /* 0x00000008080678a5 */ /* 0x000fc6000f8e0206 */
[----:B------:R-:W-:Y:S01]  /*3c30*/  STL.64 [R1+0x1c0], R68 ;  /* 0x0001c04401007387 */ /* 0x000fe20000100a00 */
[----:B0-----:R-:W-:-:S03]  /*3c40*/  IADD3 R12, PT, PT, R117, 0x1c0, RZ ;  /* 0x000001c0750c7810 */ /* 0x001fc60007ffe0ff */
[----:B------:R-:W-:Y:S01]  /*3c50*/  STL.64 [R1+0x1b8], R64 ;  /* 0x0001b84001007387 */ /* 0x000fe20000100a00 */
[----:B------:R-:W-:Y:S02]  /*3c60*/  SHF.R.S32.HI R31, RZ, 0x1f, R12 ;  /* 0x0000001fff1f7819 */ /* 0x000fe4000001140c */
[----:B------:R-:W-:Y:S01]  /*3c70*/  @!P2 MOV R24, R64 ;  /* 0x000000400018a202 */ /* 0x000fe20000000f00 */
[----:B------:R-:W-:Y:S01]  /*3c80*/  STL.64 [R1+0xc0], R66 ;  /* 0x0000c04201007387 */ /* 0x000fe20000100a00 */
[----:B------:R-:W-:Y:S02]  /*3c90*/  @!P2 MOV R25, R65 ;  /* 0x000000410019a202 */ /* 0x000fe40000000f00 */
[----:B------:R-:W-:Y:S01]  /*3ca0*/  ISETP.GE.U32.AND P2, PT, R18, UR16, PT ;  /* 0x0000001012007c0c */ /* 0x000fe2000bf46070 */
[----:B------:R-:W-:Y:S01]  /*3cb0*/  STL.64 [R1+0xc8], R70 ;  /* 0x0000c84601007387 */ /* 0x000fe20000100a00 */
[----:B------:R-:W-:-:S03]  /*3cc0*/  SHF.R.S32.HI R30, RZ, 0x1f, R18 ;  /* 0x0000001fff1e7819 */ /* 0x000fc60000011412 */
[----:B------:R-:W-:Y:S01]  /*3cd0*/  STL.64 [R1+0x1d0], R78 ;  /* 0x0001d04e01007387 */ /* 0x000fe20000100a00 */
[----:B------:R-:W-:Y:S02]  /*3ce0*/  ISETP.GE.AND.EX P2, PT, R30, UR17, PT, P2 ;  /* 0x000000111e007c0c */ /* 0x000fe4000bf46320 */
[----:B------:R-:W-:Y:S02]  /*3cf0*/  CS2R R28, SRZ ;  /* 0x00000000001c7805 */ /* 0x000fe4000001ff00 */
[----:B------:R-:W-:Y:S01]  /*3d00*/  @!P4 MOV R29, R72 ;  /* 0x00000048001dc202 */ /* 0x000fe20000000f00 */
[----:B------:R-:W-:Y:S01]  /*3d10*/  STL.64 [R1+0xd8], R80 ;  /* 0x0000d85001007387 */ /* 0x000fe20000100a00 */
[----:B------:R-:W-:-:S03]  /*3d20*/  @!P4 MOV R28, R73 ;  /* 0x00000049001cc202 */ /* 0x000fc60000000f00 */
[----:B------:R-:W5:Y:S04]  /*3d30*/  LDL R88, [R1+0x2c8] ;  /* 0x0002c80001587983 */ /* 0x000f680000100800 */
[----:B------:R-:W5:Y:S01]  /*3d40*/  LDL R86, [R1+0x2a8] ;  /* 0x0002a80001567983 */ /* 0x000f620000100800 */
[----:B------:R-:W0:Y:S01]  /*3d50*/  @!P2 LDC.64 R16, c[0x0][0x3f8] ;  /* 0x0000fe00ff10ab82 */ /* 0x000e220000000a00 */
[----:B------:R-:W-:Y:S02]  /*3d60*/  IADD3 R32, PT, PT, R117, 0x1e0, RZ ;  /* 0x000001e075207810 */ /* 0x000fe40007ffe0ff */
[----:B------:R-:W-:Y:S02]  /*3d70*/  CS2R R122, SRZ ;  /* 0x00000000007a7805 */ /* 0x000fe4000001ff00 */
[----:B------:R-:W-:Y:S01]  /*3d80*/  CS2R R36, SRZ ;  /* 0x0000000000247805 */ /* 0x000fe2000001ff00 */
[----:B------:R-:W5:Y:S01]  /*3d90*/  LDL R89, [R1+0x28c] ;  /* 0x00028c0001597983 */ /* 0x000f620000100800 */
[----:B------:R-:W-:-:S02]  /*3da0*/  SHF.R.S32.HI R59, RZ, 0x1f, R32 ;  /* 0x0000001fff3b7819 */ /* 0x000fc40000011420 */
[----:B------:R-:W-:Y:S01]  /*3db0*/  @!P5 MOV R122, R76 ;  /* 0x0000004c007ad202 */ /* 0x000fe20000000f00 */
[----:B------:R-:W5:Y:S01]  /*3dc0*/  LDL R90, [R1+0x290] ;  /* 0x00029000015a7983 */ /* 0x000f620000100800 */
[----:B------:R-:W-:Y:S02]  /*3dd0*/  @!P5 MOV R123, R77 ;  /* 0x0000004d007bd202 */ /* 0x000fe40000000f00 */
[----:B------:R-:W-:Y:S01]  /*3de0*/  @!P5 MOV R36, R78 ;  /* 0x0000004e0024d202 */ /* 0x000fe20000000f00 */
[----:B------:R-:W5:Y:S01]  /*3df0*/  LDL R91, [R1+0x284] ;  /* 0x00028400015b7983 */ /* 0x000f620000100800 */
[----:B------:R-:W-:-:S03]  /*3e00*/  @!P5 MOV R37, R79 ;  /* 0x0000004f0025d202 */ /* 0x000fc60000000f00 */
        /* <DEDUP_REMOVED lines=22> */
[----:B------:R1:W-:Y:S01]  /*3f70*/  STL.64 [R1+0x1a8], R4 ;  /* 0x0001a80401007387 */ /* 0x0003e20000100a00 */
[----:B------:R-:W-:-:S03]  /*3f80*/  ISETP.GE.U32.AND P0, PT, R6, UR16, PT ;  /* 0x0000001006007c0c */ /* 0x000fc6000bf06070 */
[----:B------:R2:W-:Y:S01]  /*3f90*/  STL.64 [R1+0xa8], R2 ;  /* 0x0000a80201007387 */ /* 0x0005e20000100a00 */
[----:B------:R-:W-:Y:S02]  /*3fa0*/  ISETP.GE.AND.EX P0, PT, R7, UR17, PT, P0 ;  /* 0x0000001107007c0c */ /* 0x000fe4000bf06300 */
[----:B------:R-:W-:Y:S01]  /*3fb0*/  ISETP.GE.U32.AND P1, PT, R10, UR16, PT ;  /* 0x000000100a007c0c */ /* 0x000fe2000bf26070 */
[----:B------:R-:W-:Y:S03]  /*3fc0*/  STL.64 [R1+0xb0], R56 ;  /* 0x0000b03801007387 */ /* 0x000fe60000100a00 */
[----:B------:R-:W-:Y:S02]  /*3fd0*/  ISETP.GE.AND.EX P1, PT, R11, UR17, PT, P1 ;  /* 0x000000110b007c0c */ /* 0x000fe4000bf26310 */
[----:B-1----:R-:W-:Y:S02]  /*3fe0*/  CS2R R4, SRZ ;  /* 0x0000000000047805 */ /* 0x002fe4000001ff00 */
[----:B------:R-:W-:-:S02]  /*3ff0*/  IADD3 R117, PT, PT, R117, 0x1f0, RZ ;  /* 0x000001f075757810 */ /* 0x000fc40007ffe0ff */
[----:B------:R-:W-:Y:S01]  /*4000*/  CS2R R64, SRZ ;  /* 0x0000000000407805 */ /* 0x000fe2000001ff00 */
[----:B------:R-:W-:Y:S01]  /*4010*/  STL.64 [R1+0x1d8], R82 ;  /* 0x0001d85201007387 */ /* 0x000fe20000100a00 */
[----:B------:R-:W1:Y:S01]  /*4020*/  @!P0 LDC.64 R8, c[0x0][0x3f8] ;  /* 0x0000fe00ff088b82 */ /* 0x000e620000000a00 */
[----:B------:R-:W-:Y:S02]  /*4030*/  @!P3 MOV R4, R67 ;  /* 0x000000430004b202 */ /* 0x000fe40000000f00 */
[----:B------:R3:W-:Y:S04]  /*4040*/  STL [R1+0x244], R116 ;  /* 0x0002447401007387 */ /* 0x0007e80000100800 */
[----:B------:R4:W-:Y:S01]  /*4050*/  STL [R1+0x22c], R4 ;  /* 0x00022c0401007387 */ /* 0x0009e20000100800 */
[----:B--2---:R-:W2:Y:S01]  /*4060*/  @!P1 LDC.64 R2, c[0x0][0x3f8] ;  /* 0x0000fe00ff029b82 */ /* 0x004ea20000000a00 */
[----:B------:R-:W-:-:S02]  /*4070*/  @!P4 MOV R5, R70 ;  /* 0x000000460005c202 */ /* 0x000fc40000000f00 */
[----:B------:R-:W5:Y:S01]  /*4080*/  LDL R79, [R1+0x2b0] ;  /* 0x0002b000014f7983 */ /* 0x000f620000100800 */
[----:B---3--:R-:W-:Y:S02]  /*4090*/  HFMA2 R116, -RZ, RZ, 0, 0 ;  /* 0x00000000ff747431 */ /* 0x008fe400000001ff */
[----:B----4-:R-:W-:Y:S01]  /*40a0*/  HFMA2 R4, -RZ, RZ, 0, 0 ;  /* 0x00000000ff047431 */ /* 0x010fe200000001ff */
[----:B------:R3:W-:Y:S01]  /*40b0*/  STL [R1+0x224], R5 ;  /* 0x0002240501007387 */ /* 0x0007e20000100800 */
[----:B------:R-:W-:Y:S02]  /*40c0*/  @!P3 MOV R116, R66 ;  /* 0x000000420074b202 */ /* 0x000fe40000000f00 */
[----:B------:R-:W-:Y:S02]  /*40d0*/  @!P4 MOV R4, R71 ;  /* 0x000000470004c202 */ /* 0x000fe40000000f00 */
[----:B------:R-:W-:Y:S01]  /*40e0*/  ISETP.GE.U32.AND P3, PT, R12, UR16, PT ;  /* 0x000000100c007c0c */ /* 0x000fe2000bf66070 */
[----:B-1----:R-:W-:Y:S01]  /*40f0*/  @!P0 IMAD R13, R7, R8, RZ ;  /* 0x00000008070d8224 */ /* 0x002fe200078e02ff */
[----:B---3--:R-:W-:Y:S01]  /*4100*/  @!P0 MOV R5, R39 ;  /* 0x0000002700058202 */ /* 0x008fe20000000f00 */
[----:B------:R1:W-:Y:S01]  /*4110*/  STL [R1+0x228], R4 ;  /* 0x0002280401007387 */ /* 0x0003e20000100800 */
[----:B------:R-:W-:Y:S01]  /*4120*/  ISETP.GE.AND.EX P3, PT, R31, UR17, PT, P3 ;  /* 0x000000111f007c0c */ /* 0x000fe2000bf66330 */
[----:B------:R-:W-:-:S02]  /*4130*/  @!P0 IMAD R13, R6, R9, R13 ;  /* 0x00000009060d8224 */ /* 0x000fc400078e020d */
[----:B--2---:R-:W-:Y:S01]  /*4140*/  @!P1 IMAD R11, R11, R2, RZ ;  /* 0x000000020b0b9224 */ /* 0x004fe200078e02ff */
[----:B------:R-:W-:Y:S02]  /*4150*/  CS2R R66, SRZ ;  /* 0x0000000000427805 */ /* 0x000fe4000001ff00 */
[----:B------:R-:W-:Y:S01]  /*4160*/  @!P6 MOV R65, R82 ;  /* 0x000000520041e202 */ /* 0x000fe20000000f00 */
[----:B------:R2:W-:Y:S01]  /*4170*/  STL [R1+0x240], R85 ;  /* 0x0002405501007387 */ /* 0x0005e20000100800 */
[----:B------:R-:W-:Y:S01]  /*4180*/  @!P6 MOV R64, R83 ;  /* 0x000000530040e202 */ /* 0x000fe20000000f00 */
[----:B------:R-:W3:Y:S01]  /*4190*/  LDC.64 R70, c[0x0][0x3a8] ;  /* 0x0000ea00ff467b82 */ /* 0x000ee20000000a00 */
[----:B-1----:R-:W-:Y:S02]  /*41a0*/  @!P0 MOV R4, R40 ;  /* 0x0000002800048202 */ /* 0x002fe40000000f00 */
[----:B------:R-:W-:Y:S01]  /*41b0*/  @!P1 MOV R7, R39 ;  /* 0x0000002700079202 */ /* 0x000fe20000000f00 */
[----:B------:R-:W-:-:S04]  /*41c0*/  @!P1 IMAD R11, R10, R3, R11 ;  /* 0x000000030a0b9224 */ /* 0x000fc800078e020b */
[----:B------:R-:W1:Y:S01]  /*41d0*/  @!P3 LDC.64 R14, c[0x0][0x3f8] ;  /* 0x0000fe00ff0ebb82 */ /* 0x000e620000000a00 */
[----:B------:R-:W-:Y:S01]  /*41e0*/  @!P0 IMAD.WIDE.U32 R8, R6, R8, R4 ;  /* 0x0000000806088225 */ /* 0x000fe200078e0004 */
[----:B------:R-:W-:Y:S02]  /*41f0*/  @!P1 MOV R6, R40 ;  /* 0x0000002800069202 */ /* 0x000fe40000000f00 */
[----:B------:R-:W-:Y:S02]  /*4200*/  @!P6 MOV R67, R80 ;  /* 0x000000500043e202 */ /* 0x000fe40000000f00 */
[----:B------:R-:W-:Y:S01]  /*4210*/  @!P6 MOV R66, R81 ;  /* 0x000000510042e202 */ /* 0x000fe20000000f00 */
[----:B--2---:R-:W2:Y:S01]  /*4220*/  S2R R85, SR_TID.X ;  /* 0x0000000000557919 */ /* 0x004ea20000002100 */
[----:B------:R-:W4:Y:S01]  /*4230*/  @!P0 LDC.64 R4, c[0x0][0x3a0] ;  /* 0x0000e800ff048b82 */ /* 0x000f220000000a00 */
[----:B------:R-:W-:Y:S01]  /*4240*/  @!P1 IMAD.WIDE.U32 R2, R10, R2, R6 ;  /* 0x000000020a029225 */ /* 0x000fe200078e0006 */
[----:B------:R-:W-:Y:S01]  /*4250*/  @!P0 IADD3 R13, PT, PT, R9, R13, RZ ;  /* 0x0000000d090d8210 */ /* 0x000fe20007ffe0ff */
[----:B------:R-:W-:Y:S01]  /*4260*/  STL [R1+0x238], R87 ;  /* 0x0002385701007387 */ /* 0x000fe20000100800 */
[----:B------:R-:W-:-:S03]  /*4270*/  @!P0 SHF.L.U32 R20, R8, 0x2, RZ ;  /* 0x0000000208148819 */ /* 0x000fc600000006ff */
[----:B------:R0:W-:Y:S01]  /*4280*/  STL [R1+0x23c], R84 ;  /* 0x00023c5401007387 */ /* 0x0001e20000100800 */
[----:B------:R-:W2:Y:S01]  /*4290*/  @!P0 LDC.64 R6, c[0x0][0x398] ;  /* 0x0000e600ff068b82 */ /* 0x000ea20000000a00 */
[----:B------:R-:W-:Y:S02]  /*42a0*/  @!P0 SHF.L.U64.HI R21, R8, 0x2, R13 ;  /* 0x0000000208158819 */ /* 0x000fe4000001020d */
[----:B------:R-:W-:Y:S01]  /*42b0*/  @!P1 IADD3 R11, PT, PT, R3, R11, RZ ;  /* 0x0000000b030b9210 */ /* 0x000fe20007ffe0ff */
[----:B------:R-:W5:Y:S04]  /*42c0*/  LDL R80, [R1+0x2b8] ;  /* 0x0002b80001507983 */ /* 0x000f680000100800 */
[----:B------:R-:W3:Y:S01]  /*42d0*/  @!P1 LDC.64 R8, c[0x0][0x3a0] ;  /* 0x0000e800ff089b82 */ /* 0x000ee20000000a00 */
[----:B------:R-:W-:Y:S01]  /*42e0*/  @!P1 SHF.L.U64.HI R19, R2, 0x2, R11 ;  /* 0x0000000202139819 */ /* 0x000fe2000001020b */
[----:B0-----:R-:W5:Y:S04]  /*42f0*/  LDL R84, [R1+0x2c0] ;  /* 0x0002c00001547983 */ /* 0x001f680000100800 */
[----:B------:R-:W5:Y:S02]  /*4300*/  LDL R87, [R1+0x2a0] ;  /* 0x0002a00001577983 */ /* 0x000f640000100800 */
[----:B------:R-:W0:Y:S01]  /*4310*/  @!P1 LDC.64 R10, c[0x0][0x398] ;  /* 0x0000e600ff0a9b82 */ /* 0x000e220000000a00 */
[----:B----4-:R-:W-:Y:S01]  /*4320*/  @!P0 IADD3 R4, P4, PT, R20, R4, RZ ;  /* 0x0000000414048210 */ /* 0x010fe20007f9e0ff */
[----:B------:R-:W5:Y:S03]  /*4330*/  LDL R81, [R1+0x2d8] ;  /* 0x0002d80001517983 */ /* 0x000f660000100800 */
[----:B------:R-:W-:Y:S01]  /*4340*/  @!P0 IADD3.X R5, PT, PT, R21, R5, RZ, P4, !PT ;  /* 0x0000000515058210 */ /* 0x000fe200027fe4ff */
[----:B------:R-:W5:Y:S01]  /*4350*/  LDL R82, [R1+0x2d0] ;  /* 0x0002d00001527983 */ /* 0x000f620000100800 */
[----:B------:R-:W-:-:S02]  /*4360*/  ISETP.GE.U32.AND P4, PT, R32, UR16, PT ;  /* 0x0000001020007c0c */ /* 0x000fc4000bf86070 */
[----:B------:R-:W-:Y:S01]  /*4370*/  @!P1 SHF.L.U32 R13, R2, 0x2, RZ ;  /* 0x00000002020d9819 */ /* 0x000fe200000006ff */
[----:B------:R-:W5:Y:S01]  /*4380*/  LDL R83, [R1+0x2d4] ;  /* 0x0002d40001537983 */ /* 0x000f620000100800 */
[----:B--2---:R-:W-:Y:S01]  /*4390*/  @!P0 IADD3 R6, P5, PT, R20, R6, RZ ;  /* 0x0000000614068210 */ /* 0x004fe20007fbe0ff */
[----:B-1----:R-:W-:Y:S01]  /*43a0*/  @!P3 IMAD R20, R31, R14, RZ ;  /* 0x0000000e1f14b224 */ /* 0x002fe200078e02ff */
[----:B------:R-:W-:Y:S02]  /*43b0*/  ISETP.GE.AND.EX P4, PT, R59, UR17, PT, P4 ;  /* 0x000000113b007c0c */ /* 0x000fe4000bf86340 */
[----:B------:R-:W-:Y:S02]  /*43c0*/  @!P3 MOV R2, R40 ;  /* 0x000000280002b202 */ /* 0x000fe40000000f00 */
[----:B------:R-:W-:Y:S01]  /*43d0*/  @!P3 MOV R3, R39 ;  /* 0x000000270003b202 */ /* 0x000fe20000000f00 */
[----:B------:R-:W-:Y:S01]  /*43e0*/  @!P3 IMAD R20, R12, R15, R20 ;  /* 0x0000000f0c14b224 */ /* 0x000fe200078e0214 */
[----:B------:R-:W-:-:S02]  /*43f0*/  @!P0 IADD3.X R7, PT, PT, R21, R7, RZ, P5, !PT ;  /* 0x0000000715078210 */ /* 0x000fc40002ffe4ff */
[----:B---3--:R-:W-:Y:S01]  /*4400*/  @!P1 IADD3 R8, P5, PT, R13, R8, RZ ;  /* 0x000000080d089210 */ /* 0x008fe20007fbe0ff */
[----:B------:R-:W-:Y:S01]  /*4410*/  @!P3 IMAD.WIDE.U32 R14, R12, R14, R2 ;  /* 0x0000000e0c0eb225 */ /* 0x000fe200078e0002 */
[----:B------:R-:W-:Y:S02]  /*4420*/  @!P2 MOV R2, R40 ;  /* 0x000000280002a202 */ /* 0x000fe40000000f00 */
[----:B------:R-:W-:Y:S01]  /*4430*/  @!P2 MOV R3, R39 ;  /* 0x000000270003a202 */ /* 0x000fe20000000f00 */
[----:B------:R-:W-:Y:S01]  /*4440*/  @!P2 IMAD R21, R30, R16, RZ ;  /* 0x000000101e15a224 */ /* 0x000fe200078e02ff */
[----:B------:R-:W-:Y:S01]  /*4450*/  @!P1 IADD3.X R9, PT, PT, R19, R9, RZ, P5, !PT ;  /* 0x0000000913099210 */ /* 0x000fe20002ffe4ff */
[----:B------:R-:W1:Y:S01]  /*4460*/  @!P2 LDC.64 R30, c[0x0][0x3a0] ;  /* 0x0000e800ff1eab82 */ /* 0x000e620000000a00 */
[----:B0-----:R-:W-:Y:S01]  /*4470*/  @!P1 IADD3 R10, P5, PT, R13, R10, RZ ;  /* 0x0000000a0d0a9210 */ /* 0x001fe20007fbe0ff */
[C---:B------:R-:W-:Y:S01]  /*4480*/  @!P2 IMAD R21, R18.reuse, R17, R21 ;  /* 0x000000111215a224 */ /* 0x040fe200078e0215 */
[----:B------:R-:W-:Y:S01]  /*4490*/  @!P3 IADD3 R20, PT, PT, R15, R20, RZ ;  /* 0x000000140f14b210 */ /* 0x000fe20007ffe0ff */
[----:B------:R-:W-:-:S04]  /*44a0*/  @!P2 IMAD.WIDE.U32 R16, R18, R16, R2 ;  /* 0x000000101210a225 */ /* 0x000fc800078e0002 */
[----:B------:R-:W0:Y:S01]  /*44b0*/  @!P3 LDC.64 R12, c[0x0][0x3a0] ;  /* 0x0000e800ff0cbb82 */ /* 0x000e220000000a00 */
[C---:B------:R-:W-:Y:S02]  /*44c0*/  @!P3 SHF.L.U64.HI R56, R14.reuse, 0x2, R20 ;  /* 0x000000020e38b819 */ /* 0x040fe40000010214 */
[----:B------:R-:W-:-:S05]  /*44d0*/  @!P3 SHF.L.U32 R58, R14, 0x2, RZ ;  /* 0x000000020e3ab819 */ /* 0x000fca00000006ff */
[----:B------:R-:W2:Y:S08]  /*44e0*/  @!P4 LDC.64 R2, c[0x0][0x3f8] ;  /* 0x0000fe00ff02cb82 */ /* 0x000eb00000000a00 */
[----:B------:R-:W3:Y:S01]  /*44f0*/  @!P3 LDC.64 R14, c[0x0][0x398] ;  /* 0x0000e600ff0ebb82 */ /* 0x000ee20000000a00 */
[----:B------:R-:W-:Y:S02]  /*4500*/  @!P2 IADD3 R21, PT, PT, R17, R21, RZ ;  /* 0x000000151115a210 */ /* 0x000fe40007ffe0ff */
[----:B------:R-:W-:-:S02]  /*4510*/  @!P1 IADD3.X R11, PT, PT, R19, R11, RZ, P5, !PT ;  /* 0x0000000b130b9210 */ /* 0x000fc40002ffe4ff */
[C---:B------:R-:W-:Y:S02]  /*4520*/  @!P2 SHF.L.U64.HI R33, R16.reuse, 0x2, R21 ;  /* 0x000000021021a819 */ /* 0x040fe40000010215 */
[----:B------:R-:W-:Y:S01]  /*4530*/  @!P2 SHF.L.U32 R57, R16, 0x2, RZ ;  /* 0x000000021039a819 */ /* 0x000fe200000006ff */
[----:B------:R-:W4:Y:S01]  /*4540*/  @!P2 LDC.64 R18, c[0x0][0x398] ;  /* 0x0000e600ff12ab82 */ /* 0x000f220000000a00 */
[----:B0-----:R-:W-:-:S04]  /*4550*/  @!P3 IADD3 R12, P5, PT, R58, R12, RZ ;  /* 0x0000000c3a0cb210 */ /* 0x001fc80007fbe0ff */
[----:B------:R-:W-:Y:S01]  /*4560*/  @!P3 IADD3.X R13, PT, PT, R56, R13, RZ, P5, !PT ;  /* 0x0000000d380db210 */ /* 0x000fe20002ffe4ff */
[----:B--2---:R-:W-:Y:S01]  /*4570*/  @!P4 IMAD R16, R59, R2, RZ ;  /* 0x000000023b10c224 */ /* 0x004fe200078e02ff */
[----:B------:R-:W-:Y:S01]  /*4580*/  @!P4 MOV R17, R39 ;  /* 0x000000270011c202 */ /* 0x000fe20000000f00 */
[----:B------:R-:W0:Y:S01]  /*4590*/  @!P4 LDC.64 R20, c[0x0][0x3a0] ;  /* 0x0000e800ff14cb82 */ /* 0x000e220000000a00 */
[----:B---3--:R-:W-:Y:S01]  /*45a0*/  @!P3 IADD3 R14, P5, PT, R58, R14, RZ ;  /* 0x0000000e3a0eb210 */ /* 0x008fe20007fbe0ff */
[----:B------:R-:W-:Y:S01]  /*45b0*/  @!P4 IMAD R58, R32, R3, R16 ;  /* 0x00000003203ac224 */ /* 0x000fe200078e0210 */
[----:B------:R-:W-:-:S05]  /*45c0*/  @!P4 MOV R16, R40 ;  /* 0x000000280010c202 */ /* 0x000fca0000000f00 */
[----:B------:R-:W-:-:S05]  /*45d0*/  @!P4 IMAD.WIDE.U32 R2, R32, R2, R16 ;  /* 0x000000022002c225 */ /* 0x000fca00078e0010 */
[----:B------:R-:W-:Y:S02]  /*45e0*/  @!P4 IADD3 R58, PT, PT, R3, R58, RZ ;  /* 0x0000003a033ac210 */ /* 0x000fe40007ffe0ff */
[C---:B------:R-:W-:Y:S02]  /*45f0*/  @!P4 SHF.L.U32 R60, R2.reuse, 0x2, RZ ;  /* 0x00000002023cc819 */ /* 0x040fe400000006ff */
[----:B------:R-:W-:Y:S02]  /*4600*/  @!P4 SHF.L.U64.HI R61, R2, 0x2, R58 ;  /* 0x00000002023dc819 */ /* 0x000fe4000001023a */
[----:B------:R-:W-:-:S06]  /*4610*/  CS2R R2, SRZ ;  /* 0x0000000000027805 */ /* 0x000fcc000001ff00 */
[----:B------:R2:W3:Y:S01]  /*4620*/  @!P0 LDG.E.64 R2, desc[UR10][R4.64] ;  /* 0x0000000a04028981 */ /* 0x0004e2000c1e1b00 */
[----:B------:R-:W-:Y:S02]  /*4630*/  @!P3 IADD3.X R15, PT, PT, R56, R15, RZ, P5, !PT ;  /* 0x0000000f380fb210 */ /* 0x000fe40002ffe4ff */
[----:B-1----:R-:W-:Y:S02]  /*4640*/  @!P2 IADD3 R30, P5, PT, R57, R30, RZ ;  /* 0x0000001e391ea210 */ /* 0x002fe40007fbe0ff */
[----:B--2---:R-:W-:Y:S02]  /*4650*/  CS2R R4, SRZ ;  /* 0x0000000000047805 */ /* 0x004fe4000001ff00 */
[----:B------:R-:W-:-:S04]  /*4660*/  @!P2 IADD3.X R31, PT, PT, R33, R31, RZ, P5, !PT ;  /* 0x0000001f211fa210 */ /* 0x000fc80002ffe4ff */
[----:B------:R1:W2:Y:S01]  /*4670*/  @!P0 LDG.E.64 R4, desc[UR10][R6.64] ;  /* 0x0000000a06048981 */ /* 0x0002a2000c1e1b00 */
[----:B----4-:R-:W-:-:S04]  /*4680*/  @!P2 IADD3 R18, P5, PT, R57, R18, RZ ;  /* 0x000000123912a210 */ /* 0x010fc80007fbe0ff */
[----:B------:R-:W-:Y:S02]  /*4690*/  @!P2 IADD3.X R19, PT, PT, R33, R19, RZ, P5, !PT ;  /* 0x000000132113a210 */ /* 0x000fe40002ffe4ff */
[----:B0-----:R-:W-:Y:S02]  /*46a0*/  @!P4 IADD3 R20, P5, PT, R60, R20, RZ ;  /* 0x000000143c14c210 */ /* 0x001fe40007fbe0ff */
[----:B-1----:R-:W-:Y:S02]  /*46b0*/  CS2R R6, SRZ ;  /* 0x0000000000067805 */ /* 0x002fe4000001ff00 */
[----:B------:R-:W-:Y:S02]  /*46c0*/  @!P4 IADD3.X R21, PT, PT, R61, R21, RZ, P5, !PT ;  /* 0x000000153d15c210 */ /* 0x000fe40002ffe4ff */
[----:B------:R-:W-:Y:S02]  /*46d0*/  ISETP.GE.U32.AND P5, PT, R117, UR16, PT ;  /* 0x0000001075007c0c */ /* 0x000fe4000bfa6070 */
[----:B------:R-:W-:Y:S01]  /*46e0*/  SHF.R.S32.HI R32, RZ, 0x1f, R117 ;  /* 0x0000001fff207819 */ /* 0x000fe20000011475 */
[----:B------:R0:W4:Y:S03]  /*46f0*/  @!P1 LDG.E.64 R6, desc[UR10][R8.64] ;  /* 0x0000000a08069981 */ /* 0x000126000c1e1b00 */
[----:B------:R-:W-:-:S02]  /*4700*/  ISETP.GE.AND.EX P5, PT, R32, UR17, PT, P5 ;  /* 0x0000001120007c0c */ /* 0x000fc4000bfa6350 */
[----:B0-----:R-:W-:-:S06]  /*4710*/  CS2R R8, SRZ ;  /* 0x0000000000087805 */ /* 0x001fcc000001ff00 */
[----:B------:R0:W4:Y:S05]  /*4720*/  @!P1 LDG.E.64 R8, desc[UR10][R10.64] ;  /* 0x0000000a0a089981 */ /* 0x00012a000c1e1b00 */
[----:B------:R-:W1:Y:S01]  /*4730*/  @!P5 LDC.64 R16, c[0x0][0x3f8] ;  /* 0x0000fe00ff10db82 */ /* 0x000e620000000a00 */
[----:B0-----:R-:W-:-:S06]  /*4740*/  CS2R R10, SRZ ;  /* 0x00000000000a7805 */ /* 0x001fcc000001ff00 */
[----:B------:R0:W4:Y:S01]  /*4750*/  @!P3 LDG.E.64 R10, desc[UR10][R12.64] ;  /* 0x0000000a0c0ab981 */ /* 0x000122000c1e1b00 */
[----:B------:R-:W-:Y:S02]  /*4760*/  @!P5 MOV R33, R39 ;  /* 0x000000270021d202 */ /* 0x000fe40000000f00 */
[----:B0-----:R-:W-:Y:S01]  /*4770*/  CS2R R12, SRZ ;  /* 0x00000000000c7805 */ /* 0x001fe2000001ff00 */
[----:B-1----:R-:W-:Y:S01]  /*4780*/  @!P5 IMAD R58, R32, R16, RZ ;  /* 0x00000010203ad224 */ /* 0x002fe200078e02ff */
[----:B------:R-:W-:-:S04]  /*4790*/  @!P5 MOV R32, R40 ;  /* 0x000000280020d202 */ /* 0x000fc80000000f00 */
[----:B------:R0:W4:Y:S01]  /*47a0*/  @!P3 LDG.E.64 R12, desc[UR10][R14.64] ;  /* 0x0000000a0e0cb981 */ /* 0x000122000c1e1b00 */
[----:B------:R-:W-:Y:S02]  /*47b0*/  MOV R56, UR6 ;  /* 0x0000000600387c02 */ /* 0x000fe40008000f00 */
[----:B------:R-:W-:Y:S01]  /*47c0*/  MOV R57, UR7 ;  /* 0x0000000700397c02 */ /* 0x000fe20008000f00 */
[C---:B------:R-:W-:Y:S01]  /*47d0*/  @!P5 IMAD R58, R117.reuse, R17, R58 ;  /* 0x00000011753ad224 */ /* 0x040fe200078e023a */
[----:B------:R-:W1:Y:S01]  /*47e0*/  LDCU.U8 UR6, c[0x0][0x414] ;  /* 0x00008280ff0677ac */ /* 0x000e620008000000 */
[----:B------:R-:W-:Y:S01]  /*47f0*/  @!P5 IMAD.WIDE.U32 R32, R117, R16, R32 ;  /* 0x000000107520d225 */ /* 0x000fe200078e0020 */
[----:B------:R-:W-:Y:S01]  /*4800*/  CS2R R16, SRZ ;  /* 0x0000000000107805 */ /* 0x000fe2000001ff00 */
[----:B------:R-:W5:Y:S01]  /*4810*/  LDL R117, [R1+0x234] ;  /* 0x0002340001757983 */ /* 0x000f620000100800 */
[----:B0-----:R-:W-:-:S03]  /*4820*/  CS2R R14, SRZ ;  /* 0x00000000000e7805 */ /* 0x001fc6000001ff00 */
[----:B------:R-:W4:Y:S04]  /*4830*/  LDG.E.64 R56, desc[UR10][R56.64] ;  /* 0x0000000a38387981 */ /* 0x000f28000c1e1b00 */
[----:B------:R0:W4:Y:S01]  /*4840*/  @!P2 LDG.E.64 R16, desc[UR10][R18.64] ;  /* 0x0000000a1210a981 */ /* 0x000122000c1e1b00 */
[----:B------:R-:W-:-:S03]  /*4850*/  @!P5 IADD3 R58, PT, PT, R33, R58, RZ ;  /* 0x0000003a213ad210 */ /* 0x000fc60007ffe0ff */
[----:B------:R1:W4:Y:S01]  /*4860*/  @!P2 LDG.E.64 R14, desc[UR10][R30.64] ;  /* 0x0000000a1e0ea981 */ /* 0x000322000c1e1b00 */
[----:B0-----:R-:W-:Y:S01]  /*4870*/  CS2R R18, SRZ ;  /* 0x0000000000127805 */ /* 0x001fe2000001ff00 */
[----:B-1----:R-:W0:Y:S01]  /*4880*/  @!P4 LDC.64 R30, c[0x0][0x398] ;  /* 0x0000e600ff1ecb82 */ /* 0x002e220000000a00 */
[----:B------:R-:W-:-:S04]  /*4890*/  @!P5 SHF.L.U64.HI R68, R32, 0x2, R58 ;  /* 0x000000022044d819 */ /* 0x000fc8000001023a */
[----:B------:R1:W4:Y:S03]  /*48a0*/  @!P4 LDG.E.64 R18, desc[UR10][R20.64] ;  /* 0x0000000a1412c981 */ /* 0x000326000c1e1b00 */
[----:B------:R-:W0:Y:S01]  /*48b0*/  @!P5 LDC.64 R58, c[0x0][0x398] ;  /* 0x0000e600ff3adb82 */ /* 0x000e220000000a00 */
[----:B-1----:R-:W-:-:S07]  /*48c0*/  @!P5 SHF.L.U32 R20, R32, 0x2, RZ ;  /* 0x000000022014d819 */ /* 0x002fce00000006ff */
[----:B------:R-:W1:Y:S01]  /*48d0*/  @!P5 LDC.64 R32, c[0x0][0x3a0] ;  /* 0x0000e800ff20db82 */ /* 0x000e620000000a00 */
[----:B0-----:R-:W-:-:S04]  /*48e0*/  @!P4 IADD3 R30, P6, PT, R60, R30, RZ ;  /* 0x0000001e3c1ec210 */ /* 0x001fc80007fde0ff */
[----:B------:R-:W-:Y:S02]  /*48f0*/  @!P4 IADD3.X R31, PT, PT, R61, R31, RZ, P6, !PT ;  /* 0x0000001f3d1fc210 */ /* 0x000fe400037fe4ff */
[----:B-1----:R-:W-:-:S04]  /*4900*/  @!P5 IADD3 R32, P6, PT, R20, R32, RZ ;  /* 0x000000201420d210 */ /* 0x002fc80007fde0ff */
[----:B------:R-:W-:Y:S02]  /*4910*/  @!P5 IADD3.X R33, PT, PT, R68, R33, RZ, P6, !PT ;  /* 0x000000214421d210 */ /* 0x000fe400037fe4ff */
[----:B------:R-:W-:Y:S02]  /*4920*/  @!P5 IADD3 R58, P6, PT, R20, R58, RZ ;  /* 0x0000003a143ad210 */ /* 0x000fe40007fde0ff */
[----:B------:R-:W-:Y:S02]  /*4930*/  CS2R R20, SRZ ;  /* 0x0000000000147805 */ /* 0x000fe4000001ff00 */
[----:B------:R-:W-:-:S04]  /*4940*/  @!P5 IADD3.X R59, PT, PT, R68, R59, RZ, P6, !PT ;  /* 0x0000003b443bd210 */ /* 0x000fc800037fe4ff */
[----:B------:R0:W4:Y:S01]  /*4950*/  @!P4 LDG.E.64 R20, desc[UR10][R30.64] ;  /* 0x0000000a1e14c981 */ /* 0x000122000c1e1b00 */
[----:B------:R-:W-:Y:S02]  /*4960*/  ISETP.NE.AND P6, PT, RZ, UR6, PT ;  /* 0x00000006ff007c0c */ /* 0x000fe4000bfc5270 */
[----:B0-----:R-:W-:-:S06]  /*4970*/  CS2R R30, SRZ ;  /* 0x00000000001e7805 */ /* 0x001fcc000001ff00 */
[----:B------:R0:W4:Y:S02]  /*4980*/  @!P5 LDG.E.64 R30, desc[UR10][R32.64] ;  /* 0x0000000a201ed981 */ /* 0x000124000c1e1b00 */
[----:B0-----:R-:W-:-:S06]  /*4990*/  CS2R R32, SRZ ;  /* 0x0000000000207805 */ /* 0x001fcc000001ff00 */
[----:B------:R0:W4:Y:S02]  /*49a0*/  @!P5 LDG.E.64 R32, desc[UR10][R58.64] ;  /* 0x0000000a3a20d981 */ /* 0x000124000c1e1b00 */
        /* <DEDUP_REMOVED lines=8> */
[----:B------:R-:W4:Y:S04]  /*4a30*/  @P6 LDG.E.U16 R68, desc[UR10][R58.64] ;  /* 0x0000000a3a446981 */ /* 0x000f28000c1e1500 */
[----:B------:R-:W4:Y:S04]  /*4a40*/  LDG.E.U16 R69, desc[UR10][R60.64] ;  /* 0x0000000a3c457981 */ /* 0x000f28000c1e1500 */
[----:B------:R0:W4:Y:S04]  /*4a50*/  @P6 LDG.E.U16 R59, desc[UR10][R58.64+0x2] ;  /* 0x0000020a3a3b6981 */ /* 0x000128000c1e1500 */
[----:B------:R1:W4:Y:S01]  /*4a60*/  LDG.E.U16 R61, desc[UR10][R60.64+0x2] ;  /* 0x0000020a3c3d7981 */ /* 0x000322000c1e1500 */
[----:B0-----:R-:W-:Y:S01]  /*4a70*/  HFMA2 R58, -RZ, RZ, 0, 0 ;  /* 0x00000000ff3a7431 */ /* 0x001fe200000001ff */
[----:B---3--:R-:W-:-:S02]  /*4a80*/  @!P0 MOV R58, R2 ;  /* 0x00000002003a8202 */ /* 0x008fc40000000f00 */
[----:B------:R0:W-:Y:S02]  /*4a90*/  STL.64 [R1+0xe0], R2 ;  /* 0x0000e00201007387 */ /* 0x0001e40000100a00 */
        /* <DEDUP_REMOVED lines=26> */
[----:B------:R-:W-:-:S02]  /*4c40*/  R2UR UR16, R56 ;  /* 0x00000000381072ca */ /* 0x000fc400000e0000 */
[----:B------:R-:W-:Y:S01]  /*4c50*/  @!P3 MOV R12, R13 ;  /* 0x0000000d000cb202 */ /* 0x000fe20000000f00 */
[----:B------:R-:W-:Y:S01]  /*4c60*/  HFMA2 R13, -RZ, RZ, 0, 0 ;  /* 0x00000000ff0d7431 */ /* 0x000fe200000001ff */
[----:B------:R0:W-:Y:S01]  /*4c70*/  STL.64 [R1+0xf8], R14 ;  /* 0x0000f80e01007387 */ /* 0x0001e20000100a00 */
[----:B------:R-:W-:Y:S01]  /*4c80*/  @!P2 MOV R13, R14 ;  /* 0x0000000e000da202 */ /* 0x000fe20000000f00 */
[----:B0-----:R-:W-:Y:S01]  /*4c90*/  HFMA2 R14, -RZ, RZ, 0, 0 ;  /* 0x00000000ff0e7431 */ /* 0x001fe200000001ff */
[----:B------:R-:W-:-:S06]  /*4ca0*/  @!P2 MOV R14, R15 ;  /* 0x0000000f000ea202 */ /* 0x000fcc0000000f00 */
[----:B------:R-:W-:-:S05]  /*4cb0*/  MOV R15, UR16 ;  /* 0x00000010000f7c02 */ /* 0x000fca0008000f00 */
[----:B------:R-:W-:Y:S01]  /*4cc0*/  FFMA.FTZ R57, -R15, UR16, R57 ;  /* 0x000000100f397c23 */ /* 0x000fe20008010139 */
[----:B------:R-:W-:Y:S01]  /*4cd0*/  HFMA2 R15, -RZ, RZ, 0, 0 ;  /* 0x00000000ff0f7431 */ /* 0x000fe200000001ff */
[----:B------:R0:W-:Y:S03]  /*4ce0*/  STL.64 [R1+0x1f8], R16 ;  /* 0x0001f81001007387 */ /* 0x0001e60000100a00 */
        /* <DEDUP_REMOVED lines=22> */
[----:B------:R-:W-:Y:S01]  /*4e50*/  STL.64 [R1+0x1c8], R72 ;  /* 0x0001c84801007387 */ /* 0x000fe20000100a00 */
[----:B0-----:R-:W-:-:S03]  /*4e60*/  HFMA2 R30, -RZ, RZ, 0, 0 ;  /* 0x00000000ff1e7431 */ /* 0x001fc600000001ff */
[----:B------:R-:W-:Y:S01]  /*4e70*/  STL.64 [R1+0xd0], R76 ;  /* 0x0000d04c01007387 */ /* 0x000fe20000100a00 */
[----:B------:R-:W-:Y:S01]  /*4e80*/  @!P5 MOV R30, R31 ;  /* 0x0000001f001ed202 */ /* 0x000fe20000000f00 */
[----:B------:R-:W-:Y:S02]  /*4e90*/  HFMA2 R31, -RZ, RZ, 0, 0 ;  /* 0x00000000ff1f7431 */ /* 0x000fe400000001ff */
[----:B------:R0:W-:Y:S01]  /*4ea0*/  STL.64 [R1+0x208], R32 ;  /* 0x0002082001007387 */ /* 0x0001e20000100a00 */
[----:B------:R-:W-:Y:S01]  /*4eb0*/  UISETP.NE.AND UP1, UPT, UR6, URZ, UPT ;  /* 0x000000ff0600728c */ /* 0x000fe2000bf25270 */
[----:B--2---:R-:W-:Y:S02]  /*4ec0*/  @P0 R2UR UR5, R56 ;  /* 0x00000000380502ca */ /* 0x004fe400000e0000 */
[----:B------:R-:W-:Y:S01]  /*4ed0*/  @!P5 MOV R31, R32 ;  /* 0x00000020001fd202 */ /* 0x000fe20000000f00 */
[----:B0-----:R-:W-:Y:S01]  /*4ee0*/  HFMA2 R32, -RZ, RZ, 0, 0 ;  /* 0x00000000ff207431 */ /* 0x001fe200000001ff */
[----:B------:R-:W-:-:S02]  /*4ef0*/  MOV R56, RZ ;  /* 0x000000ff00387202 */ /* 0x000fc40000000f00 */
[----:B------:R-:W-:Y:S01]  /*4f00*/  @!P5 MOV R32, R33 ;  /* 0x000000210020d202 */ /* 0x000fe20000000f00 */
[----:B------:R-:W-:Y:S02]  /*4f10*/  HFMA2 R33, -RZ, RZ, 0, 0 ;  /* 0x00000000ff217431 */ /* 0x000fe400000001ff */
[----:B------:R-:W-:Y:S02]  /*4f20*/  @P6 HADD2.F32 R56, -RZ, R59.H0_H0 ;  /* 0x2000003bff386230 */ /* 0x000fe40000004100 */
[----:B-1----:R-:W-:Y:S02]  /*4f30*/  HADD2.F32 R60, -RZ, R69.H0_H0 ;  /* 0x20000045ff3c7230 */ /* 0x002fe40000004100 */
[----:B------:R-:W-:Y:S02]  /*4f40*/  @P6 HADD2.F32 R33, -RZ, R68.H0_H0 ;  /* 0x20000044ff216230 */ /* 0x000fe40000004100 */
[----:B------:R-:W-:Y:S01]  /*4f50*/  HADD2.F32 R57, -RZ, R61.H0_H0 ;  /* 0x2000003dff397230 */ /* 0x000fe20000004100 */
        /* <DEDUP_REMOVED lines=262> */
[----:B------:R-:W4:Y:S01]  /*5fc0*/  LDL.LU R125, [R1+0x244] ;  /* 0x00024400017d7983 */ /* 0x000f220000300800 */
[----:B------:R-:W-:Y:S01]  /*5fd0*/  FFMA.FTZ R48, R51, R63, R48 ;  /* 0x0000003f33307223 */ /* 0x000fe20000010030 */
        /* <DEDUP_REMOVED lines=29> */
[----:B----4-:R-:W-:-:S04]  /*61b0*/  FADD.FTZ R0, R80, -UR16 ;  /* 0x8000001050007e21 */ /* 0x010fc80008010000 */
[----:B------:R-:W-:Y:S01]  /*61c0*/  FMUL.FTZ R47, R0, UR17 ;  /* 0x00000011002f7c20 */ /* 0x000fe20008410000 */
[----:B------:R-:W-:Y:S01]  /*61d0*/  FADD.FTZ R0, R43, R120 ;  /* 0x000000782b007221 */ /* 0x000fe20000010000 */
[----:B------:R-:W-:Y:S02]  /*61e0*/  FADD.FTZ R43, R83, -UR16 ;  /* 0x80000010532b7e21 */ /* 0x000fe40008010000 */
[----:B------:R-:W3:Y:S01]  /*61f0*/  LDL.LU R83, [R1+0x22c] ;  /* 0x00022c0001537983 */ /* 0x000ee20000300800 */
[----:B------:R-:W-:-:S03]  /*6200*/  FADD.FTZ R22, R125, -UR16 ;  /* 0x800000107d167e21 */ /* 0x000fc60008010000 */
[----:B------:R-:W4:Y:S01]  /*6210*/  LDL.LU R125, [R1+0x224] ;  /* 0x00022400017d7983 */ /* 0x000f220000300800 */
        /* <DEDUP_REMOVED lines=8> */
[----:B------:R-:W-:-:S04]  /*62a0*/  FMUL.FTZ R42, R60, R34 ;  /* 0x000000223c2a7220 */ /* 0x000fc80000410000 */
        /* <DEDUP_REMOVED lines=29> */
[----:B------:R-:W-:-:S02]  /*6480*/  FMUL.FTZ R34, R60, R29 ;  /* 0x0000001d3c227220 */ /* 0x000fc40000410000 */
[----:B------:R-:W-:Y:S01]  /*6490*/  FADD.FTZ R55, R24, R55 ;  /* 0x0000003718377221 */ /* 0x000fe20000010000 */
[----:B------:R-:W-:Y:S01]  /*64a0*/  FADD.FTZ R122, R122, -UR16 ;  /* 0x800000107a7a7e21 */ /* 0x000fe20008010000 */
[----:B------:R-:W-:Y:S02]  /*64b0*/  FADD.FTZ R0, R0, R25 ;  /* 0x0000001900007221 */ /* 0x000fe40000010000 */
[----:B------:R-:W-:Y:S01]  /*64c0*/  FADD.FTZ R42, R55, R34 ;  /* 0x00000022372a7221 */ /* 0x000fe20000010000 */
[----:B------:R-:W-:Y:S01]  /*64d0*/  FMUL.FTZ R122, R122, UR17 ;  /* 0x000000117a7a7c20 */ /* 0x000fe20008410000 */
[----:B------:R-:W-:Y:S01]  /*64e0*/  FADD.FTZ R123, R123, -UR16 ;  /* 0x800000107b7b7e21 */ /* 0x000fe20008010000 */
[----:B------:R-:W-:Y:S01]  /*64f0*/  FADD.FTZ R25, R0, R27 ;  /* 0x0000001b00197221 */ /* 0x000fe20000010000 */
[----:B------:R-:W-:Y:S02]  /*6500*/  FADD.FTZ R67, R67, -UR16 ;  /* 0x8000001043437e21 */ /* 0x000fe40008010000 */
[----:B------:R-:W-:Y:S01]  /*6510*/  FMUL.FTZ R123, R123, UR17 ;  /* 0x000000117b7b7c20 */ /* 0x000fe20008410000 */
[----:B------:R-:W-:Y:S01]  /*6520*/  FADD.FTZ R0, R25, R28 ;  /* 0x0000001c19007221 */ /* 0x000fe20000010000 */
[----:B------:R-:W-:Y:S01]  /*6530*/  FMUL.FTZ R67, R67, UR17 ;  /* 0x0000001143437c20 */ /* 0x000fe20008410000 */
[----:B------:R-:W-:Y:S01]  /*6540*/  FADD.FTZ R66, R66, -UR16 ;  /* 0x8000001042427e21 */ /* 0x000fe20008010000 */
[----:B------:R-:W-:Y:S01]  /*6550*/  FMUL.FTZ R25, R57, R64 ;  /* 0x0000004039197220 */ /* 0x000fe20000410000 */
[----:B------:R-:W-:-:S02]  /*6560*/  FADD.FTZ R58, R58, -UR16 ;  /* 0x800000103a3a7e21 */ /* 0x000fc40008010000 */
[----:B------:R-:W-:Y:S01]  /*6570*/  FMUL.FTZ R66, R66, UR17 ;  /* 0x0000001142427c20 */ /* 0x000fe20008410000 */
[----:B------:R-:W-:Y:S01]  /*6580*/  FADD.FTZ R2, R2, -UR16 ;  /* 0x8000001002027e21 */ /* 0x000fe20008010000 */
[----:B------:R-:W-:Y:S01]  /*6590*/  FMUL.FTZ R58, R58, UR17 ;  /* 0x000000113a3a7c20 */ /* 0x000fe20008410000 */
[----:B------:R-:W-:Y:S02]  /*65a0*/  FADD.FTZ R5, R5, -UR16 ;  /* 0x8000001005057e21 */ /* 0x000fe40008010000 */
        /* <DEDUP_REMOVED lines=19> */
[----:B------:R-:W-:Y:S01]  /*66e0*/  FADD.FTZ R22, R45, R26 ;  /* 0x0000001a2d167221 */ /* 0x000fe20000010000 */
[----:B------:R-:W-:Y:S01]  /*66f0*/  FFMA.FTZ R26, R35, R26, R51 ;  /* 0x0000001a231a7223 */ /* 0x000fe20000010033 */
[----:B------:R-:W-:Y:S01]  /*6700*/  FMUL.FTZ R35, R57, R28 ;  /* 0x0000001c39237220 */ /* 0x000fe20000410000 */
[----:B------:R-:W-:Y:S01]  /*6710*/  FFMA.FTZ R45, R43, R34, R48 ;  /* 0x000000222b2d7223 */ /* 0x000fe20000010030 */
[----:B------:R-:W-:Y:S02]  /*6720*/  FFMA.FTZ R23, R23, R27, R44 ;  /* 0x0000001b17177223 */ /* 0x000fe4000001002c */
        /* <DEDUP_REMOVED lines=93> */
.L_x_1832:
        /* <DEDUP_REMOVED lines=361> */
[----:B------:R-:W-:Y:S02]  /*8390*/  FMUL.FTZ R69, R125, R69 ;  /* 0x000000457d457220 */ /* 0x000fe40000410000 */
[----:B------:R-:W2:Y:S01]  /*83a0*/  LDL.LU R125, [R1+0x2dc] ;  /* 0x0002dc00017d7983 */ /* 0x000ea20000300800 */
        /* <DEDUP_REMOVED lines=60> */
[----:B--2---:R-:W-:Y:S01]  /*8770*/  FADD.FTZ R108, R125, -UR16 ;  /* 0x800000107d6c7e21 */ /* 0x004fe20008010000 */
[----:B------:R-:W-:Y:S01]  /*8780*/  FADD.FTZ R106, R106, -UR16 ;  /* 0x800000106a6a7e21 */ /* 0x000fe20008010000 */
        /* <DEDUP_REMOVED lines=13> */
[----:B---3--:R-:W-:Y:S02]  /*8860*/  FADD.FTZ R110, R68, -UR16 ;  /* 0x80000010446e7e21 */ /* 0x008fe40008010000 */
        /* <DEDUP_REMOVED lines=12> */
[----:B----4-:R-:W-:Y:S02]  /*8930*/  FADD.FTZ R112, R61, -UR16 ;  /* 0x800000103d707e21 */ /* 0x010fe40008010000 */
[----:B------:R-:W4:Y:S01]  /*8940*/  LDL.LU R61, [R1+0x230] ;  /* 0x00023000013d7983 */ /* 0x000f220000300800 */
        /* <DEDUP_REMOVED lines=91> */
[----:B------:R-:W-:Y:S01]  /*8f00*/  FMUL.FTZ R80, R118, R80 ;  /* 0x0000005076507220 */ /* 0x000fe20000410000 */
[----:B--2---:R-:W-:Y:S01]  /*8f10*/  FADD.FTZ R118, R125, -UR16 ;  /* 0x800000107d767e21 */ /* 0x004fe20008010000 */
[----:B------:R-:W-:Y:S01]  /*8f20*/  FMUL.FTZ R82, R119, R82 ;  /* 0x0000005277527220 */ /* 0x000fe20000410000 */
[----:B------:R-:W-:Y:S01]  /*8f30*/  FMUL.FTZ R108, R120, R108 ;  /* 0x0000006c786c7220 */ /* 0x000fe20000410000 */
[----:B------:R-:W-:Y:S01]  /*8f40*/  FADD.FTZ R122, R122, -UR16 ;  /* 0x800000107a7a7e21 */ /* 0x000fe20008010000 */
[----:B------:R-:W-:Y:S01]  /*8f50*/  FMUL.FTZ R106, R121, R106 ;  /* 0x0000006a796a7220 */ /* 0x000fe20000410000 */
[----:B------:R-:W-:Y:S01]  /*8f60*/  FADD.FTZ R123, R123, -UR16 ;  /* 0x800000107b7b7e21 */ /* 0x000fe20008010000 */
[----:B------:R-:W-:Y:S01]  /*8f70*/  FADD.FTZ R67, R67, -UR16 ;  /* 0x8000001043437e21 */ /* 0x000fe20008010000 */
[----:B------:R-:W-:Y:S01]  /*8f80*/  FADD.FTZ R66, R66, -UR16 ;  /* 0x8000001042427e21 */ /* 0x000fe20008010000 */
[----:B------:R-:W-:Y:S01]  /*8f90*/  FADD.FTZ R5, R5, -UR16 ;  /* 0x8000001005057e21 */ /* 0x000fe20008010000 */
[----:B------:R-:W-:Y:S01]  /*8fa0*/  FADD.FTZ R9, R9, -UR16 ;  /* 0x8000001009097e21 */ /* 0x000fe20008010000 */
[C---:B0-----:R-:W-:Y:S01]  /*8fb0*/  FMUL.FTZ R26, R117.reuse, R26 ;  /* 0x0000001a751a7220 */ /* 0x041fe20000410000 */
[----:B------:R-:W-:Y:S01]  /*8fc0*/  FADD.FTZ R117, -R117, 1 ;  /* 0x3f80000075757421 */ /* 0x000fe20000010100 */
[----:B------:R-:W-:Y:S01]  /*8fd0*/  FADD.FTZ R13, R13, -UR16 ;  /* 0x800000100d0d7e21 */ /* 0x000fe20008010000 */
[----:B------:R-:W-:Y:S01]  /*8fe0*/  FADD.FTZ R17, R17, -UR16 ;  /* 0x8000001011117e21 */ /* 0x000fe20008010000 */
[----:B------:R-:W-:Y:S01]  /*8ff0*/  FADD.FTZ R21, R21, -UR16 ;  /* 0x8000001015157e21 */ /* 0x000fe20008010000 */
[----:B------:R-:W-:Y:S01]  /*9000*/  FFMA.FTZ R117, R116, R117, 1 ;  /* 0x3f80000074757423 */ /* 0x000fe20000010075 */
[----:B------:R-:W-:Y:S01]  /*9010*/  FMUL.FTZ R116, R118, UR17 ;  /* 0x0000001176747c20 */ /* 0x000fe20008410000 */
[----:B------:R-:W2:Y:S02]  /*9020*/  LDL.LU R125, [R1+0x2e4] ;  /* 0x0002e400017d7983 */ /* 0x000ea40000300800 */
[----:B------:R-:W-:Y:S01]  /*9030*/  FMUL.FTZ R26, R26, R117 ;  /* 0x000000751a1a7220 */ /* 0x000fe20000410000 */
[----:B------:R-:W-:-:S04]  /*9040*/  FFMA.FTZ R117, R57, R116, R56 ;  /* 0x0000007439757223 */ /* 0x000fc80000010038 */
[----:B------:R-:W-:-:S06]  /*9050*/  FMUL.FTZ R118, R117, -1.4426950216293334961 ;  /* 0xbfb8aa3b75767820 */ /* 0x000fcc0000410000 */
[----:B------:R-:W0:Y:S02]  /*9060*/  MUFU.EX2 R118, R118 ;  /* 0x0000007600767308 */ /* 0x000e240000000800 */
[----:B0-----:R-:W-:-:S06]  /*9070*/  FADD.FTZ R118, R118, 1 ;  /* 0x3f80000076767421 */ /* 0x001fcc0000010000 */
[----:B------:R-:W0:Y:S01]  /*9080*/  MUFU.RCP R118, R118 ;  /* 0x0000007600767308 */ /* 0x000e220000001000 */
[----:B---3--:R-:W-:Y:S01]  /*9090*/  FADD.FTZ R119, R68, -UR16 ;  /* 0x8000001044777e21 */ /* 0x008fe20008010000 */
[C---:B0-----:R-:W-:Y:S01]  /*90a0*/  FMUL.FTZ R27, R118.reuse, R27 ;  /* 0x0000001b761b7220 */ /* 0x041fe20000410000 */
[----:B------:R-:W-:Y:S01]  /*90b0*/  FADD.FTZ R118, -R118, 1 ;  /* 0x3f80000076767421 */ /* 0x000fe20000010100 */
[----:B----4-:R-:W-:-:S03]  /*90c0*/  FADD.FTZ R120, R61, -UR16 ;  /* 0x800000103d787e21 */ /* 0x010fc60008010000 */
[----:B------:R-:W-:Y:S01]  /*90d0*/  FFMA.FTZ R118, R117, R118, 1 ;  /* 0x3f80000075767423 */ /* 0x000fe20000010076 */
[----:B------:R-:W-:Y:S01]  /*90e0*/  FMUL.FTZ R117, R119, UR17 ;  /* 0x0000001177757c20 */ /* 0x000fe20008410000 */
[----:B------:R-:W-:Y:S01]  /*90f0*/  FMUL.FTZ R67, R67, UR17 ;  /* 0x0000001143437c20 */ /* 0x000fe20008410000 */
[----:B------:R-:W-:Y:S01]  /*9100*/  FMUL.FTZ R66, R66, UR17 ;  /* 0x0000001142427c20 */ /* 0x000fe20008410000 */
[----:B------:R-:W-:Y:S01]  /*9110*/  FMUL.FTZ R27, R27, R118 ;  /* 0x000000761b1b7220 */ /* 0x000fe20000410000 */
[----:B------:R-:W-:Y:S01]  /*9120*/  FFMA.FTZ R118, R60, R117, R33 ;  /* 0x000000753c767223 */ /* 0x000fe20000010021 */
[----:B------:R-:W-:Y:S01]  /*9130*/  FMUL.FTZ R5, R5, UR17 ;  /* 0x0000001105057c20 */ /* 0x000fe20008410000 */
[----:B------:R-:W-:Y:S01]  /*9140*/  FMUL.FTZ R9, R9, UR17 ;  /* 0x0000001109097c20 */ /* 0x000fe20008410000 */
[----:B------:R-:W-:Y:S01]  /*9150*/  FMUL.FTZ R13, R13, UR17 ;  /* 0x000000110d0d7c20 */ /* 0x000fe20008410000 */
[----:B------:R-:W-:Y:S01]  /*9160*/  FMUL.FTZ R119, R118, -1.4426950216293334961 ;  /* 0xbfb8aa3b76777820 */ /* 0x000fe20000410000 */
[----:B------:R-:W-:Y:S01]  /*9170*/  FMUL.FTZ R17, R17, UR17 ;  /* 0x0000001111117c20 */ /* 0x000fe20008410000 */
[----:B------:R-:W-:Y:S01]  /*9180*/  FMUL.FTZ R21, R21, UR17 ;  /* 0x0000001115157c20 */ /* 0x000fe20008410000 */
[----:B------:R-:W3:Y:S03]  /*9190*/  LDL.LU R61, [R1+0x2ac] ;  /* 0x0002ac00013d7983 */ /* 0x000ee60000300800 */
[----:B------:R-:W0:Y:S01]  /*91a0*/  MUFU.EX2 R119, R119 ;  /* 0x0000007700777308 */ /* 0x000e220000000800 */
[----:B------:R-:W4:Y:S01]  /*91b0*/  LDL.LU R68, [R1+0x2a4] ;  /* 0x0002a40001447983 */ /* 0x000f220000300800 */
        /* <DEDUP_REMOVED lines=176> */
[----:B------:R-:W4:Y:S01]  /*9cc0*/  LDL.LU R122, [R1+0x2ec] ;  /* 0x0002ec00017a7983 */ /* 0x000f220000300800 */
[----:B------:R-:W-:Y:S01]  /*9cd0*/  FMUL.FTZ R30, R123, R30 ;  /* 0x0000001e7b1e7220 */ /* 0x000fe20000410000 */
[----:B--2---:R-:W-:Y:S02]  /*9ce0*/  FADD.FTZ R125, R0, R125 ;  /* 0x0000007d007d7221 */ /* 0x004fe40000010000 */
[----:B------:R-:W2:Y:S04]  /*9cf0*/  LDL.LU R123, [R1+0x2b4] ;  /* 0x0002b400017b7983 */ /* 0x000ea80000300800 */
[----:B------:R-:W2:Y:S01]  /*9d00*/  LDL.LU R0, [R1+0x2e0] ;  /* 0x0002e00001007983 */ /* 0x000ea20000300800 */
[-C--:B---3--:R-:W-:Y:S01]  /*9d10*/  FFMA.FTZ R121, R124, R59.reuse, R121 ;  /* 0x0000003b7c797223 */ /* 0x088fe20000010079 */
[----:B----4-:R-:W-:Y:S01]  /*9d20*/  FADD.FTZ R122, R122, R59 ;  /* 0x0000003b7a7a7221 */ /* 0x010fe20000010000 */
[----:B------:R-:W-:-:S04]  /*9d30*/  FMUL.FTZ R59, R60, R59 ;  /* 0x0000003b3c3b7220 */ /* 0x000fc80000410000 */
[----:B------:R-:W-:Y:S02]  /*9d40*/  FFMA.FTZ R124, R124, R59, R61 ;  /* 0x0000003b7c7c7223 */ /* 0x000fe4000001003d */
[----:B------:R-:W2:Y:S04]  /*9d50*/  LDL.LU R61, [R1+0x308] ;  /* 0x00030800013d7983 */ /* 0x000ea80000300800 */
[----:B------:R0:W-:Y:S04]  /*9d60*/  STL [R1+0x300], R69 ;  /* 0x0003004501007387 */ /* 0x0001e80000100800 */
[----:B0-----:R-:W3:Y:S01]  /*9d70*/  LDL.LU R69, [R1+0x29c] ;  /* 0x00029c0001457983 */ /* 0x001ee20000300800 */
[----:B--2---:R-:W-:Y:S01]  /*9d80*/  FADD.FTZ R0, R0, R61 ;  /* 0x0000003d00007221 */ /* 0x004fe20000010000 */
[-C--:B------:R-:W-:Y:S01]  /*9d90*/  FFMA.FTZ R123, R68, R61.reuse, R123 ;  /* 0x0000003d447b7223 */ /* 0x080fe2000001007b */
[----:B------:R-:W-:-:S04]  /*9da0*/  FMUL.FTZ R61, R57, R61 ;  /* 0x0000003d393d7220 */ /* 0x000fc80000410000 */
[----:B------:R-:W-:Y:S02]  /*9db0*/  FFMA.FTZ R124, R68, R61, R124 ;  /* 0x0000003d447c7223 */ /* 0x000fe4000001007c */
[----:B------:R-:W2:Y:S01]  /*9dc0*/  LDL.LU R68, [R1+0x304] ;  /* 0x0003040001447983 */ /* 0x000ea20000300800 */
[----:B------:R-:W-:-:S03]  /*9dd0*/  FADD.FTZ R125, R125, R59 ;  /* 0x0000003b7d7d7221 */ /* 0x000fc60000010000 */
[----:B------:R-:W4:Y:S01]  /*9de0*/  LDL.LU R59, [R1+0x298] ;  /* 0x00029800013b7983 */ /* 0x000f220000300800 */
[----:B------:R-:W-:-:S03]  /*9df0*/  FADD.FTZ R125, R61, R125 ;  /* 0x0000007d3d7d7221 */ /* 0x000fc60000010000 */
[----:B------:R-:W4:Y:S01]  /*9e00*/  LDL.LU R61, [R1+0x220] ;  /* 0x00022000013d7983 */ /* 0x000f220000300800 */
[----:B--2---:R-:W-:Y:S01]  /*9e10*/  FADD.FTZ R122, R122, R68 ;  /* 0x000000447a7a7221 */ /* 0x004fe20000010000 */
[-C--:B---3--:R-:W-:Y:S01]  /*9e20*/  FFMA.FTZ R121, R69, R68.reuse, R121 ;  /* 0x0000004445797223 */ /* 0x088fe20000010079 */
        /* <DEDUP_REMOVED lines=293> */
.L_x_1833:
        /* <DEDUP_REMOVED lines=49> */
.L_x_1835:
[----:B------:R-:W-:Y:S05]  /*b390*/  BSYNC.RECONVERGENT B0 ;  /* 0x0000000000007941 */ /* 0x000fea0003800200 */
.L_x_1834:
        /* <DEDUP_REMOVED lines=43> */
.L_x_1837:
[----:B------:R-:W-:Y:S05]  /*b650*/  BSYNC.RECONVERGENT B0 ;  /* 0x0000000000007941 */ /* 0x000fea0003800200 */
.L_x_1836:
        /* <DEDUP_REMOVED lines=78> */
.L_x_1839:
[----:B------:R-:W-:Y:S05]  /*bb40*/  BSYNC.RECONVERGENT B0 ;  /* 0x0000000000007941 */ /* 0x000fea0003800200 */
.L_x_1838:
        /* <DEDUP_REMOVED lines=28> */
.L_x_1841:
[----:B------:R-:W-:Y:S05]  /*bd10*/  BSYNC.RECONVERGENT B0 ;  /* 0x0000000000007941 */ /* 0x000fea0003800200 */
.L_x_1840:
        /* <DEDUP_REMOVED lines=33> */
.L_x_1845:
[----:B------:R-:W2:Y:S04]  /*bf30*/  LDG.E.STRONG.GPU R0, desc[UR10][R10.64] ;  /* 0x0000000a0a007981 */ /* 0x000ea8000c1ef900 */
[----:B--2---:R-:W-:Y:S04]  /*bf40*/  CCTL.IVALL ;  /* 0x00000000ff00798f */ /* 0x004fe80002000000 */
[----:B------:R0:W-:Y:S01]  /*bf50*/  STL [R1], R0 ;  /* 0x0000000001007387 */ /* 0x0001e20000100800 */
[----:B------:R-:W-:-:S13]  /*bf60*/  ISETP.NE.AND P0, PT, R0, UR5, PT ;  /* 0x0000000500007c0c */ /* 0x000fda000bf05270 */
[----:B0-----:R-:W-:Y:S05]  /*bf70*/  @P0 BRA `(.L_x_1845) ;  /* 0xfffffffc00ec0947 */ /* 0x001fea000383ffff */
.L_x_1844:
[----:B------:R-:W-:Y:S05]  /*bf80*/  BSYNC.RECONVERGENT B0 ;  /* 0x0000000000007941 */ /* 0x000fea0003800200 */
.L_x_1843:
        /* <DEDUP_REMOVED lines=15> */
.L_x_1847:
        /* <DEDUP_REMOVED lines=83> */
.L_x_1846:
        /* <DEDUP_REMOVED lines=51> */
.L_x_1848:
        /* <DEDUP_REMOVED lines=24> */
.L_x_1849:
        /* <DEDUP_REMOVED lines=14> */
.L_x_1850:
[----:B------:R-:W-:Y:S05]  /*cb40*/  BSYNC.RECONVERGENT B0 ;  /* 0x0000000000007941 */ /* 0x000fea0003800200 */
.L_x_1842:
        /* <DEDUP_REMOVED lines=18> */
.L_x_1856:
        /* <DEDUP_REMOVED lines=62> */
.L_x_1852:
[----:B------:R-:W-:Y:S05]  /*d050*/  BSYNC.RECONVERGENT B0 ;  /* 0x0000000000007941 */ /* 0x000fea0003800200 */
.L_x_1851:
        /* <DEDUP_REMOVED lines=19> */
.L_x_1853:
        /* <DEDUP_REMOVED lines=15> */
.L_x_1855:
[----:B------:R-:W-:Y:S05]  /*d280*/  BSYNC.RECONVERGENT B0 ;  /* 0x0000000000007941 */ /* 0x000fea0003800200 */
.L_x_1854:
        /* <DEDUP_REMOVED lines=10> */
.L_x_1831:
        /* <DEDUP_REMOVED lines=16> */
.L_x_1859:
[----:B------:R-:W-:Y:S05]  /*d430*/  BSYNC.RECONVERGENT B0 ;  /* 0x0000000000007941 */ /* 0x000fea0003800200 */
.L_x_1858:
        /* <DEDUP_REMOVED lines=11> */
.L_x_1861:
[----:B------:R-:W2:Y:S04]  /*d4f0*/  LDG.E.STRONG.GPU R5, desc[UR10][R2.64] ;  /* 0x0000000a02057981 */ /* 0x000ea8000c1ef900 */
[----:B--2---:R-:W-:Y:S01]  /*d500*/  CCTL.IVALL ;  /* 0x00000000ff00798f */ /* 0x004fe20002000000 */
[----:B------:R-:W-:Y:S05]  /*d510*/  YIELD ;  /* 0x0000000000007946 */ /* 0x000fea0003800000 */
[----:B------:R-:W-:-:S13]  /*d520*/  ISETP.NE.AND P0, PT, R5, R0, PT ;  /* 0x000000000500720c */ /* 0x000fda0003f05270 */
[----:B------:R-:W-:Y:S05]  /*d530*/  @P0 BRA `(.L_x_1861) ;  /* 0xfffffffc00ec0947 */ /* 0x000fea000383ffff */
.L_x_1860:
        /* <DEDUP_REMOVED lines=61> */
.L_x_1864:
        /* <DEDUP_REMOVED lines=31> */
.L_x_1863:
[----:B------:R-:W-:Y:S05]  /*db00*/  BSYNC.RECONVERGENT B0 ;  /* 0x0000000000007941 */ /* 0x000fea0003800200 */
.L_x_1862:
        /* <DEDUP_REMOVED lines=10> */
.L_x_1865:
        /* <DEDUP_REMOVED lines=87> */
.L_x_1866:
        /* <DEDUP_REMOVED lines=14> */
.L_x_4531:


//--------------------- .text._Z35group_norm_nhwc_fwd_one_pass_kernelI11Bf16IOFp32WLi64ELi64ELi512EEv26Group_norm_nhwc_fwd_params --------------------------
	.section	.text._Z35group_norm_nhwc_fwd_one_pass_kernelI11Bf16IOFp32WLi64ELi64ELi512EEv26Group_norm_nhwc_fwd_params,"ax",@progbits
	.align	128
        .global         _Z35group_norm_nhwc_fwd_one_pass_kernelI11Bf16IOFp32WLi64ELi64ELi512EEv26Group_norm_nhwc_fwd_params
        .type           _Z35group_norm_nhwc_fwd_one_pass_kernelI11Bf16IOFp32WLi64ELi64ELi512EEv26Group_norm_nhwc_fwd_params,@function
        .size           _Z35group_norm_nhwc_fwd_one_pass_kernelI11Bf16IOFp32WLi64ELi64ELi512EEv26Group_norm_nhwc_fwd_params,(.L_x_4532 - _Z35group_norm_nhwc_fwd_one_pass_kernelI11Bf16IOFp32WLi64ELi64ELi512EEv26Group_norm_nhwc_fwd_params)
        .other          _Z35group_norm_nhwc_fwd_one_pass_kernelI11Bf16IOFp32WLi64ELi64ELi512EEv26Group_norm_nhwc_fwd_params,@"STO_CUDA_ENTRY STV_DEFAULT"
_Z35group_norm_nhwc_fwd_one_pass_kernelI11Bf16IOFp32WLi64ELi64ELi512EEv26Group_norm_nhwc_fwd_params:
.text._Z35group_norm_nhwc_fwd_one_pass_kernelI11Bf16IOFp32WLi64ELi64ELi512EEv26Group_norm_nhwc_fwd_params:
[----:B------:R-:W-:Y:S08]  /*0000*/  LDC R1, c[0x0][0x37c] ;  /* 0x0000df00ff017b82 */ /* 0x000ff00000000800 */
[----:B------:R-:W0:Y:S01]  /*0010*/  S2UR UR6, SR_CTAID.Y ;  /* 0x00000000000679c3 */ /* 0x000e220000002600 */
[----:B------:R-:W1:Y:S01]  /*0020*/  LDCU UR4, c[0x0][0x3f8] ;  /* 0x00007f00ff0477ac */ /* 0x000e620008000800 */
[----:B------:R-:W1:Y:S02]  /*0030*/  LDCU UR5, c[0x0][0x3c8] ;  /* 0x00007900ff0577ac */ /* 0x000e640008000800 */
[----:B-1----:R-:W-:-:S04]  /*0040*/  UIMAD UR4, UR4, UR5, URZ ;  /* 0x00000005040472a4 */ /* 0x002fc8000f8e02ff */
[----:B0-----:R-:W-:-:S06]  /*0050*/  UISETP.GE.AND UP0, UPT, UR6, UR4, UPT ;  /* 0x000000040600728c */ /* 0x001fcc000bf06270 */
[----:B------:R-:W-:-:S13]  /*0060*/  PLOP3.LUT P0, PT, PT, PT, UP0, 0x80, 0x8 ;  /* 0x000000000008781c */ /* 0x000fda0003f0f008 */
[----:B------:R-:W-:Y:S05]  /*0070*/  @P0 EXIT ;  /* 0x000000000000094d */ /* 0x000fea0003800000 */
[----:B------:R-:W0:Y:S01]  /*0080*/  S2R R23, SR_TID.X ;  /* 0x0000000000177919 */ /* 0x000e220000002100 */
[----:B------:R-:W0:Y:S01]  /*0090*/  S2UR UR18, SR_CTAID.X ;  /* 0x00000000001279c3 */ /* 0x000e220000002500 */
[----:B------:R-:W1:Y:S01]  /*00a0*/  LDCU UR4, c[0x0][0x404] ;  /* 0x00008080ff0477ac */ /* 0x000e620008000800 */
[----:B------:R-:W2:Y:S01]  /*00b0*/  LDCU.64 UR8, c[0x0][0x388] ;  /* 0x00007100ff0877ac */ /* 0x000ea20008000a00 */
[----:B------:R-:W3:Y:S05]  /*00c0*/  LDCU UR19, c[0x0][0x374] ;  /* 0x00006e80ff1377ac */ /* 0x000eea0008000800 */
[----:B------:R-:W4:Y:S01]  /*00d0*/  LDC R22, c[0x0][0x370] ;  /* 0x0000dc00ff167b82 */ /* 0x000f220000000800 */
[----:B------:R-:W0:Y:S01]  /*00e0*/  LDCU.64 UR14, c[0x0][0x358] ;  /* 0x00006b00ff0e77ac */ /* 0x000e220008000a00 */
[----:B------:R-:W-:Y:S01]  /*00f0*/  UMOV UR7, UR6 ;  /* 0x0000000600077c82 */ /* 0x000fe20008000000 */
[----:B-1----:R-:W-:Y:S01]  /*0100*/  MOV R0, UR4 ;  /* 0x0000000400007c02 */ /* 0x002fe20008000f00 */
[----:B------:R-:W-:Y:S01]  /*0110*/  UMOV UR4, URZ ;  /* 0x000000ff00047c82 */ /* 0x000fe20008000000 */
[----:B--2---:R-:W-:-:S02]  /*0120*/  ISETP.NE.U32.AND P1, PT, RZ, UR8, PT ;  /* 0x00000008ff007c0c */ /* 0x004fc4000bf25070 */
[----:B0-----:R-:W-:Y:S02]  /*0130*/  LOP3.LUT P0, RZ, R23, UR18, RZ, 0xfc, !PT ;  /* 0x0000001217ff7c12 */ /* 0x001fe4000f80fcff */
[----:B------:R-:W-:Y:S02]  /*0140*/  SHF.R.U32.HI R23, RZ, 0x5, R23 ;  /* 0x00000005ff177819 */ /* 0x000fe40000011617 */
[----:B------:R-:W-:-:S03]  /*0150*/  ISETP.NE.AND.EX P0, PT, RZ, UR9, !P0, P1 ;  /* 0x00000009ff007c0c */ /* 0x000fc6000c705310 */
[----:B---3--:R-:W-:-:S10]  /*0160*/  IMAD R23, R0, UR18, R23 ;  /* 0x0000001200177c24 */ /* 0x008fd4000f8e0217 */
.L_x_1894:
[----:B--2---:R-:W0:Y:S01]  /*0170*/  LDC R9, c[0x0][0x3f8] ;  /* 0x0000fe00ff097b82 */ /* 0x004e220000000800 */
[----:B-1----:R-:W1:Y:S01]  /*0180*/  LDCU.64 UR8, c[0x0][0x3e8] ;  /* 0x00007d00ff0877ac */ /* 0x002e620008000a00 */
[----:B------:R-:W-:Y:S02]  /*0190*/  SHF.R.S32.HI R15, RZ, 0x1f, R23 ;  /* 0x0000001fff0f7819 */ /* 0x000fe40000011417 */
[----:B------:R-:W-:Y:S01]  /*01a0*/  IADD3 R16, PT, PT, R23, 0x10, RZ ;  /* 0x0000001017107810 */ /* 0x000fe20007ffe0ff */
[----:B------:R-:W2:Y:S03]  /*01b0*/  LDCU.64 UR10, c[0x0][0x3f0] ;  /* 0x00007e00ff0a77ac */ /* 0x000ea60008000a00 */
[----:B------:R-:W-:Y:S02]  /*01c0*/  SHF.R.S32.HI R17, RZ, 0x1f, R16 ;  /* 0x0000001fff117819 */ /* 0x000fe40000011410 */
[----:B0--3-5:R-:W-:-:S02]  /*01d0*/  IABS R5, R9 ;  /* 0x0000000900057213 */ /* 0x029fc40000000000 */
[----:B------:R-:W-:Y:S02]  /*01e0*/  ISETP.NE.AND P3, PT, R9, RZ, PT ;  /* 0x000000ff0900720c */ /* 0x000fe40003f65270 */
[----:B------:R-:W0:Y:S08]  /*01f0*/  I2F.RP R0, R5 ;  /* 0x0000000500007306 */ /* 0x000e300000209400 */
[----:B0-----:R-:W0:Y:S02]  /*0200*/  MUFU.RCP R0, R0 ;  /* 0x0000000000007308 */ /* 0x001e240000001000 */
[----:B0---4-:R-:W-:-:S06]  /*0210*/  IADD3 R2, PT, PT, R0, 0xffffffe, RZ ;  /* 0x0ffffffe00027810 */ /* 0x011fcc0007ffe0ff */
[----:B------:R0:W3:Y:S02]  /*0220*/  F2I.FTZ.U32.TRUNC.NTZ R3, R2 ;  /* 0x0000000200037305 */ /* 0x0000e4000021f000 */
[----:B0-----:R-:W-:Y:S01]  /*0230*/  HFMA2 R2, -RZ, RZ, 0, 0 ;  /* 0x00000000ff027431 */ /* 0x001fe200000001ff */
[----:B---3--:R-:W-:-:S05]  /*0240*/  IADD3 R4, PT, PT, RZ, -R3, RZ ;  /* 0x80000003ff047210 */ /* 0x008fca0007ffe0ff */
[----:B------:R-:W-:Y:S01]  /*0250*/  IMAD R7, R4, R5, RZ ;  /* 0x0000000504077224 */ /* 0x000fe200078e02ff */
[----:B------:R-:W-:-:S03]  /*0260*/  IABS R4, UR7 ;  /* 0x0000000700047c13 */ /* 0x000fc60008000000 */
[----:B------:R-:W-:Y:S01]  /*0270*/  IMAD.HI.U32 R3, R3, R7, R2 ;  /* 0x0000000703037227 */ /* 0x000fe200078e0002 */
[----:B------:R-:W-:-:S05]  /*0280*/  IADD3 R2, PT, PT, R23, 0x30, RZ ;  /* 0x0000003017027810 */ /* 0x000fca0007ffe0ff */
[----:B------:R-:W-:-:S05]  /*0290*/  IMAD.HI.U32 R3, R3, R4, RZ ;  /* 0x0000000403037227 */ /* 0x000fca00078e00ff */
[----:B------:R-:W-:-:S05]  /*02a0*/  IADD3 R0, PT, PT, -R3, RZ, RZ ;  /* 0x000000ff03007210 */ /* 0x000fca0007ffe1ff */
[C---:B------:R-:W-:Y:S02]  /*02b0*/  IMAD R0, R5.reuse, R0, R4 ;  /* 0x0000000005007224 */ /* 0x040fe400078e0204 */
[----:B------:R-:W0:Y:S03]  /*02c0*/  S2R R4, SR_TID.X ;  /* 0x0000000000047919 */ /* 0x000e260000002100 */
[----:B------:R-:W-:-:S13]  /*02d0*/  ISETP.GT.U32.AND P2, PT, R5, R0, PT ;  /* 0x000000000500720c */ /* 0x000fda0003f44070 */
[----:B------:R-:W-:Y:S01]  /*02e0*/  @!P2 IMAD.IADD R0, R0, 0x1, -R5 ;  /* 0x000000010000a824 */ /* 0x000fe200078e0a05 */
[----:B------:R-:W-:Y:S02]  /*02f0*/  @!P2 IADD3 R3, PT, PT, R3, 0x1, RZ ;  /* 0x000000010303a810 */ /* 0x000fe40007ffe0ff */
[----:B-1----:R-:W-:Y:S02]  /*0300*/  ISETP.GE.U32.AND P2, PT, R23, UR8, PT ;  /* 0x0000000817007c0c */ /* 0x002fe4000bf46070 */
[----:B------:R-:W-:Y:S02]  /*0310*/  ISETP.GE.U32.AND P1, PT, R0, R5, PT ;  /* 0x000000050000720c */ /* 0x000fe40003f26070 */
[----:B------:R-:W-:Y:S02]  /*0320*/  LOP3.LUT R0, R9, UR7, RZ, 0x3c, !PT ;  /* 0x0000000709007c12 */ /* 0x000fe4000f8e3cff */
[----:B------:R-:W-:Y:S02]  /*0330*/  ISETP.GE.AND.EX P2, PT, R15, UR9, PT, P2 ;  /* 0x000000090f007c0c */ /* 0x000fe4000bf46320 */
[----:B------:R-:W-:-:S02]  /*0340*/  ISETP.GE.AND P4, PT, R0, RZ, PT ;  /* 0x000000ff0000720c */ /* 0x000fc40003f86270 */
[----:B------:R-:W-:Y:S02]  /*0350*/  IADD3 R0, PT, PT, R23, 0x20, RZ ;  /* 0x0000002017007810 */ /* 0x000fe40007ffe0ff */
[----:B0-----:R-:W-:-:S03]  /*0360*/  SHF.L.U32 R25, R4, 0x1, RZ ;  /* 0x0000000104197819 */ /* 0x001fc600000006ff */
[----:B------:R-:W-:Y:S02]  /*0370*/  @P1 IADD3 R3, PT, PT, R3, 0x1, RZ ;  /* 0x0000000103031810 */ /* 0x000fe40007ffe0ff */
[----:B------:R-:W-:Y:S02]  /*0380*/  ISETP.GE.U32.AND P1, PT, R16, UR8, PT ;  /* 0x0000000810007c0c */ /* 0x000fe4000bf26070 */
[----:B------:R-:W-:Y:S01]  /*0390*/  MOV R13, R3 ;  /* 0x00000003000d7202 */ /* 0x000fe20000000f00 */
[----:B------:R-:W0:Y:S01]  /*03a0*/  @!P2 LDC.64 R6, c[0x0][0x3e0] ;  /* 0x0000f800ff06ab82 */ /* 0x000e220000000a00 */
[----:B------:R-:W-:Y:S02]  /*03b0*/  ISETP.GE.AND.EX P1, PT, R17, UR9, PT, P1 ;  /* 0x0000000911007c0c */ /* 0x000fe4000bf26310 */
[----:B------:R-:W-:Y:S01]  /*03c0*/  SHF.R.S32.HI R5, RZ, 0x1f, R0 ;  /* 0x0000001fff057819 */ /* 0x000fe20000011400 */
[----:B------:R-:W-:Y:S01]  /*03d0*/  @!P4 IMAD.MOV R13, RZ, RZ, -R13 ;  /* 0x000000ffff0dc224 */ /* 0x000fe200078e0a0d */
[----:B------:R-:W-:-:S02]  /*03e0*/  @!P3 LOP3.LUT R13, RZ, R9, RZ, 0x33, !PT ;  /* 0x00000009ff0db212 */ /* 0x000fc400078e33ff */
[----:B------:R-:W-:Y:S01]  /*03f0*/  ISETP.GE.U32.AND P3, PT, R0, UR8, PT ;  /* 0x0000000800007c0c */ /* 0x000fe2000bf66070 */
[----:B------:R-:W1:Y:S01]  /*0400*/  @!P2 LDC.64 R10, c[0x0][0x390] ;  /* 0x0000e400ff0aab82 */ /* 0x000e620000000a00 */
[----:B------:R-:W-:Y:S02]  /*0410*/  IADD3 R20, PT, PT, -R13, RZ, RZ ;  /* 0x000000ff0d147210 */ /* 0x000fe40007ffe1ff */
[----:B------:R-:W-:Y:S02]  /*0420*/  SHF.R.S32.HI R3, RZ, 0x1f, R13 ;  /* 0x0000001fff037819 */ /* 0x000fe4000001140d */
[----:B------:R-:W-:Y:S01]  /*0430*/  ISETP.GE.AND.EX P3, PT, R5, UR9, PT, P3 ;  /* 0x0000000905007c0c */ /* 0x000fe2000bf66330 */
[----:B------:R-:W-:Y:S01]  /*0440*/  IMAD R20, R9, R20, UR7 ;  /* 0x0000000709147e24 */ /* 0x000fe2000f8e0214 */
[----:B------:R-:W-:Y:S01]  /*0450*/  ISETP.GE.U32.AND P4, PT, R2, UR8, PT ;  /* 0x0000000802007c0c */ /* 0x000fe2000bf86070 */
[----:B------:R-:W3:Y:S01]  /*0460*/  @!P1 LDC.64 R8, c[0x0][0x3e0] ;  /* 0x0000f800ff089b82 */ /* 0x000ee20000000a00 */
[----:B--2---:R-:W-:Y:S01]  /*0470*/  IMAD R12, R3, UR10, RZ ;  /* 0x0000000a030c7c24 */ /* 0x004fe2000f8e02ff */
[----:B------:R-:W-:Y:S01]  /*0480*/  SHF.R.S32.HI R3, RZ, 0x1f, R2 ;  /* 0x0000001fff037819 */ /* 0x000fe20000011402 */
[----:B------:R-:W-:-:S02]  /*0490*/  IMAD.SHL.U32 R20, R20, 0x40, RZ ;  /* 0x0000004014147824 */ /* 0x000fc400078e00ff */
[----:B------:R-:W-:Y:S01]  /*04a0*/  IMAD R27, R13, UR11, R12 ;  /* 0x0000000b0d1b7c24 */ /* 0x000fe2000f8e020c */
[----:B------:R-:W-:Y:S02]  /*04b0*/  ISETP.GE.AND.EX P4, PT, R3, UR9, PT, P4 ;  /* 0x0000000903007c0c */ /* 0x000fe4000bf86340 */
[----:B------:R-:W-:Y:S01]  /*04c0*/  LOP3.LUT R24, R20, 0x3e, R25, 0xf8, !PT ;  /* 0x0000003e14187812 */ /* 0x000fe200078ef819 */
[----:B0-----:R-:W-:Y:S01]  /*04d0*/  @!P2 IMAD R18, R15, R6, RZ ;  /* 0x000000060f12a224 */ /* 0x001fe200078e02ff */
[----:B------:R-:W-:Y:S01]  /*04e0*/  SHF.R.S32.HI R25, RZ, 0x1f, R20 ;  /* 0x0000001fff197819 */ /* 0x000fe20000011414 */
[----:B------:R-:W0:Y:S02]  /*04f0*/  @!P3 LDC.64 R14, c[0x0][0x3e0] ;  /* 0x0000f800ff0ebb82 */ /* 0x000e240000000a00 */
[----:B------:R-:W-:-:S06]  /*0500*/  IMAD.WIDE.U32 R24, R13, UR10, R24 ;  /* 0x0000000a0d187c25 */ /* 0x000fcc000f8e0018 */
[----:B------:R-:W2:Y:S01]  /*0510*/  @!P1 LDC.64 R12, c[0x0][0x390] ;  /* 0x0000e400ff0c9b82 */ /* 0x000ea20000000a00 */
[----:B------:R-:W-:Y:S02]  /*0520*/  IADD3 R27, PT, PT, R25, R27, RZ ;  /* 0x0000001b191b7210 */ /* 0x000fe40007ffe0ff */
[----:B------:R-:W-:Y:S01]  /*0530*/  @!P2 MOV R26, R24 ;  /* 0x00000018001aa202 */ /* 0x000fe20000000f00 */
[----:B---3--:R-:W-:Y:S01]  /*0540*/  @!P1 IMAD R21, R17, R8, RZ ;  /* 0x0000000811159224 */ /* 0x008fe200078e02ff */
[----:B------:R-:W-:Y:S01]  /*0550*/  @!P1 MOV R19, R27 ;  /* 0x0000001b00139202 */ /* 0x000fe20000000f00 */
[C---:B------:R-:W-:Y:S01]  /*0560*/  @!P2 IMAD R17, R23.reuse, R7, R18 ;  /* 0x000000071711a224 */ /* 0x040fe200078e0212 */
[----:B------:R-:W-:Y:S01]  /*0570*/  @!P1 MOV R18, R24 ;  /* 0x0000001800129202 */ /* 0x000fe20000000f00 */
[----:B------:R-:W-:Y:S02]  /*0580*/  @!P2 IMAD.WIDE.U32 R28, R23, R6, R26 ;  /* 0x00000006171ca225 */ /* 0x000fe400078e001a */
[----:B------:R-:W3:Y:S02]  /*0590*/  @!P4 LDC.64 R6, c[0x0][0x3e0] ;  /* 0x0000f800ff06cb82 */ /* 0x000ee40000000a00 */
[----:B------:R-:W-:-:S02]  /*05a0*/  @!P1 IMAD R21, R16, R9, R21 ;  /* 0x0000000910159224 */ /* 0x000fc400078e0215 */
[----:B------:R-:W-:Y:S01]  /*05b0*/  @!P1 IMAD.WIDE.U32 R18, R16, R8, R18 ;  /* 0x0000000810129225 */ /* 0x000fe200078e0012 */
[----:B-1----:R-:W-:-:S03]  /*05c0*/  @!P2 LEA R16, P5, R28, R10, 0x1 ;  /* 0x0000000a1c10a211 */ /* 0x002fc600078a08ff */
[----:B------:R-:W-:Y:S01]  /*05d0*/  @!P2 IMAD.IADD R17, R29, 0x1, R17 ;  /* 0x000000011d11a824 */ /* 0x000fe200078e0211 */
[----:B------:R-:W1:Y:S01]  /*05e0*/  @!P3 LDC.64 R8, c[0x0][0x390] ;  /* 0x0000e400ff08bb82 */ /* 0x000e620000000a00 */
[----:B------:R-:W-:Y:S01]  /*05f0*/  @!P1 IADD3 R21, PT, PT, R19, R21, RZ ;  /* 0x0000001513159210 */ /* 0x000fe20007ffe0ff */
[----:B0-----:R-:W-:Y:S01]  /*0600*/  @!P3 IMAD R5, R5, R14, RZ ;  /* 0x0000000e0505b224 */ /* 0x001fe200078e02ff */
[----:B------:R-:W-:Y:S02]  /*0610*/  @!P3 MOV R19, R27 ;  /* 0x0000001b0013b202 */ /* 0x000fe40000000f00 */
[----:B------:R-:W-:Y:S01]  /*0620*/  @!P2 LEA.HI.X R17, R28, R11, R17, 0x1, P5 ;  /* 0x0000000b1c11a211 */ /* 0x000fe200028f0c11 */
[----:B------:R-:W-:Y:S01]  /*0630*/  @!P3 IMAD R15, R0, R15, R5 ;  /* 0x0000000f000fb224 */ /* 0x000fe200078e0205 */
[C---:B--2---:R-:W-:Y:S01]  /*0640*/  @!P1 LEA R12, P5, R18.reuse, R12, 0x1 ;  /* 0x0000000c120c9211 */ /* 0x044fe200078a08ff */
[----:B------:R-:W0:Y:S03]  /*0650*/  @!P4 LDC.64 R10, c[0x0][0x390] ;  /* 0x0000e400ff0acb82 */ /* 0x000e260000000a00 */
[----:B------:R-:W-:Y:S01]  /*0660*/  @!P1 LEA.HI.X R13, R18, R13, R21, 0x1, P5 ;  /* 0x0000000d120d9211 */ /* 0x000fe200028f0c15 */
[----:B------:R-:W-:Y:S01]  /*0670*/  HFMA2 R21, -RZ, RZ, 0, 0 ;  /* 0x00000000ff157431 */ /* 0x000fe200000001ff */
[----:B------:R-:W-:Y:S01]  /*0680*/  @!P3 MOV R18, R24 ;  /* 0x000000180012b202 */ /* 0x000fe20000000f00 */
[----:B---3--:R-:W-:-:S04]  /*0690*/  @!P4 IMAD R3, R3, R6, RZ ;  /* 0x000000060303c224 */ /* 0x008fc800078e02ff */
[----:B------:R-:W-:-:S04]  /*06a0*/  @!P3 IMAD.WIDE.U32 R18, R0, R14, R18 ;  /* 0x0000000e0012b225 */ /* 0x000fc800078e0012 */
[----:B------:R-:W-:Y:S01]  /*06b0*/  IMAD.MOV.U32 R0, RZ, RZ, RZ ;  /* 0x000000ffff007224 */ /* 0x000fe200078e00ff */
[----:B------:R-:W2:Y:S05]  /*06c0*/  @!P2 LDG.E R21, desc[UR14][R16.64] ;  /* 0x0000000e1015a981 */ /* 0x000eaa000c1e1900 */
[----:B------:R3:W5:Y:S01]  /*06d0*/  @!P1 LDG.E R0, desc[UR14][R12.64] ;  /* 0x0000000e0c009981 */ /* 0x000762000c1e1900 */
[----:B------:R-:W-:Y:S01]  /*06e0*/  @!P4 IMAD R7, R2, R7, R3 ;  /* 0x000000070207c224 */ /* 0x000fe200078e0203 */
[----:B------:R-:W-:Y:S01]  /*06f0*/  @!P3 IADD3 R15, PT, PT, R19, R15, RZ ;  /* 0x0000000f130fb210 */ /* 0x000fe20007ffe0ff */
[----:B------:R-:W-:Y:S01]  /*0700*/  HFMA2 R5, -RZ, RZ, 0, 0 ;  /* 0x00000000ff057431 */ /* 0x000fe200000001ff */
[----:B-1----:R-:W-:-:S04]  /*0710*/  @!P3 LEA R8, P2, R18, R8, 0x1 ;  /* 0x000000081208b211 */ /* 0x002fc800078408ff */
[----:B------:R-:W-:Y:S02]  /*0720*/  @!P3 LEA.HI.X R9, R18, R9, R15, 0x1, P2 ;  /* 0x000000091209b211 */ /* 0x000fe400010f0c0f */
[----:B---3--:R-:W-:Y:S02]  /*0730*/  @!P4 MOV R12, R24 ;  /* 0x00000018000cc202 */ /* 0x008fe40000000f00 */
[----:B------:R-:W-:Y:S01]  /*0740*/  @!P4 MOV R13, R27 ;  /* 0x0000001b000dc202 */ /* 0x000fe20000000f00 */
[----:B------:R-:W3:Y:S02]  /*0750*/  @!P3 LDG.E R5, desc[UR14][R8.64] ;  /* 0x0000000e0805b981 */ /* 0x000ee4000c1e1900 */
[----:B------:R-:W-:-:S05]  /*0760*/  @!P4 IMAD.WIDE.U32 R2, R2, R6, R12 ;  /* 0x000000060202c225 */ /* 0x000fca00078e000c */
[----:B------:R-:W-:Y:S02]  /*0770*/  @!P4 IADD3 R3, PT, PT, R3, R7, RZ ;  /* 0x000000070303c210 */ /* 0x000fe40007ffe0ff */
[----:B0-----:R-:W-:-:S04]  /*0780*/  @!P4 LEA R10, P2, R2, R10, 0x1 ;  /* 0x0000000a020ac211 */ /* 0x001fc800078408ff */
[----:B------:R-:W-:Y:S01]  /*0790*/  @!P4 LEA.HI.X R11, R2, R11, R3, 0x1, P2 ;  /* 0x0000000b020bc211 */ /* 0x000fe200010f0c03 */
[----:B------:R-:W-:-:S06]  /*07a0*/  IMAD.MOV.U32 R3, RZ, RZ, RZ ;  /* 0x000000ffff037224 */ /* 0x000fcc00078e00ff */
[----:B------:R0:W4:Y:S02]  /*07b0*/  @!P4 LDG.E R3, desc[UR14][R10.64] ;  /* 0x0000000e0a03c981 */ /* 0x000124000c1e1900 */
[----:B0-----:R-:W0:Y:S02]  /*07c0*/  S2R R11, SR_LANEID ;  /* 0x00000000000b7919 */ /* 0x001e240000000000 */
[C---:B0-----:R-:W-:Y:S02]  /*07d0*/  ISETP.GT.AND P2, PT, R11.reuse, 0x1e, PT ;  /* 0x0000001e0b00780c */ /* 0x041fe40003f44270 */
[----:B------:R-:W-:Y:S01]  /*07e0*/  ISETP.GT.AND P3, PT, R11, 0xf, PT ;  /* 0x0000000f0b00780c */ /* 0x000fe20003f64270 */
[----:B------:R-:W-:Y:S01]  /*07f0*/  BSSY.RECONVERGENT B0, `(.L_x_1867) ;  /* 0x0000043000007945 */ /* 0x000fe20003800200 */
[C---:B--2---:R-:W-:Y:S02]  /*0800*/  PRMT R18, R21.reuse, 0x7632, R18 ;  /* 0x0000763215127816 */ /* 0x044fe40000000012 */
[----:B------:R-:W-:-:S02]  /*0810*/  SHF.L.U32 R21, R21, 0x10, RZ ;  /* 0x0000001015157819 */ /* 0x000fc400000006ff */
[----:B------:R-:W-:Y:S02]  /*0820*/  SHF.L.U32 R18, R18, 0x10, RZ ;  /* 0x0000001012127819 */ /* 0x000fe400000006ff */
[C---:B-----5:R-:W-:Y:S02]  /*0830*/  PRMT R16, R0.reuse, 0x7632, R16 ;  /* 0x0000763200107816 */ /* 0x060fe40000000010 */
[----:B------:R-:W-:Y:S01]  /*0840*/  SHF.L.U32 R19, R0, 0x10, RZ ;  /* 0x0000001000137819 */ /* 0x000fe200000006ff */
[----:B------:R-:W-:Y:S01]  /*0850*/  FADD.FTZ R0, R21, R18 ;  /* 0x0000001215007221 */ /* 0x000fe20000010000 */
[----:B------:R-:W-:Y:S01]  /*0860*/  SHF.L.U32 R16, R16, 0x10, RZ ;  /* 0x0000001010107819 */ /* 0x000fe200000006ff */
[----:B------:R-:W-:Y:S02]  /*0870*/  FMUL.FTZ R2, R18, R18 ;  /* 0x0000001212027220 */ /* 0x000fe40000410000 */
[----:B------:R-:W-:Y:S02]  /*0880*/  FADD.FTZ R6, RZ, R0 ;  /* 0x00000000ff067221 */ /* 0x000fe40000010000 */
[----:B------:R-:W-:Y:S01]  /*0890*/  FADD.FTZ R7, R19, R16 ;  /* 0x0000001013077221 */ /* 0x000fe20000010000 */
[----:B------:R-:W-:Y:S01]  /*08a0*/  FMUL.FTZ R8, R16, R16 ;  /* 0x0000001010087220 */ /* 0x000fe20000410000 */
[----:B------:R-:W-:Y:S01]  /*08b0*/  FFMA.FTZ R2, R21, R21, R2 ;  /* 0x0000001515027223 */ /* 0x000fe20000010002 */
[----:B---3--:R-:W-:Y:S01]  /*08c0*/  PRMT R0, R5, 0x7632, R0 ;  /* 0x0000763205007816 */ /* 0x008fe20000000000 */
[----:B------:R-:W-:Y:S01]  /*08d0*/  FADD.FTZ R6, R6, R7 ;  /* 0x0000000706067221 */ /* 0x000fe20000010000 */
[----:B------:R-:W-:Y:S01]  /*08e0*/  FFMA.FTZ R7, R19, R19, R8 ;  /* 0x0000001313077223 */ /* 0x000fe20000010008 */
[----:B------:R-:W-:Y:S01]  /*08f0*/  FADD.FTZ R2, RZ, R2 ;  /* 0x00000002ff027221 */ /* 0x000fe20000010000 */
[----:B------:R-:W-:Y:S01]  /*0900*/  SHF.L.U32 R0, R0, 0x10, RZ ;  /* 0x0000001000007819 */ /* 0x000fe200000006ff */
[----:B------:R-:W-:-:S02]  /*0910*/  IMAD.U32 R17, R5, 0x10000, RZ ;  /* 0x0001000005117824 */ /* 0x000fc400078e00ff */
[----:B------:R-:W-:Y:S02]  /*0920*/  FADD.FTZ R7, R2, R7 ;  /* 0x0000000702077221 */ /* 0x000fe40000010000 */
[----:B------:R-:W-:Y:S01]  /*0930*/  FMUL.FTZ R8, R0, R0 ;  /* 0x0000000000087220 */ /* 0x000fe20000410000 */
[----:B------:R-:W-:-:S03]  /*0940*/  FADD.FTZ R5, R17, R0 ;  /* 0x0000000011057221 */ /* 0x000fc60000010000 */
[----:B------:R-:W-:Y:S01]  /*0950*/  FFMA.FTZ R8, R17, R17, R8 ;  /* 0x0000001111087223 */ /* 0x000fe20000010008 */
[----:B----4-:R-:W-:-:S04]  /*0960*/  PRMT R9, R3, 0x7632, R9 ;  /* 0x0000763203097816 */ /* 0x010fc80000000009 */
[----:B------:R-:W-:Y:S02]  /*0970*/  SHF.L.U32 R2, R9, 0x10, RZ ;  /* 0x0000001009027819 */ /* 0x000fe400000006ff */
[----:B------:R-:W-:Y:S01]  /*0980*/  SHF.L.U32 R3, R3, 0x10, RZ ;  /* 0x0000001003037819 */ /* 0x000fe200000006ff */
[----:B------:R-:W-:Y:S02]  /*0990*/  FADD.FTZ R5, R6, R5 ;  /* 0x0000000506057221 */ /* 0x000fe40000010000 */
[----:B------:R-:W-:Y:S01]  /*09a0*/  FMUL.FTZ R10, R2, R2 ;  /* 0x00000002020a7220 */ /* 0x000fe20000410000 */
[----:B------:R-:W-:Y:S01]  /*09b0*/  FADD.FTZ R7, R7, R8 ;  /* 0x0000000807077221 */ /* 0x000fe20000010000 */
[C---:B------:R-:W-:Y:S02]  /*09c0*/  FADD.FTZ R6, R3.reuse, R2 ;  /* 0x0000000203067221 */ /* 0x040fe40000010000 */
[----:B------:R-:W-:Y:S02]  /*09d0*/  FFMA.FTZ R10, R3, R3, R10 ;  /* 0x00000003030a7223 */ /* 0x000fe4000001000a */
[----:B------:R-:W-:-:S02]  /*09e0*/  FADD.FTZ R5, R5, R6 ;  /* 0x0000000605057221 */ /* 0x000fc40000010000 */
[----:B------:R-:W-:-:S03]  /*09f0*/  FADD.FTZ R6, R7, R10 ;  /* 0x0000000a07067221 */ /* 0x000fc60000010000 */
[----:B------:R-:W0:Y:S04]  /*0a00*/  SHFL.DOWN PT, R8, R5, 0x1, 0x1f ;  /* 0x08201f0005087f89 */ /* 0x000e2800000e0000 */
[----:B------:R-:W1:Y:S01]  /*0a10*/  SHFL.DOWN PT, R7, R6, 0x1, 0x1f ;  /* 0x08201f0006077f89 */ /* 0x000e6200000e0000 */
[----:B0-----:R-:W-:Y:S01]  /*0a20*/  @!P2 FADD.FTZ R5, R5, R8 ;  /* 0x000000080505a221 */ /* 0x001fe20000010000 */
[----:B-1----:R-:W-:-:S04]  /*0a30*/  @!P2 FADD.FTZ R6, R6, R7 ;  /* 0x000000070606a221 */ /* 0x002fc80000010000 */
[----:B------:R-:W0:Y:S04]  /*0a40*/  SHFL.DOWN PT, R8, R5, 0x2, 0x1f ;  /* 0x08401f0005087f89 */ /* 0x000e2800000e0000 */
[----:B------:R-:W1:Y:S01]  /*0a50*/  SHFL.DOWN PT, R7, R6, 0x2, 0x1f ;  /* 0x08401f0006077f89 */ /* 0x000e6200000e0000 */
[----:B------:R-:W-:-:S13]  /*0a60*/  ISETP.GT.AND P2, PT, R11, 0x1d, PT ;  /* 0x0000001d0b00780c */ /* 0x000fda0003f44270 */
        /* <DEDUP_REMOVED lines=9> */
[----:B------:R-:W-:Y:S01]  /*0b00*/  ISETP.GT.AND P2, PT, R11, 0x17, PT ;  /* 0x000000170b00780c */ /* 0x000fe20003f44270 */
        /* <DEDUP_REMOVED lines=8> */
[----:B01----:R-:W-:-:S12]  /*0b90*/  FADD.FTZ R8, R10, R13 ;  /* 0x0000000d0a087221 */ /* 0x003fd80000010000 */
[----:B------:R-:W0:Y:S01]  /*0ba0*/  @!P2 S2R R9, SR_CgaCtaId ;  /* 0x000000000009a919 */ /* 0x000e220000008800 */
[----:B------:R-:W-:Y:S02]  /*0bb0*/  @!P2 MOV R6, 0x400 ;  /* 0x000004000006a802 */ /* 0x000fe40000000f00 */
[----:B------:R-:W-:-:S04]  /*0bc0*/  @!P2 SHF.R.U32.HI R5, RZ, 0x2, R4 ;  /* 0x00000002ff05a819 */ /* 0x000fc80000011604 */
[----:B------:R-:W-:Y:S02]  /*0bd0*/  @!P2 LOP3.LUT R5, R5, 0xf8, RZ, 0xc0, !PT ;  /* 0x000000f80505a812 */ /* 0x000fe400078ec0ff */
[----:B0-----:R-:W-:Y:S01]  /*0be0*/  @!P2 LEA R6, R9, R6, 0x18 ;  /* 0x000000060906a211 */ /* 0x001fe200078ec0ff */
[----:B--2---:R-:W-:-:S03]  /*0bf0*/  FADD.FTZ R9, R7, R12 ;  /* 0x0000000c07097221 */ /* 0x004fc60000010000 */
[----:B------:R-:W-:-:S05]  /*0c00*/  @!P2 IADD3 R5, PT, PT, R5, R6, RZ ;  /* 0x000000060505a210 */ /* 0x000fca0007ffe0ff */
[----:B------:R3:W-:Y:S02]  /*0c10*/  @!P2 STS.64 [R5+0x10], R8 ;  /* 0x000010080500a388 */ /* 0x0007e40000000a00 */
.L_x_1868:
[----:B------:R-:W-:Y:S05]  /*0c20*/  BSYNC.RECONVERGENT B0 ;  /* 0x0000000000007941 */ /* 0x000fea0003800200 */
.L_x_1867:
[----:B------:R-:W-:Y:S01]  /*0c30*/  BAR.SYNC.DEFER_BLOCKING 0x0 ;  /* 0x0000000000007b1d */ /* 0x000fe20000010000 */
[----:B------:R-:W-:Y:S02]  /*0c40*/  ISETP.NE.AND P3, PT, R4, RZ, PT ;  /* 0x000000ff0400720c */ /* 0x000fe40003f65270 */
[----:B------:R-:W-:-:S03]  /*0c50*/  ISETP.GE.U32.AND P2, PT, R22, 0x2, PT ;  /* 0x000000021600780c */ /* 0x000fc60003f46070 */
[----:B------:R-:W-:Y:S08]  /*0c60*/  BSSY.RECONVERGENT B0, `(.L_x_1869) ;  /* 0x000002b000007945 */ /* 0x000ff00003800200 */
[----:B------:R-:W-:Y:S05]  /*0c70*/  @P3 BRA `(.L_x_1870) ;  /* 0x0000000000a43947 */ /* 0x000fea0003800000 */
[----:B------:R-:W4:Y:S01]  /*0c80*/  S2UR UR8, SR_CgaCtaId ;  /* 0x00000000000879c3 */ /* 0x000f220000008800 */
[----:B------:R-:W-:Y:S02]  /*0c90*/  UMOV UR5, 0x400 ;  /* 0x0000040000057882 */ /* 0x000fe40000000000 */
[----:B----4-:R-:W-:-:S09]  /*0ca0*/  ULEA UR5, UR8, UR5, 0x18 ;  /* 0x0000000508057291 */ /* 0x010fd2000f8ec0ff */
[----:B------:R-:W4:Y:S04]  /*0cb0*/  LDS.64 R10, [UR5+0x18] ;  /* 0x00001805ff0a7984 */ /* 0x000f280008000a00 */
[----:B---3--:R-:W3:Y:S04]  /*0cc0*/  LDS.128 R4, [UR5+0x20] ;  /* 0x00002005ff047984 */ /* 0x008ee80008000c00 */
[----:B-12---:R-:W1:Y:S01]  /*0cd0*/  LDS.128 R12, [UR5+0x30] ;  /* 0x00003005ff0c7984 */ /* 0x006e620008000c00 */
[----:B----4-:R-:W-:Y:S01]  /*0ce0*/  FADD.FTZ R29, R8, R10 ;  /* 0x0000000a081d7221 */ /* 0x010fe20000010000 */
[----:B0-----:R-:W-:-:S03]  /*0cf0*/  FADD.FTZ R8, R9, R11 ;  /* 0x0000000b09087221 */ /* 0x001fc60000010000 */
[----:B---3--:R-:W-:Y:S01]  /*0d00*/  FADD.FTZ R29, R29, R4 ;  /* 0x000000041d1d7221 */ /* 0x008fe20000010000 */
        /* <DEDUP_REMOVED lines=32> */
.L_x_1870:
[----:B------:R-:W-:Y:S05]  /*0f10*/  BSYNC.RECONVERGENT B0 ;  /* 0x0000000000007941 */ /* 0x000fea0003800200 */
.L_x_1869:
[----:B------:R-:W-:Y:S05]  /*0f20*/  @!P2 BRA `(.L_x_1871) ;  /* 0x0000000c00aca947 */ /* 0x000fea0003800000 */
[----:B---3--:R-:W3:Y:S01]  /*0f30*/  LDC.64 R4, c[0x0][0x3b8] ;  /* 0x0000ee00ff047b82 */ /* 0x008ee20000000a00 */
[----:B------:R-:W-:Y:S01]  /*0f40*/  ULOP3.LUT UR10, UR4, 0x1, URZ, 0xc0, !UPT ;  /* 0x00000001040a7892 */ /* 0x000fe2000f8ec0ff */
[----:B------:R-:W-:-:S03]  /*0f50*/  ISETP.GE.U32.AND P4, PT, R22, 0x8, PT ;  /* 0x000000081600780c */ /* 0x000fc60003f86070 */
[----:B------:R-:W-:-:S06]  /*0f60*/  UIMAD UR5, UR10, UR19, URZ ;  /* 0x000000130a0572a4 */ /* 0x000fcc000f8e02ff */
[----:B------:R-:W-:-:S05]  /*0f70*/  IMAD R6, R22, UR5, RZ ;  /* 0x0000000516067c24 */ /* 0x000fca000f8e02ff */
[----:B------:R-:W-:-:S05]  /*0f80*/  SHF.L.U32 R7, R6, 0x1, RZ ;  /* 0x0000000106077819 */ /* 0x000fca00000006ff */
[----:B---3--:R-:W-:-:S03]  /*0f90*/  IMAD.WIDE R4, R7, 0x4, R4 ;  /* 0x0000000407047825 */ /* 0x008fc600078e0204 */
[----:B------:R-:W-:Y:S02]  /*0fa0*/  R2UR UR16, R4 ;  /* 0x00000000041072ca */ /* 0x000fe400000e0000 */
[----:B------:R-:W-:Y:S01]  /*0fb0*/  R2UR UR17, R5 ;  /* 0x00000000051172ca */ /* 0x000fe200000e0000 */
[----:B------:R-:W-:-:S14]  /*0fc0*/  @P3 BRA `(.L_x_1872) ;  /* 0x0000000000643947 */ /* 0x000fdc0003800000 */
[----:B------:R-:W3:Y:S01]  /*0fd0*/  LDC.64 R6, c[0x0][0x3b0] ;  /* 0x0000ec00ff067b82 */ /* 0x000ee20000000a00 */
[----:B------:R-:W-:Y:S02]  /*0fe0*/  ULOP3.LUT UP0, UR5, UR4, 0x2, URZ, 0xc0, !UPT ;  /* 0x0000000204057892 */ /* 0x000fe4000f80c0ff */
[----:B------:R-:W-:Y:S02]  /*0ff0*/  UIMAD UR11, UR10, UR19, UR6 ;  /* 0x000000130a0b72a4 */ /* 0x000fe4000f8e0206 */
[----:B------:R-:W-:Y:S02]  /*1000*/  UIMAD UR8, UR18, UR19, UR6 ;  /* 0x00000013120872a4 */ /* 0x000fe4000f8e0206 */
[----:B------:R-:W-:Y:S01]  /*1010*/  PLOP3.LUT P2, PT, PT, PT, UP0, 0x80, 0x8 ;  /* 0x000000000008781c */ /* 0x000fe20003f4f008 */
[----:B------:R-:W-:Y:S01]  /*1020*/  UIADD3 UR5, UPT, UPT, -UR5, 0x1, URZ ;  /* 0x0000000105057890 */ /* 0x000fe2000fffe1ff */
[----:B------:R-:W-:Y:S01]  /*1030*/  MOV R5, UR11 ;  /* 0x0000000b00057c02 */ /* 0x000fe20008000f00 */
[----:B------:R-:W-:Y:S01]  /*1040*/  UIMAD.WIDE.U32 UR8, UR8, 0x8, UR16 ;  /* 0x00000008080878a5 */ /* 0x000fe2000f8e0010 */
[----:B------:R-:W-:-:S03]  /*1050*/  SEL R11, R22, RZ, !P2 ;  /* 0x000000ff160b7207 */ /* 0x000fc60005000000 */
[----:B-1----:R-:W-:Y:S02]  /*1060*/  MOV R13, UR5 ;  /* 0x00000005000d7c02 */ /* 0x002fe40008000f00 */
[----:B------:R-:W-:Y:S01]  /*1070*/  ISETP.NE.AND P2, PT, R11, -0x1, PT ;  /* 0xffffffff0b00780c */ /* 0x000fe20003f45270 */
[----:B------:R-:W-:Y:S02]  /*1080*/  IMAD.U32 R4, RZ, RZ, UR8 ;  /* 0x00000008ff047e24 */ /* 0x000fe4000f8e00ff */
[----:B---3--:R-:W-:Y:S01]  /*1090*/  IMAD.WIDE.U32 R6, R5, 0x4, R6 ;  /* 0x0000000405067825 */ /* 0x008fe200078e0006 */
[----:B------:R-:W-:-:S05]  /*10a0*/  MOV R5, UR9 ;  /* 0x0000000900057c02 */ /* 0x000fca0008000f00 */
[----:B------:R3:W-:Y:S01]  /*10b0*/  STG.E.64 desc[UR14][R4.64], R8 ;  /* 0x0000000804007986 */ /* 0x0007e2000c101b0e */
[----:B------:R-:W-:Y:S06]  /*10c0*/  MEMBAR.ALL.GPU ;  /* 0x0000000000007992 */ /* 0x000fec000000a000 */
[----:B------:R-:W-:-:S00]  /*10d0*/  ERRBAR ;  /* 0x00000000000079ab */ /* 0x000fc00000000000 */
[----:B------:R-:W-:Y:S06]  /*10e0*/  CGAERRBAR ;  /* 0x00000000000075ab */ /* 0x000fec0000000000 */
[----:B------:R3:W-:Y:S01]  /*10f0*/  REDG.E.ADD.S32.STRONG.GPU desc[UR14][R6.64], R13 ;  /* 0x0000000d0600798e */ /* 0x0007e2000c12e30e */
[----:B------:R-:W-:Y:S05]  /*1100*/  @!P2 BRA `(.L_x_1872) ;  /* 0x000000000014a947 */ /* 0x000fea0003800000 */
.L_x_1873:
[----:B---3--:R-:W3:Y:S04]  /*1110*/  LDG.E.STRONG.GPU R4, desc[UR14][R6.64] ;  /* 0x0000000e06047981 */ /* 0x008ee8000c1ef900 */
[----:B---3--:R-:W-:Y:S01]  /*1120*/  CCTL.IVALL ;  /* 0x00000000ff00798f */ /* 0x008fe20002000000 */
[----:B------:R-:W-:Y:S05]  /*1130*/  YIELD ;  /* 0x0000000000007946 */ /* 0x000fea0003800000 */
[----:B------:R-:W-:-:S13]  /*1140*/  ISETP.NE.AND P2, PT, R4, R11, PT ;  /* 0x0000000b0400720c */ /* 0x000fda0003f45270 */
[----:B------:R-:W-:Y:S05]  /*1150*/  @P2 BRA `(.L_x_1873) ;  /* 0xfffffffc00ec2947 */ /* 0x000fea000383ffff */
.L_x_1872:
[----:B------:R-:W-:Y:S05]  /*1160*/  WARPSYNC.ALL ;  /* 0x0000000000007948 */ /* 0x000fea0003800000 */
[----:B------:R-:W-:Y:S06]  /*1170*/  BAR.SYNC.DEFER_BLOCKING 0x0 ;  /* 0x0000000000007b1d */ /* 0x000fec0000010000 */
[----:B------:R-:W-:Y:S01]  /*1180*/  UMOV UR5, URZ ;  /* 0x000000ff00057c82 */ /* 0x000fe20008000000 */
[----:B------:R-:W-:Y:S05]  /*1190*/  @!P4 BRA `(.L_x_1874) ;  /* 0x000000040098c947 */ /* 0x000fea0003800000 */
[----:B------:R-:W-:Y:S01]  /*11a0*/  LOP3.LUT R14, R22, 0x7ffffff8, RZ, 0xc0, !PT ;  /* 0x7ffffff8160e7812 */ /* 0x000fe200078ec0ff */
[----:B------:R-:W-:Y:S02]  /*11b0*/  UIMAD UR9, UR19, 0x7, UR6 ;  /* 0x00000007130978a4 */ /* 0x000fe4000f8e0206 */
[----:B------:R-:W-:Y:S02]  /*11c0*/  UIMAD UR10, UR19, 0x6, UR6 ;  /* 0x00000006130a78a4 */ /* 0x000fe4000f8e0206 */
[----:B------:R-:W-:Y:S02]  /*11d0*/  UIMAD UR11, UR19, 0x3, UR6 ;  /* 0x00000003130b78a4 */ /* 0x000fe4000f8e0206 */
[----:B------:R-:W-:Y:S02]  /*11e0*/  UIMAD UR12, UR19, 0x5, UR6 ;  /* 0x00000005130c78a4 */ /* 0x000fe4000f8e0206 */
[----:B------:R-:W-:Y:S02]  /*11f0*/  ULEA UR13, UR19, UR6, 0x2 ;  /* 0x00000006130d7291 */ /* 0x000fe4000f8e10ff */
[----:B------:R-:W-:-:S02]  /*1200*/  ULEA UR20, UR19, UR6, 0x1 ;  /* 0x0000000613147291 */ /* 0x000fc4000f8e08ff */
[----:B------:R-:W-:Y:S02]  /*1210*/  UIADD3 UR21, UPT, UPT, UR6, UR19, URZ ;  /* 0x0000001306157290 */ /* 0x000fe4000fffe0ff */
[----:B------:R-:W-:Y:S01]  /*1220*/  UIADD3 UR22, UPT, UPT, -UR18, URZ, URZ ;  /* 0x000000ff12167290 */ /* 0x000fe2000fffe1ff */
[----:B------:R-:W-:Y:S01]  /*1230*/  UMOV UR5, URZ ;  /* 0x000000ff00057c82 */ /* 0x000fe20008000000 */
[----:B------:R-:W-:-:S10]  /*1240*/  UMOV UR8, UR6 ;  /* 0x0000000600087c82 */ /* 0x000fd40008000000 */
.L_x_1875:
[----:B------:R-:W-:Y:S01]  /*1250*/  ISETP.EQ.OR P2, PT, RZ, UR22, P3 ;  /* 0x00000016ff007c0c */ /* 0x000fe20009f42670 */
[----:B------:R-:W-:Y:S02]  /*1260*/  UIADD3 UR23, UPT, UPT, UR5, 0x1, URZ ;  /* 0x0000000105177890 */ /* 0x000fe4000fffe0ff */
[----:B------:R-:W-:-:S04]  /*1270*/  UIADD3 UR24, UPT, UPT, UR5, 0x2, URZ ;  /* 0x0000000205187890 */ /* 0x000fc8000fffe0ff */
[----:B---3--:R-:W-:Y:S01]  /*1280*/  MOV R4, UR23 ;  /* 0x0000001700047c02 */ /* 0x008fe20008000f00 */
[----:B------:R-:W-:Y:S01]  /*1290*/  UIADD3 UR23, UPT, UPT, UR5, 0x3, URZ ;  /* 0x0000000305177890 */ /* 0x000fe2000fffe0ff */
[----:B------:R-:W-:Y:S02]  /*12a0*/  MOV R5, UR24 ;  /* 0x0000001800057c02 */ /* 0x000fe40008000f00 */
[----:B------:R-:W-:Y:S02]  /*12b0*/  ISETP.EQ.OR P4, PT, R4, UR18, P3 ;  /* 0x0000001204007c0c */ /* 0x000fe40009f82670 */
[----:B------:R-:W-:Y:S01]  /*12c0*/  VOTEU.ALL UP0, P2 ;  /* 0x0000000000ff7886 */ /* 0x000fe20001000000 */
[----:B------:R-:W-:Y:S02]  /*12d0*/  ISETP.EQ.OR P6, PT, R5, UR18, P3 ;  /* 0x0000001205007c0c */ /* 0x000fe40009fc2670 */
[----:B------:R-:W-:Y:S02]  /*12e0*/  MOV R4, UR23 ;  /* 0x0000001700047c02 */ /* 0x000fe40008000f00 */
[----:B------:R-:W-:-:S02]  /*12f0*/  @!UP0 UIMAD.WIDE.U32 UR24, UR8, 0x8, UR16 ;  /* 0x00000008081888a5 */ /* 0x000fc4000f8e0010 */
[----:B------:R-:W-:-:S04]  /*1300*/  ISETP.EQ.OR P5, PT, R4, UR18, P3 ;  /* 0x0000001204007c0c */ /* 0x000fc80009fa2670 */
[----:B------:R-:W-:Y:S01]  /*1310*/  IMAD.U32 R4, RZ, RZ, UR24 ;  /* 0x00000018ff047e24 */ /* 0x000fe2000f8e00ff */
[----:B------:R-:W-:Y:S01]  /*1320*/  MOV R5, UR25 ;  /* 0x0000001900057c02 */ /* 0x000fe20008000f00 */
[----:B------:R-:W-:Y:S01]  /*1330*/  VOTEU.ALL UP0, P4 ;  /* 0x0000000000ff7886 */ /* 0x000fe20002000000 */
[----:B------:R-:W-:-:S04]  /*1340*/  VOTEU.ALL UP1, P6 ;  /* 0x0000000000ff7886 */ /* 0x000fc80003020000 */
[----:B------:R-:W-:Y:S01]  /*1350*/  @!UP0 UIMAD.WIDE.U32 UR24, UR21, 0x8, UR16 ;  /* 0x00000008151888a5 */ /* 0x000fe2000f8e0010 */
[----:B------:R-:W0:Y:S01]  /*1360*/  @!P2 LDG.E.64 R4, desc[UR14][R4.64] ;  /* 0x0000000e0404a981 */ /* 0x000e22000c1e1b00 */
[----:B------:R-:W-:Y:S01]  /*1370*/  VOTEU.ALL UP0, P5 ;  /* 0x0000000000ff7886 */ /* 0x000fe20002800000 */
[----:B------:R-:W-:-:S03]  /*1380*/  @!UP1 UIMAD.WIDE.U32 UR26, UR20, 0x8, UR16 ;  /* 0x00000008141a98a5 */ /* 0x000fc6000f8e0010 */
[----:B------:R-:W-:Y:S02]  /*1390*/  MOV R6, UR24 ;  /* 0x0000001800067c02 */ /* 0x000fe40008000f00 */
[----:B------:R-:W-:Y:S01]  /*13a0*/  MOV R7, UR25 ;  /* 0x0000001900077c02 */ /* 0x000fe20008000f00 */
[----:B------:R-:W-:Y:S01]  /*13b0*/  @!UP0 UIMAD.WIDE.U32 UR24, UR11, 0x8, UR16 ;  /* 0x000000080b1888a5 */ /* 0x000fe2000f8e0010 */
[----:B------:R-:W-:Y:S02]  /*13c0*/  MOV R10, UR26 ;  /* 0x0000001a000a7c02 */ /* 0x000fe40008000f00 */
[----:B------:R-:W-:Y:S02]  /*13d0*/  MOV R11, UR27 ;  /* 0x0000001b000b7c02 */ /* 0x000fe40008000f00 */
[----:B------:R-:W3:Y:S01]  /*13e0*/  @!P4 LDG.E.64 R6, desc[UR14][R6.64] ;  /* 0x0000000e0606c981 */ /* 0x000ee2000c1e1b00 */
[----:B--2---:R-:W-:Y:S01]  /*13f0*/  IMAD.U32 R12, RZ, RZ, UR24 ;  /* 0x00000018ff0c7e24 */ /* 0x004fe2000f8e00ff */
[----:B-1----:R-:W-:-:S02]  /*1400*/  MOV R13, UR25 ;  /* 0x00000019000d7c02 */ /* 0x002fc40008000f00 */
[----:B------:R-:W2:Y:S04]  /*1410*/  @!P6 LDG.E.64 R10, desc[UR14][R10.64] ;  /* 0x0000000e0a0ae981 */ /* 0x000ea8000c1e1b00 */
[----:B------:R-:W4:Y:S01]  /*1420*/  @!P5 LDG.E.64 R12, desc[UR14][R12.64] ;  /* 0x0000000e0c0cd981 */ /* 0x000f22000c1e1b00 */
[----:B------:R-:W-:Y:S02]  /*1430*/  UIADD3 UR23, UPT, UPT, UR5, 0x4, URZ ;  /* 0x0000000405177890 */ /* 0x000fe4000fffe0ff */
[----:B------:R-:W-:Y:S01]  /*1440*/  UIADD3 UR24, UPT, UPT, UR5, 0x6, URZ ;  /* 0x0000000605187890 */ /* 0x000fe2000fffe0ff */
[----:B0-----:R-:W-:-:S03]  /*1450*/  @!P2 FADD.FTZ R8, R8, R4 ;  /* 0x000000040808a221 */ /* 0x001fc60000010000 */
[----:B------:R-:W-:Y:S01]  /*1460*/  MOV R4, UR23 ;  /* 0x0000001700047c02 */ /* 0x000fe20008000f00 */
[----:B------:R-:W-:Y:S01]  /*1470*/  UIADD3 UR23, UPT, UPT, UR5, 0x5, URZ ;  /* 0x0000000505177890 */ /* 0x000fe2000fffe0ff */
[----:B------:R-:W-:Y:S01]  /*1480*/  @!P2 FADD.FTZ R9, R9, R5 ;  /* 0x000000050909a221 */ /* 0x000fe20000010000 */
[----:B------:R-:W-:Y:S02]  /*1490*/  MOV R5, UR24 ;  /* 0x0000001800057c02 */ /* 0x000fe40008000f00 */
[----:B------:R-:W-:Y:S02]  /*14a0*/  ISETP.EQ.OR P2, PT, R4, UR18, P3 ;  /* 0x0000001204007c0c */ /* 0x000fe40009f42670 */
[----:B------:R-:W-:Y:S01]  /*14b0*/  MOV R4, UR23 ;  /* 0x0000001700047c02 */ /* 0x000fe20008000f00 */
[----:B------:R-:W-:Y:S01]  /*14c0*/  UIADD3 UR23, UPT, UPT, UR5, 0x7, URZ ;  /* 0x0000000705177890 */ /* 0x000fe2000fffe0ff */
[----:B---3--:R-:W-:Y:S01]  /*14d0*/  @!P4 FADD.FTZ R8, R8, R6 ;  /* 0x000000060808c221 */ /* 0x008fe20000010000 */
[----:B------:R-:W-:Y:S01]  /*14e0*/  @!P4 FADD.FTZ R9, R9, R7 ;  /* 0x000000070909c221 */ /* 0x000fe20000010000 */
[----:B------:R-:W-:-:S02]  /*14f0*/  ISETP.EQ.OR P4, PT, R4, UR18, P3 ;  /* 0x0000001204007c0c */ /* 0x000fc40009f82670 */
[----:B--2---:R-:W-:Y:S01]  /*1500*/  @!P6 FADD.FTZ R8, R8, R10 ;  /* 0x0000000a0808e221 */ /* 0x004fe20000010000 */
[----:B------:R-:W-:Y:S01]  /*1510*/  @!P6 FADD.FTZ R9, R9, R11 ;  /* 0x0000000b0909e221 */ /* 0x000fe20000010000 */
[----:B------:R-:W-:-:S03]  /*1520*/  ISETP.EQ.OR P6, PT, R5, UR18, P3 ;  /* 0x0000001205007c0c */ /* 0x000fc60009fc2670 */
[----:B------:R-:W-:Y:S01]  /*1530*/  VOTEU.ALL UP0, P2 ;  /* 0x0000000000ff7886 */ /* 0x000fe20001000000 */
[----:B------:R-:W-:Y:S01]  /*1540*/  MOV R4, UR23 ;  /* 0x0000001700047c02 */ /* 0x000fe20008000f00 */
[----:B----4-:R-:W-:Y:S01]  /*1550*/  @!P5 FADD.FTZ R8, R8, R12 ;  /* 0x0000000c0808d221 */ /* 0x010fe20000010000 */
[----:B------:R-:W-:Y:S02]  /*1560*/  @!P5 FADD.FTZ R9, R9, R13 ;  /* 0x0000000d0909d221 */ /* 0x000fe40000010000 */
[----:B------:R-:W-:Y:S01]  /*1570*/  ISETP.EQ.OR P5, PT, R4, UR18, P3 ;  /* 0x0000001204007c0c */ /* 0x000fe20009fa2670 */
[----:B------:R-:W-:Y:S01]  /*1580*/  @!UP0 UIMAD.WIDE.U32 UR24, UR13, 0x8, UR16 ;  /* 0x000000080d1888a5 */ /* 0x000fe2000f8e0010 */
[----:B------:R-:W-:-:S05]  /*1590*/  VOTEU.ALL UP0, P4 ;  /* 0x0000000000ff7886 */ /* 0x000fca0002000000 */
[----:B------:R-:W-:Y:S01]  /*15a0*/  IMAD.U32 R4, RZ, RZ, UR24 ;  /* 0x00000018ff047e24 */ /* 0x000fe2000f8e00ff */
[----:B------:R-:W-:Y:S01]  /*15b0*/  MOV R5, UR25 ;  /* 0x0000001900057c02 */ /* 0x000fe20008000f00 */
[----:B------:R-:W-:Y:S01]  /*15c0*/  VOTEU.ALL UP1, P6 ;  /* 0x0000000000ff7886 */ /* 0x000fe20003020000 */
[----:B------:R-:W-:-:S03]  /*15d0*/  @!UP0 UIMAD.WIDE.U32 UR24, UR12, 0x8, UR16 ;  /* 0x000000080c1888a5 */ /* 0x000fc6000f8e0010 */
[----:B------:R-:W-:Y:S01]  /*15e0*/  VOTEU.ALL UP0, P5 ;  /* 0x0000000000ff7886 */ /* 0x000fe20002800000 */
[----:B------:R-:W2:Y:S01]  /*15f0*/  @!P2 LDG.E.64 R4, desc[UR14][R4.64] ;  /* 0x0000000e0404a981 */ /* 0x000ea2000c1e1b00 */
[----:B------:R-:W-:Y:S01]  /*1600*/  @!UP1 UIMAD.WIDE.U32 UR26, UR10, 0x8, UR16 ;  /* 0x000000080a1a98a5 */ /* 0x000fe2000f8e0010 */
[----:B------:R-:W-:Y:S02]  /*1610*/  MOV R6, UR24 ;  /* 0x0000001800067c02 */ /* 0x000fe40008000f00 */
[----:B------:R-:W-:Y:S01]  /*1620*/  MOV R7, UR25 ;  /* 0x0000001900077c02 */ /* 0x000fe20008000f00 */
[----:B------:R-:W-:Y:S02]  /*1630*/  @!UP0 UIMAD.WIDE.U32 UR24, UR9, 0x8, UR16 ;  /* 0x00000008091888a5 */ /* 0x000fe4000f8e0010 */
[----:B------:R-:W-:Y:S02]  /*1640*/  MOV R10, UR26 ;  /* 0x0000001a000a7c02 */ /* 0x000fe40008000f00 */
[----:B------:R-:W-:Y:S01]  /*1650*/  MOV R11, UR27 ;  /* 0x0000001b000b7c02 */ /* 0x000fe20008000f00 */
[----:B------:R-:W3:Y:S01]  /*1660*/  @!P4 LDG.E.64 R6, desc[UR14][R6.64] ;  /* 0x0000000e0606c981 */ /* 0x000ee2000c1e1b00 */
[----:B------:R-:W-:Y:S01]  /*1670*/  IMAD.U32 R12, RZ, RZ, UR24 ;  /* 0x00000018ff0c7e24 */ /* 0x000fe2000f8e00ff */
[----:B------:R-:W-:-:S03]  /*1680*/  MOV R13, UR25 ;  /* 0x00000019000d7c02 */ /* 0x000fc60008000f00 */
[----:B------:R-:W4:Y:S04]  /*1690*/  @!P6 LDG.E.64 R10, desc[UR14][R10.64] ;  /* 0x0000000e0a0ae981 */ /* 0x000f28000c1e1b00 */
[----:B------:R-:W5:Y:S01]  /*16a0*/  @!P5 LDG.E.64 R12, desc[UR14][R12.64] ;  /* 0x0000000e0c0cd981 */ /* 0x000f62000c1e1b00 */
[----:B------:R-:W-:Y:S02]  /*16b0*/  UIADD3 UR5, UPT, UPT, UR5, 0x8, URZ ;  /* 0x0000000805057890 */ /* 0x000fe4000fffe0ff */
[----:B------:R-:W-:Y:S02]  /*16c0*/  UIADD3 UR22, UPT, UPT, UR22, 0x8, URZ ;  /* 0x0000000816167890 */ /* 0x000fe4000fffe0ff */
[----:B------:R-:W-:Y:S02]  /*16d0*/  ULEA UR8, UR19, UR8, 0x3 ;  /* 0x0000000813087291 */ /* 0x000fe4000f8e18ff */
[----:B------:R-:W-:-:S02]  /*16e0*/  ULEA UR21, UR19, UR21, 0x3 ;  /* 0x0000001513157291 */ /* 0x000fc4000f8e18ff */
[----:B------:R-:W-:Y:S02]  /*16f0*/  ULEA UR20, UR19, UR20, 0x3 ;  /* 0x0000001413147291 */ /* 0x000fe4000f8e18ff */
[----:B------:R-:W-:Y:S02]  /*1700*/  ULEA UR11, UR19, UR11, 0x3 ;  /* 0x0000000b130b7291 */ /* 0x000fe4000f8e18ff */
[----:B------:R-:W-:Y:S02]  /*1710*/  ULEA UR13, UR19, UR13, 0x3 ;  /* 0x0000000d130d7291 */ /* 0x000fe4000f8e18ff */
[----:B------:R-:W-:Y:S02]  /*1720*/  ULEA UR12, UR19, UR12, 0x3 ;  /* 0x0000000c130c7291 */ /* 0x000fe4000f8e18ff */
[----:B------:R-:W-:Y:S02]  /*1730*/  ULEA UR10, UR19, UR10, 0x3 ;  /* 0x0000000a130a7291 */ /* 0x000fe4000f8e18ff */
[----:B------:R-:W-:Y:S01]  /*1740*/  ULEA UR9, UR19, UR9, 0x3 ;  /* 0x0000000913097291 */ /* 0x000fe2000f8e18ff */
[----:B--2---:R-:W-:Y:S01]  /*1750*/  @!P2 FADD.FTZ R8, R8, R4 ;  /* 0x000000040808a221 */ /* 0x004fe20000010000 */
[----:B------:R-:W-:Y:S01]  /*1760*/  @!P2 FADD.FTZ R9, R9, R5 ;  /* 0x000000050909a221 */ /* 0x000fe20000010000 */
[----:B------:R-:W-:-:S02]  /*1770*/  ISETP.NE.AND P2, PT, R14, UR5, PT ;  /* 0x000000050e007c0c */ /* 0x000fc4000bf45270 */
[----:B---3--:R-:W-:Y:S01]  /*1780*/  @!P4 FADD.FTZ R8, R8, R6 ;  /* 0x000000060808c221 */ /* 0x008fe20000010000 */
[----:B------:R-:W-:-:S03]  /*1790*/  @!P4 FADD.FTZ R9, R9, R7 ;  /* 0x000000070909c221 */ /* 0x000fc60000010000 */
[----:B----4-:R-:W-:Y:S01]  /*17a0*/  @!P6 FADD.FTZ R8, R8, R10 ;  /* 0x0000000a0808e221 */ /* 0x010fe20000010000 */
[----:B------:R-:W-:-:S03]  /*17b0*/  @!P6 FADD.FTZ R9, R9, R11 ;  /* 0x0000000b0909e221 */ /* 0x000fc60000010000 */
[----:B-----5:R-:W-:Y:S01]  /*17c0*/  @!P5 FADD.FTZ R8, R8, R12 ;  /* 0x0000000c0808d221 */ /* 0x020fe20000010000 */
[----:B------:R-:W-:Y:S02]  /*17d0*/  @!P5 FADD.FTZ R9, R9, R13 ;  /* 0x0000000d0909d221 */ /* 0x000fe40000010000 */
[----:B------:R-:W-:Y:S05]  /*17e0*/  @P2 BRA `(.L_x_1875) ;  /* 0xfffffff800982947 */ /* 0x000fea000383ffff */
[----:B------:R-:W-:-:S15]  /*17f0*/  R2UR UR5, R14 ;  /* 0x000000000e0572ca */ /* 0x000fde00000e0000 */
.L_x_1874:
[----:B------:R-:W-:-:S13]  /*1800*/  LOP3.LUT P2, RZ, R22, 0x7, RZ, 0xc0, !PT ;  /* 0x0000000716ff7812 */ /* 0x000fda000784c0ff */
[----:B------:R-:W-:Y:S05]  /*1810*/  @!P2 BRA `(.L_x_1871) ;  /* 0x000000040070a947 */ /* 0x000fea0003800000 */
[----:B---3--:R-:W-:-:S04]  /*1820*/  LOP3.LUT R4, R22, 0x7, RZ, 0xc0, !PT ;  /* 0x0000000716047812 */ /* 0x008fc800078ec0ff */
[----:B------:R-:W-:-:S04]  /*1830*/  IADD3 R4, PT, PT, R4, -0x1, RZ ;  /* 0xffffffff04047810 */ /* 0x000fc80007ffe0ff */
[----:B------:R-:W-:-:S13]  /*1840*/  ISETP.GE.U32.AND P2, PT, R4, 0x3, PT ;  /* 0x000000030400780c */ /* 0x000fda0003f46070 */
[----:B------:R-:W-:Y:S05]  /*1850*/  @!P2 BRA `(.L_x_1876) ;  /* 0x0000000000b8a947 */ /* 0x000fea0003800000 */
[----:B------:R-:W-:Y:S02]  /*1860*/  UIADD3 UR10, UPT, UPT, UR5, 0x1, URZ ;  /* 0x00000001050a7890 */ /* 0x000fe4000fffe0ff */
[----:B------:R-:W-:Y:S01]  /*1870*/  MOV R4, UR5 ;  /* 0x0000000500047c02 */ /* 0x000fe20008000f00 */
[----:B------:R-:W-:Y:S02]  /*1880*/  UIADD3 UR12, UPT, UPT, UR5, 0x2, URZ ;  /* 0x00000002050c7890 */ /* 0x000fe4000fffe0ff */
[----:B------:R-:W-:Y:S01]  /*1890*/  UIADD3 UR13, UPT, UPT, UR5, 0x3, URZ ;  /* 0x00000003050d7890 */ /* 0x000fe2000fffe0ff */
[----:B------:R-:W-:Y:S02]  /*18a0*/  ISETP.EQ.OR P2, PT, R4, UR18, P3 ;  /* 0x0000001204007c0c */ /* 0x000fe40009f42670 */
[----:B------:R-:W-:Y:S02]  /*18b0*/  MOV R4, UR10 ;  /* 0x0000000a00047c02 */ /* 0x000fe40008000f00 */
[----:B------:R-:W-:-:S02]  /*18c0*/  MOV R5, UR12 ;  /* 0x0000000c00057c02 */ /* 0x000fc40008000f00 */
[----:B------:R-:W-:Y:S01]  /*18d0*/  ISETP.EQ.OR P4, PT, R4, UR18, P3 ;  /* 0x0000001204007c0c */ /* 0x000fe20009f82670 */
[----:B------:R-:W-:Y:S01]  /*18e0*/  IMAD.U32 R4, RZ, RZ, UR13 ;  /* 0x0000000dff047e24 */ /* 0x000fe2000f8e00ff */
[----:B------:R-:W-:-:S04]  /*18f0*/  ISETP.EQ.OR P5, PT, R5, UR18, P3 ;  /* 0x0000001205007c0c */ /* 0x000fc80009fa2670 */
[----:B------:R-:W-:Y:S01]  /*1900*/  ISETP.EQ.OR P6, PT, R4, UR18, P3 ;  /* 0x0000001204007c0c */ /* 0x000fe20009fc2670 */
[----:B------:R-:W-:-:S05]  /*1910*/  VOTEU.ALL UP2, P2 ;  /* 0x0000000000ff7886 */ /* 0x000fca0001040000 */
[----:B------:R-:W-:Y:S01]  /*1920*/  @!UP2 UIMAD UR8, UR5, UR19, UR6 ;  /* 0x000000130508a2a4 */ /* 0x000fe2000f8e0206 */
[----:B------:R-:W-:Y:S02]  /*1930*/  VOTEU.ALL UP1, P4 ;  /* 0x0000000000ff7886 */ /* 0x000fe40002020000 */
[----:B------:R-:W-:Y:S01]  /*1940*/  VOTEU.ALL UP0, P5 ;  /* 0x0000000000ff7886 */ /* 0x000fe20002800000 */
[----:B------:R-:W-:Y:S02]  /*1950*/  @!UP2 UIMAD.WIDE.U32 UR8, UR8, 0x8, UR16 ;  /* 0x000000080808a8a5 */ /* 0x000fe4000f8e0010 */
[----:B------:R-:W-:Y:S01]  /*1960*/  @!UP1 UIMAD UR10, UR10, UR19, UR6 ;  /* 0x000000130a0a92a4 */ /* 0x000fe2000f8e0206 */
[----:B------:R-:W-:Y:S01]  /*1970*/  VOTEU.ALL UP2, P6 ;  /* 0x0000000000ff7886 */ /* 0x000fe20003040000 */
[----:B------:R-:W-:Y:S02]  /*1980*/  @!UP0 UIMAD UR12, UR12, UR19, UR6 ;  /* 0x000000130c0c82a4 */ /* 0x000fe4000f8e0206 */
[----:B------:R-:W-:Y:S01]  /*1990*/  MOV R4, UR8 ;  /* 0x0000000800047c02 */ /* 0x000fe20008000f00 */
[----:B------:R-:W-:Y:S01]  /*19a0*/  @!UP1 UIMAD.WIDE.U32 UR10, UR10, 0x8, UR16 ;  /* 0x000000080a0a98a5 */ /* 0x000fe2000f8e0010 */
[----:B------:R-:W-:Y:S01]  /*19b0*/  MOV R5, UR9 ;  /* 0x0000000900057c02 */ /* 0x000fe20008000f00 */
[----:B------:R-:W-:-:S02]  /*19c0*/  @!UP2 UIMAD UR13, UR13, UR19, UR6 ;  /* 0x000000130d0da2a4 */ /* 0x000fc4000f8e0206 */
[----:B------:R-:W-:Y:S02]  /*19d0*/  @!UP0 UIMAD.WIDE.U32 UR8, UR12, 0x8, UR16 ;  /* 0x000000080c0888a5 */ /* 0x000fe4000f8e0010 */
[----:B------:R-:W-:Y:S01]  /*19e0*/  MOV R6, UR10 ;  /* 0x0000000a00067c02 */ /* 0x000fe20008000f00 */
[----:B------:R-:W0:Y:S01]  /*19f0*/  @!P2 LDG.E.64 R4, desc[UR14][R4.64] ;  /* 0x0000000e0404a981 */ /* 0x000e22000c1e1b00 */
[----:B------:R-:W-:Y:S01]  /*1a00*/  MOV R7, UR11 ;  /* 0x0000000b00077c02 */ /* 0x000fe20008000f00 */
[----:B------:R-:W-:Y:S01]  /*1a10*/  @!UP2 UIMAD.WIDE.U32 UR10, UR13, 0x8, UR16 ;  /* 0x000000080d0aa8a5 */ /* 0x000fe2000f8e0010 */
[----:B------:R-:W-:Y:S01]  /*1a20*/  MOV R10, UR8 ;  /* 0x00000008000a7c02 */ /* 0x000fe20008000f00 */
[----:B------:R-:W-:-:S03]  /*1a30*/  IMAD.U32 R11, RZ, RZ, UR9 ;  /* 0x00000009ff0b7e24 */ /* 0x000fc6000f8e00ff */
[----:B------:R-:W3:Y:S01]  /*1a40*/  @!P4 LDG.E.64 R6, desc[UR14][R6.64] ;  /* 0x0000000e0606c981 */ /* 0x000ee2000c1e1b00 */
[----:B--2---:R-:W-:Y:S02]  /*1a50*/  MOV R12, UR10 ;  /* 0x0000000a000c7c02 */ /* 0x004fe40008000f00 */
[----:B-1----:R-:W-:Y:S01]  /*1a60*/  MOV R13, UR11 ;  /* 0x0000000b000d7c02 */ /* 0x002fe20008000f00 */
[----:B------:R-:W2:Y:S05]  /*1a70*/  @!P5 LDG.E.64 R10, desc[UR14][R10.64] ;  /* 0x0000000e0a0ad981 */ /* 0x000eaa000c1e1b00 */
[----:B------:R-:W4:Y:S01]  /*1a80*/  @!P6 LDG.E.64 R12, desc[UR14][R12.64] ;  /* 0x0000000e0c0ce981 */ /* 0x000f22000c1e1b00 */
[----:B------:R-:W-:-:S04]  /*1a90*/  MOV R14, UR5 ;  /* 0x00000005000e7c02 */ /* 0x000fc80008000f00 */
[----:B------:R-:W-:-:S04]  /*1aa0*/  IADD3 R14, PT, PT, R14, 0x4, RZ ;  /* 0x000000040e0e7810 */ /* 0x000fc80007ffe0ff */
[----:B------:R-:W-:Y:S01]  /*1ab0*/  R2UR UR5, R14 ;  /* 0x000000000e0572ca */ /* 0x000fe200000e0000 */
[----:B0-----:R-:W-:Y:S01]  /*1ac0*/  @!P2 FADD.FTZ R8, R8, R4 ;  /* 0x000000040808a221 */ /* 0x001fe20000010000 */
[----:B------:R-:W-:-:S03]  /*1ad0*/  @!P2 FADD.FTZ R9, R9, R5 ;  /* 0x000000050909a221 */ /* 0x000fc60000010000 */
[----:B---3--:R-:W-:Y:S01]  /*1ae0*/  @!P4 FADD.FTZ R8, R8, R6 ;  /* 0x000000060808c221 */ /* 0x008fe20000010000 */
[----:B------:R-:W-:-:S03]  /*1af0*/  @!P4 FADD.FTZ R9, R9, R7 ;  /* 0x000000070909c221 */ /* 0x000fc60000010000 */
[----:B--2---:R-:W-:Y:S01]  /*1b00*/  @!P5 FADD.FTZ R8, R8, R10 ;  /* 0x0000000a0808d221 */ /* 0x004fe20000010000 */
[----:B------:R-:W-:-:S03]  /*1b10*/  @!P5 FADD.FTZ R9, R9, R11 ;  /* 0x0000000b0909d221 */ /* 0x000fc60000010000 */
[----:B----4-:R-:W-:Y:S01]  /*1b20*/  @!P6 FADD.FTZ R8, R8, R12 ;  /* 0x0000000c0808e221 */ /* 0x010fe20000010000 */
[----:B------:R-:W-:-:S07]  /*1b30*/  @!P6 FADD.FTZ R9, R9, R13 ;  /* 0x0000000d0909e221 */ /* 0x000fce0000010000 */
.L_x_1876:
[----:B------:R-:W-:-:S13]  /*1b40*/  LOP3.LUT P2, R4, R22, 0x3, RZ, 0xc0, !PT ;  /* 0x0000000316047812 */ /* 0x000fda000784c0ff */
[----:B------:R-:W-:Y:S05]  /*1b50*/  @!P2 BRA `(.L_x_1871) ;  /* 0x0000000000a0a947 */ /* 0x000fea0003800000 */
[----:B------:R-:W-:-:S13]  /*1b60*/  ISETP.NE.AND P2, PT, R4, 0x1, PT ;  /* 0x000000010400780c */ /* 0x000fda0003f45270 */
[----:B------:R-:W-:Y:S05]  /*1b70*/  @!P2 BRA `(.L_x_1877) ;  /* 0x000000000060a947 */ /* 0x000fea0003800000 */
[----:B------:R-:W-:Y:S02]  /*1b80*/  UIADD3 UR8, UPT, UPT, UR5, 0x1, URZ ;  /* 0x0000000105087890 */ /* 0x000fe4000fffe0ff */
[----:B------:R-:W-:-:S04]  /*1b90*/  MOV R4, UR5 ;  /* 0x0000000500047c02 */ /* 0x000fc80008000f00 */
[----:B------:R-:W-:Y:S01]  /*1ba0*/  ISETP.EQ.OR P4, PT, R4, UR18, P3 ;  /* 0x0000001204007c0c */ /* 0x000fe20009f82670 */
[----:B------:R-:W-:-:S05]  /*1bb0*/  IMAD.U32 R4, RZ, RZ, UR8 ;  /* 0x00000008ff047e24 */ /* 0x000fca000f8e00ff */
[----:B------:R-:W-:-:S07]  /*1bc0*/  ISETP.EQ.OR P2, PT, R4, UR18, P3 ;  /* 0x0000001204007c0c */ /* 0x000fce0009f42670 */
[----:B------:R-:W-:-:S05]  /*1bd0*/  VOTEU.ALL UP0, P4 ;  /* 0x0000000000ff7886 */ /* 0x000fca0002000000 */
[----:B------:R-:W-:Y:S01]  /*1be0*/  @!UP0 UIMAD UR10, UR5, UR19, UR6 ;  /* 0x00000013050a82a4 */ /* 0x000fe2000f8e0206 */
[----:B------:R-:W-:-:S03]  /*1bf0*/  VOTEU.ALL UP1, P2 ;  /* 0x0000000000ff7886 */ /* 0x000fc60001020000 */
[----:B------:R-:W-:Y:S02]  /*1c00*/  @!UP0 UIMAD.WIDE.U32 UR10, UR10, 0x8, UR16 ;  /* 0x000000080a0a88a5 */ /* 0x000fe4000f8e0010 */
[----:B------:R-:W-:-:S04]  /*1c10*/  @!UP1 UIMAD UR8, UR8, UR19, UR6 ;  /* 0x00000013080892a4 */ /* 0x000fc8000f8e0206 */
[----:B------:R-:W-:Y:S01]  /*1c20*/  MOV R4, UR10 ;  /* 0x0000000a00047c02 */ /* 0x000fe20008000f00 */
[----:B------:R-:W-:Y:S01]  /*1c30*/  @!UP1 UIMAD.WIDE.U32 UR8, UR8, 0x8, UR16 ;  /* 0x00000008080898a5 */ /* 0x000fe2000f8e0010 */
[----:B------:R-:W-:-:S05]  /*1c40*/  MOV R5, UR11 ;  /* 0x0000000b00057c02 */ /* 0x000fca0008000f00 */
[----:B------:R-:W-:Y:S01]  /*1c50*/  MOV R6, UR8 ;  /* 0x0000000800067c02 */ /* 0x000fe20008000f00 */
[----:B------:R-:W0:Y:S01]  /*1c60*/  @!P4 LDG.E.64 R4, desc[UR14][R4.64] ;  /* 0x0000000e0404c981 */ /* 0x000e22000c1e1b00 */
[----:B------:R-:W-:-:S06]  /*1c70*/  MOV R7, UR9 ;  /* 0x0000000900077c02 */ /* 0x000fcc0008000f00 */
[----:B------:R-:W3:Y:S01]  /*1c80*/  @!P2 LDG.E.64 R6, desc[UR14][R6.64] ;  /* 0x0000000e0606a981 */ /* 0x000ee2000c1e1b00 */
[----:B------:R-:W-:-:S05]  /*1c90*/  MOV R10, UR5 ;  /* 0x00000005000a7c02 */ /* 0x000fca0008000f00 */
[----:B------:R-:W-:-:S05]  /*1ca0*/  VIADD R10, R10, 0x2 ;  /* 0x000000020a0a7836 */ /* 0x000fca0000000000 */
[----:B------:R-:W-:Y:S01]  /*1cb0*/  R2UR UR5, R10 ;  /* 0x000000000a0572ca */ /* 0x000fe200000e0000 */
[----:B0-----:R-:W-:Y:S01]  /*1cc0*/  @!P4 FADD.FTZ R8, R8, R4 ;  /* 0x000000040808c221 */ /* 0x001fe20000010000 */
[----:B------:R-:W-:-:S03]  /*1cd0*/  @!P4 FADD.FTZ R9, R9, R5 ;  /* 0x000000050909c221 */ /* 0x000fc60000010000 */
[----:B---3--:R-:W-:Y:S01]  /*1ce0*/  @!P2 FADD.FTZ R8, R8, R6 ;  /* 0x000000060808a221 */ /* 0x008fe20000010000 */
[----:B------:R-:W-:-:S09]  /*1cf0*/  @!P2 FADD.FTZ R9, R9, R7 ;  /* 0x000000070909a221 */ /* 0x000fd20000010000 */
.L_x_1877:
[----:B------:R-:W-:Y:S01]  /*1d00*/  MOV R5, UR5 ;  /* 0x0000000500057c02 */ /* 0x000fe20008000f00 */
[----:B------:R-:W-:Y:S01]  /*1d10*/  BSSY.RECONVERGENT B0, `(.L_x_1871) ;  /* 0x000000c000007945 */ /* 0x000fe20003800200 */
[----:B------:R-:W-:Y:S02]  /*1d20*/  LOP3.LUT R4, R22, 0x1, RZ, 0xc0, !PT ;  /* 0x0000000116047812 */ /* 0x000fe400078ec0ff */
[----:B------:R-:W-:-:S04]  /*1d30*/  ISETP.EQ.OR P2, PT, R5, UR18, P3 ;  /* 0x0000001205007c0c */ /* 0x000fc80009f42670 */
[----:B------:R-:W-:-:S13]  /*1d40*/  ISETP.NE.U32.OR P2, PT, R4, 0x1, P2 ;  /* 0x000000010400780c */ /* 0x000fda0001745470 */
[----:B------:R-:W-:Y:S05]  /*1d50*/  @P2 BRA `(.L_x_1878) ;  /* 0x00000000001c2947 */ /* 0x000fea0003800000 */
[----:B------:R-:W-:Y:S01]  /*1d60*/  UIMAD UR8, UR19, UR5, UR6 ;  /* 0x00000005130872a4 */ /* 0x000fe2000f8e0206 */
[----:B------:R-:W-:-:S05]  /*1d70*/  HFMA2 R5, -RZ, RZ, 0, 4.76837158203125e-07 ;  /* 0x00000008ff057431 */ /* 0x000fca00000001ff */
[----:B------:R-:W-:-:S05]  /*1d80*/  MOV R4, UR8 ;  /* 0x0000000800047c02 */ /* 0x000fca0008000f00 */
[----:B------:R-:W-:-:S06]  /*1d90*/  IMAD.WIDE.U32 R4, R4, R5, UR16 ;  /* 0x0000001004047e25 */ /* 0x000fcc000f8e0005 */
[----:B------:R-:W0:Y:S02]  /*1da0*/  LDG.E.64 R4, desc[UR14][R4.64] ;  /* 0x0000000e04047981 */ /* 0x000e24000c1e1b00 */
[----:B0-----:R-:W-:Y:S01]  /*1db0*/  FADD.FTZ R8, R8, R4 ;  /* 0x0000000408087221 */ /* 0x001fe20000010000 */
[----:B------:R-:W-:-:S07]  /*1dc0*/  FADD.FTZ R9, R9, R5 ;  /* 0x0000000509097221 */ /* 0x000fce0000010000 */
.L_x_1878:
[----:B------:R-:W-:Y:S05]  /*1dd0*/  BSYNC.RECONVERGENT B0 ;  /* 0x0000000000007941 */ /* 0x000fea0003800200 */
.L_x_1871:
[----:B------:R-:W4:Y:S01]  /*1de0*/  S2UR UR8, SR_CgaCtaId ;  /* 0x00000000000879c3 */ /* 0x000f220000008800 */
[----:B------:R-:W0:Y:S01]  /*1df0*/  S2R R10, SR_TID.X ;  /* 0x00000000000a7919 */ /* 0x000e220000002100 */
[----:B------:R-:W1:Y:S01]  /*1e00*/  LDCU UR9, c[0x0][0x414] ;  /* 0x00008280ff0977ac */ /* 0x000e620008000800 */
[----:B------:R-:W-:Y:S01]  /*1e10*/  MOV R11, UR7 ;  /* 0x00000007000b7c02 */ /* 0x000fe20008000f00 */
[----:B------:R-:W-:-:S04]  /*1e20*/  UMOV UR5, 0x400 ;  /* 0x0000040000057882 */ /* 0x000fc80000000000 */
[----:B------:R-:W2:Y:S08]  /*1e30*/  @P0 LDC.64 R28, c[0x0][0x388] ;  /* 0x0000e200ff1c0b82 */ /* 0x000eb00000000a00 */
[----:B---3--:R-:W3:Y:S01]  /*1e40*/  LDC.64 R6, c[0x0][0x398] ;  /* 0x0000e600ff067b82 */ /* 0x008ee20000000a00 */
[----:B-1----:R-:W-:Y:S01]  /*1e50*/  @P0 FMUL.FTZ R14, R8, UR9 ;  /* 0x00000009080e0c20 */ /* 0x002fe20008410000 */
[----:B------:R-:W-:Y:S01]  /*1e60*/  @P0 FMUL.FTZ R15, R9, UR9 ;  /* 0x00000009090f0c20 */ /* 0x000fe20008410000 */
[----:B----4-:R-:W-:-:S05]  /*1e70*/  ULEA UR5, UR8, UR5, 0x18 ;  /* 0x0000000508057291 */ /* 0x010fca000f8ec0ff */
[----:B------:R-:W1:Y:S01]  /*1e80*/  LDC.64 R4, c[0x0][0x3a0] ;  /* 0x0000e800ff047b82 */ /* 0x000e620000000a00 */
[----:B--2---:R-:W-:-:S03]  /*1e90*/  @P0 IMAD.WIDE R28, R11, 0x8, R28 ;  /* 0x000000080b1c0825 */ /* 0x004fc600078e021c */
[----:B------:R-:W-:Y:S01]  /*1ea0*/  @!P3 STS.64 [UR5+0x98], R8 ;  /* 0x00009808ff00b988 */ /* 0x000fe20008000a05 */
[----:B0-----:R-:W-:-:S03]  /*1eb0*/  SHF.L.U32 R10, R10, 0x1, RZ ;  /* 0x000000010a0a7819 */ /* 0x001fc600000006ff */
[----:B------:R-:W-:Y:S01]  /*1ec0*/  @P0 STG.E.64 desc[UR14][R28.64], R14 ;  /* 0x0000000e1c000986 */ /* 0x000fe2000c101b0e */
[----:B------:R-:W-:-:S05]  /*1ed0*/  LOP3.LUT R13, R10, 0x3e, RZ, 0xc0, !PT ;  /* 0x0000003e0a0d7812 */ /* 0x000fca00078ec0ff */
[----:B------:R-:W-:-:S04]  /*1ee0*/  IMAD.IADD R13, R20, 0x1, R13 ;  /* 0x00000001140d7824 */ /* 0x000fc800078e020d */
[----:B---3--:R-:W-:-:S04]  /*1ef0*/  IMAD.WIDE R10, R13, 0x4, R6 ;  /* 0x000000040d0a7825 */ /* 0x008fc800078e0206 */
[----:B-1----:R-:W-:Y:S01]  /*1f00*/  IMAD.WIDE R6, R13, 0x4, R4 ;  /* 0x000000040d067825 */ /* 0x002fe200078e0204 */
[----:B------:R-:W-:Y:S06]  /*1f10*/  BAR.SYNC.DEFER_BLOCKING 0x0 ;  /* 0x0000000000007b1d */ /* 0x000fec0000010000 */
[----:B------:R-:W5:Y:S04]  /*1f20*/  LDG.E.64 R6, desc[UR14][R6.64] ;  /* 0x0000000e06067981 */ /* 0x000f68000c1e1b00 */
[----:B------:R0:W5:Y:S04]  /*1f30*/  LDG.E.64 R4, desc[UR14][R10.64] ;  /* 0x0000000e0a047981 */ /* 0x000168000c1e1b00 */
[----:B0-----:R-:W0:Y:S01]  /*1f40*/  LDS.64 R10, [UR5+0x98] ;  /* 0x00009805ff0a7984 */ /* 0x001e220008000a00 */
[----:B------:R-:W1:Y:S01]  /*1f50*/  LDCU.U8 UR5, c[0x0][0x3fc] ;  /* 0x00007f80ff0577ac */ /* 0x000e620008000000 */
[----:B0-----:R-:W-:-:S04]  /*1f60*/  FMUL.FTZ R12, R10, UR9 ;  /* 0x000000090a0c7c20 */ /* 0x001fc80008410000 */
[----:B------:R-:W-:-:S04]  /*1f70*/  FMUL.FTZ R20, R12, R12 ;  /* 0x0000000c0c147220 */ /* 0x000fc80000410000 */
[----:B------:R-:W-:-:S05]  /*1f80*/  FFMA.FTZ R20, R11, UR9, -R20 ;  /* 0x000000090b147c23 */ /* 0x000fca0008010814 */
[----:B------:R-:W-:-:S13]  /*1f90*/  FSETP.GTU.FTZ.AND P2, PT, R20, RZ, PT ;  /* 0x000000ff1400720b */ /* 0x000fda0003f5c000 */
[----:B------:R-:W0:Y:S01]  /*1fa0*/  @P2 LDC R13, c[0x0][0x3a8] ;  /* 0x0000ea00ff0d2b82 */ /* 0x000e220000000800 */
[----:B-1----:R-:W-:Y:S01]  /*1fb0*/  UISETP.NE.AND UP0, UPT, UR5, URZ, UPT ;  /* 0x000000ff0500728c */ /* 0x002fe2000bf05270 */
[----:B------:R-:W-:Y:S01]  /*1fc0*/  BSSY.RECONVERGENT B0, `(.L_x_1879) ;  /* 0x00000ee000007945 */ /* 0x000fe20003800200 */
[----:B0-----:R-:W-:Y:S01]  /*1fd0*/  @P2 FADD.FTZ R20, R20, R13 ;  /* 0x0000000d14142221 */ /* 0x001fe20000010000 */
[----:B------:R-:W-:-:S06]  /*1fe0*/  MOV R13, 0x3f800000 ;  /* 0x3f800000000d7802 */ /* 0x000fcc0000000f00 */
[----:B------:R0:W1:Y:S01]  /*1ff0*/  @P2 MUFU.RSQ R13, R20 ;  /* 0x00000014000d2308 */ /* 0x0000620000001400 */
[----:B------:R-:W-:Y:S05]  /*2000*/  BRA.U UP0, `(.L_x_1880) ;  /* 0x0000000500887547 */ /* 0x000fea000b800000 */
[----:B------:R-:W2:Y:S01]  /*2010*/  LDCU.64 UR10, c[0x0][0x3e8] ;  /* 0x00007d00ff0a77ac */ /* 0x000ea20008000a00 */
[----:B------:R-:W-:Y:S01]  /*2020*/  SHF.R.S32.HI R28, RZ, 0x1f, R23 ;  /* 0x0000001fff1c7819 */ /* 0x000fe20000011417 */
[----:B------:R-:W-:Y:S01]  /*2030*/  BSSY.RECONVERGENT B1, `(.L_x_1881) ;  /* 0x0000019000017945 */ /* 0x000fe20003800200 */
[C---:B0-----:R-:W-:Y:S02]  /*2040*/  IADD3 R20, PT, PT, R23.reuse, 0x10, RZ ;  /* 0x0000001017147810 */ /* 0x041fe40007ffe0ff */
[C---:B------:R-:W-:Y:S02]  /*2050*/  IADD3 R14, PT, PT, R23.reuse, 0x20, RZ ;  /* 0x00000020170e7810 */ /* 0x040fe40007ffe0ff */
[C---:B------:R-:W-:Y:S02]  /*2060*/  IADD3 R15, PT, PT, R23.reuse, 0x30, RZ ;  /* 0x00000030170f7810 */ /* 0x040fe40007ffe0ff */
[----:B--2---:R-:W-:-:S04]  /*2070*/  ISETP.GE.U32.AND P1, PT, R23, UR10, PT ;  /* 0x0000000a17007c0c */ /* 0x004fc8000bf26070 */
[----:B------:R-:W-:-:S13]  /*2080*/  ISETP.GE.AND.EX P1, PT, R28, UR11, PT, P1 ;  /* 0x0000000b1c007c0c */ /* 0x000fda000bf26310 */
[----:B------:R-:W-:Y:S05]  /*2090*/  @P1 BRA `(.L_x_1882) ;  /* 0x0000000000481947 */ /* 0x000fea0003800000 */
[----:B------:R-:W0:Y:S01]  /*20a0*/  LDCU.64 UR12, c[0x0][0x3e0] ;  /* 0x00007c00ff0c77ac */ /* 0x000e220008000a00 */
[--C-:B------:R-:W-:Y:S01]  /*20b0*/  FADD.FTZ R10, R21, -R12.reuse ;  /* 0x8000000c150a7221 */ /* 0x100fe20000010000 */
[----:B------:R-:W-:Y:S01]  /*20c0*/  MOV R8, R24 ;  /* 0x0000001800087202 */ /* 0x000fe20000000f00 */
[----:B------:R-:W-:Y:S01]  /*20d0*/  FADD.FTZ R18, R18, -R12 ;  /* 0x8000000c12127221 */ /* 0x000fe20000010000 */
[----:B------:R-:W2:Y:S01]  /*20e0*/  LDCU.64 UR8, c[0x0][0x380] ;  /* 0x00007000ff0877ac */ /* 0x000ea20008000a00 */
[----:B------:R-:W-:Y:S02]  /*20f0*/  IMAD.MOV.U32 R9, RZ, RZ, R27 ;  /* 0x000000ffff097224 */ /* 0x000fe400078e001b */
[-C--:B-1----:R-:W-:Y:S01]  /*2100*/  FMUL.FTZ R21, R10, R13.reuse ;  /* 0x0000000d0a157220 */ /* 0x082fe20000410000 */
[----:B------:R-:W-:-:S03]  /*2110*/  FMUL.FTZ R10, R18, R13 ;  /* 0x0000000d120a7220 */ /* 0x000fc60000410000 */
[----:B-----5:R-:W-:Y:S01]  /*2120*/  FFMA.FTZ R18, R4, R21, R6 ;  /* 0x0000001504127223 */ /* 0x020fe20000010006 */
[----:B------:R-:W-:Y:S01]  /*2130*/  FFMA.FTZ R21, R5, R10, R7 ;  /* 0x0000000a05157223 */ /* 0x000fe20000010007 */
[----:B0-----:R-:W-:Y:S02]  /*2140*/  IMAD R28, R28, UR12, RZ ;  /* 0x0000000c1c1c7c24 */ /* 0x001fe4000f8e02ff */
[----:B------:R-:W-:-:S04]  /*2150*/  IMAD.WIDE.U32 R8, R23, UR12, R8 ;  /* 0x0000000c17087c25 */ /* 0x000fc8000f8e0008 */
[----:B------:R-:W-:Y:S01]  /*2160*/  IMAD R11, R23, UR13, R28 ;  /* 0x0000000d170b7c24 */ /* 0x000fe2000f8e021c */
[----:B--2---:R-:W-:-:S04]  /*2170*/  LEA R10, P1, R8, UR8, 0x1 ;  /* 0x00000008080a7c11 */ /* 0x004fc8000f8208ff */
[----:B------:R-:W-:Y:S02]  /*2180*/  IADD3 R11, PT, PT, R9, R11, RZ ;  /* 0x0000000b090b7210 */ /* 0x000fe40007ffe0ff */
[----:B------:R-:W-:Y:S02]  /*2190*/  F2FP.BF16.F32.PACK_AB R9, R21, R18 ;  /* 0x000000121509723e */ /* 0x000fe400000010ff */
[----:B------:R-:W-:-:S05]  /*21a0*/  LEA.HI.X R11, R8, UR9, R11, 0x1, P1 ;  /* 0x00000009080b7c11 */ /* 0x000fca00088f0c0b */
[----:B------:R0:W-:Y:S02]  /*21b0*/  STG.E desc[UR14][R10.64], R9 ;  /* 0x000000090a007986 */ /* 0x0001e4000c10190e */
.L_x_1882:
[----:B------:R-:W-:Y:S05]  /*21c0*/  BSYNC.RECONVERGENT B1 ;  /* 0x0000000000017941 */ /* 0x000fea0003800200 */
.L_x_1881:
[----:B------:R-:W-:Y:S01]  /*21d0*/  ISETP.GE.U32.AND P1, PT, R20, UR10, PT ;  /* 0x0000000a14007c0c */ /* 0x000fe2000bf26070 */
[----:B------:R-:W-:Y:S01]  /*21e0*/  BSSY.RECONVERGENT B1, `(.L_x_1883) ;  /* 0x000001c000017945 */ /* 0x000fe20003800200 */
[----:B0-----:R-:W-:Y:S02]  /*21f0*/  SHF.R.S32.HI R11, RZ, 0x1f, R20 ;  /* 0x0000001fff0b7819 */ /* 0x001fe40000011414 */
[----:B------:R-:W-:Y:S02]  /*2200*/  ISETP.GE.U32.AND P2, PT, R14, UR10, PT ;  /* 0x0000000a0e007c0c */ /* 0x000fe4000bf46070 */
[----:B------:R-:W-:Y:S02]  /*2210*/  ISETP.GE.AND.EX P1, PT, R11, UR11, PT, P1 ;  /* 0x0000000b0b007c0c */ /* 0x000fe4000bf26310 */
[----:B------:R-:W-:Y:S02]  /*2220*/  ISETP.GE.U32.AND P3, PT, R15, UR10, PT ;  /* 0x0000000a0f007c0c */ /* 0x000fe4000bf66070 */
[----:B------:R-:W-:-:S02]  /*2230*/  SHF.R.S32.HI R21, RZ, 0x1f, R14 ;  /* 0x0000001fff157819 */ /* 0x000fc4000001140e */
[----:B------:R-:W-:Y:S02]  /*2240*/  SHF.R.S32.HI R18, RZ, 0x1f, R15 ;  /* 0x0000001fff127819 */ /* 0x000fe4000001140f */
[----:B------:R-:W-:Y:S02]  /*2250*/  ISETP.GE.AND.EX P2, PT, R21, UR11, PT, P2 ;  /* 0x0000000b15007c0c */ /* 0x000fe4000bf46320 */
[----:B------:R-:W-:-:S03]  /*2260*/  ISETP.GE.AND.EX P3, PT, R18, UR11, PT, P3 ;  /* 0x0000000b12007c0c */ /* 0x000fc6000bf66330 */
[----:B------:R-:W-:Y:S10]  /*2270*/  @P1 BRA `(.L_x_1884) ;  /* 0x0000000000481947 */ /* 0x000ff40003800000 */
[----:B------:R-:W0:Y:S01]  /*2280*/  LDCU.64 UR8, c[0x0][0x3e0] ;  /* 0x00007c00ff0877ac */ /* 0x000e220008000a00 */
[----:B------:R-:W-:Y:S01]  /*2290*/  MOV R8, R24 ;  /* 0x0000001800087202 */ /* 0x000fe20000000f00 */
[--C-:B------:R-:W-:Y:S01]  /*22a0*/  FADD.FTZ R10, R19, -R12.reuse ;  /* 0x8000000c130a7221 */ /* 0x100fe20000010000 */
[----:B------:R-:W-:Y:S01]  /*22b0*/  MOV R9, R27 ;  /* 0x0000001b00097202 */ /* 0x000fe20000000f00 */
[----:B------:R-:W2:Y:S01]  /*22c0*/  LDCU.64 UR12, c[0x0][0x380] ;  /* 0x00007000ff0c77ac */ /* 0x000ea20008000a00 */
[----:B------:R-:W-:Y:S01]  /*22d0*/  FADD.FTZ R16, R16, -R12 ;  /* 0x8000000c10107221 */ /* 0x000fe20000010000 */
[----:B-1----:R-:W-:-:S03]  /*22e0*/  FMUL.FTZ R19, R10, R13 ;  /* 0x0000000d0a137220 */ /* 0x002fc60000410000 */
[----:B------:R-:W-:Y:S01]  /*22f0*/  FMUL.FTZ R16, R16, R13 ;  /* 0x0000000d10107220 */ /* 0x000fe20000410000 */
[----:B-----5:R-:W-:-:S03]  /*2300*/  FFMA.FTZ R19, R4, R19, R6 ;  /* 0x0000001304137223 */ /* 0x020fc60000010006 */
        /* <DEDUP_REMOVED lines=9> */
.L_x_1884:
[----:B------:R-:W-:Y:S05]  /*23a0*/  BSYNC.RECONVERGENT B1 ;  /* 0x0000000000017941 */ /* 0x000fea0003800200 */
.L_x_1883:
[----:B------:R-:W-:Y:S04]  /*23b0*/  BSSY.RECONVERGENT B1, `(.L_x_1885) ;  /* 0x0000014000017945 */ /* 0x000fe80003800200 */
[----:B------:R-:W-:Y:S05]  /*23c0*/  @P2 BRA `(.L_x_1886) ;  /* 0x0000000000482947 */ /* 0x000fea0003800000 */
[----:B------:R-:W2:Y:S01]  /*23d0*/  LDCU.64 UR8, c[0x0][0x3e0] ;  /* 0x00007c00ff0877ac */ /* 0x000ea20008000a00 */
[----:B------:R-:W-:Y:S01]  /*23e0*/  MOV R8, R24 ;  /* 0x0000001800087202 */ /* 0x000fe20000000f00 */
[--C-:B0-----:R-:W-:Y:S01]  /*23f0*/  FADD.FTZ R10, R17, -R12.reuse ;  /* 0x8000000c110a7221 */ /* 0x101fe20000010000 */
[----:B------:R-:W-:Y:S01]  /*2400*/  FADD.FTZ R0, R0, -R12 ;  /* 0x8000000c00007221 */ /* 0x000fe20000010000 */
[----:B------:R-:W0:Y:S01]  /*2410*/  LDCU.64 UR12, c[0x0][0x380] ;  /* 0x00007000ff0c77ac */ /* 0x000e220008000a00 */
[----:B------:R-:W-:Y:S02]  /*2420*/  IMAD.MOV.U32 R9, RZ, RZ, R27 ;  /* 0x000000ffff097224 */ /* 0x000fe400078e001b */
[-C--:B-1----:R-:W-:Y:S01]  /*2430*/  FMUL.FTZ R11, R10, R13.reuse ;  /* 0x0000000d0a0b7220 */ /* 0x082fe20000410000 */
[----:B------:R-:W-:-:S04]  /*2440*/  FMUL.FTZ R0, R0, R13 ;  /* 0x0000000d00007220 */ /* 0x000fc80000410000 */
[----:B-----5:R-:W-:Y:S01]  /*2450*/  FFMA.FTZ R17, R5, R0, R7 ;  /* 0x0000000005117223 */ /* 0x020fe20000010007 */
[----:B--2---:R-:W-:Y:S02]  /*2460*/  IMAD R21, R21, UR8, RZ ;  /* 0x0000000815157c24 */ /* 0x004fe4000f8e02ff */
[----:B------:R-:W-:-:S04]  /*2470*/  IMAD.WIDE.U32 R8, R14, UR8, R8 ;  /* 0x000000080e087c25 */ /* 0x000fc8000f8e0008 */
[----:B------:R-:W-:Y:S02]  /*2480*/  IMAD R21, R14, UR9, R21 ;  /* 0x000000090e157c24 */ /* 0x000fe4000f8e0215 */
[----:B------:R-:W-:Y:S01]  /*2490*/  FFMA.FTZ R14, R4, R11, R6 ;  /* 0x0000000b040e7223 */ /* 0x000fe20000010006 */
[C---:B0-----:R-:W-:Y:S02]  /*24a0*/  LEA R10, P1, R8.reuse, UR12, 0x1 ;  /* 0x0000000c080a7c11 */ /* 0x041fe4000f8208ff */
[----:B------:R-:W-:Y:S02]  /*24b0*/  IADD3 R21, PT, PT, R9, R21, RZ ;  /* 0x0000001509157210 */ /* 0x000fe40007ffe0ff */
[----:B------:R-:W-:Y:S02]  /*24c0*/  F2FP.BF16.F32.PACK_AB R9, R17, R14 ;  /* 0x0000000e1109723e */ /* 0x000fe400000010ff */
[----:B------:R-:W-:-:S05]  /*24d0*/  LEA.HI.X R11, R8, UR13, R21, 0x1, P1 ;  /* 0x0000000d080b7c11 */ /* 0x000fca00088f0c15 */
[----:B------:R2:W-:Y:S02]  /*24e0*/  STG.E desc[UR14][R10.64], R9 ;  /* 0x000000090a007986 */ /* 0x0005e4000c10190e */
.L_x_1886:
[----:B------:R-:W-:Y:S05]  /*24f0*/  BSYNC.RECONVERGENT B1 ;  /* 0x0000000000017941 */ /* 0x000fea0003800200 */
.L_x_1885:
[----:B------:R-:W-:Y:S05]  /*2500*/  @P3 BRA `(.L_x_1887) ;  /* 0x0000000800643947 */ /* 0x000fea0003800000 */
[----:B------:R-:W3:Y:S01]  /*2510*/  LDCU.64 UR8, c[0x0][0x3e0] ;  /* 0x00007c00ff0877ac */ /* 0x000ee20008000a00 */
[----:B------:R-:W-:Y:S01]  /*2520*/  MOV R25, R27 ;  /* 0x0000001b00197202 */ /* 0x000fe20000000f00 */
[--C-:B------:R-:W-:Y:S01]  /*2530*/  FADD.FTZ R0, R3, -R12.reuse ;  /* 0x8000000c03007221 */ /* 0x100fe20000010000 */
[----:B------:R-:W-:Y:S01]  /*2540*/  FADD.FTZ R2, R2, -R12 ;  /* 0x8000000c02027221 */ /* 0x000fe20000010000 */
[----:B------:R-:W4:Y:S02]  /*2550*/  LDCU.64 UR10, c[0x0][0x380] ;  /* 0x00007000ff0a77ac */ /* 0x000f240008000a00 */
[-C--:B-1----:R-:W-:Y:S01]  /*2560*/  FMUL.FTZ R3, R0, R13.reuse ;  /* 0x0000000d00037220 */ /* 0x082fe20000410000 */
[----:B------:R-:W-:-:S03]  /*2570*/  FMUL.FTZ R2, R2, R13 ;  /* 0x0000000d02027220 */ /* 0x000fc60000410000 */
[----:B-----5:R-:W-:Y:S01]  /*2580*/  FFMA.FTZ R4, R4, R3, R6 ;  /* 0x0000000304047223 */ /* 0x020fe20000010006 */
[----:B------:R-:W-:-:S05]  /*2590*/  FFMA.FTZ R5, R5, R2, R7 ;  /* 0x0000000205057223 */ /* 0x000fca0000010007 */
[----:B------:R-:W-:Y:S01]  /*25a0*/  F2FP.BF16.F32.PACK_AB R5, R5, R4 ;  /* 0x000000040505723e */ /* 0x000fe200000010ff */
[----:B---3--:R-:W-:Y:S02]  /*25b0*/  IMAD R18, R18, UR8, RZ ;  /* 0x0000000812127c24 */ /* 0x008fe4000f8e02ff */
[----:B------:R-:W-:-:S04]  /*25c0*/  IMAD.WIDE.U32 R24, R15, UR8, R24 ;  /* 0x000000080f187c25 */ /* 0x000fc8000f8e0018 */
[----:B------:R-:W-:Y:S01]  /*25d0*/  IMAD R15, R15, UR9, R18 ;  /* 0x000000090f0f7c24 */ /* 0x000fe2000f8e0212 */
[----:B----4-:R-:W-:-:S04]  /*25e0*/  LEA R2, P1, R24, UR10, 0x1 ;  /* 0x0000000a18027c11 */ /* 0x010fc8000f8208ff */
[----:B------:R-:W-:-:S04]  /*25f0*/  IADD3 R15, PT, PT, R25, R15, RZ ;  /* 0x0000000f190f7210 */ /* 0x000fc80007ffe0ff */
[----:B------:R-:W-:-:S05]  /*2600*/  LEA.HI.X R3, R24, UR11, R15, 0x1, P1 ;  /* 0x0000000b18037c11 */ /* 0x000fca00088f0c0f */
[----:B------:R3:W-:Y:S01]  /*2610*/  STG.E desc[UR14][R2.64], R5 ;  /* 0x0000000502007986 */ /* 0x0007e2000c10190e */
[----:B------:R-:W-:Y:S05]  /*2620*/  BRA `(.L_x_1887) ;  /* 0x00000008001c7947 */ /* 0x000fea0003800000 */
.L_x_1880:
[----:B------:R-:W2:Y:S01]  /*2630*/  LDCU.64 UR8, c[0x0][0x3e8] ;  /* 0x00007d00ff0877ac */ /* 0x000ea20008000a00 */
[----:B------:R-:W-:Y:S01]  /*2640*/  SHF.R.S32.HI R8, RZ, 0x1f, R23 ;  /* 0x0000001fff087819 */ /* 0x000fe20000011417 */
[----:B------:R-:W-:Y:S01]  /*2650*/  BSSY.RECONVERGENT B1, `(.L_x_1888) ;  /* 0x0000028000017945 */ /* 0x000fe20003800200 */
[C---:B------:R-:W-:Y:S02]  /*2660*/  IADD3 R14, PT, PT, R23.reuse, 0x20, RZ ;  /* 0x00000020170e7810 */ /* 0x040fe40007ffe0ff */
[C---:B------:R-:W-:Y:S02]  /*2670*/  IADD3 R15, PT, PT, R23.reuse, 0x30, RZ ;  /* 0x00000030170f7810 */ /* 0x040fe40007ffe0ff */
[----:B0-----:R-:W-:Y:S02]  /*2680*/  SHF.R.S32.HI R20, RZ, 0x1f, R14 ;  /* 0x0000001fff147819 */ /* 0x001fe4000001140e */
[----:B------:R-:W-:Y:S02]  /*2690*/  SHF.R.S32.HI R28, RZ, 0x1f, R15 ;  /* 0x0000001fff1c7819 */ /* 0x000fe4000001140f */
[----:B--2---:R-:W-:-:S02]  /*26a0*/  ISETP.GE.U32.AND P2, PT, R23, UR8, PT ;  /* 0x0000000817007c0c */ /* 0x004fc4000bf46070 */
[----:B------:R-:W-:Y:S02]  /*26b0*/  ISETP.GE.U32.AND P3, PT, R14, UR8, PT ;  /* 0x000000080e007c0c */ /* 0x000fe4000bf66070 */
[----:B------:R-:W-:Y:S02]  /*26c0*/  ISETP.GE.AND.EX P4, PT, R8, UR9, PT, P2 ;  /* 0x0000000908007c0c */ /* 0x000fe4000bf86320 */
[----:B------:R-:W-:Y:S02]  /*26d0*/  ISETP.GE.U32.AND P5, PT, R15, UR8, PT ;  /* 0x000000080f007c0c */ /* 0x000fe4000bfa6070 */
[----:B------:R-:W-:Y:S02]  /*26e0*/  ISETP.GE.AND.EX P2, PT, R20, UR9, PT, P3 ;  /* 0x0000000914007c0c */ /* 0x000fe4000bf46330 */
[----:B------:R-:W-:-:S07]  /*26f0*/  ISETP.GE.AND.EX P3, PT, R28, UR9, PT, P5 ;  /* 0x000000091c007c0c */ /* 0x000fce000bf66350 */
[----:B------:R-:W-:Y:S06]  /*2700*/  @P4 BRA `(.L_x_1889) ;  /* 0x0000000000704947 */ /* 0x000fec0003800000 */
[--C-:B------:R-:W-:Y:S01]  /*2710*/  FADD.FTZ R10, R21, -R12.reuse ;  /* 0x8000000c150a7221 */ /* 0x100fe20000010000 */
[----:B------:R-:W0:Y:S03]  /*2720*/  LDCU.64 UR10, c[0x0][0x3e0] ;  /* 0x00007c00ff0a77ac */ /* 0x000e260008000a00 */
[----:B-1----:R-:W-:Y:S01]  /*2730*/  FMUL.FTZ R9, R10, R13 ;  /* 0x0000000d0a097220 */ /* 0x002fe20000410000 */
[----:B------:R-:W-:Y:S01]  /*2740*/  FADD.FTZ R10, R18, -R12 ;  /* 0x8000000c120a7221 */ /* 0x000fe20000010000 */
[----:B------:R-:W1:Y:S02]  /*2750*/  LDCU.64 UR12, c[0x0][0x380] ;  /* 0x00007000ff0c77ac */ /* 0x000e640008000a00 */
[----:B-----5:R-:W-:Y:S01]  /*2760*/  FFMA.FTZ R18, R4, R9, R6 ;  /* 0x0000000904127223 */ /* 0x020fe20000010006 */
[----:B------:R-:W-:-:S03]  /*2770*/  FMUL.FTZ R10, R10, R13 ;  /* 0x0000000d0a0a7220 */ /* 0x000fc60000410000 */
[----:B------:R-:W-:Y:S01]  /*2780*/  FMUL.FTZ R9, R18, -1.4426950216293334961 ;  /* 0xbfb8aa3b12097820 */ /* 0x000fe20000410000 */
[----:B------:R-:W-:-:S04]  /*2790*/  FFMA.FTZ R21, R5, R10, R7 ;  /* 0x0000000a05157223 */ /* 0x000fc80000010007 */
[----:B------:R-:W-:Y:S01]  /*27a0*/  FMUL.FTZ R29, R21, -1.4426950216293334961 ;  /* 0xbfb8aa3b151d7820 */ /* 0x000fe20000410000 */
[----:B------:R-:W2:Y:S08]  /*27b0*/  MUFU.EX2 R9, R9 ;  /* 0x0000000900097308 */ /* 0x000eb00000000800 */
[----:B------:R-:W3:Y:S01]  /*27c0*/  MUFU.EX2 R29, R29 ;  /* 0x0000001d001d7308 */ /* 0x000ee20000000800 */
[----:B--2---:R-:W-:Y:S01]  /*27d0*/  FADD.FTZ R10, R9, 1 ;  /* 0x3f800000090a7421 */ /* 0x004fe20000010000 */
[----:B------:R-:W-:-:S06]  /*27e0*/  MOV R9, R27 ;  /* 0x0000001b00097202 */ /* 0x000fcc0000000f00 */
[----:B------:R-:W2:Y:S01]  /*27f0*/  MUFU.RCP R11, R10 ;  /* 0x0000000a000b7308 */ /* 0x000ea20000001000 */
[----:B---3--:R-:W-:-:S07]  /*2800*/  FADD.FTZ R29, R29, 1 ;  /* 0x3f8000001d1d7421 */ /* 0x008fce0000010000 */
[----:B------:R-:W3:Y:S01]  /*2810*/  MUFU.RCP R10, R29 ;  /* 0x0000001d000a7308 */ /* 0x000ee20000001000 */
[----:B--2---:R-:W-:Y:S01]  /*2820*/  FMUL.FTZ R18, R18, R11 ;  /* 0x0000000b12127220 */ /* 0x004fe20000410000 */
[----:B0-----:R-:W-:Y:S02]  /*2830*/  IMAD R11, R8, UR10, RZ ;  /* 0x0000000a080b7c24 */ /* 0x001fe4000f8e02ff */
[----:B------:R-:W-:Y:S02]  /*2840*/  IMAD.MOV.U32 R8, RZ, RZ, R24 ;  /* 0x000000ffff087224 */ /* 0x000fe400078e0018 */
[C---:B------:R-:W-:Y:S02]  /*2850*/  IMAD R11, R23.reuse, UR11, R11 ;  /* 0x0000000b170b7c24 */ /* 0x040fe4000f8e020b */
[----:B------:R-:W-:-:S04]  /*2860*/  IMAD.WIDE.U32 R8, R23, UR10, R8 ;  /* 0x0000000a17087c25 */ /* 0x000fc8000f8e0008 */
[----:B---3--:R-:W-:Y:S01]  /*2870*/  FMUL.FTZ R21, R21, R10 ;  /* 0x0000000a15157220 */ /* 0x008fe20000410000 */
[----:B------:R-:W-:Y:S02]  /*2880*/  IADD3 R11, PT, PT, R9, R11, RZ ;  /* 0x0000000b090b7210 */ /* 0x000fe40007ffe0ff */
[C---:B-1----:R-:W-:Y:S02]  /*2890*/  LEA R10, P4, R8.reuse, UR12, 0x1 ;  /* 0x0000000c080a7c11 */ /* 0x042fe4000f8808ff */
[----:B------:R-:W-:Y:S02]  /*28a0*/  F2FP.BF16.F32.PACK_AB R21, R21, R18 ;  /* 0x000000121515723e */ /* 0x000fe400000010ff */
[----:B------:R-:W-:-:S05]  /*28b0*/  LEA.HI.X R11, R8, UR13, R11, 0x1, P4 ;  /* 0x0000000d080b7c11 */ /* 0x000fca000a0f0c0b */
[----:B------:R0:W-:Y:S04]  /*28c0*/  STG.E desc[UR14][R10.64], R21 ;  /* 0x000000150a007986 */ /* 0x0001e8000c10190e */
.L_x_1889:
[----:B------:R-:W-:Y:S05]  /*28d0*/  BSYNC.RECONVERGENT B1 ;  /* 0x0000000000017941 */ /* 0x000fea0003800200 */
.L_x_1888:
[----:B------:R-:W-:Y:S04]  /*28e0*/  BSSY.RECONVERGENT B1, `(.L_x_1890) ;  /* 0x0000020000017945 */ /* 0x000fe80003800200 */
[----:B------:R-:W-:Y:S05]  /*28f0*/  @P1 BRA `(.L_x_1891) ;  /* 0x0000000000781947 */ /* 0x000fea0003800000 */
[--C-:B------:R-:W-:Y:S01]  /*2900*/  FADD.FTZ R8, R19, -R12.reuse ;  /* 0x8000000c13087221 */ /* 0x100fe20000010000 */
[----:B------:R-:W-:Y:S01]  /*2910*/  FADD.FTZ R16, R16, -R12 ;  /* 0x8000000c10107221 */ /* 0x000fe20000010000 */
[----:B------:R-:W2:Y:S01]  /*2920*/  LDCU.64 UR10, c[0x0][0x3e0] ;  /* 0x00007c00ff0a77ac */ /* 0x000ea20008000a00 */
[----:B------:R-:W-:Y:S01]  /*2930*/  IADD3 R29, PT, PT, R23, 0x10, RZ ;  /* 0x00000010171d7810 */ /* 0x000fe20007ffe0ff */
[-C--:B-1----:R-:W-:Y:S01]  /*2940*/  FMUL.FTZ R9, R8, R13.reuse ;  /* 0x0000000d08097220 */ /* 0x082fe20000410000 */
[----:B------:R-:W-:Y:S01]  /*2950*/  FMUL.FTZ R16, R16, R13 ;  /* 0x0000000d10107220 */ /* 0x000fe20000410000 */
[----:B------:R-:W1:Y:S01]  /*2960*/  LDCU.64 UR12, c[0x0][0x380] ;  /* 0x00007000ff0c77ac */ /* 0x000e620008000a00 */
[----:B------:R-:W-:Y:S01]  /*2970*/  SHF.R.S32.HI R18, RZ, 0x1f, R29 ;  /* 0x0000001fff127819 */ /* 0x000fe2000001141d */
[----:B-----5:R-:W-:Y:S01]  /*2980*/  FFMA.FTZ R9, R4, R9, R6 ;  /* 0x0000000904097223 */ /* 0x020fe20000010006 */
[----:B------:R-:W-:-:S03]  /*2990*/  FFMA.FTZ R16, R5, R16, R7 ;  /* 0x0000001005107223 */ /* 0x000fc60000010007 */
[----:B0-----:R-:W-:Y:S01]  /*29a0*/  FMUL.FTZ R10, R9, -1.4426950216293334961 ;  /* 0xbfb8aa3b090a7820 */ /* 0x001fe20000410000 */
[----:B------:R-:W-:-:S05]  /*29b0*/  FMUL.FTZ R11, R16, -1.4426950216293334961 ;  /* 0xbfb8aa3b100b7820 */ /* 0x000fca0000410000 */
[----:B------:R-:W0:Y:S08]  /*29c0*/  MUFU.EX2 R10, R10 ;  /* 0x0000000a000a7308 */ /* 0x000e300000000800 */
[----:B------:R-:W3:Y:S01]  /*29d0*/  MUFU.EX2 R11, R11 ;  /* 0x0000000b000b7308 */ /* 0x000ee20000000800 */
[----:B0-----:R-:W-:Y:S01]  /*29e0*/  FADD.FTZ R8, R10, 1 ;  /* 0x3f8000000a087421 */ /* 0x001fe20000010000 */
[----:B--2---:R-:W-:-:S04]  /*29f0*/  IMAD R10, R18, UR10, RZ ;  /* 0x0000000a120a7c24 */ /* 0x004fc8000f8e02ff */
[----:B------:R-:W-:Y:S02]  /*2a00*/  IMAD R21, R29, UR11, R10 ;  /* 0x0000000b1d157c24 */ /* 0x000fe4000f8e020a */
[----:B------:R-:W0:Y:S01]  /*2a10*/  MUFU.RCP R8, R8 ;  /* 0x0000000800087308 */ /* 0x000e220000001000 */
[----:B------:R-:W-:Y:S01]  /*2a20*/  MOV R10, R24 ;  /* 0x00000018000a7202 */ /* 0x000fe20000000f00 */
[----:B---3--:R-:W-:Y:S01]  /*2a30*/  FADD.FTZ R19, R11, 1 ;  /* 0x3f8000000b137421 */ /* 0x008fe20000010000 */
[----:B------:R-:W-:-:S05]  /*2a40*/  MOV R11, R27 ;  /* 0x0000001b000b7202 */ /* 0x000fca0000000f00 */
[----:B------:R-:W2:Y:S01]  /*2a50*/  MUFU.RCP R19, R19 ;  /* 0x0000001300137308 */ /* 0x000ea20000001000 */
[----:B------:R-:W-:-:S04]  /*2a60*/  IMAD.WIDE.U32 R10, R29, UR10, R10 ;  /* 0x0000000a1d0a7c25 */ /* 0x000fc8000f8e000a */
[----:B------:R-:W-:Y:S02]  /*2a70*/  IMAD.IADD R21, R11, 0x1, R21 ;  /* 0x000000010b157824 */ /* 0x000fe400078e0215 */
[----:B0-----:R-:W-:Y:S01]  /*2a80*/  FMUL.FTZ R18, R9, R8 ;  /* 0x0000000809127220 */ /* 0x001fe20000410000 */
[----:B-1----:R-:W-:-:S04]  /*2a90*/  LEA R8, P1, R10, UR12, 0x1 ;  /* 0x0000000c0a087c11 */ /* 0x002fc8000f8208ff */
[----:B------:R-:W-:Y:S01]  /*2aa0*/  LEA.HI.X R9, R10, UR13, R21, 0x1, P1 ;  /* 0x0000000d0a097c11 */ /* 0x000fe200088f0c15 */
[----:B--2---:R-:W-:-:S05]  /*2ab0*/  FMUL.FTZ R29, R16, R19 ;  /* 0x00000013101d7220 */ /* 0x004fca0000410000 */
[----:B------:R-:W-:-:S05]  /*2ac0*/  F2FP.BF16.F32.PACK_AB R29, R29, R18 ;  /* 0x000000121d1d723e */ /* 0x000fca00000010ff */
[----:B------:R2:W-:Y:S02]  /*2ad0*/  STG.E desc[UR14][R8.64], R29 ;  /* 0x0000001d08007986 */ /* 0x0005e4000c10190e */
.L_x_1891:
[----:B------:R-:W-:Y:S05]  /*2ae0*/  BSYNC.RECONVERGENT B1 ;  /* 0x0000000000017941 */ /* 0x000fea0003800200 */
.L_x_1890:
[----:B------:R-:W-:Y:S04]  /*2af0*/  BSSY.RECONVERGENT B1, `(.L_x_1892) ;  /* 0x000001e000017945 */ /* 0x000fe80003800200 */
[----:B------:R-:W-:Y:S05]  /*2b00*/  @P2 BRA `(.L_x_1893) ;  /* 0x0000000000702947 */ /* 0x000fea0003800000 */
[--C-:B--2---:R-:W-:Y:S01]  /*2b10*/  FADD.FTZ R8, R17, -R12.reuse ;  /* 0x8000000c11087221 */ /* 0x104fe20000010000 */
[----:B------:R-:W-:Y:S01]  /*2b20*/  FADD.FTZ R0, R0, -R12 ;  /* 0x8000000c00007221 */ /* 0x000fe20000010000 */
[----:B------:R-:W2:Y:S02]  /*2b30*/  LDCU.64 UR10, c[0x0][0x3e0] ;  /* 0x00007c00ff0a77ac */ /* 0x000ea40008000a00 */
[-C--:B-1----:R-:W-:Y:S01]  /*2b40*/  FMUL.FTZ R9, R8, R13.reuse ;  /* 0x0000000d08097220 */ /* 0x082fe20000410000 */
[----:B------:R-:W-:Y:S01]  /*2b50*/  FMUL.FTZ R0, R0, R13 ;  /* 0x0000000d00007220 */ /* 0x000fe20000410000 */
[----:B------:R-:W1:Y:S02]  /*2b60*/  LDCU.64 UR12, c[0x0][0x380] ;  /* 0x00007000ff0c77ac */ /* 0x000e640008000a00 */
[----:B0----5:R-:W-:Y:S01]  /*2b70*/  FFMA.FTZ R10, R4, R9, R6 ;  /* 0x00000009040a7223 */ /* 0x021fe20000010006 */
[----:B------:R-:W-:Y:S01]  /*2b80*/  FFMA.FTZ R0, R5, R0, R7 ;  /* 0x0000000005007223 */ /* 0x000fe20000010007 */
[----:B------:R-:W-:-:S02]  /*2b90*/  MOV R9, R27 ;  /* 0x0000001b00097202 */ /* 0x000fc40000000f00 */
[----:B------:R-:W-:Y:S01]  /*2ba0*/  FMUL.FTZ R8, R10, -1.4426950216293334961 ;  /* 0xbfb8aa3b0a087820 */ /* 0x000fe20000410000 */
[----:B------:R-:W-:-:S05]  /*2bb0*/  FMUL.FTZ R17, R0, -1.4426950216293334961 ;  /* 0xbfb8aa3b00117820 */ /* 0x000fca0000410000 */
[----:B------:R-:W0:Y:S01]  /*2bc0*/  MUFU.EX2 R8, R8 ;  /* 0x0000000800087308 */ /* 0x000e220000000800 */
[----:B--2---:R-:W-:-:S04]  /*2bd0*/  IMAD R21, R20, UR10, RZ ;  /* 0x0000000a14157c24 */ /* 0x004fc8000f8e02ff */
[----:B------:R-:W-:-:S03]  /*2be0*/  IMAD R21, R14, UR11, R21 ;  /* 0x0000000b0e157c24 */ /* 0x000fc6000f8e0215 */
[----:B------:R-:W2:Y:S01]  /*2bf0*/  MUFU.EX2 R17, R17 ;  /* 0x0000001100117308 */ /* 0x000ea20000000800 */
[----:B0-----:R-:W-:Y:S01]  /*2c00*/  FADD.FTZ R16, R8, 1 ;  /* 0x3f80000008107421 */ /* 0x001fe20000010000 */
[----:B------:R-:W-:-:S06]  /*2c10*/  MOV R8, R24 ;  /* 0x0000001800087202 */ /* 0x000fcc0000000f00 */
[----:B------:R-:W0:Y:S01]  /*2c20*/  MUFU.RCP R11, R16 ;  /* 0x00000010000b7308 */ /* 0x000e220000001000 */
[----:B------:R-:W-:-:S04]  /*2c30*/  IMAD.WIDE.U32 R8, R14, UR10, R8 ;  /* 0x0000000a0e087c25 */ /* 0x000fc8000f8e0008 */
[----:B--2---:R-:W-:Y:S01]  /*2c40*/  FADD.FTZ R18, R17, 1 ;  /* 0x3f80000011127421 */ /* 0x004fe20000010000 */
[----:B------:R-:W-:-:S03]  /*2c50*/  IADD3 R21, PT, PT, R9, R21, RZ ;  /* 0x0000001509157210 */ /* 0x000fc60007ffe0ff */
[----:B------:R-:W2:Y:S01]  /*2c60*/  MUFU.RCP R19, R18 ;  /* 0x0000001200137308 */ /* 0x000ea20000001000 */
[----:B0-----:R-:W-:Y:S01]  /*2c70*/  FMUL.FTZ R14, R10, R11 ;  /* 0x0000000b0a0e7220 */ /* 0x001fe20000410000 */
[----:B-1----:R-:W-:-:S04]  /*2c80*/  LEA R10, P1, R8, UR12, 0x1 ;  /* 0x0000000c080a7c11 */ /* 0x002fc8000f8208ff */
[----:B------:R-:W-:Y:S01]  /*2c90*/  LEA.HI.X R11, R8, UR13, R21, 0x1, P1 ;  /* 0x0000000d080b7c11 */ /* 0x000fe200088f0c15 */
[----:B--2---:R-:W-:-:S05]  /*2ca0*/  FMUL.FTZ R19, R0, R19 ;  /* 0x0000001300137220 */ /* 0x004fca0000410000 */
[----:B------:R-:W-:-:S05]  /*2cb0*/  F2FP.BF16.F32.PACK_AB R19, R19, R14 ;  /* 0x0000000e1313723e */ /* 0x000fca00000010ff */
[----:B------:R3:W-:Y:S02]  /*2cc0*/  STG.E desc[UR14][R10.64], R19 ;  /* 0x000000130a007986 */ /* 0x0007e4000c10190e */
.L_x_1893:
[----:B------:R-:W-:Y:S05]  /*2cd0*/  BSYNC.RECONVERGENT B1 ;  /* 0x0000000000017941 */ /* 0x000fea0003800200 */
.L_x_1892:
[----:B------:R-:W-:Y:S05]  /*2ce0*/  @P3 BRA `(.L_x_1887) ;  /* 0x00000000006c3947 */ /* 0x000fea0003800000 */
[--C-:B------:R-:W-:Y:S01]  /*2cf0*/  FADD.FTZ R0, R3, -R12.reuse ;  /* 0x8000000c03007221 */ /* 0x100fe20000010000 */
[----:B------:R-:W-:Y:S01]  /*2d00*/  FADD.FTZ R2, R2, -R12 ;  /* 0x8000000c02027221 */ /* 0x000fe20000010000 */
[----:B------:R-:W4:Y:S01]  /*2d10*/  LDCU.64 UR8, c[0x0][0x3e0] ;  /* 0x00007c00ff0877ac */ /* 0x000f220008000a00 */
[----:B------:R-:W-:Y:S01]  /*2d20*/  MOV R25, R27 ;  /* 0x0000001b00197202 */ /* 0x000fe20000000f00 */
[-C--:B-1----:R-:W-:Y:S01]  /*2d30*/  FMUL.FTZ R3, R0, R13.reuse ;  /* 0x0000000d00037220 */ /* 0x082fe20000410000 */
[----:B------:R-:W-:Y:S01]  /*2d40*/  FMUL.FTZ R2, R2, R13 ;  /* 0x0000000d02027220 */ /* 0x000fe20000410000 */
[----:B------:R-:W1:Y:S02]  /*2d50*/  LDCU.64 UR10, c[0x0][0x380] ;  /* 0x00007000ff0a77ac */ /* 0x000e640008000a00 */
[----:B-----5:R-:W-:Y:S01]  /*2d60*/  FFMA.FTZ R3, R4, R3, R6 ;  /* 0x0000000304037223 */ /* 0x020fe20000010006 */
[----:B------:R-:W-:-:S03]  /*2d70*/  FFMA.FTZ R6, R5, R2, R7 ;  /* 0x0000000205067223 */ /* 0x000fc60000010007 */
[----:B------:R-:W-:Y:S01]  /*2d80*/  FMUL.FTZ R0, R3, -1.4426950216293334961 ;  /* 0xbfb8aa3b03007820 */ /* 0x000fe20000410000 */
[----:B------:R-:W-:-:S05]  /*2d90*/  FMUL.FTZ R2, R6, -1.4426950216293334961 ;  /* 0xbfb8aa3b06027820 */ /* 0x000fca0000410000 */
[----:B------:R-:W0:Y:S01]  /*2da0*/  MUFU.EX2 R0, R0 ;  /* 0x0000000000007308 */ /* 0x000e220000000800 */
[----:B----4-:R-:W-:Y:S02]  /*2db0*/  IMAD R28, R28, UR8, RZ ;  /* 0x000000081c1c7c24 */ /* 0x010fe4000f8e02ff */
[----:B------:R-:W-:-:S05]  /*2dc0*/  IMAD.WIDE.U32 R24, R15, UR8, R24 ;  /* 0x000000080f187c25 */ /* 0x000fca000f8e0018 */
[----:B------:R-:W4:Y:S01]  /*2dd0*/  MUFU.EX2 R2, R2 ;  /* 0x0000000200027308 */ /* 0x000f220000000800 */
[----:B------:R-:W-:-:S05]  /*2de0*/  IMAD R15, R15, UR9, R28 ;  /* 0x000000090f0f7c24 */ /* 0x000fca000f8e021c */
[----:B------:R-:W-:Y:S01]  /*2df0*/  IADD3 R15, PT, PT, R25, R15, RZ ;  /* 0x0000000f190f7210 */ /* 0x000fe20007ffe0ff */
[----:B0-----:R-:W-:-:S06]  /*2e00*/  FADD.FTZ R4, R0, 1 ;  /* 0x3f80000000047421 */ /* 0x001fcc0000010000 */
[----:B------:R-:W0:Y:S01]  /*2e10*/  MUFU.RCP R4, R4 ;  /* 0x0000000400047308 */ /* 0x000e220000001000 */
[----:B----4-:R-:W-:Y:S01]  /*2e20*/  FADD.FTZ R5, R2, 1 ;  /* 0x3f80000002057421 */ /* 0x010fe20000010000 */
[----:B-1----:R-:W-:-:S06]  /*2e30*/  LEA R2, P1, R24, UR10, 0x1 ;  /* 0x0000000a18027c11 */ /* 0x002fcc000f8208ff */
[----:B------:R-:W1:Y:S01]  /*2e40*/  MUFU.RCP R5, R5 ;  /* 0x0000000500057308 */ /* 0x000e620000001000 */
[----:B0-----:R-:W-:Y:S01]  /*2e50*/  FMUL.FTZ R0, R3, R4 ;  /* 0x0000000403007220 */ /* 0x001fe20000410000 */
[----:B------:R-:W-:Y:S01]  /*2e60*/  LEA.HI.X R3, R24, UR11, R15, 0x1, P1 ;  /* 0x0000000b18037c11 */ /* 0x000fe200088f0c0f */
[----:B-1----:R-:W-:-:S05]  /*2e70*/  FMUL.FTZ R7, R6, R5 ;  /* 0x0000000506077220 */ /* 0x002fca0000410000 */
[----:B------:R-:W-:-:S05]  /*2e80*/  F2FP.BF16.F32.PACK_AB R7, R7, R0 ;  /* 0x000000000707723e */ /* 0x000fca00000010ff */
[----:B------:R4:W-:Y:S02]  /*2e90*/  STG.E desc[UR14][R2.64], R7 ;  /* 0x0000000702007986 */ /* 0x0009e4000c10190e */
.L_x_1887:
[----:B------:R-:W-:Y:S05]  /*2ea0*/  BSYNC.RECONVERGENT B0 ;  /* 0x0000000000007941 */ /* 0x000fea0003800200 */
.L_x_1879:
[----:B------:R-:W0:Y:S01]  /*2eb0*/  LDCU UR5, c[0x0][0x3f8] ;  /* 0x00007f00ff0577ac */ /* 0x000e220008000800 */
[----:B------:R-:W0:Y:S01]  /*2ec0*/  LDCU UR8, c[0x0][0x3c8] ;  /* 0x00007900ff0877ac */ /* 0x000e220008000800 */
[----:B------:R-:W-:Y:S02]  /*2ed0*/  UIADD3 UR7, UPT, UPT, UR19, UR7, URZ ;  /* 0x0000000713077290 */ /* 0x000fe4000fffe0ff */
[----:B------:R-:W-:Y:S02]  /*2ee0*/  UIADD3 UR4, UPT, UPT, UR4, 0x1, URZ ;  /* 0x0000000104047890 */ /* 0x000fe4000fffe0ff */
[----:B0-----:R-:W-:-:S04]  /*2ef0*/  UIMAD UR5, UR5, UR8, URZ ;  /* 0x00000008050572a4 */ /* 0x001fc8000f8e02ff */
[----:B------:R-:W-:-:S09]  /*2f00*/  UISETP.GE.AND UP0, UPT, UR7, UR5, UPT ;  /* 0x000000050700728c */ /* 0x000fd2000bf06270 */
[----:B------:R-:W-:Y:S05]  /*2f10*/  BRA.U !UP0, `(.L_x_1894) ;  /* 0xffffffd108947547 */ /* 0x000fea000b83ffff */
[----:B------:R-:W-:Y:S05]  /*2f20*/  EXIT ;  /* 0x000000000000794d */ /* 0x000fea0003800000 */
.L_x_1895:
        /* <DEDUP_REMOVED lines=13> */
.L_x_4532:


//--------------------- .text._Z35group_norm_nhwc_fwd_one_pass_kernelI11Bf16IOFp32WLi128ELi64ELi512EEv26Group_norm_nhwc_fwd_params --------------------------
	.section	.text._Z35group_norm_nhwc_fwd_one_pass_kernelI11Bf16IOFp32WLi128ELi64ELi512EEv26Group_norm_nhwc_fwd_params,"ax",@progbits
	.align	128
        .global         _Z35group_norm_nhwc_fwd_one_pass_kernelI11Bf16IOFp32WLi128ELi64ELi512EEv26Group_norm_nhwc_fwd_params
        .type           _Z35group_norm_nhwc_fwd_one_pass_kernelI11Bf16IOFp32WLi128ELi64ELi512EEv26Group_norm_nhwc_fwd_params,@function
        .size           _Z35group_norm_nhwc_fwd_one_pass_kernelI11Bf16IOFp32WLi128ELi64ELi512EEv26Group_norm_nhwc_fwd_params,(.L_x_4533 - _Z35group_norm_nhwc_fwd_one_pass_kernelI11Bf16IOFp32WLi128ELi64ELi512EEv26Group_norm_nhwc_fwd_params)
        .other          _Z35group_norm_nhwc_fwd_one_pass_kernelI11Bf16IOFp32WLi128ELi64ELi512EEv26Group_norm_nhwc_fwd_params,@"STO_CUDA_ENTRY STV_DEFAULT"
_Z35group_norm_nhwc_fwd_one_pass_kernelI11Bf16IOFp32WLi128ELi64ELi512EEv26Group_norm_nhwc_fwd_params:
.text._Z35group_norm_nhwc_fwd_one_pass_kernelI11Bf16IOFp32WLi128ELi64ELi512EEv26Group_norm_nhwc_fwd_params:
[----:B------:R-:W-:Y:S01]  /*0000*/  LDC R1, c[0x0][0x37c] ;  /* 0x0000df00ff017b82 */ /* 0x000fe20000000800 */
[----:B------:R-:W0:Y:S01]  /*0010*/  S2R R0, SR_CTAID.Y ;  /* 0x0000000000007919 */ /* 0x000e220000002600 */
[----:B------:R-:W1:Y:S01]  /*0020*/  LDCU UR5, c[0x0][0x3f8] ;  /* 0x00007f00ff0577ac */ /* 0x000e620008000800 */
[----:B------:R-:W1:Y:S02]  /*0030*/  LDCU UR4, c[0x0][0x3c8] ;  /* 0x00007900ff0477ac */ /* 0x000e640008000800 */
[----:B-1----:R-:W-:-:S06]  /*0040*/  UIMAD UR5, UR5, UR4, URZ ;  /* 0x00000004050572a4 */ /* 0x002fcc000f8e02ff */
[----:B0-----:R-:W-:-:S13]  /*0050*/  ISETP.GE.AND P0, PT, R0, UR5, PT ;  /* 0x0000000500007c0c */ /* 0x001fda000bf06270 */
[----:B------:R-:W-:Y:S05]  /*0060*/  @P0 EXIT ;  /* 0x000000000000094d */ /* 0x000fea0003800000 */
[----:B------:R-:W0:Y:S01]  /*0070*/  S2R R2, SR_TID.X ;  /* 0x0000000000027919 */ /* 0x000e220000002100 */
[----:B------:R-:W1:Y:S01]  /*0080*/  S2UR UR6, SR_CgaCtaId ;  /* 0x00000000000679c3 */ /* 0x000e620000008800 */
[----:B------:R-:W2:Y:S01]  /*0090*/  LDCU UR7, c[0x0][0x404] ;  /* 0x00008080ff0777ac */ /* 0x000ea20008000800 */
[----:B------:R-:W-:Y:S01]  /*00a0*/  HFMA2 R45, -RZ, RZ, 0, 0 ;  /* 0x00000000ff2d7431 */ /* 0x000fe200000001ff */
[----:B------:R-:W3:Y:S01]  /*00b0*/  S2R R43, SR_CTAID.X ;  /* 0x00000000002b7919 */ /* 0x000ee20000002500 */
[----:B------:R-:W-:Y:S01]  /*00c0*/  MOV R44, R0 ;  /* 0x00000000002c7202 */ /* 0x000fe20000000f00 */
[----:B------:R-:W4:Y:S01]  /*00d0*/  LDCU.64 UR8, c[0x0][0x388] ;  /* 0x00007100ff0877ac */ /* 0x000f220008000a00 */
[----:B------:R-:W2:Y:S02]  /*00e0*/  S2R R3, SR_LANEID ;  /* 0x0000000000037919 */ /* 0x000ea40000000000 */
[----:B------:R-:W2:Y:S01]  /*00f0*/  LDC R4, c[0x0][0x374] ;  /* 0x0000dd00ff047b82 */ /* 0x000ea20000000800 */
[----:B------:R-:W5:Y:S01]  /*0100*/  LDCU.U8 UR10, c[0x0][0x3fc] ;  /* 0x00007f80ff0a77ac */ /* 0x000f620008000000 */
[----:B------:R-:W-:-:S06]  /*0110*/  UMOV UR4, 0x400 ;  /* 0x0000040000047882 */ /* 0x000fcc0000000000 */
[----:B------:R-:W2:Y:S01]  /*0120*/  LDC R5, c[0x0][0x370] ;  /* 0x0000dc00ff057b82 */ /* 0x000ea20000000800 */
[----:B----4-:R-:W-:Y:S01]  /*0130*/  ISETP.NE.U32.AND P1, PT, RZ, UR8, PT ;  /* 0x00000008ff007c0c */ /* 0x010fe2000bf25070 */
[----:B-1----:R-:W-:Y:S02]  /*0140*/  ULEA UR4, UR6, UR4, 0x18 ;  /* 0x0000000406047291 */ /* 0x002fe4000f8ec0ff */
[----:B-----5:R-:W-:Y:S01]  /*0150*/  UISETP.NE.AND UP0, UPT, UR10, URZ, UPT ;  /* 0x000000ff0a00728c */ /* 0x020fe2000bf05270 */
[----:B0-----:R-:W-:Y:S02]  /*0160*/  SHF.R.U32.HI R50, RZ, 0x5, R2 ;  /* 0x00000005ff327819 */ /* 0x001fe40000011602 */
[C---:B------:R-:W-:Y:S02]  /*0170*/  SHF.L.U32 R52, R2.reuse, 0x1, RZ ;  /* 0x0000000102347819 */ /* 0x040fe400000006ff */
[----:B---3--:R-:W-:Y:S01]  /*0180*/  LOP3.LUT P0, RZ, R2, R43, RZ, 0xfc, !PT ;  /* 0x0000002b02ff7212 */ /* 0x008fe2000780fcff */
[----:B--2---:R-:W-:Y:S01]  /*0190*/  IMAD R51, R43, UR7, R50 ;  /* 0x000000072b337c24 */ /* 0x004fe2000f8e0232 */
[----:B------:R-:W-:-:S02]  /*01a0*/  LEA R50, R50, UR4, 0x3 ;  /* 0x0000000432327c11 */ /* 0x000fc4000f8e18ff */
[----:B------:R-:W-:Y:S02]  /*01b0*/  LOP3.LUT R52, R52, 0x3e, RZ, 0xc0, !PT ;  /* 0x0000003e34347812 */ /* 0x000fe400078ec0ff */
[C---:B------:R-:W-:Y:S02]  /*01c0*/  IADD3 R49, PT, PT, R51.reuse, 0x40, RZ ;  /* 0x0000004033317810 */ /* 0x040fe40007ffe0ff */
[C---:B------:R-:W-:Y:S02]  /*01d0*/  IADD3 R48, PT, PT, R51.reuse, 0x50, RZ ;  /* 0x0000005033307810 */ /* 0x040fe40007ffe0ff */
[C---:B------:R-:W-:Y:S02]  /*01e0*/  IADD3 R47, PT, PT, R51.reuse, 0x60, RZ ;  /* 0x00000060332f7810 */ /* 0x040fe40007ffe0ff */
[----:B------:R-:W-:Y:S02]  /*01f0*/  IADD3 R46, PT, PT, R51, 0x70, RZ ;  /* 0x00000070332e7810 */ /* 0x000fe40007ffe0ff */
[----:B------:R-:W-:-:S02]  /*0200*/  SHF.R.S32.HI R6, RZ, 0x1f, R51 ;  /* 0x0000001fff067819 */ /* 0x000fc40000011433 */
[----:B------:R-:W-:Y:S02]  /*0210*/  SHF.R.S32.HI R7, RZ, 0x1f, R49 ;  /* 0x0000001fff077819 */ /* 0x000fe40000011431 */
[----:B------:R-:W-:Y:S02]  /*0220*/  SHF.R.S32.HI R8, RZ, 0x1f, R48 ;  /* 0x0000001fff087819 */ /* 0x000fe40000011430 */
[----:B------:R-:W-:Y:S02]  /*0230*/  SHF.R.S32.HI R9, RZ, 0x1f, R47 ;  /* 0x0000001fff097819 */ /* 0x000fe4000001142f */
[----:B------:R-:W-:Y:S02]  /*0240*/  SHF.R.S32.HI R10, RZ, 0x1f, R46 ;  /* 0x0000001fff0a7819 */ /* 0x000fe4000001142e */
[----:B------:R-:W-:Y:S01]  /*0250*/  ISETP.NE.AND.EX P0, PT, RZ, UR9, !P0, P1 ;  /* 0x00000009ff007c0c */ /* 0x000fe2000c705310 */
[----:B------:R-:W0:-:S12]  /*0260*/  LDCU.64 UR8, c[0x0][0x358] ;  /* 0x00006b00ff0877ac */ /* 0x000e180008000a00 */
.L_x_1939:
[----:B01--4-:R-:W1:Y:S01]  /*0270*/  LDC R17, c[0x0][0x3f8] ;  /* 0x0000fe00ff117b82 */ /* 0x013e620000000800 */
[----:B------:R-:W-:Y:S01]  /*0280*/  IABS R16, R44 ;  /* 0x0000002c00107213 */ /* 0x000fe20000000000 */
[----:B--2---:R-:W2:Y:S01]  /*0290*/  LDCU.64 UR6, c[0x0][0x3e8] ;  /* 0x00007d00ff0677ac */ /* 0x004ea20008000a00 */
[C---:B------:R-:W-:Y:S02]  /*02a0*/  IADD3 R27, PT, PT, R51.reuse, 0x30, RZ ;  /* 0x00000030331b7810 */ /* 0x040fe40007ffe0ff */
[----:B------:R-:W-:Y:S01]  /*02b0*/  IADD3 R31, PT, PT, R51, 0x10, RZ ;  /* 0x00000010331f7810 */ /* 0x000fe20007ffe0ff */
[----:B---3--:R-:W3:Y:S01]  /*02c0*/  LDCU.64 UR10, c[0x0][0x3f0] ;  /* 0x00007e00ff0a77ac */ /* 0x008ee20008000a00 */
[----:B------:R-:W-:Y:S02]  /*02d0*/  SHF.R.S32.HI R35, RZ, 0x1f, R27 ;  /* 0x0000001fff237819 */ /* 0x000fe4000001141b */
[----:B------:R-:W-:Y:S02]  /*02e0*/  SHF.R.S32.HI R33, RZ, 0x1f, R31 ;  /* 0x0000001fff217819 */ /* 0x000fe4000001141f */
[----:B--2---:R-:W-:-:S02]  /*02f0*/  ISETP.GE.U32.AND P5, PT, R31, UR6, PT ;  /* 0x000000061f007c0c */ /* 0x004fc4000bfa6070 */
[----:B-1---5:R-:W-:Y:S02]  /*0300*/  IABS R14, R17 ;  /* 0x00000011000e7213 */ /* 0x022fe40000000000 */
[----:B------:R-:W-:Y:S02]  /*0310*/  ISETP.NE.AND P4, PT, R17, RZ, PT ;  /* 0x000000ff1100720c */ /* 0x000fe40003f85270 */
[----:B------:R-:W1:Y:S01]  /*0320*/  I2F.RP R11, R14 ;  /* 0x0000000e000b7306 */ /* 0x000e620000209400 */
[----:B------:R-:W-:-:S13]  /*0330*/  ISETP.GE.AND.EX P5, PT, R33, UR7, PT, P5 ;  /* 0x0000000721007c0c */ /* 0x000fda000bfa6350 */
[----:B------:R-:W2:Y:S01]  /*0340*/  @!P5 LDC.64 R24, c[0x0][0x3e0] ;  /* 0x0000f800ff18db82 */ /* 0x000ea20000000a00 */
[----:B-1----:R-:W1:Y:S07]  /*0350*/  MUFU.RCP R11, R11 ;  /* 0x0000000b000b7308 */ /* 0x002e6e0000001000 */
[----:B------:R-:W4:Y:S01]  /*0360*/  @!P5 LDC.64 R20, c[0x0][0x390] ;  /* 0x0000e400ff14db82 */ /* 0x000f220000000a00 */
[----:B-1----:R-:W-:-:S04]  /*0370*/  IADD3 R12, PT, PT, R11, 0xffffffe, RZ ;  /* 0x0ffffffe0b0c7810 */ /* 0x002fc80007ffe0ff */
[----:B------:R1:W5:Y:S02]  /*0380*/  F2I.FTZ.U32.TRUNC.NTZ R13, R12 ;  /* 0x0000000c000d7305 */ /* 0x000364000021f000 */
[----:B-1----:R-:W-:Y:S02]  /*0390*/  MOV R12, RZ ;  /* 0x000000ff000c7202 */ /* 0x002fe40000000f00 */
[----:B-----5:R-:W-:-:S05]  /*03a0*/  IADD3 R15, PT, PT, RZ, -R13, RZ ;  /* 0x8000000dff0f7210 */ /* 0x020fca0007ffe0ff */
[----:B------:R-:W-:-:S04]  /*03b0*/  IMAD R15, R15, R14, RZ ;  /* 0x0000000e0f0f7224 */ /* 0x000fc800078e02ff */
[----:B------:R-:W-:Y:S01]  /*03c0*/  IMAD.HI.U32 R13, R13, R15, R12 ;  /* 0x0000000f0d0d7227 */ /* 0x000fe200078e000c */
[----:B------:R-:W-:-:S05]  /*03d0*/  MOV R15, R16 ;  /* 0x00000010000f7202 */ /* 0x000fca0000000f00 */
[----:B------:R-:W-:-:S05]  /*03e0*/  IMAD.HI.U32 R13, R13, R15, RZ ;  /* 0x0000000f0d0d7227 */ /* 0x000fca00078e00ff */
[----:B------:R-:W-:-:S05]  /*03f0*/  IADD3 R11, PT, PT, -R13, RZ, RZ ;  /* 0x000000ff0d0b7210 */ /* 0x000fca0007ffe1ff */
[----:B------:R-:W-:-:S05]  /*0400*/  IMAD R11, R14, R11, R15 ;  /* 0x0000000b0e0b7224 */ /* 0x000fca00078e020f */
[----:B------:R-:W-:-:S13]  /*0410*/  ISETP.GT.U32.AND P3, PT, R14, R11, PT ;  /* 0x0000000b0e00720c */ /* 0x000fda0003f64070 */
[-C--:B------:R-:W-:Y:S02]  /*0420*/  @!P3 IADD3 R11, PT, PT, R11, -R14.reuse, RZ ;  /* 0x8000000e0b0bb210 */ /* 0x080fe40007ffe0ff */
[----:B------:R-:W-:Y:S02]  /*0430*/  @!P3 IADD3 R13, PT, PT, R13, 0x1, RZ ;  /* 0x000000010d0db810 */ /* 0x000fe40007ffe0ff */
[----:B------:R-:W-:Y:S02]  /*0440*/  ISETP.GE.U32.AND P2, PT, R11, R14, PT ;  /* 0x0000000e0b00720c */ /* 0x000fe40003f46070 */
[----:B------:R-:W-:Y:S02]  /*0450*/  LOP3.LUT R11, R44, R17, RZ, 0x3c, !PT ;  /* 0x000000112c0b7212 */ /* 0x000fe400078e3cff */
[----:B------:R-:W-:Y:S02]  /*0460*/  ISETP.GE.U32.AND P3, PT, R27, UR6, PT ;  /* 0x000000061b007c0c */ /* 0x000fe4000bf66070 */
[----:B------:R-:W-:-:S02]  /*0470*/  ISETP.GE.AND P1, PT, R11, RZ, PT ;  /* 0x000000ff0b00720c */ /* 0x000fc40003f26270 */
[----:B------:R-:W-:Y:S02]  /*0480*/  ISETP.GE.AND.EX P3, PT, R35, UR7, PT, P3 ;  /* 0x0000000723007c0c */ /* 0x000fe4000bf66330 */
[----:B------:R-:W-:-:S03]  /*0490*/  IADD3 R11, PT, PT, R51, 0x20, RZ ;  /* 0x00000020330b7810 */ /* 0x000fc60007ffe0ff */
[----:B------:R-:W-:Y:S02]  /*04a0*/  @P2 IADD3 R13, PT, PT, R13, 0x1, RZ ;  /* 0x000000010d0d2810 */ /* 0x000fe40007ffe0ff */
[----:B------:R-:W-:Y:S02]  /*04b0*/  ISETP.GE.U32.AND P2, PT, R11, UR6, PT ;  /* 0x000000060b007c0c */ /* 0x000fe4000bf46070 */
[----:B------:R-:W-:Y:S02]  /*04c0*/  MOV R15, R13 ;  /* 0x0000000d000f7202 */ /* 0x000fe40000000f00 */
[----:B------:R-:W-:Y:S02]  /*04d0*/  SHF.R.S32.HI R29, RZ, 0x1f, R11 ;  /* 0x0000001fff1d7819 */ /* 0x000fe4000001140b */
[----:B------:R-:W-:Y:S01]  /*04e0*/  @!P1 IADD3 R15, PT, PT, -R15, RZ, RZ ;  /* 0x000000ff0f0f9210 */ /* 0x000fe20007ffe1ff */
[----:B------:R-:W1:Y:S01]  /*04f0*/  @!P3 LDC.64 R12, c[0x0][0x3e0] ;  /* 0x0000f800ff0cbb82 */ /* 0x000e620000000a00 */
[----:B------:R-:W-:-:S02]  /*0500*/  @!P4 LOP3.LUT R15, RZ, R17, RZ, 0x33, !PT ;  /* 0x00000011ff0fc212 */ /* 0x000fc400078e33ff */
[----:B------:R-:W-:Y:S02]  /*0510*/  ISETP.GE.AND.EX P2, PT, R29, UR7, PT, P2 ;  /* 0x000000071d007c0c */ /* 0x000fe4000bf46320 */
[----:B------:R-:W-:Y:S02]  /*0520*/  IADD3 R53, PT, PT, -R15, RZ, RZ ;  /* 0x000000ff0f357210 */ /* 0x000fe40007ffe1ff */
[----:B------:R-:W-:Y:S01]  /*0530*/  SHF.R.S32.HI R14, RZ, 0x1f, R15 ;  /* 0x0000001fff0e7819 */ /* 0x000fe2000001140f */
[----:B------:R-:W5:Y:S01]  /*0540*/  @!P3 LDC.64 R22, c[0x0][0x390] ;  /* 0x0000e400ff16bb82 */ /* 0x000f620000000a00 */
[----:B------:R-:W-:Y:S01]  /*0550*/  ISETP.GE.U32.AND P1, PT, R51, UR6, PT ;  /* 0x0000000633007c0c */ /* 0x000fe2000bf26070 */
[----:B------:R-:W-:Y:S02]  /*0560*/  IMAD R53, R17, R53, R44 ;  /* 0x0000003511357224 */ /* 0x000fe400078e022c */
[----:B---3--:R-:W-:Y:S01]  /*0570*/  IMAD R14, R14, UR10, RZ ;  /* 0x0000000a0e0e7c24 */ /* 0x008fe2000f8e02ff */
[----:B------:R-:W-:-:S02]  /*0580*/  ISETP.GE.AND.EX P1, PT, R6, UR7, PT, P1 ;  /* 0x0000000706007c0c */ /* 0x000fc4000bf26310 */
[----:B------:R-:W-:Y:S01]  /*0590*/  SHF.L.U32 R53, R53, 0x6, RZ ;  /* 0x0000000635357819 */ /* 0x000fe200000006ff */
[----:B------:R-:W-:Y:S01]  /*05a0*/  IMAD R55, R15, UR11, R14 ;  /* 0x0000000b0f377c24 */ /* 0x000fe2000f8e020e */
[----:B------:R-:W3:Y:S02]  /*05b0*/  @!P2 LDC.64 R18, c[0x0][0x3e0] ;  /* 0x0000f800ff12ab82 */ /* 0x000ee40000000a00 */
[----:B------:R-:W-:Y:S02]  /*05c0*/  SHF.R.S32.HI R57, RZ, 0x1f, R53 ;  /* 0x0000001fff397819 */ /* 0x000fe40000011435 */
[----:B------:R-:W-:Y:S01]  /*05d0*/  LOP3.LUT R56, R53, R52, RZ, 0xfc, !PT ;  /* 0x0000003435387212 */ /* 0x000fe200078efcff */
[----:B-1----:R-:W-:Y:S01]  /*05e0*/  @!P3 IMAD R14, R35, R12, RZ ;  /* 0x0000000c230eb224 */ /* 0x002fe200078e02ff */
[----:B------:R-:W-:-:S03]  /*05f0*/  CS2R R34, SRZ ;  /* 0x0000000000227805 */ /* 0x000fc6000001ff00 */
[----:B------:R-:W-:Y:S01]  /*0600*/  IMAD.WIDE.U32 R56, R15, UR10, R56 ;  /* 0x0000000a0f387c25 */ /* 0x000fe2000f8e0038 */
[----:B------:R-:W1:Y:S03]  /*0610*/  @!P1 LDC.64 R16, c[0x0][0x3e0] ;  /* 0x0000f800ff109b82 */ /* 0x000e660000000a00 */
[----:B------:R-:W-:Y:S01]  /*0620*/  @!P3 IMAD R15, R27, R13, R14 ;  /* 0x0000000d1b0fb224 */ /* 0x000fe200078e020e */
[----:B------:R-:W-:Y:S01]  /*0630*/  IADD3 R55, PT, PT, R57, R55, RZ ;  /* 0x0000003739377210 */ /* 0x000fe20007ffe0ff */
[----:B--2---:R-:W-:Y:S01]  /*0640*/  @!P5 IMAD R14, R33, R24, RZ ;  /* 0x00000018210ed224 */ /* 0x004fe200078e02ff */
[-C--:B------:R-:W-:Y:S02]  /*0650*/  @!P3 MOV R54, R56.reuse ;  /* 0x000000380036b202 */ /* 0x080fe40000000f00 */
[----:B------:R-:W-:Y:S01]  /*0660*/  @!P5 MOV R26, R56 ;  /* 0x00000038001ad202 */ /* 0x000fe20000000f00 */
[----:B------:R-:W-:-:S02]  /*0670*/  @!P5 IMAD R33, R31, R25, R14 ;  /* 0x000000191f21d224 */ /* 0x000fc400078e020e */
[----:B------:R-:W-:Y:S01]  /*0680*/  @!P3 IMAD.WIDE.U32 R12, R27, R12, R54 ;  /* 0x0000000c1b0cb225 */ /* 0x000fe200078e0036 */
[----:B------:R-:W-:-:S04]  /*0690*/  @!P5 MOV R27, R55 ;  /* 0x00000037001bd202 */ /* 0x000fc80000000f00 */
[----:B------:R-:W-:Y:S01]  /*06a0*/  @!P3 IADD3 R13, PT, PT, R13, R15, RZ ;  /* 0x0000000f0d0db210 */ /* 0x000fe20007ffe0ff */
[----:B------:R-:W-:Y:S01]  /*06b0*/  @!P5 IMAD.WIDE.U32 R24, R31, R24, R26 ;  /* 0x000000181f18d225 */ /* 0x000fe200078e001a */
[C---:B-----5:R-:W-:Y:S01]  /*06c0*/  @!P3 LEA R22, P4, R12.reuse, R22, 0x1 ;  /* 0x000000160c16b211 */ /* 0x060fe200078808ff */
[----:B------:R-:W2:Y:S02]  /*06d0*/  @!P2 LDC.64 R14, c[0x0][0x390] ;  /* 0x0000e400ff0eab82 */ /* 0x000ea40000000a00 */
[----:B---3--:R-:W-:Y:S01]  /*06e0*/  @!P2 IMAD R26, R29, R18, RZ ;  /* 0x000000121d1aa224 */ /* 0x008fe200078e02ff */
[----:B------:R-:W-:Y:S02]  /*06f0*/  @!P3 LEA.HI.X R23, R12, R23, R13, 0x1, P4 ;  /* 0x000000170c17b211 */ /* 0x000fe400020f0c0d */
[----:B------:R-:W-:Y:S02]  /*0700*/  ISETP.GE.U32.AND P4, PT, R49, UR6, PT ;  /* 0x0000000631007c0c */ /* 0x000fe4000bf86070 */
[----:B------:R-:W-:Y:S01]  /*0710*/  @!P5 IADD3 R25, PT, PT, R25, R33, RZ ;  /* 0x000000211919d210 */ /* 0x000fe20007ffe0ff */
[----:B0-----:R0:W3:Y:S01]  /*0720*/  @!P3 LDG.E R34, desc[UR8][R22.64] ;  /* 0x000000081622b981 */ /* 0x0010e2000c1e1900 */
[----:B------:R-:W-:Y:S01]  /*0730*/  ISETP.GE.AND.EX P3, PT, R7, UR7, PT, P4 ;  /* 0x0000000707007c0c */ /* 0x000fe2000bf66340 */
[----:B------:R-:W5:Y:S01]  /*0740*/  @!P1 LDC.64 R12, c[0x0][0x390] ;  /* 0x0000e400ff0c9b82 */ /* 0x000f620000000a00 */
[----:B------:R-:W-:Y:S01]  /*0750*/  @!P2 IMAD R27, R11, R19, R26 ;  /* 0x000000130b1ba224 */ /* 0x000fe200078e021a */
[----:B------:R-:W-:-:S02]  /*0760*/  ISETP.GE.U32.AND P4, PT, R48, UR6, PT ;  /* 0x0000000630007c0c */ /* 0x000fc4000bf86070 */
[----:B----4-:R-:W-:Y:S02]  /*0770*/  @!P5 LEA R20, P6, R24, R20, 0x1 ;  /* 0x000000141814d211 */ /* 0x010fe400078c08ff */
[----:B0-----:R-:W-:Y:S02]  /*0780*/  @!P2 MOV R22, R56 ;  /* 0x000000380016a202 */ /* 0x001fe40000000f00 */
[----:B------:R-:W-:Y:S02]  /*0790*/  @!P2 MOV R23, R55 ;  /* 0x000000370017a202 */ /* 0x000fe40000000f00 */
[----:B------:R-:W-:Y:S01]  /*07a0*/  ISETP.GE.AND.EX P4, PT, R8, UR7, PT, P4 ;  /* 0x0000000708007c0c */ /* 0x000fe2000bf86340 */
[----:B------:R-:W-:Y:S01]  /*07b0*/  @!P2 IMAD.WIDE.U32 R18, R11, R18, R22 ;  /* 0x000000120b12a225 */ /* 0x000fe200078e0016 */
[----:B------:R-:W-:-:S04]  /*07c0*/  @!P5 LEA.HI.X R21, R24, R21, R25, 0x1, P6 ;  /* 0x000000151815d211 */ /* 0x000fc800030f0c19 */
[----:B------:R-:W-:Y:S02]  /*07d0*/  @!P2 IADD3 R11, PT, PT, R19, R27, RZ ;  /* 0x0000001b130ba210 */ /* 0x000fe40007ffe0ff */
[----:B------:R-:W0:Y:S01]  /*07e0*/  @!P3 LDC.64 R26, c[0x0][0x3e0] ;  /* 0x0000f800ff1abb82 */ /* 0x000e220000000a00 */
[----:B-1----:R-:W-:Y:S01]  /*07f0*/  @!P1 IMAD R24, R6, R16, RZ ;  /* 0x0000001006189224 */ /* 0x002fe200078e02ff */
[----:B------:R-:W-:Y:S02]  /*0800*/  @!P1 MOV R22, R56 ;  /* 0x0000003800169202 */ /* 0x000fe40000000f00 */
[----:B------:R-:W-:Y:S01]  /*0810*/  @!P1 MOV R23, R55 ;  /* 0x0000003700179202 */ /* 0x000fe20000000f00 */
[C---:B------:R-:W-:Y:S01]  /*0820*/  @!P1 IMAD R25, R51.reuse, R17, R24 ;  /* 0x0000001133199224 */ /* 0x040fe200078e0218 */
[----:B------:R-:W-:Y:S02]  /*0830*/  MOV R29, RZ ;  /* 0x000000ff001d7202 */ /* 0x000fe40000000f00 */
[----:B--2---:R-:W-:Y:S01]  /*0840*/  @!P2 LEA R14, P6, R18, R14, 0x1 ;  /* 0x0000000e120ea211 */ /* 0x004fe200078c08ff */
[----:B------:R-:W-:-:S02]  /*0850*/  @!P1 IMAD.WIDE.U32 R16, R51, R16, R22 ;  /* 0x0000001033109225 */ /* 0x000fc400078e0016 */
[----:B------:R-:W1:Y:S01]  /*0860*/  @!P4 LDC.64 R22, c[0x0][0x3e0] ;  /* 0x0000f800ff16cb82 */ /* 0x000e620000000a00 */
[----:B------:R-:W-:Y:S01]  /*0870*/  @!P2 LEA.HI.X R15, R18, R15, R11, 0x1, P6 ;  /* 0x0000000f120fa211 */ /* 0x000fe200030f0c0b */
[----:B------:R2:W4:Y:S01]  /*0880*/  @!P5 LDG.E R29, desc[UR8][R20.64] ;  /* 0x00000008141dd981 */ /* 0x000522000c1e1900 */
[----:B------:R-:W-:Y:S02]  /*0890*/  ISETP.GE.U32.AND P6, PT, R47, UR6, PT ;  /* 0x000000062f007c0c */ /* 0x000fe4000bfc6070 */
[----:B------:R-:W-:Y:S02]  /*08a0*/  @!P1 IADD3 R11, PT, PT, R17, R25, RZ ;  /* 0x00000019110b9210 */ /* 0x000fe40007ffe0ff */
[C---:B-----5:R-:W-:Y:S02]  /*08b0*/  @!P1 LEA R12, P5, R16.reuse, R12, 0x1 ;  /* 0x0000000c100c9211 */ /* 0x060fe400078a08ff */
[----:B------:R-:W-:Y:S01]  /*08c0*/  ISETP.GE.AND.EX P6, PT, R9, UR7, PT, P6 ;  /* 0x0000000709007c0c */ /* 0x000fe2000bfc6360 */
[----:B--2---:R-:W2:Y:S01]  /*08d0*/  @!P3 LDC.64 R20, c[0x0][0x390] ;  /* 0x0000e400ff14bb82 */ /* 0x004ea20000000a00 */
[----:B------:R-:W-:-:S02]  /*08e0*/  @!P1 LEA.HI.X R13, R16, R13, R11, 0x1, P5 ;  /* 0x0000000d100d9211 */ /* 0x000fc400028f0c0b */
[----:B------:R-:W-:Y:S02]  /*08f0*/  ISETP.GE.U32.AND P5, PT, R46, UR6, PT ;  /* 0x000000062e007c0c */ /* 0x000fe4000bfa6070 */
[----:B------:R-:W-:Y:S01]  /*0900*/  MOV R11, RZ ;  /* 0x000000ff000b7202 */ /* 0x000fe20000000f00 */
[----:B0-----:R-:W-:Y:S01]  /*0910*/  @!P3 IMAD R24, R7, R26, RZ ;  /* 0x0000001a0718b224 */ /* 0x001fe200078e02ff */
[----:B------:R-:W-:Y:S02]  /*0920*/  ISETP.GE.AND.EX P5, PT, R10, UR7, PT, P5 ;  /* 0x000000070a007c0c */ /* 0x000fe4000bfa6350 */
[----:B------:R-:W-:Y:S01]  /*0930*/  @!P3 MOV R25, R55 ;  /* 0x000000370019b202 */ /* 0x000fe20000000f00 */
[----:B------:R-:W-:Y:S01]  /*0940*/  @!P3 IMAD R31, R49, R27, R24 ;  /* 0x0000001b311fb224 */ /* 0x000fe200078e0218 */
[----:B------:R0:W5:Y:S01]  /*0950*/  @!P1 LDG.E R11, desc[UR8][R12.64] ;  /* 0x000000080c0b9981 */ /* 0x000162000c1e1900 */
[----:B------:R-:W2:Y:S01]  /*0960*/  @!P6 LDC.64 R18, c[0x0][0x3e0] ;  /* 0x0000f800ff12eb82 */ /* 0x000ea20000000a00 */
[----:B------:R-:W-:Y:S01]  /*0970*/  @!P3 MOV R24, R56 ;  /* 0x000000380018b202 */ /* 0x000fe20000000f00 */
[----:B-1----:R-:W-:Y:S01]  /*0980*/  @!P4 IMAD R28, R8, R22, RZ ;  /* 0x00000016081cc224 */ /* 0x002fe200078e02ff */
[----:B------:R-:W-:-:S05]  /*0990*/  MOV R32, RZ ;  /* 0x000000ff00207202 */ /* 0x000fca0000000f00 */
[----:B------:R-:W1:Y:S01]  /*09a0*/  @!P5 LDC.64 R16, c[0x0][0x3e0] ;  /* 0x0000f800ff10db82 */ /* 0x000e620000000a00 */
[----:B------:R-:W-:Y:S01]  /*09b0*/  @!P3 IMAD.WIDE.U32 R26, R49, R26, R24 ;  /* 0x0000001a311ab225 */ /* 0x000fe200078e0018 */
[----:B------:R2:W5:Y:S06]  /*09c0*/  @!P2 LDG.E R32, desc[UR8][R14.64] ;  /* 0x000000080e20a981 */ /* 0x00056c000c1e1900 */
[----:B0-----:R-:W0:Y:S01]  /*09d0*/  @!P4 LDC.64 R12, c[0x0][0x390] ;  /* 0x0000e400ff0ccb82 */ /* 0x001e220000000a00 */
[----:B------:R-:W-:Y:S01]  /*09e0*/  @!P4 IMAD R33, R48, R23, R28 ;  /* 0x000000173021c224 */ /* 0x000fe200078e021c */
[----:B------:R-:W-:-:S02]  /*09f0*/  @!P3 IADD3 R23, PT, PT, R27, R31, RZ ;  /* 0x0000001f1b17b210 */ /* 0x000fc40007ffe0ff */
[----:B------:R-:W-:Y:S02]  /*0a00*/  @!P4 MOV R24, R56 ;  /* 0x000000380018c202 */ /* 0x000fe40000000f00 */
[----:B------:R-:W-:Y:S02]  /*0a10*/  @!P4 MOV R25, R55 ;  /* 0x000000370019c202 */ /* 0x000fe40000000f00 */
[----:B--2---:R-:W2:Y:S01]  /*0a20*/  @!P6 LDC.64 R14, c[0x0][0x390] ;  /* 0x0000e400ff0eeb82 */ /* 0x004ea20000000a00 */
[----:B------:R-:W-:Y:S01]  /*0a30*/  @!P3 LEA R20, P2, R26, R20, 0x1 ;  /* 0x000000141a14b211 */ /* 0x000fe200078408ff */
[----:B------:R-:W-:-:S03]  /*0a40*/  @!P4 IMAD.WIDE.U32 R24, R48, R22, R24 ;  /* 0x000000163018c225 */ /* 0x000fc600078e0018 */
[----:B------:R-:W-:-:S03]  /*0a50*/  @!P3 LEA.HI.X R21, R26, R21, R23, 0x1, P2 ;  /* 0x000000151a15b211 */ /* 0x000fc600010f0c17 */
[----:B------:R-:W2:Y:S01]  /*0a60*/  @!P5 LDC.64 R22, c[0x0][0x390] ;  /* 0x0000e400ff16db82 */ /* 0x000ea20000000a00 */
[----:B------:R-:W-:Y:S01]  /*0a70*/  @!P4 IADD3 R25, PT, PT, R25, R33, RZ ;  /* 0x000000211919c210 */ /* 0x000fe20007ffe0ff */
[----:B------:R0:W5:Y:S01]  /*0a80*/  @!P3 LDG.E R35, desc[UR8][R20.64] ;  /* 0x000000081423b981 */ /* 0x000162000c1e1900 */
[----:B------:R-:W-:Y:S01]  /*0a90*/  @!P6 IMAD R26, R9, R18, RZ ;  /* 0x00000012091ae224 */ /* 0x000fe200078e02ff */
[C---:B0-----:R-:W-:Y:S02]  /*0aa0*/  @!P4 LEA R12, P2, R24.reuse, R12, 0x1 ;  /* 0x0000000c180cc211 */ /* 0x041fe400078408ff */
[----:B------:R-:W-:Y:S02]  /*0ab0*/  @!P6 MOV R20, R56 ;  /* 0x000000380014e202 */ /* 0x000fe40000000f00 */
[----:B------:R-:W-:Y:S02]  /*0ac0*/  @!P6 MOV R21, R55 ;  /* 0x000000370015e202 */ /* 0x000fe40000000f00 */
[----:B------:R-:W-:Y:S01]  /*0ad0*/  @!P4 LEA.HI.X R13, R24, R13, R25, 0x1, P2 ;  /* 0x0000000d180dc211 */ /* 0x000fe200010f0c19 */
[C---:B------:R-:W-:Y:S01]  /*0ae0*/  @!P6 IMAD R25, R47.reuse, R19, R26 ;  /* 0x000000132f19e224 */ /* 0x040fe200078e021a */
[----:B------:R-:W-:Y:S01]  /*0af0*/  @!P5 MOV R19, R55 ;  /* 0x000000370013d202 */ /* 0x000fe20000000f00 */
[----:B------:R-:W-:Y:S01]  /*0b00*/  @!P6 IMAD.WIDE.U32 R20, R47, R18, R20 ;  /* 0x000000122f14e225 */ /* 0x000fe200078e0014 */
[----:B------:R-:W-:-:S03]  /*0b10*/  @!P5 MOV R18, R56 ;  /* 0x000000380012d202 */ /* 0x000fc60000000f00 */
[-C--:B-1----:R-:W-:Y:S01]  /*0b20*/  @!P5 IMAD R24, R10, R16.reuse, RZ ;  /* 0x000000100a18d224 */ /* 0x082fe200078e02ff */
[----:B------:R-:W-:Y:S01]  /*0b30*/  MOV R38, RZ ;  /* 0x000000ff00267202 */ /* 0x000fe20000000f00 */
[----:B------:R-:W-:Y:S01]  /*0b40*/  @!P5 IMAD.WIDE.U32 R18, R46, R16, R18 ;  /* 0x000000102e12d225 */ /* 0x000fe200078e0012 */
[----:B------:R-:W-:Y:S02]  /*0b50*/  @!P6 IADD3 R16, PT, PT, R21, R25, RZ ;  /* 0x000000191510e210 */ /* 0x000fe40007ffe0ff */
[----:B--2---:R-:W-:Y:S01]  /*0b60*/  @!P6 LEA R14, P2, R20, R14, 0x1 ;  /* 0x0000000e140ee211 */ /* 0x004fe200078408ff */
[----:B------:R-:W-:Y:S01]  /*0b70*/  @!P5 IMAD R17, R46, R17, R24 ;  /* 0x000000112e11d224 */ /* 0x000fe200078e0218 */
[----:B------:R-:W-:Y:S01]  /*0b80*/  MOV R40, RZ ;  /* 0x000000ff00287202 */ /* 0x000fe20000000f00 */
[----:B------:R0:W2:Y:S01]  /*0b90*/  @!P4 LDG.E R38, desc[UR8][R12.64] ;  /* 0x000000080c26c981 */ /* 0x0000a2000c1e1900 */
[----:B------:R-:W-:Y:S02]  /*0ba0*/  @!P6 LEA.HI.X R15, R20, R15, R16, 0x1, P2 ;  /* 0x0000000f140fe211 */ /* 0x000fe400010f0c10 */
[----:B------:R-:W-:-:S02]  /*0bb0*/  @!P5 IADD3 R16, PT, PT, R19, R17, RZ ;  /* 0x000000111310d210 */ /* 0x000fc40007ffe0ff */
[C---:B------:R-:W-:Y:S01]  /*0bc0*/  @!P5 LEA R22, P2, R18.reuse, R22, 0x1 ;  /* 0x000000161216d211 */ /* 0x040fe200078408ff */
[----:B------:R1:W2:Y:S01]  /*0bd0*/  @!P6 LDG.E R40, desc[UR8][R14.64] ;  /* 0x000000080e28e981 */ /* 0x0002a2000c1e1900 */
[----:B------:R-:W-:Y:S02]  /*0be0*/  MOV R42, RZ ;  /* 0x000000ff002a7202 */ /* 0x000fe40000000f00 */
[----:B------:R-:W-:-:S05]  /*0bf0*/  @!P5 LEA.HI.X R23, R18, R23, R16, 0x1, P2 ;  /* 0x000000171217d211 */ /* 0x000fca00010f0c10 */
[----:B------:R-:W2:Y:S01]  /*0c00*/  @!P5 LDG.E R42, desc[UR8][R22.64] ;  /* 0x00000008162ad981 */ /* 0x000ea2000c1e1900 */
[C---:B------:R-:W-:Y:S02]  /*0c10*/  ISETP.GT.AND P2, PT, R3.reuse, 0x1e, PT ;  /* 0x0000001e0300780c */ /* 0x040fe40003f44270 */
[----:B------:R-:W-:Y:S02]  /*0c20*/  ISETP.GT.AND P3, PT, R3, 0xf, PT ;  /* 0x0000000f0300780c */ /* 0x000fe40003f64270 */
[----:B---3--:R-:W-:-:S04]  /*0c30*/  PRMT R33, R34, 0x7632, R33 ;  /* 0x0000763222217816 */ /* 0x008fc80000000021 */
[----:B------:R-:W-:Y:S02]  /*0c40*/  SHF.L.U32 R33, R33, 0x10, RZ ;  /* 0x0000001021217819 */ /* 0x000fe400000006ff */
[----:B------:R-:W-:Y:S02]  /*0c50*/  SHF.L.U32 R34, R34, 0x10, RZ ;  /* 0x0000001022227819 */ /* 0x000fe400000006ff */
[C---:B----4-:R-:W-:Y:S02]  /*0c60*/  PRMT R30, R29.reuse, 0x7632, R30 ;  /* 0x000076321d1e7816 */ /* 0x050fe4000000001e */
[----:B------:R-:W-:Y:S02]  /*0c70*/  SHF.L.U32 R29, R29, 0x10, RZ ;  /* 0x000000101d1d7819 */ /* 0x000fe400000006ff */
[----:B------:R-:W-:Y:S02]  /*0c80*/  SHF.L.U32 R30, R30, 0x10, RZ ;  /* 0x000000101e1e7819 */ /* 0x000fe400000006ff */
[----:B-----5:R-:W-:-:S02]  /*0c90*/  PRMT R28, R11, 0x7632, R28 ;  /* 0x000076320b1c7816 */ /* 0x020fc4000000001c */
[----:B------:R-:W-:Y:S02]  /*0ca0*/  SHF.L.U32 R11, R11, 0x10, RZ ;  /* 0x000000100b0b7819 */ /* 0x000fe400000006ff */
[----:B------:R-:W-:Y:S01]  /*0cb0*/  SHF.L.U32 R28, R28, 0x10, RZ ;  /* 0x000000101c1c7819 */ /* 0x000fe200000006ff */
[----:B0-----:R-:W-:-:S04]  /*0cc0*/  FADD.FTZ R13, R29, R30 ;  /* 0x0000001e1d0d7221 */ /* 0x001fc80000010000 */
[C---:B------:R-:W-:Y:S01]  /*0cd0*/  FADD.FTZ R12, R11.reuse, R28 ;  /* 0x0000001c0b0c7221 */ /* 0x040fe20000010000 */
[----:B-1----:R-:W-:Y:S01]  /*0ce0*/  FMUL.FTZ R14, R28, R28 ;  /* 0x0000001c1c0e7220 */ /* 0x002fe20000410000 */
[----:B------:R-:W-:Y:S01]  /*0cf0*/  PRMT R31, R32, 0x7632, R31 ;  /* 0x00007632201f7816 */ /* 0x000fe2000000001f */
[----:B------:R-:W-:Y:S01]  /*0d00*/  FMUL.FTZ R16, R30, R30 ;  /* 0x0000001e1e107220 */ /* 0x000fe20000410000 */
[----:B------:R-:W-:Y:S01]  /*0d10*/  FADD.FTZ R12, RZ, R12 ;  /* 0x0000000cff0c7221 */ /* 0x000fe20000010000 */
[----:B------:R-:W-:Y:S01]  /*0d20*/  FFMA.FTZ R14, R11, R11, R14 ;  /* 0x0000000b0b0e7223 */ /* 0x000fe2000001000e */
[----:B------:R-:W-:Y:S02]  /*0d30*/  SHF.L.U32 R31, R31, 0x10, RZ ;  /* 0x000000101f1f7819 */ /* 0x000fe400000006ff */
[----:B------:R-:W-:Y:S01]  /*0d40*/  FADD.FTZ R12, R12, R13 ;  /* 0x0000000d0c0c7221 */ /* 0x000fe20000010000 */
[----:B------:R-:W-:Y:S01]  /*0d50*/  SHF.L.U32 R32, R32, 0x10, RZ ;  /* 0x0000001020207819 */ /* 0x000fe200000006ff */
[----:B------:R-:W-:Y:S01]  /*0d60*/  FFMA.FTZ R13, R29, R29, R16 ;  /* 0x0000001d1d0d7223 */ /* 0x000fe20000010010 */
[----:B------:R-:W-:Y:S01]  /*0d70*/  FADD.FTZ R14, RZ, R14 ;  /* 0x0000000eff0e7221 */ /* 0x000fe20000010000 */
[----:B------:R-:W-:-:S03]  /*0d80*/  FMUL.FTZ R17, R31, R31 ;  /* 0x0000001f1f117220 */ /* 0x000fc60000410000 */
[----:B------:R-:W-:Y:S01]  /*0d90*/  FADD.FTZ R13, R14, R13 ;  /* 0x0000000d0e0d7221 */ /* 0x000fe20000010000 */
[C---:B------:R-:W-:Y:S01]  /*0da0*/  FFMA.FTZ R14, R32.reuse, R32, R17 ;  /* 0x00000020200e7223 */ /* 0x040fe20000010011 */
[----:B------:R-:W-:Y:S01]  /*0db0*/  FMUL.FTZ R17, R33, R33 ;  /* 0x0000002121117220 */ /* 0x000fe20000410000 */
[----:B------:R-:W-:Y:S02]  /*0dc0*/  FADD.FTZ R15, R32, R31 ;  /* 0x0000001f200f7221 */ /* 0x000fe40000010000 */
[----:B------:R-:W-:Y:S01]  /*0dd0*/  FADD.FTZ R13, R13, R14 ;  /* 0x0000000e0d0d7221 */ /* 0x000fe20000010000 */
[----:B------:R-:W-:Y:S01]  /*0de0*/  FFMA.FTZ R14, R34, R34, R17 ;  /* 0x00000022220e7223 */ /* 0x000fe20000010011 */
[----:B------:R-:W-:Y:S01]  /*0df0*/  PRMT R36, R35, 0x7632, R36 ;  /* 0x0000763223247816 */ /* 0x000fe20000000024 */
[----:B------:R-:W-:-:S03]  /*0e00*/  FADD.FTZ R12, R12, R15 ;  /* 0x0000000f0c0c7221 */ /* 0x000fc60000010000 */
[----:B------:R-:W-:Y:S01]  /*0e10*/  SHF.L.U32 R36, R36, 0x10, RZ ;  /* 0x0000001024247819 */ /* 0x000fe200000006ff */
[----:B------:R-:W-:Y:S01]  /*0e20*/  FADD.FTZ R15, R34, R33 ;  /* 0x00000021220f7221 */ /* 0x000fe20000010000 */
[----:B------:R-:W-:Y:S01]  /*0e30*/  SHF.L.U32 R35, R35, 0x10, RZ ;  /* 0x0000001023237819 */ /* 0x000fe200000006ff */
[----:B------:R-:W-:Y:S02]  /*0e40*/  FADD.FTZ R13, R13, R14 ;  /* 0x0000000e0d0d7221 */ /* 0x000fe40000010000 */
[----:B------:R-:W-:Y:S01]  /*0e50*/  FMUL.FTZ R14, R36, R36 ;  /* 0x00000024240e7220 */ /* 0x000fe20000410000 */
[----:B------:R-:W-:Y:S01]  /*0e60*/  FADD.FTZ R12, R12, R15 ;  /* 0x0000000f0c0c7221 */ /* 0x000fe20000010000 */
[C---:B------:R-:W-:Y:S02]  /*0e70*/  FADD.FTZ R15, R35.reuse, R36 ;  /* 0x00000024230f7221 */ /* 0x040fe40000010000 */
[----:B------:R-:W-:Y:S02]  /*0e80*/  FFMA.FTZ R14, R35, R35, R14 ;  /* 0x00000023230e7223 */ /* 0x000fe4000001000e */
[----:B------:R-:W-:-:S02]  /*0e90*/  FADD.FTZ R12, R12, R15 ;  /* 0x0000000f0c0c7221 */ /* 0x000fc40000010000 */
[----:B------:R-:W-:Y:S01]  /*0ea0*/  FADD.FTZ R13, R13, R14 ;  /* 0x0000000e0d0d7221 */ /* 0x000fe20000010000 */
[----:B--2---:R-:W-:-:S04]  /*0eb0*/  PRMT R37, R38, 0x7632, R37 ;  /* 0x0000763226257816 */ /* 0x004fc80000000025 */
[----:B------:R-:W-:Y:S02]  /*0ec0*/  SHF.L.U32 R37, R37, 0x10, RZ ;  /* 0x0000001025257819 */ /* 0x000fe400000006ff */
[----:B------:R-:W-:Y:S02]  /*0ed0*/  PRMT R39, R40, 0x7632, R39 ;  /* 0x0000763228277816 */ /* 0x000fe40000000027 */
[----:B------:R-:W-:Y:S01]  /*0ee0*/  SHF.L.U32 R38, R38, 0x10, RZ ;  /* 0x0000001026267819 */ /* 0x000fe200000006ff */
[----:B------:R-:W-:Y:S01]  /*0ef0*/  FMUL.FTZ R17, R37, R37 ;  /* 0x0000002525117220 */ /* 0x000fe20000410000 */
[----:B------:R-:W-:Y:S02]  /*0f00*/  SHF.L.U32 R39, R39, 0x10, RZ ;  /* 0x0000001027277819 */ /* 0x000fe400000006ff */
[----:B------:R-:W-:Y:S01]  /*0f10*/  PRMT R41, R42, 0x7632, R41 ;  /* 0x000076322a297816 */ /* 0x000fe20000000029 */
[C---:B------:R-:W-:Y:S01]  /*0f20*/  FADD.FTZ R15, R38.reuse, R37 ;  /* 0x00000025260f7221 */ /* 0x040fe20000010000 */
[----:B------:R-:W-:Y:S01]  /*0f30*/  FFMA.FTZ R14, R38, R38, R17 ;  /* 0x00000026260e7223 */ /* 0x000fe20000010011 */
[----:B------:R-:W-:Y:S01]  /*0f40*/  SHF.L.U32 R40, R40, 0x10, RZ ;  /* 0x0000001028287819 */ /* 0x000fe200000006ff */
[----:B------:R-:W-:Y:S01]  /*0f50*/  FMUL.FTZ R17, R39, R39 ;  /* 0x0000002727117220 */ /* 0x000fe20000410000 */
[----:B------:R-:W-:Y:S01]  /*0f60*/  SHF.L.U32 R41, R41, 0x10, RZ ;  /* 0x0000001029297819 */ /* 0x000fe200000006ff */
[----:B------:R-:W-:Y:S01]  /*0f70*/  FADD.FTZ R12, R12, R15 ;  /* 0x0000000f0c0c7221 */ /* 0x000fe20000010000 */
[----:B------:R-:W-:Y:S01]  /*0f80*/  FADD.FTZ R13, R13, R14 ;  /* 0x0000000e0d0d7221 */ /* 0x000fe20000010000 */
[----:B------:R-:W-:Y:S01]  /*0f90*/  SHF.L.U32 R42, R42, 0x10, RZ ;  /* 0x000000102a2a7819 */ /* 0x000fe200000006ff */
[C---:B------:R-:W-:Y:S01]  /*0fa0*/  FADD.FTZ R15, R40.reuse, R39 ;  /* 0x00000027280f7221 */ /* 0x040fe20000010000 */
[----:B------:R-:W-:Y:S01]  /*0fb0*/  FFMA.FTZ R14, R40, R40, R17 ;  /* 0x00000028280e7223 */ /* 0x000fe20000010011 */
[----:B------:R-:W-:-:S02]  /*0fc0*/  FMUL.FTZ R17, R41, R41 ;  /* 0x0000002929117220 */ /* 0x000fc40000410000 */
[----:B------:R-:W-:Y:S01]  /*0fd0*/  FADD.FTZ R12, R12, R15 ;  /* 0x0000000f0c0c7221 */ /* 0x000fe20000010000 */
[----:B------:R-:W-:Y:S01]  /*0fe0*/  FADD.FTZ R13, R13, R14 ;  /* 0x0000000e0d0d7221 */ /* 0x000fe20000010000 */
[C---:B------:R-:W-:Y:S01]  /*0ff0*/  FADD.FTZ R15, R42.reuse, R41 ;  /* 0x000000292a0f7221 */ /* 0x040fe20000010000 */
[----:B------:R-:W-:-:S03]  /*1000*/  FFMA.FTZ R14, R42, R42, R17 ;  /* 0x0000002a2a0e7223 */ /* 0x000fc60000010011 */
[----:B------:R-:W-:Y:S01]  /*1010*/  FADD.FTZ R12, R12, R15 ;  /* 0x0000000f0c0c7221 */ /* 0x000fe20000010000 */
[----:B------:R-:W-:-:S04]  /*1020*/  FADD.FTZ R13, R13, R14 ;  /* 0x0000000e0d0d7221 */ /* 0x000fc80000010000 */
        /* <DEDUP_REMOVED lines=17> */
[----:B------:R-:W-:Y:S01]  /*1140*/  BSSY.RECONVERGENT B0, `(.L_x_1896) ;  /* 0x000000c000007945 */ /* 0x000fe20003800200 */
        /* <DEDUP_REMOVED lines=10> */
[----:B------:R3:W-:Y:S02]  /*11f0*/  @!P2 STS.64 [R50+0x10], R16 ;  /* 0x000010103200a388 */ /* 0x0007e40000000a00 */
.L_x_1897:
[----:B------:R-:W-:Y:S05]  /*1200*/  BSYNC.RECONVERGENT B0 ;  /* 0x0000000000007941 */ /* 0x000fea0003800200 */
.L_x_1896:
        /* <DEDUP_REMOVED lines=8> */
[----:B-12---:R-:W1:Y:S04]  /*1290*/  LDS.64 R18, [UR4+0x18] ;  /* 0x00001804ff127984 */ /* 0x006e680008000a00 */
[----:B------:R-:W2:Y:S04]  /*12a0*/  LDS.128 R20, [UR4+0x20] ;  /* 0x00002004ff147984 */ /* 0x000ea80008000c00 */
[----:B------:R-:W4:Y:S04]  /*12b0*/  LDS.128 R24, [UR4+0x30] ;  /* 0x00003004ff187984 */ /* 0x000f280008000c00 */
[----:B------:R-:W5:Y:S01]  /*12c0*/  LDS.128 R12, [UR4+0x40] ;  /* 0x00004004ff0c7984 */ /* 0x000f620008000c00 */
[----:B-1----:R-:W-:Y:S01]  /*12d0*/  FADD.FTZ R59, R16, R18 ;  /* 0x00000012103b7221 */ /* 0x002fe20000010000 */
[----:B0--3--:R-:W-:-:S03]  /*12e0*/  FADD.FTZ R16, R17, R19 ;  /* 0x0000001311107221 */ /* 0x009fc60000010000 */
[----:B--2---:R-:W-:Y:S01]  /*12f0*/  FADD.FTZ R59, R59, R20 ;  /* 0x000000143b3b7221 */ /* 0x004fe20000010000 */
[----:B------:R-:W-:Y:S02]  /*1300*/  FADD.FTZ R20, R16, R21 ;  /* 0x0000001510147221 */ /* 0x000fe40000010000 */
[----:B------:R-:W0:Y:S01]  /*1310*/  LDS.128 R16, [UR4+0x50] ;  /* 0x00005004ff107984 */ /* 0x000e220008000c00 */
[----:B------:R-:W-:Y:S01]  /*1320*/  FADD.FTZ R59, R59, R22 ;  /* 0x000000163b3b7221 */ /* 0x000fe20000010000 */
[----:B------:R-:W-:-:S03]  /*1330*/  FADD.FTZ R20, R20, R23 ;  /* 0x0000001714147221 */ /* 0x000fc60000010000 */
[----:B----4-:R-:W-:Y:S01]  /*1340*/  FADD.FTZ R59, R59, R24 ;  /* 0x000000183b3b7221 */ /* 0x010fe20000010000 */
[----:B------:R-:W-:Y:S02]  /*1350*/  FADD.FTZ R24, R20, R25 ;  /* 0x0000001914187221 */ /* 0x000fe40000010000 */
[----:B------:R-:W1:Y:S01]  /*1360*/  LDS.128 R20, [UR4+0x60] ;  /* 0x00006004ff147984 */ /* 0x000e620008000c00 */
[----:B------:R-:W-:Y:S01]  /*1370*/  FADD.FTZ R59, R59, R26 ;  /* 0x0000001a3b3b7221 */ /* 0x000fe20000010000 */
[----:B------:R-:W-:-:S03]  /*1380*/  FADD.FTZ R24, R24, R27 ;  /* 0x0000001b18187221 */ /* 0x000fc60000010000 */
[----:B-----5:R-:W-:Y:S01]  /*1390*/  FADD.FTZ R59, R59, R12 ;  /* 0x0000000c3b3b7221 */ /* 0x020fe20000010000 */
[----:B------:R-:W-:Y:S02]  /*13a0*/  FADD.FTZ R12, R24, R13 ;  /* 0x0000000d180c7221 */ /* 0x000fe40000010000 */
[----:B------:R-:W2:Y:S01]  /*13b0*/  LDS.128 R24, [UR4+0x70] ;  /* 0x00007004ff187984 */ /* 0x000ea20008000c00 */
[----:B------:R-:W-:Y:S01]  /*13c0*/  FADD.FTZ R59, R59, R14 ;  /* 0x0000000e3b3b7221 */ /* 0x000fe20000010000 */
[----:B------:R-:W-:Y:S02]  /*13d0*/  FADD.FTZ R58, R12, R15 ;  /* 0x0000000f0c3a7221 */ /* 0x000fe40000010000 */
[----:B------:R-:W3:Y:S01]  /*13e0*/  LDS.128 R12, [UR4+0x80] ;  /* 0x00008004ff0c7984 */ /* 0x000ee20008000c00 */
        /* <DEDUP_REMOVED lines=11> */
[----:B------:R-:W-:-:S03]  /*14a0*/  FADD.FTZ R58, R58, R27 ;  /* 0x0000001b3a3a7221 */ /* 0x000fc60000010000 */
[----:B---3--:R-:W-:Y:S01]  /*14b0*/  FADD.FTZ R59, R59, R12 ;  /* 0x0000000c3b3b7221 */ /* 0x008fe20000010000 */
[----:B------:R-:W-:-:S03]  /*14c0*/  FADD.FTZ R58, R58, R13 ;  /* 0x0000000d3a3a7221 */ /* 0x000fc60000010000 */
[----:B------:R-:W-:Y:S01]  /*14d0*/  FADD.FTZ R16, R59, R14 ;  /* 0x0000000e3b107221 */ /* 0x000fe20000010000 */
[----:B------:R-:W-:-:S07]  /*14e0*/  FADD.FTZ R17, R58, R15 ;  /* 0x0000000f3a117221 */ /* 0x000fce0000010000 */
.L_x_1899:
[----:B------:R-:W-:Y:S05]  /*14f0*/  BSYNC.RECONVERGENT B0 ;  /* 0x0000000000007941 */ /* 0x000fea0003800200 */
.L_x_1898:
[----:B------:R-:W-:Y:S05]  /*1500*/  @!P2 BRA `(.L_x_1900) ;  /* 0x00000008009ca947 */ /* 0x000fea0003800000 */
[----:B------:R-:W4:Y:S01]  /*1510*/  LDC.64 R58, c[0x0][0x3b8] ;  /* 0x0000ee00ff3a7b82 */ /* 0x000f220000000a00 */
[----:B------:R-:W-:Y:S02]  /*1520*/  LOP3.LUT R13, R45, 0x1, RZ, 0xc0, !PT ;  /* 0x000000012d0d7812 */ /* 0x000fe400078ec0ff */
[----:B------:R-:W-:-:S03]  /*1530*/  ISETP.GE.U32.AND P2, PT, R5, 0x8, PT ;  /* 0x000000080500780c */ /* 0x000fc60003f46070 */
[----:B------:R-:W-:-:S04]  /*1540*/  IMAD R14, R13, R4, RZ ;  /* 0x000000040d0e7224 */ /* 0x000fc800078e02ff */
[----:B------:R-:W-:-:S05]  /*1550*/  IMAD R12, R14, R5, RZ ;  /* 0x000000050e0c7224 */ /* 0x000fca00078e02ff */
[----:B------:R-:W-:-:S05]  /*1560*/  SHF.L.U32 R13, R12, 0x1, RZ ;  /* 0x000000010c0d7819 */ /* 0x000fca00000006ff */
[----:B----4-:R-:W-:Y:S01]  /*1570*/  IMAD.WIDE R58, R13, 0x4, R58 ;  /* 0x000000040d3a7825 */ /* 0x010fe200078e023a */
[----:B------:R-:W-:Y:S06]  /*1580*/  @P3 BRA `(.L_x_1901) ;  /* 0x0000000000543947 */ /* 0x000fec0003800000 */
[----:B------:R-:W4:Y:S01]  /*1590*/  LDC.64 R12, c[0x0][0x3b0] ;  /* 0x0000ec00ff0c7b82 */ /* 0x000f220000000a00 */
[----:B-1----:R-:W-:Y:S01]  /*15a0*/  LOP3.LUT P4, R18, R45, 0x2, RZ, 0xc0, !PT ;  /* 0x000000022d127812 */ /* 0x002fe2000788c0ff */
[----:B------:R-:W-:Y:S01]  /*15b0*/  IMAD R15, R43, R4, R0 ;  /* 0x000000042b0f7224 */ /* 0x000fe200078e0200 */
[----:B--2---:R-:W-:Y:S02]  /*15c0*/  IADD3 R19, PT, PT, R14, R0, RZ ;  /* 0x000000000e137210 */ /* 0x004fe40007ffe0ff */
[----:B------:R-:W-:Y:S01]  /*15d0*/  SEL R21, R5, RZ, !P4 ;  /* 0x000000ff05157207 */ /* 0x000fe20006000000 */
[----:B------:R-:W-:-:S03]  /*15e0*/  IMAD.WIDE.U32 R14, R15, 0x8, R58 ;  /* 0x000000080f0e7825 */ /* 0x000fc600078e003a */
[----:B------:R-:W-:Y:S02]  /*15f0*/  ISETP.NE.AND P4, PT, R21, -0x1, PT ;  /* 0xffffffff1500780c */ /* 0x000fe40003f85270 */
[----:B------:R1:W-:Y:S01]  /*1600*/  STG.E.64 desc[UR8][R14.64], R16 ;  /* 0x000000100e007986 */ /* 0x0003e2000c101b08 */
[----:B----4-:R-:W-:-:S04]  /*1610*/  LEA R12, P5, R19, R12, 0x2 ;  /* 0x0000000c130c7211 */ /* 0x010fc800078a10ff */
[----:B------:R-:W-:Y:S02]  /*1620*/  LEA.HI.X R13, R19, R13, RZ, 0x2, P5 ;  /* 0x0000000d130d7211 */ /* 0x000fe400028f14ff */
[----:B------:R-:W-:Y:S01]  /*1630*/  IADD3 R19, PT, PT, -R18, 0x1, RZ ;  /* 0x0000000112137810 */ /* 0x000fe20007ffe1ff */
[----:B------:R-:W-:Y:S06]  /*1640*/  MEMBAR.ALL.GPU ;  /* 0x0000000000007992 */ /* 0x000fec000000a000 */
[----:B------:R-:W-:-:S00]  /*1650*/  ERRBAR ;  /* 0x00000000000079ab */ /* 0x000fc00000000000 */
[----:B------:R-:W-:Y:S06]  /*1660*/  CGAERRBAR ;  /* 0x00000000000075ab */ /* 0x000fec0000000000 */
[----:B------:R1:W-:Y:S01]  /*1670*/  REDG.E.ADD.S32.STRONG.GPU desc[UR8][R12.64], R19 ;  /* 0x000000130c00798e */ /* 0x0003e2000c12e308 */
[----:B------:R-:W-:Y:S05]  /*1680*/  @!P4 BRA `(.L_x_1901) ;  /* 0x000000000014c947 */ /* 0x000fea0003800000 */
.L_x_1902:
[----:B-1----:R-:W2:Y:S04]  /*1690*/  LDG.E.STRONG.GPU R14, desc[UR8][R12.64] ;  /* 0x000000080c0e7981 */ /* 0x002ea8000c1ef900 */
[----:B--2---:R-:W-:Y:S01]  /*16a0*/  CCTL.IVALL ;  /* 0x00000000ff00798f */ /* 0x004fe20002000000 */
[----:B------:R-:W-:Y:S05]  /*16b0*/  YIELD ;  /* 0x0000000000007946 */ /* 0x000fea0003800000 */
[----:B------:R-:W-:-:S13]  /*16c0*/  ISETP.NE.AND P4, PT, R14, R21, PT ;  /* 0x000000150e00720c */ /* 0x000fda0003f85270 */
[----:B------:R-:W-:Y:S05]  /*16d0*/  @P4 BRA `(.L_x_1902) ;  /* 0xfffffffc00ec4947 */ /* 0x000fea000383ffff */
.L_x_1901:
[----:B------:R-:W-:Y:S05]  /*16e0*/  WARPSYNC.ALL ;  /* 0x0000000000007948 */ /* 0x000fea0003800000 */
[----:B------:R-:W-:Y:S01]  /*16f0*/  BAR.SYNC.DEFER_BLOCKING 0x0 ;  /* 0x0000000000007b1d */ /* 0x000fe20000010000 */
[----:B------:R-:W-:-:S05]  /*1700*/  HFMA2 R20, -RZ, RZ, 0, 0 ;  /* 0x00000000ff147431 */ /* 0x000fca00000001ff */
[----:B------:R-:W-:Y:S05]  /*1710*/  @!P2 BRA `(.L_x_1903) ;  /* 0x00000004001ca947 */ /* 0x000fea0003800000 */
[CC--:B------:R-:W-:Y:S01]  /*1720*/  LEA R22, R4.reuse, R0.reuse, 0x1 ;  /* 0x0000000004167211 */ /* 0x0c0fe200078e08ff */
[C-C-:B-1----:R-:W-:Y:S01]  /*1730*/  IMAD R18, R4.reuse, 0x7, R0.reuse ;  /* 0x0000000704127824 */ /* 0x142fe200078e0200 */
[C---:B------:R-:W-:Y:S01]  /*1740*/  LEA R26, R4.reuse, R0, 0x2 ;  /* 0x00000000041a7211 */ /* 0x040fe200078e10ff */
[--C-:B------:R-:W-:Y:S01]  /*1750*/  IMAD R20, R4, 0x5, R0.reuse ;  /* 0x0000000504147824 */ /* 0x100fe200078e0200 */
[----:B------:R-:W-:Y:S01]  /*1760*/  IADD3 R25, PT, PT, R0, R4, RZ ;  /* 0x0000000400197210 */ /* 0x000fe20007ffe0ff */
[C-C-:B------:R-:W-:Y:S01]  /*1770*/  IMAD R21, R4.reuse, 0x3, R0.reuse ;  /* 0x0000000304157824 */ /* 0x140fe200078e0200 */
[----:B------:R-:W-:Y:S01]  /*1780*/  IADD3 R24, PT, PT, -R43, RZ, RZ ;  /* 0x000000ff2b187210 */ /* 0x000fe20007ffe1ff */
[----:B------:R-:W-:Y:S01]  /*1790*/  IMAD R27, R4, 0x6, R0 ;  /* 0x00000006041b7824 */ /* 0x000fe200078e0200 */
[----:B------:R-:W-:Y:S01]  /*17a0*/  MOV R23, R0 ;  /* 0x0000000000177202 */ /* 0x000fe20000000f00 */
[----:B------:R-:W-:Y:S01]  /*17b0*/  UMOV UR4, URZ ;  /* 0x000000ff00047c82 */ /* 0x000fe20008000000 */
[----:B--2---:R-:W-:-:S07]  /*17c0*/  LOP3.LUT R19, R5, 0x7ffffff8, RZ, 0xc0, !PT ;  /* 0x7ffffff805137812 */ /* 0x004fce00078ec0ff */
.L_x_1904:
        /* <DEDUP_REMOVED lines=9> */
[----:B------:R-:W-:Y:S01]  /*1860*/  ISETP.EQ.OR P2, PT, R43, UR6, P3 ;  /* 0x000000062b007c0c */ /* 0x000fe20009f42670 */
[----:B0--3--:R-:W-:Y:S01]  /*1870*/  @!P4 FADD.FTZ R16, R16, R12 ;  /* 0x0000000c1010c221 */ /* 0x009fe20000010000 */
[----:B------:R-:W-:Y:S01]  /*1880*/  @!P4 FADD.FTZ R17, R17, R13 ;  /* 0x0000000d1111c221 */ /* 0x000fe20000010000 */
[----:B------:R-:W-:-:S10]  /*1890*/  ISETP.EQ.OR P4, PT, R43, UR7, P3 ;  /* 0x000000072b007c0c */ /* 0x000fd40009f82670 */
[----:B------:R-:W-:-:S04]  /*18a0*/  @!P2 IMAD.WIDE.U32 R12, R22, 0x8, R58 ;  /* 0x00000008160ca825 */ /* 0x000fc800078e003a */
[----:B--2---:R-:W-:Y:S01]  /*18b0*/  @!P5 FADD.FTZ R16, R16, R14 ;  /* 0x0000000e1010d221 */ /* 0x004fe20000010000 */
[----:B------:R-:W-:Y:S01]  /*18c0*/  @!P5 FADD.FTZ R17, R17, R15 ;  /* 0x0000000f1111d221 */ /* 0x000fe20000010000 */
[----:B------:R-:W2:Y:S01]  /*18d0*/  @!P2 LDG.E.64 R12, desc[UR8][R12.64] ;  /* 0x000000080c0ca981 */ /* 0x000ea2000c1e1b00 */
[----:B------:R-:W-:-:S06]  /*18e0*/  @!P4 IMAD.WIDE.U32 R14, R21, 0x8, R58 ;  /* 0x00000008150ec825 */ /* 0x000fcc00078e003a */
[----:B------:R-:W3:Y:S01]  /*18f0*/  @!P4 LDG.E.64 R14, desc[UR8][R14.64] ;  /* 0x000000080e0ec981 */ /* 0x000ee2000c1e1b00 */
[----:B------:R-:W-:-:S06]  /*1900*/  UIADD3 UR6, UPT, UPT, UR4, 0x4, URZ ;  /* 0x0000000404067890 */ /* 0x000fcc000fffe0ff */
[----:B------:R-:W-:Y:S01]  /*1910*/  ISETP.EQ.OR P5, PT, R43, UR6, P3 ;  /* 0x000000062b007c0c */ /* 0x000fe20009fa2670 */
[----:B------:R-:W-:Y:S01]  /*1920*/  UIADD3 UR6, UPT, UPT, UR4, 0x5, URZ ;  /* 0x0000000504067890 */ /* 0x000fe2000fffe0ff */
[----:B--2---:R-:W-:Y:S01]  /*1930*/  @!P2 FADD.FTZ R16, R16, R12 ;  /* 0x0000000c1010a221 */ /* 0x004fe20000010000 */
[----:B------:R-:W-:-:S04]  /*1940*/  @!P2 FADD.FTZ R17, R17, R13 ;  /* 0x0000000d1111a221 */ /* 0x000fc80000010000 */
[----:B------:R-:W-:-:S06]  /*1950*/  ISETP.EQ.OR P2, PT, R43, UR6, P3 ;  /* 0x000000062b007c0c */ /* 0x000fcc0009f42670 */
[----:B------:R-:W-:-:S06]  /*1960*/  @!P5 IMAD.WIDE.U32 R12, R26, 0x8, R58 ;  /* 0x000000081a0cd825 */ /* 0x000fcc00078e003a */
[----:B------:R-:W2:Y:S01]  /*1970*/  @!P5 LDG.E.64 R12, desc[UR8][R12.64] ;  /* 0x000000080c0cd981 */ /* 0x000ea2000c1e1b00 */
[----:B---3--:R-:W-:Y:S01]  /*1980*/  @!P4 FADD.FTZ R16, R16, R14 ;  /* 0x0000000e1010c221 */ /* 0x008fe20000010000 */
[----:B------:R-:W-:Y:S01]  /*1990*/  @!P4 FADD.FTZ R17, R17, R15 ;  /* 0x0000000f1111c221 */ /* 0x000fe20000010000 */
[----:B------:R-:W-:-:S06]  /*19a0*/  @!P2 IMAD.WIDE.U32 R14, R20, 0x8, R58 ;  /* 0x00000008140ea825 */ /* 0x000fcc00078e003a */
[----:B------:R-:W3:Y:S01]  /*19b0*/  @!P2 LDG.E.64 R14, desc[UR8][R14.64] ;  /* 0x000000080e0ea981 */ /* 0x000ee2000c1e1b00 */
[----:B------:R-:W-:Y:S02]  /*19c0*/  UIADD3 UR6, UPT, UPT, UR4, 0x6, URZ ;  /* 0x0000000604067890 */ /* 0x000fe4000fffe0ff */
[----:B------:R-:W-:-:S04]  /*19d0*/  UIADD3 UR7, UPT, UPT, UR4, 0x7, URZ ;  /* 0x0000000704077890 */ /* 0x000fc8000fffe0ff */
[----:B------:R-:W-:Y:S01]  /*19e0*/  ISETP.EQ.OR P4, PT, R43, UR6, P3 ;  /* 0x000000062b007c0c */ /* 0x000fe20009f82670 */
[----:B--2---:R-:W-:Y:S01]  /*19f0*/  @!P5 FADD.FTZ R16, R16, R12 ;  /* 0x0000000c1010d221 */ /* 0x004fe20000010000 */
[----:B------:R-:W-:Y:S01]  /*1a00*/  @!P5 FADD.FTZ R17, R17, R13 ;  /* 0x0000000d1111d221 */ /* 0x000fe20000010000 */
[----:B------:R-:W-:-:S10]  /*1a10*/  ISETP.EQ.OR P5, PT, R43, UR7, P3 ;  /* 0x000000072b007c0c */ /* 0x000fd40009fa2670 */
[----:B------:R-:W-:-:S06]  /*1a20*/  @!P4 IMAD.WIDE.U32 R12, R27, 0x8, R58 ;  /* 0x000000081b0cc825 */ /* 0x000fcc00078e003a */
[----:B------:R-:W2:Y:S01]  /*1a30*/  @!P4 LDG.E.64 R12, desc[UR8][R12.64] ;  /* 0x000000080c0cc981 */ /* 0x000ea2000c1e1b00 */
[----:B---3--:R-:W-:Y:S01]  /*1a40*/  @!P2 FADD.FTZ R16, R16, R14 ;  /* 0x0000000e1010a221 */ /* 0x008fe20000010000 */
[----:B------:R-:W-:Y:S01]  /*1a50*/  @!P2 FADD.FTZ R17, R17, R15 ;  /* 0x0000000f1111a221 */ /* 0x000fe20000010000 */
[----:B------:R-:W-:-:S06]  /*1a60*/  @!P5 IMAD.WIDE.U32 R14, R18, 0x8, R58 ;  /* 0x00000008120ed825 */ /* 0x000fcc00078e003a */
[----:B------:R-:W3:Y:S01]  /*1a70*/  @!P5 LDG.E.64 R14, desc[UR8][R14.64] ;  /* 0x000000080e0ed981 */ /* 0x000ee2000c1e1b00 */
[----:B------:R-:W-:-:S06]  /*1a80*/  UIADD3 UR4, UPT, UPT, UR4, 0x8, URZ ;  /* 0x0000000804047890 */ /* 0x000fcc000fffe0ff */
[----:B------:R-:W-:Y:S02]  /*1a90*/  ISETP.NE.AND P2, PT, R19, UR4, PT ;  /* 0x0000000413007c0c */ /* 0x000fe4000bf45270 */
        /* <DEDUP_REMOVED lines=11> */
[----:B---3--:R-:W-:Y:S01]  /*1b50*/  @!P5 FADD.FTZ R16, R16, R14 ;  /* 0x0000000e1010d221 */ /* 0x008fe20000010000 */
[----:B------:R-:W-:Y:S01]  /*1b60*/  @!P5 FADD.FTZ R17, R17, R15 ;  /* 0x0000000f1111d221 */ /* 0x000fe20000010000 */
[----:B------:R-:W-:Y:S06]  /*1b70*/  @P2 BRA `(.L_x_1904) ;  /* 0xfffffffc00142947 */ /* 0x000fec000383ffff */
[----:B------:R-:W-:-:S07]  /*1b80*/  MOV R20, R19 ;  /* 0x0000001300147202 */ /* 0x000fce0000000f00 */
.L_x_1903:
[----:B-1----:R-:W-:-:S04]  /*1b90*/  LOP3.LUT R12, R5, 0x7, RZ, 0xc0, !PT ;  /* 0x00000007050c7812 */ /* 0x002fc800078ec0ff */
[----:B------:R-:W-:-:S13]  /*1ba0*/  ISETP.NE.AND P2, PT, R12, RZ, PT ;  /* 0x000000ff0c00720c */ /* 0x000fda0003f45270 */
[----:B------:R-:W-:Y:S05]  /*1bb0*/  @!P2 BRA `(.L_x_1900) ;  /* 0x0000000000f0a947 */ /* 0x000fea0003800000 */
[----:B------:R-:W-:Y:S02]  /*1bc0*/  IADD3 R12, PT, PT, R12, -0x1, RZ ;  /* 0xffffffff0c0c7810 */ /* 0x000fe40007ffe0ff */
[----:B------:R-:W-:Y:S02]  /*1bd0*/  LOP3.LUT P2, R21, R5, 0x3, RZ, 0xc0, !PT ;  /* 0x0000000305157812 */ /* 0x000fe4000784c0ff */
[----:B------:R-:W-:-:S13]  /*1be0*/  ISETP.GE.U32.AND P4, PT, R12, 0x3, PT ;  /* 0x000000030c00780c */ /* 0x000fda0003f86070 */
[----:B------:R-:W-:Y:S05]  /*1bf0*/  @!P4 BRA `(.L_x_1905) ;  /* 0x000000000070c947 */ /* 0x000fea0003800000 */
[----:B------:R-:W-:-:S13]  /*1c00*/  ISETP.EQ.OR P6, PT, R20, R43, P3 ;  /* 0x0000002b1400720c */ /* 0x000fda0001fc2670 */
[----:B------:R-:W-:-:S04]  /*1c10*/  @!P6 IMAD R13, R20, R4, R0 ;  /* 0x00000004140de224 */ /* 0x000fc800078e0200 */
[----:B------:R-:W-:-:S06]  /*1c20*/  @!P6 IMAD.WIDE.U32 R12, R13, 0x8, R58 ;  /* 0x000000080d0ce825 */ /* 0x000fcc00078e003a */
[----:B------:R-:W0:Y:S01]  /*1c30*/  @!P6 LDG.E.64 R12, desc[UR8][R12.64] ;  /* 0x000000080c0ce981 */ /* 0x000e22000c1e1b00 */
[C---:B------:R-:W-:Y:S02]  /*1c40*/  IADD3 R15, PT, PT, R20.reuse, 0x1, RZ ;  /* 0x00000001140f7810 */ /* 0x040fe40007ffe0ff */
[C---:B--2---:R-:W-:Y:S02]  /*1c50*/  IADD3 R19, PT, PT, R20.reuse, 0x2, RZ ;  /* 0x0000000214137810 */ /* 0x044fe40007ffe0ff */
[-C--:B------:R-:W-:Y:S02]  /*1c60*/  ISETP.EQ.OR P5, PT, R15, R43.reuse, P3 ;  /* 0x0000002b0f00720c */ /* 0x080fe40001fa2670 */
[----:B------:R-:W-:Y:S02]  /*1c70*/  IADD3 R23, PT, PT, R20, 0x3, RZ ;  /* 0x0000000314177810 */ /* 0x000fe40007ffe0ff */
[----:B------:R-:W-:-:S09]  /*1c80*/  ISETP.EQ.OR P4, PT, R19, R43, P3 ;  /* 0x0000002b1300720c */ /* 0x000fd20001f82670 */
[----:B------:R-:W-:-:S04]  /*1c90*/  @!P5 IMAD R15, R15, R4, R0 ;  /* 0x000000040f0fd224 */ /* 0x000fc800078e0200 */
[----:B------:R-:W-:Y:S02]  /*1ca0*/  @!P4 IMAD R19, R19, R4, R0 ;  /* 0x000000041313c224 */ /* 0x000fe400078e0200 */
[----:B0--3--:R-:W-:Y:S01]  /*1cb0*/  @!P6 FADD.FTZ R16, R16, R12 ;  /* 0x0000000c1010e221 */ /* 0x009fe20000010000 */
[----:B------:R-:W-:Y:S01]  /*1cc0*/  @!P6 FADD.FTZ R17, R17, R13 ;  /* 0x0000000d1111e221 */ /* 0x000fe20000010000 */
[----:B------:R-:W-:Y:S01]  /*1cd0*/  ISETP.EQ.OR P6, PT, R23, R43, P3 ;  /* 0x0000002b1700720c */ /* 0x000fe20001fc2670 */
        /* <DEDUP_REMOVED lines=14> */
.L_x_1905:
        /* <DEDUP_REMOVED lines=12> */
[----:B------:R-:W4:Y:S01]  /*1e80*/  @!P2 LDG.E.64 R14, desc[UR8][R14.64] ;  /* 0x000000080e0ea981 */ /* 0x000f22000c1e1b00 */
[----:B------:R-:W-:Y:S01]  /*1e90*/  IADD3 R20, PT, PT, R20, 0x2, RZ ;  /* 0x0000000214147810 */ /* 0x000fe20007ffe0ff */
[----:B0--3--:R-:W-:Y:S01]  /*1ea0*/  @!P4 FADD.FTZ R16, R16, R12 ;  /* 0x0000000c1010c221 */ /* 0x009fe20000010000 */
[----:B------:R-:W-:-:S03]  /*1eb0*/  @!P4 FADD.FTZ R17, R17, R13 ;  /* 0x0000000d1111c221 */ /* 0x000fc60000010000 */
[----:B----4-:R-:W-:Y:S01]  /*1ec0*/  @!P2 FADD.FTZ R16, R16, R14 ;  /* 0x0000000e1010a221 */ /* 0x010fe20000010000 */
[----:B------:R-:W-:-:S07]  /*1ed0*/  @!P2 FADD.FTZ R17, R17, R15 ;  /* 0x0000000f1111a221 */ /* 0x000fce0000010000 */
.L_x_1906:
[----:B------:R-:W-:Y:S01]  /*1ee0*/  ISETP.EQ.OR P2, PT, R20, R43, P3 ;  /* 0x0000002b1400720c */ /* 0x000fe20001f42670 */
[----:B------:R-:W-:Y:S03]  /*1ef0*/  BSSY.RECONVERGENT B0, `(.L_x_1900) ;  /* 0x0000008000007945 */ /* 0x000fe60003800200 */
[----:B------:R-:W-:-:S13]  /*1f00*/  ISETP.NE.U32.OR P2, PT, R18, 0x1, P2 ;  /* 0x000000011200780c */ /* 0x000fda0001745470 */
[----:B------:R-:W-:Y:S05]  /*1f10*/  @P2 BRA `(.L_x_1907) ;  /* 0x0000000000142947 */ /* 0x000fea0003800000 */
[----:B------:R-:W-:-:S04]  /*1f20*/  IMAD R13, R4, R20, R0 ;  /* 0x00000014040d7224 */ /* 0x000fc800078e0200 */
[----:B------:R-:W-:-:S06]  /*1f30*/  IMAD.WIDE.U32 R12, R13, 0x8, R58 ;  /* 0x000000080d0c7825 */ /* 0x000fcc00078e003a */
[----:B------:R-:W0:Y:S02]  /*1f40*/  LDG.E.64 R12, desc[UR8][R12.64] ;  /* 0x000000080c0c7981 */ /* 0x000e24000c1e1b00 */
[----:B0--3--:R-:W-:Y:S01]  /*1f50*/  FADD.FTZ R16, R16, R12 ;  /* 0x0000000c10107221 */ /* 0x009fe20000010000 */
[----:B------:R-:W-:-:S07]  /*1f60*/  FADD.FTZ R17, R17, R13 ;  /* 0x0000000d11117221 */ /* 0x000fce0000010000 */
.L_x_1907:
[----:B------:R-:W-:Y:S05]  /*1f70*/  BSYNC.RECONVERGENT B0 ;  /* 0x0000000000007941 */ /* 0x000fea0003800200 */
.L_x_1900:
[----:B------:R-:W4:Y:S01]  /*1f80*/  S2UR UR6, SR_CgaCtaId ;  /* 0x00000000000679c3 */ /* 0x000f220000008800 */
[----:B------:R-:W0:Y:S01]  /*1f90*/  LDCU UR7, c[0x0][0x414] ;  /* 0x00008280ff0777ac */ /* 0x000e220008000800 */
[----:B------:R-:W-:Y:S01]  /*1fa0*/  IADD3 R53, PT, PT, R52, R53, RZ ;  /* 0x0000003534357210 */ /* 0x000fe20007ffe0ff */
[----:B------:R-:W-:-:S05]  /*1fb0*/  UMOV UR4, 0x400 ;  /* 0x0000040000047882 */ /* 0x000fca0000000000 */
[----:B------:R-:W3:Y:S08]  /*1fc0*/  @P0 LDC.64 R20, c[0x0][0x388] ;  /* 0x0000e200ff140b82 */ /* 0x000ef00000000a00 */
[----:B------:R-:W3:Y:S01]  /*1fd0*/  LDC.64 R14, c[0x0][0x3a0] ;  /* 0x0000e800ff0e7b82 */ /* 0x000ee20000000a00 */
[----:B0-----:R-:W-:Y:S01]  /*1fe0*/  @P0 FMUL.FTZ R12, R16, UR7 ;  /* 0x00000007100c0c20 */ /* 0x001fe20008410000 */
[----:B------:R-:W-:Y:S01]  /*1ff0*/  @P0 FMUL.FTZ R13, R17, UR7 ;  /* 0x00000007110d0c20 */ /* 0x000fe20008410000 */
[----:B----4-:R-:W-:-:S05]  /*2000*/  ULEA UR4, UR6, UR4, 0x18 ;  /* 0x0000000406047291 */ /* 0x010fca000f8ec0ff */
[----:B-12---:R-:W0:Y:S01]  /*2010*/  LDC.64 R18, c[0x0][0x398] ;  /* 0x0000e600ff127b82 */ /* 0x006e220000000a00 */
[----:B---3--:R-:W-:-:S03]  /*2020*/  @P0 IMAD.WIDE R20, R44, 0x8, R20 ;  /* 0x000000082c140825 */ /* 0x008fc600078e0214 */
[----:B------:R-:W-:Y:S04]  /*2030*/  @!P3 STS.64 [UR4+0x98], R16 ;  /* 0x00009810ff00b988 */ /* 0x000fe80008000a04 */
[----:B------:R1:W-:Y:S01]  /*2040*/  @P0 STG.E.64 desc[UR8][R20.64], R12 ;  /* 0x0000000c14000986 */ /* 0x0003e2000c101b08 */
[C---:B------:R-:W-:Y:S01]  /*2050*/  IMAD.WIDE R14, R53.reuse, 0x4, R14 ;  /* 0x00000004350e7825 */ /* 0x040fe200078e020e */
[----:B------:R-:W-:Y:S03]  /*2060*/  BAR.SYNC.DEFER_BLOCKING 0x0 ;  /* 0x0000000000007b1d */ /* 0x000fe60000010000 */
[----:B0-----:R-:W-:-:S05]  /*2070*/  IMAD.WIDE R18, R53, 0x4, R18 ;  /* 0x0000000435127825 */ /* 0x001fca00078e0212 */
[----:B-1----:R0:W5:Y:S04]  /*2080*/  LDG.E.64 R12, desc[UR8][R18.64] ;  /* 0x00000008120c7981 */ /* 0x002168000c1e1b00 */
[----:B------:R-:W5:Y:S01]  /*2090*/  LDG.E.64 R14, desc[UR8][R14.64] ;  /* 0x000000080e0e7981 */ /* 0x000f62000c1e1b00 */
[----:B------:R-:W-:Y:S01]  /*20a0*/  HFMA2 R21, -RZ, RZ, 1.875, 0 ;  /* 0x3f800000ff157431 */ /* 0x000fe200000001ff */
[----:B------:R-:W-:Y:S02]  /*20b0*/  BSSY.RECONVERGENT B0, `(.L_x_1908) ;  /* 0x00001d3000007945 */ /* 0x000fe40003800200 */
[----:B------:R-:W1:Y:S02]  /*20c0*/  LDS.64 R16, [UR4+0x98] ;  /* 0x00009804ff107984 */ /* 0x000e640008000a00 */
[----:B-1----:R-:W-:-:S04]  /*20d0*/  FMUL.FTZ R20, R16, UR7 ;  /* 0x0000000710147c20 */ /* 0x002fc80008410000 */
[----:B------:R-:W-:-:S04]  /*20e0*/  FMUL.FTZ R22, R20, R20 ;  /* 0x0000001414167220 */ /* 0x000fc80000410000 */
[----:B------:R-:W-:-:S05]  /*20f0*/  FFMA.FTZ R22, R17, UR7, -R22 ;  /* 0x0000000711167c23 */ /* 0x000fca0008010816 */
[----:B------:R-:W-:-:S13]  /*2100*/  FSETP.GTU.FTZ.AND P2, PT, R22, RZ, PT ;  /* 0x000000ff1600720b */ /* 0x000fda0003f5c000 */
[----:B------:R-:W1:Y:S02]  /*2110*/  @P2 LDC R23, c[0x0][0x3a8] ;  /* 0x0000ea00ff172b82 */ /* 0x000e640000000800 */
[----:B-1----:R-:W-:-:S04]  /*2120*/  @P2 FADD.FTZ R22, R22, R23 ;  /* 0x0000001716162221 */ /* 0x002fc80000010000 */
[----:B------:R0:W1:Y:S01]  /*2130*/  @P2 MUFU.RSQ R21, R22 ;  /* 0x0000001600152308 */ /* 0x0000620000001400 */
[----:B------:R-:W-:Y:S05]  /*2140*/  BRA.U UP0, `(.L_x_1909) ;  /* 0x0000000900f87547 */ /* 0x000fea000b800000 */
[----:B------:R-:W2:Y:S01]  /*2150*/  LDCU.64 UR10, c[0x0][0x3e8] ;  /* 0x00007d00ff0a77ac */ /* 0x000ea20008000a00 */
[C---:B------:R-:W-:Y:S01]  /*2160*/  IADD3 R25, PT, PT, R51.reuse, 0x10, RZ ;  /* 0x0000001033197810 */ /* 0x040fe20007ffe0ff */
[----:B------:R-:W-:Y:S01]  /*2170*/  BSSY.RECONVERGENT B1, `(.L_x_1910) ;  /* 0x000001d000017945 */ /* 0x000fe20003800200 */
[C---:B------:R-:W-:Y:S02]  /*2180*/  IADD3 R23, PT, PT, R51.reuse, 0x20, RZ ;  /* 0x0000002033177810 */ /* 0x040fe40007ffe0ff */
[C---:B0-----:R-:W-:Y:S02]  /*2190*/  IADD3 R22, PT, PT, R51.reuse, 0x30, RZ ;  /* 0x0000003033167810 */ /* 0x041fe40007ffe0ff */
[----:B------:R-:W-:Y:S02]  /*21a0*/  SHF.R.S32.HI R24, RZ, 0x1f, R25 ;  /* 0x0000001fff187819 */ /* 0x000fe40000011419 */
[----:B--2---:R-:W-:Y:S02]  /*21b0*/  ISETP.GE.U32.AND P2, PT, R51, UR10, PT ;  /* 0x0000000a33007c0c */ /* 0x004fe4000bf46070 */
[----:B------:R-:W-:-:S02]  /*21c0*/  ISETP.GE.U32.AND P3, PT, R25, UR10, PT ;  /* 0x0000000a19007c0c */ /* 0x000fc4000bf66070 */
[----:B------:R-:W-:Y:S02]  /*21d0*/  ISETP.GE.AND.EX P2, PT, R6, UR11, PT, P2 ;  /* 0x0000000b06007c0c */ /* 0x000fe4000bf46320 */
[----:B------:R-:W-:Y:S02]  /*21e0*/  ISETP.GE.U32.AND P5, PT, R23, UR10, PT ;  /* 0x0000000a17007c0c */ /* 0x000fe4000bfa6070 */
[----:B------:R-:W-:Y:S02]  /*21f0*/  ISETP.GE.U32.AND P1, PT, R22, UR10, PT ;  /* 0x0000000a16007c0c */ /* 0x000fe4000bf26070 */
[----:B------:R-:W-:-:S07]  /*2200*/  ISETP.GE.AND.EX P3, PT, R24, UR11, PT, P3 ;  /* 0x0000000b18007c0c */ /* 0x000fce000bf66330 */
[----:B------:R-:W-:Y:S06]  /*2210*/  @P2 BRA `(.L_x_1911) ;  /* 0x0000000000482947 */ /* 0x000fec0003800000 */
        /* <DEDUP_REMOVED lines=10> */
[----:B0-----:R-:W-:-:S04]  /*22c0*/  IMAD R26, R6, UR12, RZ ;  /* 0x0000000c061a7c24 */ /* 0x001fc8000f8e02ff */
[----:B------:R-:W-:Y:S01]  /*22d0*/  F2FP.BF16.F32.PACK_AB R11, R28, R11 ;  /* 0x0000000b1c0b723e */ /* 0x000fe200000010ff */
[----:B------:R-:W-:-:S04]  /*22e0*/  IMAD.WIDE.U32 R16, R51, UR12, R16 ;  /* 0x0000000c33107c25 */ /* 0x000fc8000f8e0010 */
[----:B------:R-:W-:Y:S01]  /*22f0*/  IMAD R19, R51, UR13, R26 ;  /* 0x0000000d33137c24 */ /* 0x000fe2000f8e021a */
[----:B--2---:R-:W-:-:S04]  /*2300*/  LEA R18, P2, R16, UR6, 0x1 ;  /* 0x0000000610127c11 */ /* 0x004fc8000f8408ff */
[----:B------:R-:W-:-:S04]  /*2310*/  IADD3 R19, PT, PT, R17, R19, RZ ;  /* 0x0000001311137210 */ /* 0x000fc80007ffe0ff */
[----:B------:R-:W-:-:S05]  /*2320*/  LEA.HI.X R19, R16, UR7, R19, 0x1, P2 ;  /* 0x0000000710137c11 */ /* 0x000fca00090f0c13 */
[----:B------:R0:W-:Y:S02]  /*2330*/  STG.E desc[UR8][R18.64], R11 ;  /* 0x0000000b12007986 */ /* 0x0001e4000c101908 */
.L_x_1911:
[----:B------:R-:W-:Y:S05]  /*2340*/  BSYNC.RECONVERGENT B1 ;  /* 0x0000000000017941 */ /* 0x000fea0003800200 */
.L_x_1910:
[----:B------:R-:W-:Y:S04]  /*2350*/  BSSY.RECONVERGENT B1, `(.L_x_1912) ;  /* 0x0000014000017945 */ /* 0x000fe80003800200 */
[----:B------:R-:W-:Y:S05]  /*2360*/  @P3 BRA `(.L_x_1913) ;  /* 0x0000000000483947 */ /* 0x000fea0003800000 */
[----:B------:R-:W2:Y:S01]  /*2370*/  LDCU.64 UR6, c[0x0][0x3e0] ;  /* 0x00007c00ff0677ac */ /* 0x000ea20008000a00 */
[----:B------:R-:W-:Y:S01]  /*2380*/  MOV R16, R56 ;  /* 0x0000003800107202 */ /* 0x000fe20000000f00 */
[--C-:B0-----:R-:W-:Y:S01]  /*2390*/  FADD.FTZ R18, R29, -R20.reuse ;  /* 0x800000141d127221 */ /* 0x101fe20000010000 */
[----:B------:R-:W-:Y:S01]  /*23a0*/  MOV R17, R55 ;  /* 0x0000003700117202 */ /* 0x000fe20000000f00 */
[----:B------:R-:W0:Y:S01]  /*23b0*/  LDCU.64 UR12, c[0x0][0x380] ;  /* 0x00007000ff0c77ac */ /* 0x000e220008000a00 */
[----:B------:R-:W-:Y:S01]  /*23c0*/  FADD.FTZ R30, R30, -R20 ;  /* 0x800000141e1e7221 */ /* 0x000fe20000010000 */
[----:B-1----:R-:W-:-:S03]  /*23d0*/  FMUL.FTZ R11, R18, R21 ;  /* 0x00000015120b7220 */ /* 0x002fc60000410000 */
[----:B------:R-:W-:Y:S01]  /*23e0*/  FMUL.FTZ R30, R30, R21 ;  /* 0x000000151e1e7220 */ /* 0x000fe20000410000 */
[----:B-----5:R-:W-:-:S03]  /*23f0*/  FFMA.FTZ R11, R12, R11, R14 ;  /* 0x0000000b0c0b7223 */ /* 0x020fc6000001000e */
[----:B------:R-:W-:Y:S01]  /*2400*/  FFMA.FTZ R30, R13, R30, R15 ;  /* 0x0000001e0d1e7223 */ /* 0x000fe2000001000f */
[----:B--2---:R-:W-:-:S04]  /*2410*/  IMAD R24, R24, UR6, RZ ;  /* 0x0000000618187c24 */ /* 0x004fc8000f8e02ff */
[----:B------:R-:W-:Y:S01]  /*2420*/  F2FP.BF16.F32.PACK_AB R11, R30, R11 ;  /* 0x0000000b1e0b723e */ /* 0x000fe200000010ff */
[----:B------:R-:W-:-:S04]  /*2430*/  IMAD.WIDE.U32 R16, R25, UR6, R16 ;  /* 0x0000000619107c25 */ /* 0x000fc8000f8e0010 */
[----:B------:R-:W-:Y:S01]  /*2440*/  IMAD R25, R25, UR7, R24 ;  /* 0x0000000719197c24 */ /* 0x000fe2000f8e0218 */
[----:B0-----:R-:W-:-:S04]  /*2450*/  LEA R18, P2, R16, UR12, 0x1 ;  /* 0x0000000c10127c11 */ /* 0x001fc8000f8408ff */
[----:B------:R-:W-:-:S04]  /*2460*/  IADD3 R25, PT, PT, R17, R25, RZ ;  /* 0x0000001911197210 */ /* 0x000fc80007ffe0ff */
[----:B------:R-:W-:-:S05]  /*2470*/  LEA.HI.X R19, R16, UR13, R25, 0x1, P2 ;  /* 0x0000000d10137c11 */ /* 0x000fca00090f0c19 */
[----:B------:R2:W-:Y:S02]  /*2480*/  STG.E desc[UR8][R18.64], R11 ;  /* 0x0000000b12007986 */ /* 0x0005e4000c101908 */
.L_x_1913:
[----:B------:R-:W-:Y:S05]  /*2490*/  BSYNC.RECONVERGENT B1 ;  /* 0x0000000000017941 */ /* 0x000fea0003800200 */
.L_x_1912:
[----:B------:R-:W-:Y:S01]  /*24a0*/  SHF.R.S32.HI R24, RZ, 0x1f, R23 ;  /* 0x0000001fff187819 */ /* 0x000fe20000011417 */
[----:B------:R-:W-:Y:S01]  /*24b0*/  BSSY.RECONVERGENT B1, `(.L_x_1914) ;  /* 0x000001f000017945 */ /* 0x000fe20003800200 */
[----:B------:R-:W-:Y:S02]  /*24c0*/  ISETP.GE.U32.AND P6, PT, R49, UR10, PT ;  /* 0x0000000a31007c0c */ /* 0x000fe4000bfc6070 */
[----:B------:R-:W-:Y:S02]  /*24d0*/  ISETP.GE.AND.EX P5, PT, R24, UR11, PT, P5 ;  /* 0x0000000b18007c0c */ /* 0x000fe4000bfa6350 */
[----:B------:R-:W-:Y:S02]  /*24e0*/  ISETP.GE.U32.AND P2, PT, R48, UR10, PT ;  /* 0x0000000a30007c0c */ /* 0x000fe4000bf46070 */
[----:B0-2---:R-:W-:Y:S02]  /*24f0*/  SHF.R.S32.HI R11, RZ, 0x1f, R22 ;  /* 0x0000001fff0b7819 */ /* 0x005fe40000011416 */
[----:B------:R-:W-:-:S02]  /*2500*/  ISETP.GE.U32.AND P3, PT, R47, UR10, PT ;  /* 0x0000000a2f007c0c */ /* 0x000fc4000bf66070 */
[----:B------:R-:W-:Y:S02]  /*2510*/  ISETP.GE.U32.AND P4, PT, R46, UR10, PT ;  /* 0x0000000a2e007c0c */ /* 0x000fe4000bf86070 */
[----:B------:R-:W-:Y:S02]  /*2520*/  ISETP.GE.AND.EX P1, PT, R11, UR11, PT, P1 ;  /* 0x0000000b0b007c0c */ /* 0x000fe4000bf26310 */
[----:B------:R-:W-:Y:S02]  /*2530*/  ISETP.GE.AND.EX P6, PT, R7, UR11, PT, P6 ;  /* 0x0000000b07007c0c */ /* 0x000fe4000bfc6360 */
[----:B------:R-:W-:Y:S02]  /*2540*/  ISETP.GE.AND.EX P2, PT, R8, UR11, PT, P2 ;  /* 0x0000000b08007c0c */ /* 0x000fe4000bf46320 */
[----:B------:R-:W-:Y:S02]  /*2550*/  ISETP.GE.AND.EX P3, PT, R9, UR11, PT, P3 ;  /* 0x0000000b09007c0c */ /* 0x000fe4000bf66330 */
[----:B------:R-:W-:Y:S01]  /*2560*/  ISETP.GE.AND.EX P4, PT, R10, UR11, PT, P4 ;  /* 0x0000000b0a007c0c */ /* 0x000fe2000bf86340 */
[----:B------:R-:W-:-:S12]  /*2570*/  @P5 BRA `(.L_x_1915) ;  /* 0x0000000000485947 */ /* 0x000fd80003800000 */
        /* <DEDUP_REMOVED lines=8> */
[----:B0-----:R-:W-:Y:S02]  /*2600*/  IMAD R24, R24, UR6, RZ ;  /* 0x0000000618187c24 */ /* 0x001fe4000f8e02ff */
[----:B------:R-:W-:-:S04]  /*2610*/  IMAD.WIDE.U32 R16, R23, UR6, R16 ;  /* 0x0000000617107c25 */ /* 0x000fc8000f8e0010 */
[----:B------:R-:W-:Y:S02]  /*2620*/  IMAD R25, R23, UR7, R24 ;  /* 0x0000000717197c24 */ /* 0x000fe4000f8e0218 */
[----:B-----5:R-:W-:Y:S01]  /*2630*/  FFMA.FTZ R23, R12, R19, R14 ;  /* 0x000000130c177223 */ /* 0x020fe2000001000e */
[----:B------:R-:W-:Y:S01]  /*2640*/  FFMA.FTZ R24, R13, R18, R15 ;  /* 0x000000120d187223 */ /* 0x000fe2000001000f */
[----:B--2---:R-:W-:Y:S02]  /*2650*/  LEA R18, P5, R16, UR12, 0x1 ;  /* 0x0000000c10127c11 */ /* 0x004fe4000f8a08ff */
[----:B------:R-:W-:Y:S02]  /*2660*/  IADD3 R25, PT, PT, R17, R25, RZ ;  /* 0x0000001911197210 */ /* 0x000fe40007ffe0ff */
[----:B------:R-:W-:Y:S02]  /*2670*/  F2FP.BF16.F32.PACK_AB R17, R24, R23 ;  /* 0x000000171811723e */ /* 0x000fe400000010ff */
[----:B------:R-:W-:-:S05]  /*2680*/  LEA.HI.X R19, R16, UR13, R25, 0x1, P5 ;  /* 0x0000000d10137c11 */ /* 0x000fca000a8f0c19 */
[----:B------:R0:W-:Y:S02]  /*2690*/  STG.E desc[UR8][R18.64], R17 ;  /* 0x0000001112007986 */ /* 0x0001e4000c101908 */
.L_x_1915:
[----:B------:R-:W-:Y:S05]  /*26a0*/  BSYNC.RECONVERGENT B1 ;  /* 0x0000000000017941 */ /* 0x000fea0003800200 */
.L_x_1914:
[----:B------:R-:W-:Y:S04]  /*26b0*/  BSSY.RECONVERGENT B1, `(.L_x_1916) ;  /* 0x0000014000017945 */ /* 0x000fe80003800200 */
[----:B------:R-:W-:Y:S05]  /*26c0*/  @P1 BRA `(.L_x_1917) ;  /* 0x0000000000481947 */ /* 0x000fea0003800000 */
[----:B------:R-:W2:Y:S01]  /*26d0*/  LDCU.64 UR6, c[0x0][0x3e0] ;  /* 0x00007c00ff0677ac */ /* 0x000ea20008000a00 */
[----:B------:R-:W-:Y:S01]  /*26e0*/  MOV R16, R56 ;  /* 0x0000003800107202 */ /* 0x000fe20000000f00 */
[--C-:B------:R-:W-:Y:S01]  /*26f0*/  FADD.FTZ R34, R34, -R20.reuse ;  /* 0x8000001422227221 */ /* 0x100fe20000010000 */
[----:B0-----:R-:W-:Y:S01]  /*2700*/  MOV R17, R55 ;  /* 0x0000003700117202 */ /* 0x001fe20000000f00 */
[----:B------:R-:W0:Y:S01]  /*2710*/  LDCU.64 UR12, c[0x0][0x380] ;  /* 0x00007000ff0c77ac */ /* 0x000e220008000a00 */
[----:B------:R-:W-:-:S04]  /*2720*/  FADD.FTZ R18, R33, -R20 ;  /* 0x8000001421127221 */ /* 0x000fc80000010000 */
[-C--:B-1----:R-:W-:Y:S01]  /*2730*/  FMUL.FTZ R18, R18, R21.reuse ;  /* 0x0000001512127220 */ /* 0x082fe20000410000 */
[----:B--2---:R-:W-:Y:S02]  /*2740*/  IMAD R19, R11, UR6, RZ ;  /* 0x000000060b137c24 */ /* 0x004fe4000f8e02ff */
[----:B------:R-:W-:Y:S01]  /*2750*/  FMUL.FTZ R11, R34, R21 ;  /* 0x00000015220b7220 */ /* 0x000fe20000410000 */
[----:B------:R-:W-:-:S04]  /*2760*/  IMAD.WIDE.U32 R16, R22, UR6, R16 ;  /* 0x0000000616107c25 */ /* 0x000fc8000f8e0010 */
[----:B-----5:R-:W-:Y:S01]  /*2770*/  FFMA.FTZ R11, R12, R11, R14 ;  /* 0x0000000b0c0b7223 */ /* 0x020fe2000001000e */
[----:B------:R-:W-:Y:S02]  /*2780*/  IMAD R19, R22, UR7, R19 ;  /* 0x0000000716137c24 */ /* 0x000fe4000f8e0213 */
[----:B------:R-:W-:Y:S01]  /*2790*/  FFMA.FTZ R22, R13, R18, R15 ;  /* 0x000000120d167223 */ /* 0x000fe2000001000f */
[----:B0-----:R-:W-:Y:S02]  /*27a0*/  LEA R18, P1, R16, UR12, 0x1 ;  /* 0x0000000c10127c11 */ /* 0x001fe4000f8208ff */
[----:B------:R-:W-:Y:S02]  /*27b0*/  IADD3 R19, PT, PT, R17, R19, RZ ;  /* 0x0000001311137210 */ /* 0x000fe40007ffe0ff */
[----:B------:R-:W-:Y:S02]  /*27c0*/  F2FP.BF16.F32.PACK_AB R11, R22, R11 ;  /* 0x0000000b160b723e */ /* 0x000fe400000010ff */
[----:B------:R-:W-:-:S05]  /*27d0*/  LEA.HI.X R19, R16, UR13, R19, 0x1, P1 ;  /* 0x0000000d10137c11 */ /* 0x000fca00088f0c13 */
[----:B------:R2:W-:Y:S02]  /*27e0*/  STG.E desc[UR8][R18.64], R11 ;  /* 0x0000000b12007986 */ /* 0x0005e4000c101908 */
.L_x_1917:
[----:B------:R-:W-:Y:S05]  /*27f0*/  BSYNC.RECONVERGENT B1 ;  /* 0x0000000000017941 */ /* 0x000fea0003800200 */
.L_x_1916:
[----:B------:R-:W-:Y:S04]  /*2800*/  BSSY.RECONVERGENT B1, `(.L_x_1918) ;  /* 0x0000014000017945 */ /* 0x000fe80003800200 */
[----:B------:R-:W-:Y:S05]  /*2810*/  @P6 BRA `(.L_x_1919) ;  /* 0x0000000000486947 */ /* 0x000fea0003800000 */
[----:B------:R-:W3:Y:S01]  /*2820*/  LDCU.64 UR6, c[0x0][0x3e0] ;  /* 0x00007c00ff0677ac */ /* 0x000ee20008000a00 */
[----:B------:R-:W-:Y:S01]  /*2830*/  MOV R16, R56 ;  /* 0x0000003800107202 */ /* 0x000fe20000000f00 */
[--C-:B0-2---:R-:W-:Y:S01]  /*2840*/  FADD.FTZ R18, R35, -R20.reuse ;  /* 0x8000001423127221 */ /* 0x105fe20000010000 */
[----:B------:R-:W-:Y:S01]  /*2850*/  MOV R17, R55 ;  /* 0x0000003700117202 */ /* 0x000fe20000000f00 */
[----:B------:R-:W0:Y:S01]  /*2860*/  LDCU.64 UR12, c[0x0][0x380] ;  /* 0x00007000ff0c77ac */ /* 0x000e220008000a00 */
[----:B------:R-:W-:Y:S01]  /*2870*/  FADD.FTZ R36, R36, -R20 ;  /* 0x8000001424247221 */ /* 0x000fe20000010000 */
[----:B-1----:R-:W-:-:S03]  /*2880*/  FMUL.FTZ R11, R18, R21 ;  /* 0x00000015120b7220 */ /* 0x002fc60000410000 */
[----:B------:R-:W-:Y:S01]  /*2890*/  FMUL.FTZ R36, R36, R21 ;  /* 0x0000001524247220 */ /* 0x000fe20000410000 */
[----:B-----5:R-:W-:-:S03]  /*28a0*/  FFMA.FTZ R11, R12, R11, R14 ;  /* 0x0000000b0c0b7223 */ /* 0x020fc6000001000e */
[----:B------:R-:W-:Y:S01]  /*28b0*/  FFMA.FTZ R36, R13, R36, R15 ;  /* 0x000000240d247223 */ /* 0x000fe2000001000f */
[----:B---3--:R-:W-:-:S04]  /*28c0*/  IMAD R22, R7, UR6, RZ ;  /* 0x0000000607167c24 */ /* 0x008fc8000f8e02ff */
[----:B------:R-:W-:Y:S01]  /*28d0*/  F2FP.BF16.F32.PACK_AB R11, R36, R11 ;  /* 0x0000000b240b723e */ /* 0x000fe200000010ff */
[----:B------:R-:W-:-:S04]  /*28e0*/  IMAD.WIDE.U32 R16, R49, UR6, R16 ;  /* 0x0000000631107c25 */ /* 0x000fc8000f8e0010 */
[----:B------:R-:W-:Y:S01]  /*28f0*/  IMAD R19, R49, UR7, R22 ;  /* 0x0000000731137c24 */ /* 0x000fe2000f8e0216 */
[----:B0-----:R-:W-:-:S04]  /*2900*/  LEA R18, P1, R16, UR12, 0x1 ;  /* 0x0000000c10127c11 */ /* 0x001fc8000f8208ff */
[----:B------:R-:W-:-:S04]  /*2910*/  IADD3 R19, PT, PT, R17, R19, RZ ;  /* 0x0000001311137210 */ /* 0x000fc80007ffe0ff */
[----:B------:R-:W-:-:S05]  /*2920*/  LEA.HI.X R19, R16, UR13, R19, 0x1, P1 ;  /* 0x0000000d10137c11 */ /* 0x000fca00088f0c13 */
[----:B------:R3:W-:Y:S02]  /*2930*/  STG.E desc[UR8][R18.64], R11 ;  /* 0x0000000b12007986 */ /* 0x0007e4000c101908 */
.L_x_1919:
[----:B------:R-:W-:Y:S05]  /*2940*/  BSYNC.RECONVERGENT B1 ;  /* 0x0000000000017941 */ /* 0x000fea0003800200 */
.L_x_1918:
[----:B------:R-:W-:Y:S04]  /*2950*/  BSSY.RECONVERGENT B1, `(.L_x_1920) ;  /* 0x0000014000017945 */ /* 0x000fe80003800200 */
[----:B------:R-:W-:Y:S05]  /*2960*/  @P2 BRA `(.L_x_1921) ;  /* 0x0000000000482947 */ /* 0x000fea0003800000 */
[----:B------:R-:W4:Y:S01]  /*2970*/  LDCU.64 UR6, c[0x0][0x3e0] ;  /* 0x00007c00ff0677ac */ /* 0x000f220008000a00 */
[----:B------:R-:W-:Y:S01]  /*2980*/  MOV R16, R56 ;  /* 0x0000003800107202 */ /* 0x000fe20000000f00 */
[--C-:B------:R-:W-:Y:S01]  /*2990*/  FADD.FTZ R38, R38, -R20.reuse ;  /* 0x8000001426267221 */ /* 0x100fe20000010000 */
[----:B0-----:R-:W-:Y:S01]  /*29a0*/  MOV R17, R55 ;  /* 0x0000003700117202 */ /* 0x001fe20000000f00 */
[----:B------:R-:W0:Y:S01]  /*29b0*/  LDCU.64 UR12, c[0x0][0x380] ;  /* 0x00007000ff0c77ac */ /* 0x000e220008000a00 */
[----:B--23--:R-:W-:Y:S01]  /*29c0*/  FADD.FTZ R18, R37, -R20 ;  /* 0x8000001425127221 */ /* 0x00cfe20000010000 */
[----:B-1----:R-:W-:-:S03]  /*29d0*/  FMUL.FTZ R11, R38, R21 ;  /* 0x00000015260b7220 */ /* 0x002fc60000410000 */
[----:B------:R-:W-:Y:S01]  /*29e0*/  FMUL.FTZ R18, R18, R21 ;  /* 0x0000001512127220 */ /* 0x000fe20000410000 */
[----:B-----5:R-:W-:-:S03]  /*29f0*/  FFMA.FTZ R11, R12, R11, R14 ;  /* 0x0000000b0c0b7223 */ /* 0x020fc6000001000e */
[----:B------:R-:W-:Y:S01]  /*2a00*/  FFMA.FTZ R22, R13, R18, R15 ;  /* 0x000000120d167223 */ /* 0x000fe2000001000f */
[----:B----4-:R-:W-:-:S04]  /*2a10*/  IMAD R19, R8, UR6, RZ ;  /* 0x0000000608137c24 */ /* 0x010fc8000f8e02ff */
[----:B------:R-:W-:Y:S01]  /*2a20*/  F2FP.BF16.F32.PACK_AB R11, R22, R11 ;  /* 0x0000000b160b723e */ /* 0x000fe200000010ff */
[----:B------:R-:W-:-:S04]  /*2a30*/  IMAD.WIDE.U32 R16, R48, UR6, R16 ;  /* 0x0000000630107c25 */ /* 0x000fc8000f8e0010 */
[----:B------:R-:W-:Y:S01]  /*2a40*/  IMAD R19, R48, UR7, R19 ;  /* 0x0000000730137c24 */ /* 0x000fe2000f8e0213 */
[----:B0-----:R-:W-:-:S04]  /*2a50*/  LEA R18, P1, R16, UR12, 0x1 ;  /* 0x0000000c10127c11 */ /* 0x001fc8000f8208ff */
[----:B------:R-:W-:-:S04]  /*2a60*/  IADD3 R19, PT, PT, R17, R19, RZ ;  /* 0x0000001311137210 */ /* 0x000fc80007ffe0ff */
[----:B------:R-:W-:-:S05]  /*2a70*/  LEA.HI.X R19, R16, UR13, R19, 0x1, P1 ;  /* 0x0000000d10137c11 */ /* 0x000fca00088f0c13 */
[----:B------:R4:W-:Y:S02]  /*2a80*/  STG.E desc[UR8][R18.64], R11 ;  /* 0x0000000b12007986 */ /* 0x0009e4000c101908 */
.L_x_1921:
[----:B------:R-:W-:Y:S05]  /*2a90*/  BSYNC.RECONVERGENT B1 ;  /* 0x0000000000017941 */ /* 0x000fea0003800200 */
.L_x_1920:
[----:B------:R-:W-:Y:S04]  /*2aa0*/  BSSY.RECONVERGENT B1, `(.L_x_1922) ;  /* 0x0000014000017945 */ /* 0x000fe80003800200 */
[----:B------:R-:W-:Y:S05]  /*2ab0*/  @P3 BRA `(.L_x_1923) ;  /* 0x0000000000483947 */ /* 0x000fea0003800000 */
[----:B------:R-:W1:Y:S01]  /*2ac0*/  LDCU.64 UR6, c[0x0][0x3e0] ;  /* 0x00007c00ff0677ac */ /* 0x000e620008000a00 */
[----:B------:R-:W-:Y:S01]  /*2ad0*/  MOV R16, R56 ;  /* 0x0000003800107202 */ /* 0x000fe20000000f00 */
[--C-:B------:R-:W-:Y:S01]  /*2ae0*/  FADD.FTZ R40, R40, -R20.reuse ;  /* 0x8000001428287221 */ /* 0x100fe20000010000 */
[----:B0-----:R-:W-:Y:S01]  /*2af0*/  MOV R17, R55 ;  /* 0x0000003700117202 */ /* 0x001fe20000000f00 */
[----:B------:R-:W0:Y:S01]  /*2b00*/  LDCU.64 UR12, c[0x0][0x380] ;  /* 0x00007000ff0c77ac */ /* 0x000e220008000a00 */
[----:B--234-:R-:W-:Y:S01]  /*2b10*/  FADD.FTZ R18, R39, -R20 ;  /* 0x8000001427127221 */ /* 0x01cfe20000010000 */
[----:B-1----:R-:W-:-:S03]  /*2b20*/  FMUL.FTZ R11, R40, R21 ;  /* 0x00000015280b7220 */ /* 0x002fc60000410000 */
[----:B------:R-:W-:Y:S01]  /*2b30*/  FMUL.FTZ R18, R18, R21 ;  /* 0x0000001512127220 */ /* 0x000fe20000410000 */
[----:B-----5:R-:W-:Y:S01]  /*2b40*/  FFMA.FTZ R11, R12, R11, R14 ;  /* 0x0000000b0c0b7223 */ /* 0x020fe2000001000e */
[----:B------:R-:W-:Y:S02]  /*2b50*/  IMAD R22, R9, UR6, RZ ;  /* 0x0000000609167c24 */ /* 0x000fe4000f8e02ff */
[----:B------:R-:W-:-:S04]  /*2b60*/  IMAD.WIDE.U32 R16, R47, UR6, R16 ;  /* 0x000000062f107c25 */ /* 0x000fc8000f8e0010 */
[----:B------:R-:W-:Y:S02]  /*2b70*/  IMAD R19, R47, UR7, R22 ;  /* 0x000000072f137c24 */ /* 0x000fe4000f8e0216 */
[----:B------:R-:W-:Y:S01]  /*2b80*/  FFMA.FTZ R22, R13, R18, R15 ;  /* 0x000000120d167223 */ /* 0x000fe2000001000f */
[----:B0-----:R-:W-:Y:S02]  /*2b90*/  LEA R18, P1, R16, UR12, 0x1 ;  /* 0x0000000c10127c11 */ /* 0x001fe4000f8208ff */
[----:B------:R-:W-:Y:S02]  /*2ba0*/  IADD3 R19, PT, PT, R17, R19, RZ ;  /* 0x0000001311137210 */ /* 0x000fe40007ffe0ff */
[----:B------:R-:W-:Y:S02]  /*2bb0*/  F2FP.BF16.F32.PACK_AB R11, R22, R11 ;  /* 0x0000000b160b723e */ /* 0x000fe400000010ff */
[----:B------:R-:W-:-:S05]  /*2bc0*/  LEA.HI.X R19, R16, UR13, R19, 0x1, P1 ;  /* 0x0000000d10137c11 */ /* 0x000fca00088f0c13 */
[----:B------:R0:W-:Y:S02]  /*2bd0*/  STG.E desc[UR8][R18.64], R11 ;  /* 0x0000000b12007986 */ /* 0x0001e4000c101908 */
.L_x_1923:
[----:B------:R-:W-:Y:S05]  /*2be0*/  BSYNC.RECONVERGENT B1 ;  /* 0x0000000000017941 */ /* 0x000fea0003800200 */
.L_x_1922:
[----:B------:R-:W-:Y:S05]  /*2bf0*/  @P4 BRA `(.L_x_1924) ;  /* 0x0000001000784947 */ /* 0x000fea0003800000 */
[----:B------:R-:W1:Y:S01]  /*2c00*/  LDCU.64 UR6, c[0x0][0x3e0] ;  /* 0x00007c00ff0677ac */ /* 0x000e620008000a00 */
[--C-:B------:R-:W-:Y:S01]  /*2c10*/  FADD.FTZ R42, R42, -R20.reuse ;  /* 0x800000142a2a7221 */ /* 0x100fe20000010000 */
[----:B------:R-:W-:Y:S01]  /*2c20*/  MOV R16, R56 ;  /* 0x0000003800107202 */ /* 0x000fe20000000f00 */
[----:B------:R-:W-:Y:S01]  /*2c30*/  FADD.FTZ R20, R41, -R20 ;  /* 0x8000001429147221 */ /* 0x000fe20000010000 */
[----:B------:R-:W1:Y:S01]  /*2c40*/  LDCU.64 UR10, c[0x0][0x380] ;  /* 0x00007000ff0a77ac */ /* 0x000e620008000a00 */
[----:B0-----:R-:W-:Y:S01]  /*2c50*/  MOV R17, R55 ;  /* 0x0000003700117202 */ /* 0x001fe20000000f00 */
[-C--:B-1234-:R-:W-:Y:S01]  /*2c60*/  FMUL.FTZ R11, R42, R21.reuse ;  /* 0x000000152a0b7220 */ /* 0x09efe20000410000 */
[----:B------:R-:W-:-:S03]  /*2c70*/  FMUL.FTZ R20, R20, R21 ;  /* 0x0000001514147220 */ /* 0x000fc60000410000 */
[----:B-----5:R-:W-:Y:S01]  /*2c80*/  FFMA.FTZ R11, R12, R11, R14 ;  /* 0x0000000b0c0b7223 */ /* 0x020fe2000001000e */
[----:B------:R-:W-:-:S05]  /*2c90*/  FFMA.FTZ R20, R13, R20, R15 ;  /* 0x000000140d147223 */ /* 0x000fca000001000f */
[----:B------:R-:W-:Y:S01]  /*2ca0*/  F2FP.BF16.F32.PACK_AB R11, R20, R11 ;  /* 0x0000000b140b723e */ /* 0x000fe200000010ff */
[----:B------:R-:W-:Y:S02]  /*2cb0*/  IMAD R19, R10, UR6, RZ ;  /* 0x000000060a137c24 */ /* 0x000fe4000f8e02ff */
[----:B------:R-:W-:-:S04]  /*2cc0*/  IMAD.WIDE.U32 R16, R46, UR6, R16 ;  /* 0x000000062e107c25 */ /* 0x000fc8000f8e0010 */
[----:B------:R-:W-:Y:S01]  /*2cd0*/  IMAD R19, R46, UR7, R19 ;  /* 0x000000072e137c24 */ /* 0x000fe2000f8e0213 */
[----:B------:R-:W-:-:S04]  /*2ce0*/  LEA R12, P1, R16, UR10, 0x1 ;  /* 0x0000000a100c7c11 */ /* 0x000fc8000f8208ff */
[----:B------:R-:W-:-:S04]  /*2cf0*/  IADD3 R19, PT, PT, R17, R19, RZ ;  /* 0x0000001311137210 */ /* 0x000fc80007ffe0ff */
[----:B------:R-:W-:-:S05]  /*2d00*/  LEA.HI.X R13, R16, UR11, R19, 0x1, P1 ;  /* 0x0000000b100d7c11 */ /* 0x000fca00088f0c13 */
[----:B------:R0:W-:Y:S01]  /*2d10*/  STG.E desc[UR8][R12.64], R11 ;  /* 0x0000000b0c007986 */ /* 0x0001e2000c101908 */
[----:B------:R-:W-:Y:S05]  /*2d20*/  BRA `(.L_x_1924) ;  /* 0x00000010002c7947 */ /* 0x000fea0003800000 */
.L_x_1909:
[----:B------:R-:W2:Y:S01]  /*2d30*/  LDCU.64 UR12, c[0x0][0x3e8] ;  /* 0x00007d00ff0c77ac */ /* 0x000ea20008000a00 */
[C---:B------:R-:W-:Y:S01]  /*2d40*/  IADD3 R25, PT, PT, R51.reuse, 0x10, RZ ;  /* 0x0000001033197810 */ /* 0x040fe20007ffe0ff */
[----:B------:R-:W-:Y:S01]  /*2d50*/  BSSY.RECONVERGENT B1, `(.L_x_1925) ;  /* 0x0000025000017945 */ /* 0x000fe20003800200 */
[C---:B------:R-:W-:Y:S02]  /*2d60*/  IADD3 R23, PT, PT, R51.reuse, 0x20, RZ ;  /* 0x0000002033177810 */ /* 0x040fe40007ffe0ff */
[----:B0-----:R-:W-:Y:S02]  /*2d70*/  IADD3 R22, PT, PT, R51, 0x30, RZ ;  /* 0x0000003033167810 */ /* 0x001fe40007ffe0ff */
[----:B------:R-:W-:Y:S02]  /*2d80*/  SHF.R.S32.HI R24, RZ, 0x1f, R25 ;  /* 0x0000001fff187819 */ /* 0x000fe40000011419 */
[----:B--2---:R-:W-:Y:S02]  /*2d90*/  ISETP.GE.U32.AND P2, PT, R25, UR12, PT ;  /* 0x0000000c19007c0c */ /* 0x004fe4000bf46070 */
[----:B------:R-:W-:-:S02]  /*2da0*/  ISETP.GE.U32.AND P5, PT, R23, UR12, PT ;  /* 0x0000000c17007c0c */ /* 0x000fc4000bfa6070 */
[----:B------:R-:W-:Y:S02]  /*2db0*/  ISETP.GE.U32.AND P6, PT, R22, UR12, PT ;  /* 0x0000000c16007c0c */ /* 0x000fe4000bfc6070 */
[----:B------:R-:W-:Y:S01]  /*2dc0*/  ISETP.GE.AND.EX P2, PT, R24, UR13, PT, P2 ;  /* 0x0000000d18007c0c */ /* 0x000fe2000bf46320 */
[----:B------:R-:W-:-:S12]  /*2dd0*/  @P1 BRA `(.L_x_1926) ;  /* 0x0000000000701947 */ /* 0x000fd80003800000 */
[--C-:B------:R-:W-:Y:S01]  /*2de0*/  FADD.FTZ R16, R11, -R20.reuse ;  /* 0x800000140b107221 */ /* 0x100fe20000010000 */
[----:B------:R-:W-:Y:S01]  /*2df0*/  FADD.FTZ R28, R28, -R20 ;  /* 0x800000141c1c7221 */ /* 0x000fe20000010000 */
[----:B------:R-:W0:Y:S01]  /*2e00*/  LDCU.64 UR6, c[0x0][0x3e0] ;  /* 0x00007c00ff0677ac */ /* 0x000e220008000a00 */
[----:B------:R-:W-:Y:S01]  /*2e10*/  MOV R18, R56 ;  /* 0x0000003800127202 */ /* 0x000fe20000000f00 */
[-C--:B-1----:R-:W-:Y:S01]  /*2e20*/  FMUL.FTZ R11, R16, R21.reuse ;  /* 0x00000015100b7220 */ /* 0x082fe20000410000 */
[----:B------:R-:W-:Y:S01]  /*2e30*/  FMUL.FTZ R28, R28, R21 ;  /* 0x000000151c1c7220 */ /* 0x000fe20000410000 */
[----:B------:R-:W1:Y:S01]  /*2e40*/  LDCU.64 UR10, c[0x0][0x380] ;  /* 0x00007000ff0a77ac */ /* 0x000e620008000a00 */
[----:B------:R-:W-:Y:S01]  /*2e50*/  MOV R19, R55 ;  /* 0x0000003700137202 */ /* 0x000fe20000000f00 */
[----:B-----5:R-:W-:Y:S01]  /*2e60*/  FFMA.FTZ R16, R12, R11, R14 ;  /* 0x0000000b0c107223 */ /* 0x020fe2000001000e */
[----:B------:R-:W-:-:S03]  /*2e70*/  FFMA.FTZ R11, R13, R28, R15 ;  /* 0x0000001c0d0b7223 */ /* 0x000fc6000001000f */
[----:B------:R-:W-:Y:S01]  /*2e80*/  FMUL.FTZ R17, R16, -1.4426950216293334961 ;  /* 0xbfb8aa3b10117820 */ /* 0x000fe20000410000 */
[----:B------:R-:W-:-:S05]  /*2e90*/  FMUL.FTZ R28, R11, -1.4426950216293334961 ;  /* 0xbfb8aa3b0b1c7820 */ /* 0x000fca0000410000 */
[----:B------:R-:W2:Y:S01]  /*2ea0*/  MUFU.EX2 R17, R17 ;  /* 0x0000001100117308 */ /* 0x000ea20000000800 */
[----:B0-----:R-:W-:Y:S02]  /*2eb0*/  IMAD R60, R6, UR6, RZ ;  /* 0x00000006063c7c24 */ /* 0x001fe4000f8e02ff */
[----:B------:R-:W-:-:S05]  /*2ec0*/  IMAD.WIDE.U32 R18, R51, UR6, R18 ;  /* 0x0000000633127c25 */ /* 0x000fca000f8e0012 */
[----:B------:R-:W0:Y:S01]  /*2ed0*/  MUFU.EX2 R28, R28 ;  /* 0x0000001c001c7308 */ /* 0x000e220000000800 */
[----:B--2---:R-:W-:Y:S01]  /*2ee0*/  FADD.FTZ R26, R17, 1 ;  /* 0x3f800000111a7421 */ /* 0x004fe20000010000 */
[----:B------:R-:W-:-:S06]  /*2ef0*/  IMAD R17, R51, UR7, R60 ;  /* 0x0000000733117c24 */ /* 0x000fcc000f8e023c */
[----:B------:R-:W2:Y:S01]  /*2f00*/  MUFU.RCP R27, R26 ;  /* 0x0000001a001b7308 */ /* 0x000ea20000001000 */
[----:B------:R-:W-:Y:S01]  /*2f10*/  IADD3 R17, PT, PT, R19, R17, RZ ;  /* 0x0000001113117210 */ /* 0x000fe20007ffe0ff */
[----:B0-----:R-:W-:-:S06]  /*2f20*/  FADD.FTZ R53, R28, 1 ;  /* 0x3f8000001c357421 */ /* 0x001fcc0000010000 */
[----:B------:R-:W0:Y:S01]  /*2f30*/  MUFU.RCP R58, R53 ;  /* 0x00000035003a7308 */ /* 0x000e220000001000 */
[----:B--2---:R-:W-:Y:S01]  /*2f40*/  FMUL.FTZ R27, R16, R27 ;  /* 0x0000001b101b7220 */ /* 0x004fe20000410000 */
[----:B-1----:R-:W-:-:S04]  /*2f50*/  LEA R16, P1, R18, UR10, 0x1 ;  /* 0x0000000a12107c11 */ /* 0x002fc8000f8208ff */
[----:B------:R-:W-:Y:S01]  /*2f60*/  LEA.HI.X R17, R18, UR11, R17, 0x1, P1 ;  /* 0x0000000b12117c11 */ /* 0x000fe200088f0c11 */
[----:B0-----:R-:W-:-:S05]  /*2f70*/  FMUL.FTZ R58, R11, R58 ;  /* 0x0000003a0b3a7220 */ /* 0x001fca0000410000 */
[----:B------:R-:W-:-:S05]  /*2f80*/  F2FP.BF16.F32.PACK_AB R27, R58, R27 ;  /* 0x0000001b3a1b723e */ /* 0x000fca00000010ff */
[----:B------:R0:W-:Y:S02]  /*2f90*/  STG.E desc[UR8][R16.64], R27 ;  /* 0x0000001b10007986 */ /* 0x0001e4000c101908 */
.L_x_1926:
[----:B------:R-:W-:Y:S05]  /*2fa0*/  BSYNC.RECONVERGENT B1 ;  /* 0x0000000000017941 */ /* 0x000fea0003800200 */
.L_x_1925:
[----:B------:R-:W-:Y:S04]  /*2fb0*/  BSSY.RECONVERGENT B1, `(.L_x_1927) ;  /* 0x000001e000017945 */ /* 0x000fe80003800200 */
[----:B------:R-:W-:Y:S05]  /*2fc0*/  @P2 BRA `(.L_x_1928) ;  /* 0x0000000000702947 */ /* 0x000fea0003800000 */
[--C-:B0-----:R-:W-:Y:S01]  /*2fd0*/  FADD.FTZ R16, R29, -R20.reuse ;  /* 0x800000141d107221 */ /* 0x101fe20000010000 */
        /* <DEDUP_REMOVED lines=15> */
[----:B------:R-:W-:-:S05]  /*30d0*/  IMAD R25, R25, UR7, R24 ;  /* 0x0000000719197c24 */ /* 0x000fca000f8e0218 */
[----:B------:R-:W-:Y:S01]  /*30e0*/  IADD3 R25, PT, PT, R19, R25, RZ ;  /* 0x0000001913197210 */ /* 0x000fe20007ffe0ff */
[----:B--2---:R-:W-:-:S06]  /*30f0*/  FADD.FTZ R26, R17, 1 ;  /* 0x3f800000111a7421 */ /* 0x004fcc0000010000 */
[----:B------:R-:W2:Y:S01]  /*3100*/  MUFU.RCP R26, R26 ;  /* 0x0000001a001a7308 */ /* 0x000ea20000001000 */
[----:B0-----:R-:W-:-:S07]  /*3110*/  FADD.FTZ R28, R27, 1 ;  /* 0x3f8000001b1c7421 */ /* 0x001fce0000010000 */
[----:B------:R-:W0:Y:S01]  /*3120*/  MUFU.RCP R29, R28 ;  /* 0x0000001c001d7308 */ /* 0x000e220000001000 */
[----:B--2---:R-:W-:Y:S01]  /*3130*/  FMUL.FTZ R11, R11, R26 ;  /* 0x0000001a0b0b7220 */ /* 0x004fe20000410000 */
[----:B0-----:R-:W-:Y:S01]  /*3140*/  FMUL.FTZ R24, R16, R29 ;  /* 0x0000001d10187220 */ /* 0x001fe20000410000 */
[----:B-1----:R-:W-:-:S04]  /*3150*/  LEA R16, P1, R18, UR10, 0x1 ;  /* 0x0000000a12107c11 */ /* 0x002fc8000f8208ff */
[----:B------:R-:W-:Y:S02]  /*3160*/  LEA.HI.X R17, R18, UR11, R25, 0x1, P1 ;  /* 0x0000000b12117c11 */ /* 0x000fe400088f0c19 */
[----:B------:R-:W-:-:S05]  /*3170*/  F2FP.BF16.F32.PACK_AB R11, R24, R11 ;  /* 0x0000000b180b723e */ /* 0x000fca00000010ff */
[----:B------:R2:W-:Y:S02]  /*3180*/  STG.E desc[UR8][R16.64], R11 ;  /* 0x0000000b10007986 */ /* 0x0005e4000c101908 */
.L_x_1928:
[----:B------:R-:W-:Y:S05]  /*3190*/  BSYNC.RECONVERGENT B1 ;  /* 0x0000000000017941 */ /* 0x000fea0003800200 */
.L_x_1927:
[----:B------:R-:W-:Y:S01]  /*31a0*/  SHF.R.S32.HI R28, RZ, 0x1f, R23 ;  /* 0x0000001fff1c7819 */ /* 0x000fe20000011417 */
[----:B------:R-:W-:Y:S01]  /*31b0*/  BSSY.RECONVERGENT B1, `(.L_x_1929) ;  /* 0x0000029000017945 */ /* 0x000fe20003800200 */
[----:B------:R-:W-:Y:S02]  /*31c0*/  ISETP.GE.U32.AND P1, PT, R49, UR12, PT ;  /* 0x0000000c31007c0c */ /* 0x000fe4000bf26070 */
[----:B------:R-:W-:Y:S02]  /*31d0*/  ISETP.GE.AND.EX P5, PT, R28, UR13, PT, P5 ;  /* 0x0000000d1c007c0c */ /* 0x000fe4000bfa6350 */
[----:B------:R-:W-:Y:S02]  /*31e0*/  ISETP.GE.U32.AND P2, PT, R48, UR12, PT ;  /* 0x0000000c30007c0c */ /* 0x000fe4000bf46070 */
[----:B--2---:R-:W-:Y:S02]  /*31f0*/  SHF.R.S32.HI R11, RZ, 0x1f, R22 ;  /* 0x0000001fff0b7819 */ /* 0x004fe40000011416 */
        /* <DEDUP_REMOVED lines=8> */
[--C-:B0-----:R-:W-:Y:S01]  /*3280*/  FADD.FTZ R16, R31, -R20.reuse ;  /* 0x800000141f107221 */ /* 0x101fe20000010000 */
[----:B------:R-:W-:Y:S01]  /*3290*/  FADD.FTZ R32, R32, -R20 ;  /* 0x8000001420207221 */ /* 0x000fe20000010000 */
[----:B------:R-:W0:Y:S02]  /*32a0*/  LDCU.64 UR6, c[0x0][0x3e0] ;  /* 0x00007c00ff0677ac */ /* 0x000e240008000a00 */
[-C--:B-1----:R-:W-:Y:S01]  /*32b0*/  FMUL.FTZ R24, R16, R21.reuse ;  /* 0x0000001510187220 */ /* 0x082fe20000410000 */
[----:B------:R-:W-:Y:S01]  /*32c0*/  FMUL.FTZ R17, R32, R21 ;  /* 0x0000001520117220 */ /* 0x000fe20000410000 */
[----:B------:R-:W1:Y:S02]  /*32d0*/  LDCU.64 UR10, c[0x0][0x380] ;  /* 0x00007000ff0a77ac */ /* 0x000e640008000a00 */
[----:B-----5:R-:W-:Y:S01]  /*32e0*/  FFMA.FTZ R27, R13, R24, R15 ;  /* 0x000000180d1b7223 */ /* 0x020fe2000001000f */
[----:B------:R-:W-:Y:S01]  /*32f0*/  FFMA.FTZ R18, R12, R17, R14 ;  /* 0x000000110c127223 */ /* 0x000fe2000001000e */
[----:B------:R-:W-:-:S02]  /*3300*/  MOV R17, R55 ;  /* 0x0000003700117202 */ /* 0x000fc40000000f00 */
[----:B------:R-:W-:Y:S01]  /*3310*/  FMUL.FTZ R25, R27, -1.4426950216293334961 ;  /* 0xbfb8aa3b1b197820 */ /* 0x000fe20000410000 */
[----:B------:R-:W-:-:S05]  /*3320*/  FMUL.FTZ R16, R18, -1.4426950216293334961 ;  /* 0xbfb8aa3b12107820 */ /* 0x000fca0000410000 */
[----:B------:R-:W2:Y:S01]  /*3330*/  MUFU.EX2 R25, R25 ;  /* 0x0000001900197308 */ /* 0x000ea20000000800 */
[----:B0-----:R-:W-:-:S04]  /*3340*/  IMAD R28, R28, UR6, RZ ;  /* 0x000000061c1c7c24 */ /* 0x001fc8000f8e02ff */
[----:B------:R-:W-:-:S03]  /*3350*/  IMAD R29, R23, UR7, R28 ;  /* 0x00000007171d7c24 */ /* 0x000fc6000f8e021c */
[----:B------:R-:W0:Y:S01]  /*3360*/  MUFU.EX2 R16, R16 ;  /* 0x0000001000107308 */ /* 0x000e220000000800 */
[----:B--2---:R-:W-:-:S07]  /*3370*/  FADD.FTZ R26, R25, 1 ;  /* 0x3f800000191a7421 */ /* 0x004fce0000010000 */
[----:B------:R-:W2:Y:S01]  /*3380*/  MUFU.RCP R26, R26 ;  /* 0x0000001a001a7308 */ /* 0x000ea20000001000 */
[----:B0-----:R-:W-:Y:S01]  /*3390*/  FADD.FTZ R24, R16, 1 ;  /* 0x3f80000010187421 */ /* 0x001fe20000010000 */
[----:B------:R-:W-:-:S06]  /*33a0*/  MOV R16, R56 ;  /* 0x0000003800107202 */ /* 0x000fcc0000000f00 */
[----:B------:R-:W0:Y:S01]  /*33b0*/  MUFU.RCP R19, R24 ;  /* 0x0000001800137308 */ /* 0x000e220000001000 */
[----:B------:R-:W-:-:S05]  /*33c0*/  IMAD.WIDE.U32 R16, R23, UR6, R16 ;  /* 0x0000000617107c25 */ /* 0x000fca000f8e0010 */
[----:B------:R-:W-:Y:S01]  /*33d0*/  IADD3 R29, PT, PT, R17, R29, RZ ;  /* 0x0000001d111d7210 */ /* 0x000fe20007ffe0ff */
[----:B--2---:R-:W-:Y:S01]  /*33e0*/  FMUL.FTZ R28, R27, R26 ;  /* 0x0000001a1b1c7220 */ /* 0x004fe20000410000 */
[----:B0-----:R-:W-:Y:S01]  /*33f0*/  FMUL.FTZ R23, R18, R19 ;  /* 0x0000001312177220 */ /* 0x001fe20000410000 */
[----:B-1----:R-:W-:-:S04]  /*3400*/  LEA R18, P5, R16, UR10, 0x1 ;  /* 0x0000000a10127c11 */ /* 0x002fc8000f8a08ff */
[----:B------:R-:W-:Y:S02]  /*3410*/  LEA.HI.X R19, R16, UR11, R29, 0x1, P5 ;  /* 0x0000000b10137c11 */ /* 0x000fe4000a8f0c1d */
[----:B------:R-:W-:-:S05]  /*3420*/  F2FP.BF16.F32.PACK_AB R23, R28, R23 ;  /* 0x000000171c17723e */ /* 0x000fca00000010ff */
[----:B------:R2:W-:Y:S02]  /*3430*/  STG.E desc[UR8][R18.64], R23 ;  /* 0x0000001712007986 */ /* 0x0005e4000c101908 */
.L_x_1930:
[----:B------:R-:W-:Y:S05]  /*3440*/  BSYNC.RECONVERGENT B1 ;  /* 0x0000000000017941 */ /* 0x000fea0003800200 */
.L_x_1929:
[----:B------:R-:W-:Y:S04]  /*3450*/  BSSY.RECONVERGENT B1, `(.L_x_1931) ;  /* 0x000001e000017945 */ /* 0x000fe80003800200 */
[----:B------:R-:W-:Y:S05]  /*3460*/  @P6 BRA `(.L_x_1932) ;  /* 0x0000000000706947 */ /* 0x000fea0003800000 */
[--C-:B------:R-:W-:Y:S01]  /*3470*/  FADD.FTZ R34, R34, -R20.reuse ;  /* 0x8000001422227221 */ /* 0x100fe20000010000 */
[----:B0-----:R-:W-:Y:S01]  /*3480*/  FADD.FTZ R16, R33, -R20 ;  /* 0x8000001421107221 */ /* 0x001fe20000010000 */
[----:B------:R-:W0:Y:S02]  /*3490*/  LDCU.64 UR6, c[0x0][0x3e0] ;  /* 0x00007c00ff0677ac */ /* 0x000e240008000a00 */
[-C--:B-1----:R-:W-:Y:S01]  /*34a0*/  FMUL.FTZ R17, R34, R21.reuse ;  /* 0x0000001522117220 */ /* 0x082fe20000410000 */
[----:B--2---:R-:W-:Y:S01]  /*34b0*/  FMUL.FTZ R18, R16, R21 ;  /* 0x0000001510127220 */ /* 0x004fe20000410000 */
        /* <DEDUP_REMOVED lines=10> */
[----:B--2---:R-:W-:Y:S01]  /*3560*/  FADD.FTZ R23, R16, 1 ;  /* 0x3f80000010177421 */ /* 0x004fe20000010000 */
[----:B------:R-:W-:-:S06]  /*3570*/  MOV R16, R56 ;  /* 0x0000003800107202 */ /* 0x000fcc0000000f00 */
[----:B------:R-:W2:Y:S01]  /*3580*/  MUFU.RCP R23, R23 ;  /* 0x0000001700177308 */ /* 0x000ea20000001000 */
[----:B------:R-:W-:-:S04]  /*3590*/  IMAD.WIDE.U32 R16, R22, UR6, R16 ;  /* 0x0000000616107c25 */ /* 0x000fc8000f8e0010 */
[----:B0-----:R-:W-:Y:S01]  /*35a0*/  FADD.FTZ R24, R18, 1 ;  /* 0x3f80000012187421 */ /* 0x001fe20000010000 */
[----:B-1----:R-:W-:-:S05]  /*35b0*/  LEA R18, P5, R16, UR10, 0x1 ;  /* 0x0000000a10127c11 */ /* 0x002fca000f8a08ff */
[----:B------:R-:W0:Y:S01]  /*35c0*/  MUFU.RCP R24, R24 ;  /* 0x0000001800187308 */ /* 0x000e220000001000 */
[----:B------:R-:W-:Y:S01]  /*35d0*/  IADD3 R25, PT, PT, R17, R25, RZ ;  /* 0x0000001911197210 */ /* 0x000fe20007ffe0ff */
[----:B--2---:R-:W-:Y:S01]  /*35e0*/  FMUL.FTZ R11, R26, R23 ;  /* 0x000000171a0b7220 */ /* 0x004fe20000410000 */
[----:B0-----:R-:W-:Y:S02]  /*35f0*/  FMUL.FTZ R22, R19, R24 ;  /* 0x0000001813167220 */ /* 0x001fe40000410000 */
[----:B------:R-:W-:-:S03]  /*3600*/  LEA.HI.X R19, R16, UR11, R25, 0x1, P5 ;  /* 0x0000000b10137c11 */ /* 0x000fc6000a8f0c19 */
[----:B------:R-:W-:-:S05]  /*3610*/  F2FP.BF16.F32.PACK_AB R11, R22, R11 ;  /* 0x0000000b160b723e */ /* 0x000fca00000010ff */
[----:B------:R3:W-:Y:S02]  /*3620*/  STG.E desc[UR8][R18.64], R11 ;  /* 0x0000000b12007986 */ /* 0x0007e4000c101908 */
.L_x_1932:
[----:B------:R-:W-:Y:S05]  /*3630*/  BSYNC.RECONVERGENT B1 ;  /* 0x0000000000017941 */ /* 0x000fea0003800200 */
.L_x_1931:
[----:B------:R-:W-:Y:S04]  /*3640*/  BSSY.RECONVERGENT B1, `(.L_x_1933) ;  /* 0x000001e000017945 */ /* 0x000fe80003800200 */
[----:B------:R-:W-:Y:S05]  /*3650*/  @P1 BRA `(.L_x_1934) ;  /* 0x0000000000701947 */ /* 0x000fea0003800000 */
[--C-:B0-----:R-:W-:Y:S01]  /*3660*/  FADD.FTZ R16, R35, -R20.reuse ;  /* 0x8000001423107221 */ /* 0x101fe20000010000 */
[----:B------:R-:W-:Y:S01]  /*3670*/  FADD.FTZ R36, R36, -R20 ;  /* 0x8000001424247221 */ /* 0x000fe20000010000 */
[----:B------:R-:W0:Y:S01]  /*3680*/  LDCU.64 UR6, c[0x0][0x3e0] ;  /* 0x00007c00ff0677ac */ /* 0x000e220008000a00 */
[----:B--23--:R-:W-:Y:S01]  /*3690*/  MOV R18, R56 ;  /* 0x0000003800127202 */ /* 0x00cfe20000000f00 */
        /* <DEDUP_REMOVED lines=16> */
[----:B0-----:R-:W-:Y:S01]  /*37a0*/  FADD.FTZ R23, R16, 1 ;  /* 0x3f80000010177421 */ /* 0x001fe20000010000 */
[----:B-1----:R-:W-:-:S06]  /*37b0*/  LEA R16, P1, R18, UR10, 0x1 ;  /* 0x0000000a12107c11 */ /* 0x002fcc000f8208ff */
[----:B------:R-:W0:Y:S01]  /*37c0*/  MUFU.RCP R23, R23 ;  /* 0x0000001700177308 */ /* 0x000e220000001000 */
[----:B--2---:R-:W-:Y:S01]  /*37d0*/  FMUL.FTZ R11, R17, R22 ;  /* 0x00000016110b7220 */ /* 0x004fe20000410000 */
[----:B------:R-:W-:Y:S01]  /*37e0*/  LEA.HI.X R17, R18, UR11, R25, 0x1, P1 ;  /* 0x0000000b12117c11 */ /* 0x000fe200088f0c19 */
[----:B0-----:R-:W-:-:S05]  /*37f0*/  FMUL.FTZ R24, R36, R23 ;  /* 0x0000001724187220 */ /* 0x001fca0000410000 */
[----:B------:R-:W-:-:S05]  /*3800*/  F2FP.BF16.F32.PACK_AB R11, R24, R11 ;  /* 0x0000000b180b723e */ /* 0x000fca00000010ff */
[----:B------:R4:W-:Y:S02]  /*3810*/  STG.E desc[UR8][R16.64], R11 ;  /* 0x0000000b10007986 */ /* 0x0009e4000c101908 */
.L_x_1934:
[----:B------:R-:W-:Y:S05]  /*3820*/  BSYNC.RECONVERGENT B1 ;  /* 0x0000000000017941 */ /* 0x000fea0003800200 */
.L_x_1933:
[----:B------:R-:W-:Y:S04]  /*3830*/  BSSY.RECONVERGENT B1, `(.L_x_1935) ;  /* 0x000001e000017945 */ /* 0x000fe80003800200 */
[----:B------:R-:W-:Y:S05]  /*3840*/  @P2 BRA `(.L_x_1936) ;  /* 0x0000000000702947 */ /* 0x000fea0003800000 */
[--C-:B------:R-:W-:Y:S01]  /*3850*/  FADD.FTZ R38, R38, -R20.reuse ;  /* 0x8000001426267221 */ /* 0x100fe20000010000 */
[----:B0---4-:R-:W-:Y:S01]  /*3860*/  FADD.FTZ R16, R37, -R20 ;  /* 0x8000001425107221 */ /* 0x011fe20000010000 */
        /* <DEDUP_REMOVED lines=26> */
.L_x_1936:
[----:B------:R-:W-:Y:S05]  /*3a10*/  BSYNC.RECONVERGENT B1 ;  /* 0x0000000000017941 */ /* 0x000fea0003800200 */
.L_x_1935:
[----:B------:R-:W-:Y:S04]  /*3a20*/  BSSY.RECONVERGENT B1, `(.L_x_1937) ;  /* 0x000001e000017945 */ /* 0x000fe80003800200 */
[----:B------:R-:W-:Y:S05]  /*3a30*/  @P3 BRA `(.L_x_1938) ;  /* 0x0000000000703947 */ /* 0x000fea0003800000 */
[--C-:B------:R-:W-:Y:S01]  /*3a40*/  FADD.FTZ R40, R40, -R20.reuse ;  /* 0x8000001428287221 */ /* 0x100fe20000010000 */
[----:B0---4-:R-:W-:Y:S01]  /*3a50*/  FADD.FTZ R16, R39, -R20 ;  /* 0x8000001427107221 */ /* 0x011fe20000010000 */
[----:B------:R-:W0:Y:S01]  /*3a60*/  LDCU.64 UR6, c[0x0][0x3e0] ;  /* 0x00007c00ff0677ac */ /* 0x000e220008000a00 */
[----:B------:R-:W-:Y:S01]  /*3a70*/  MOV R17, R55 ;  /* 0x0000003700117202 */ /* 0x000fe20000000f00 */
[-C--:B-1-3--:R-:W-:Y:S01]  /*3a80*/  FMUL.FTZ R11, R40, R21.reuse ;  /* 0x00000015280b7220 */ /* 0x08afe20000410000 */
[----:B------:R-:W-:Y:S01]  /*3a90*/  FMUL.FTZ R16, R16, R21 ;  /* 0x0000001510107220 */ /* 0x000fe20000410000 */
[----:B------:R-:W1:Y:S02]  /*3aa0*/  LDCU.64 UR10, c[0x0][0x380] ;  /* 0x00007000ff0a77ac */ /* 0x000e640008000a00 */
[----:B--2--5:R-:W-:Y:S01]  /*3ab0*/  FFMA.FTZ R19, R12, R11, R14 ;  /* 0x0000000b0c137223 */ /* 0x024fe2000001000e */
[----:B------:R-:W-:Y:S01]  /*3ac0*/  FFMA.FTZ R24, R13, R16, R15 ;  /* 0x000000100d187223 */ /* 0x000fe2000001000f */
[----:B------:R-:W-:-:S02]  /*3ad0*/  MOV R16, R56 ;  /* 0x0000003800107202 */ /* 0x000fc40000000f00 */
        /* <DEDUP_REMOVED lines=18> */
.L_x_1938:
[----:B------:R-:W-:Y:S05]  /*3c00*/  BSYNC.RECONVERGENT B1 ;  /* 0x0000000000017941 */ /* 0x000fea0003800200 */
.L_x_1937:
[----:B------:R-:W-:Y:S05]  /*3c10*/  @P4 BRA `(.L_x_1924) ;  /* 0x0000000000704947 */ /* 0x000fea0003800000 */
[--C-:B------:R-:W-:Y:S01]  /*3c20*/  FADD.FTZ R42, R42, -R20.reuse ;  /* 0x800000142a2a7221 */ /* 0x100fe20000010000 */
[----:B------:R-:W-:Y:S01]  /*3c30*/  FADD.FTZ R20, R41, -R20 ;  /* 0x8000001429147221 */ /* 0x000fe20000010000 */
[----:B------:R-:W2:Y:S02]  /*3c40*/  LDCU.64 UR6, c[0x0][0x3e0] ;  /* 0x00007c00ff0677ac */ /* 0x000ea40008000a00 */
[-C--:B01-34-:R-:W-:Y:S01]  /*3c50*/  FMUL.FTZ R11, R42, R21.reuse ;  /* 0x000000152a0b7220 */ /* 0x09bfe20000410000 */
[----:B------:R-:W-:Y:S01]  /*3c60*/  FMUL.FTZ R20, R20, R21 ;  /* 0x0000001514147220 */ /* 0x000fe20000410000 */
[----:B------:R-:W0:Y:S02]  /*3c70*/  LDCU.64 UR10, c[0x0][0x380] ;  /* 0x00007000ff0a77ac */ /* 0x000e240008000a00 */
[----:B--2--5:R-:W-:Y:S01]  /*3c80*/  FFMA.FTZ R19, R12, R11, R14 ;  /* 0x0000000b0c137223 */ /* 0x024fe2000001000e */
[----:B------:R-:W-:Y:S01]  /*3c90*/  FFMA.FTZ R20, R13, R20, R15 ;  /* 0x000000140d147223 */ /* 0x000fe2000001000f */
[----:B------:R-:W-:-:S02]  /*3ca0*/  MOV R12, R56 ;  /* 0x00000038000c7202 */ /* 0x000fc40000000f00 */
[----:B------:R-:W-:Y:S01]  /*3cb0*/  FMUL.FTZ R11, R19, -1.4426950216293334961 ;  /* 0xbfb8aa3b130b7820 */ /* 0x000fe20000410000 */
[----:B------:R-:W-:Y:S01]  /*3cc0*/  FMUL.FTZ R14, R20, -1.4426950216293334961 ;  /* 0xbfb8aa3b140e7820 */ /* 0x000fe20000410000 */
[----:B------:R-:W-:-:S04]  /*3cd0*/  MOV R13, R55 ;  /* 0x00000037000d7202 */ /* 0x000fc80000000f00 */
[----:B------:R-:W1:Y:S01]  /*3ce0*/  MUFU.EX2 R11, R11 ;  /* 0x0000000b000b7308 */ /* 0x000e620000000800 */
[----:B------:R-:W-:Y:S02]  /*3cf0*/  IMAD R15, R10, UR6, RZ ;  /* 0x000000060a0f7c24 */ /* 0x000fe4000f8e02ff */
[----:B------:R-:W-:-:S05]  /*3d00*/  IMAD.WIDE.U32 R12, R46, UR6, R12 ;  /* 0x000000062e0c7c25 */ /* 0x000fca000f8e000c */
[----:B------:R-:W2:Y:S01]  /*3d10*/  MUFU.EX2 R14, R14 ;  /* 0x0000000e000e7308 */ /* 0x000ea20000000800 */
[----:B------:R-:W-:-:S05]  /*3d20*/  IMAD R15, R46, UR7, R15 ;  /* 0x000000072e0f7c24 */ /* 0x000fca000f8e020f */
[----:B------:R-:W-:Y:S01]  /*3d30*/  IADD3 R15, PT, PT, R13, R15, RZ ;  /* 0x0000000f0d0f7210 */ /* 0x000fe20007ffe0ff */
[----:B-1----:R-:W-:-:S06]  /*3d40*/  FADD.FTZ R16, R11, 1 ;  /* 0x3f8000000b107421 */ /* 0x002fcc0000010000 */
[----:B------:R-:W1:Y:S01]  /*3d50*/  MUFU.RCP R16, R16 ;  /* 0x0000001000107308 */ /* 0x000e620000001000 */
[----:B--2---:R-:W-:Y:S01]  /*3d60*/  FADD.FTZ R17, R14, 1 ;  /* 0x3f8000000e117421 */ /* 0x004fe20000010000 */
[----:B0-----:R-:W-:-:S04]  /*3d70*/  LEA R14, P1, R12, UR10, 0x1 ;  /* 0x0000000a0c0e7c11 */ /* 0x001fc8000f8208ff */
[----:B------:R-:W-:Y:S02]  /*3d80*/  LEA.HI.X R15, R12, UR11, R15, 0x1, P1 ;  /* 0x0000000b0c0f7c11 */ /* 0x000fe400088f0c0f */
[----:B------:R-:W0:Y:S01]  /*3d90*/  MUFU.RCP R17, R17 ;  /* 0x0000001100117308 */ /* 0x000e220000001000 */
[----:B-1----:R-:W-:Y:S01]  /*3da0*/  FMUL.FTZ R11, R19, R16 ;  /* 0x00000010130b7220 */ /* 0x002fe20000410000 */
[----:B0-----:R-:W-:-:S05]  /*3db0*/  FMUL.FTZ R18, R20, R17 ;  /* 0x0000001114127220 */ /* 0x001fca0000410000 */
[----:B------:R-:W-:-:S05]  /*3dc0*/  F2FP.BF16.F32.PACK_AB R11, R18, R11 ;  /* 0x0000000b120b723e */ /* 0x000fca00000010ff */
[----:B------:R0:W-:Y:S02]  /*3dd0*/  STG.E desc[UR8][R14.64], R11 ;  /* 0x0000000b0e007986 */ /* 0x0001e4000c101908 */
.L_x_1924:
[----:B------:R-:W-:Y:S05]  /*3de0*/  BSYNC.RECONVERGENT B0 ;  /* 0x0000000000007941 */ /* 0x000fea0003800200 */
.L_x_1908:
[----:B------:R-:W-:Y:S02]  /*3df0*/  IADD3 R44, PT, PT, R4, R44, RZ ;  /* 0x0000002c042c7210 */ /* 0x000fe40007ffe0ff */
[----:B------:R-:W-:Y:S02]  /*3e00*/  IADD3 R45, PT, PT, R45, 0x1, RZ ;  /* 0x000000012d2d7810 */ /* 0x000fe40007ffe0ff */
[----:B------:R-:W-:-:S13]  /*3e10*/  ISETP.GE.AND P1, PT, R44, UR5, PT ;  /* 0x000000052c007c0c */ /* 0x000fda000bf26270 */
[----:B------:R-:W-:Y:S05]  /*3e20*/  @!P1 BRA `(.L_x_1939) ;  /* 0xffffffc400109947 */ /* 0x000fea000383ffff */
[----:B------:R-:W-:Y:S05]  /*3e30*/  EXIT ;  /* 0x000000000000794d */ /* 0x000fea0003800000 */
.L_x_1940:
        /* <DEDUP_REMOVED lines=12> */
.L_x_4533:


//--------------------- .text._Z35group_norm_nhwc_fwd_one_pass_kernelI11Bf16IOFp32WLi256ELi64ELi512EEv26Group_norm_nhwc_fwd_params --------------------------
	.section	.text._Z35group_norm_nhwc_fwd_one_pass_kernelI11Bf16IOFp32WLi256ELi64ELi512EEv26Group_norm_nhwc_fwd_params,"ax",@progbits
	.align	128
        .global         _Z35group_norm_nhwc_fwd_one_pass_kernelI11Bf16IOFp32WLi256ELi64ELi512EEv26Group_norm_nhwc_fwd_params
        .type           _Z35group_norm_nhwc_fwd_one_pass_kernelI11Bf16IOFp32WLi256ELi64ELi512EEv26Group_norm_nhwc_fwd_params,@function
        .size           _Z35group_norm_nhwc_fwd_one_pass_kernelI11Bf16IOFp32WLi256ELi64ELi512EEv26Group_norm_nhwc_fwd_params,(.L_x_4534 - _Z35group_norm_nhwc_fwd_one_pass_kernelI11Bf16IOFp32WLi256ELi64ELi512EEv26Group_norm_nhwc_fwd_params)
        .other          _Z35group_norm_nhwc_fwd_one_pass_kernelI11Bf16IOFp32WLi256ELi64ELi512EEv26Group_norm_nhwc_fwd_params,@"STO_CUDA_ENTRY STV_DEFAULT"
_Z35group_norm_nhwc_fwd_one_pass_kernelI11Bf16IOFp32WLi256ELi64ELi512EEv26Group_norm_nhwc_fwd_params:
.text._Z35group_norm_nhwc_fwd_one_pass_kernelI11Bf16IOFp32WLi256ELi64ELi512EEv26Group_norm_nhwc_fwd_params:
        /* <DEDUP_REMOVED lines=8> */
[----:B------:R-:W1:Y:S01]  /*0080*/  LDCU UR4, c[0x0][0x404] ;  /* 0x00008080ff0477ac */ /* 0x000e620008000800 */
[----:B------:R-:W2:Y:S01]  /*0090*/  LDC R5, c[0x0][0x374] ;  /* 0x0000dd00ff057b82 */ /* 0x000ea20000000800 */
[----:B------:R-:W-:Y:S01]  /*00a0*/  HFMA2 R6, -RZ, RZ, 0, 0 ;  /* 0x00000000ff067431 */ /* 0x000fe200000001ff */
[----:B------:R-:W3:Y:S01]  /*00b0*/  S2R R3, SR_CTAID.X ;  /* 0x0000000000037919 */ /* 0x000ee20000002500 */
[----:B------:R-:W4:Y:S01]  /*00c0*/  LDCU.64 UR6, c[0x0][0x388] ;  /* 0x00007100ff0677ac */ /* 0x000f220008000a00 */
[----:B------:R-:W-:Y:S01]  /*00d0*/  MOV R8, R0 ;  /* 0x0000000000087202 */ /* 0x000fe20000000f00 */
[----:B------:R-:W2:Y:S03]  /*00e0*/  S2R R4, SR_LANEID ;  /* 0x0000000000047919 */ /* 0x000ea60000000000 */
[----:B------:R-:W2:Y:S01]  /*00f0*/  LDC R7, c[0x0][0x370] ;  /* 0x0000dc00ff077b82 */ /* 0x000ea20000000800 */
[----:B----4-:R-:W-:-:S02]  /*0100*/  ISETP.NE.U32.AND P1, PT, RZ, UR6, PT ;  /* 0x00000006ff007c0c */ /* 0x010fc4000bf25070 */
[----:B0-----:R-:W-:Y:S02]  /*0110*/  SHF.R.U32.HI R92, RZ, 0x5, R2 ;  /* 0x00000005ff5c7819 */ /* 0x001fe40000011602 */
[----:B---3--:R-:W-:-:S03]  /*0120*/  LOP3.LUT P0, RZ, R2, R3, RZ, 0xfc, !PT ;  /* 0x0000000302ff7212 */ /* 0x008fc6000780fcff */
[----:B-1----:R-:W-:Y:S01]  /*0130*/  IMAD R92, R3, UR4, R92 ;  /* 0x00000004035c7c24 */ /* 0x002fe2000f8e025c */
[----:B------:R-:W-:Y:S01]  /*0140*/  ISETP.NE.AND.EX P0, PT, RZ, UR7, !P0, P1 ;  /* 0x00000007ff007c0c */ /* 0x000fe2000c705310 */
[----:B------:R-:W0:Y:S03]  /*0150*/  LDCU.64 UR6, c[0x0][0x358] ;  /* 0x00006b00ff0677ac */ /* 0x000e260008000a00 */
        /* <DEDUP_REMOVED lines=30> */
[----:B0-2---:R-:W-:-:S07]  /*0340*/  SHF.R.S32.HI R67, RZ, 0x1f, R13 ;  /* 0x0000001fff437819 */ /* 0x005fce000001140d */
.L_x_2016:
[----:B0--34-:R-:W0:Y:S01]  /*0350*/  LDC R43, c[0x0][0x3f8] ;  /* 0x0000fe00ff2b7b82 */ /* 0x019e220000000800 */
[----:B------:R-:W1:Y:S01]  /*0360*/  LDCU.64 UR4, c[0x0][0x3e8] ;  /* 0x00007d00ff0477ac */ /* 0x000e620008000a00 */
[----:B------:R-:W-:Y:S01]  /*0370*/  SHF.L.U32 R103, R2, 0x1, RZ ;  /* 0x0000000102677819 */ /* 0x000fe200000006ff */
[----:B--2---:R-:W2:Y:S01]  /*0380*/  LDCU.64 UR8, c[0x0][0x3f0] ;  /* 0x00007e00ff0877ac */ /* 0x004ea20008000a00 */
[----:B-1----:R-:W-:Y:S02]  /*0390*/  ISETP.GE.U32.AND P4, PT, R90, UR4, PT ;  /* 0x000000045a007c0c */ /* 0x002fe4000bf86070 */
[----:B------:R-:W-:Y:S02]  /*03a0*/  ISETP.GE.U32.AND P5, PT, R88, UR4, PT ;  /* 0x0000000458007c0c */ /* 0x000fe4000bfa6070 */
[----:B------:R-:W-:Y:S02]  /*03b0*/  ISETP.GE.AND.EX P4, PT, R15, UR5, PT, P4 ;  /* 0x000000050f007c0c */ /* 0x000fe4000bf86340 */
[----:B0----5:R-:W-:-:S02]  /*03c0*/  IABS R39, R43 ;  /* 0x0000002b00277213 */ /* 0x021fc40000000000 */
[----:B------:R-:W-:Y:S02]  /*03d0*/  ISETP.GE.AND.EX P5, PT, R17, UR5, PT, P5 ;  /* 0x0000000511007c0c */ /* 0x000fe4000bfa6350 */
[----:B------:R-:W0:Y:S07]  /*03e0*/  I2F.RP R14, R39 ;  /* 0x00000027000e7306 */ /* 0x000e2e0000209400 */
[----:B------:R-:W1:Y:S01]  /*03f0*/  @!P4 LDC.64 R44, c[0x0][0x390] ;  /* 0x0000e400ff2ccb82 */ /* 0x000e620000000a00 */
[----:B0-----:R-:W0:Y:S07]  /*0400*/  MUFU.RCP R14, R14 ;  /* 0x0000000e000e7308 */ /* 0x001e2e0000001000 */
[----:B------:R-:W3:Y:S01]  /*0410*/  @!P5 LDC.64 R50, c[0x0][0x390] ;  /* 0x0000e400ff32db82 */ /* 0x000ee20000000a00 */
[----:B0-----:R-:W-:-:S04]  /*0420*/  IADD3 R36, PT, PT, R14, 0xffffffe, RZ ;  /* 0x0ffffffe0e247810 */ /* 0x001fc80007ffe0ff */
[----:B------:R0:W4:Y:S02]  /*0430*/  F2I.FTZ.U32.TRUNC.NTZ R37, R36 ;  /* 0x0000002400257305 */ /* 0x000124000021f000 */
[----:B0-----:R-:W-:Y:S02]  /*0440*/  MOV R36, RZ ;  /* 0x000000ff00247202 */ /* 0x001fe40000000f00 */
[----:B----4-:R-:W-:-:S05]  /*0450*/  IADD3 R16, PT, PT, RZ, -R37, RZ ;  /* 0x80000025ff107210 */ /* 0x010fca0007ffe0ff */
[----:B------:R-:W-:Y:S01]  /*0460*/  IMAD R41, R16, R39, RZ ;  /* 0x0000002710297224 */ /* 0x000fe200078e02ff */
[----:B------:R-:W-:-:S03]  /*0470*/  IABS R16, R8 ;  /* 0x0000000800107213 */ /* 0x000fc60000000000 */
[----:B------:R-:W-:Y:S02]  /*0480*/  IMAD.HI.U32 R37, R37, R41, R36 ;  /* 0x0000002925257227 */ /* 0x000fe400078e0024 */
[----:B------:R-:W0:Y:S04]  /*0490*/  @!P4 LDC.64 R40, c[0x0][0x3e0] ;  /* 0x0000f800ff28cb82 */ /* 0x000e280000000a00 */
        /* <DEDUP_REMOVED lines=8> */
[----:B------:R-:W-:Y:S02]  /*0520*/  ISETP.NE.AND P2, PT, R43, RZ, PT ;  /* 0x000000ff2b00720c */ /* 0x000fe40003f45270 */
[----:B------:R-:W-:-:S07]  /*0530*/  ISETP.GE.AND P3, PT, R14, RZ, PT ;  /* 0x000000ff0e00720c */ /* 0x000fce0003f66270 */
[----:B------:R-:W-:Y:S02]  /*0540*/  @P1 IADD3 R37, PT, PT, R37, 0x1, RZ ;  /* 0x0000000125251810 */ /* 0x000fe40007ffe0ff */
[----:B------:R-:W-:-:S04]  /*0550*/  ISETP.GE.U32.AND P1, PT, R84, UR4, PT ;  /* 0x0000000454007c0c */ /* 0x000fc8000bf26070 */
[----:B------:R-:W-:Y:S02]  /*0560*/  @!P3 IADD3 R37, PT, PT, -R37, RZ, RZ ;  /* 0x000000ff2525b210 */ /* 0x000fe40007ffe1ff */
[----:B------:R-:W-:Y:S02]  /*0570*/  @!P2 LOP3.LUT R37, RZ, R43, RZ, 0x33, !PT ;  /* 0x0000002bff25a212 */ /* 0x000fe400078e33ff */
[----:B------:R-:W-:Y:S02]  /*0580*/  ISETP.GE.U32.AND P3, PT, R86, UR4, PT ;  /* 0x0000000456007c0c */ /* 0x000fe4000bf66070 */
[----:B------:R-:W-:Y:S02]  /*0590*/  IADD3 R39, PT, PT, -R37, RZ, RZ ;  /* 0x000000ff25277210 */ /* 0x000fe40007ffe1ff */
[----:B------:R-:W-:Y:S02]  /*05a0*/  SHF.R.S32.HI R14, RZ, 0x1f, R37 ;  /* 0x0000001fff0e7819 */ /* 0x000fe40000011425 */
[----:B------:R-:W-:Y:S01]  /*05b0*/  ISETP.GE.AND.EX P3, PT, R19, UR5, PT, P3 ;  /* 0x0000000513007c0c */ /* 0x000fe2000bf66330 */
[----:B------:R-:W-:Y:S01]  /*05c0*/  IMAD R94, R43, R39, R8 ;  /* 0x000000272b5e7224 */ /* 0x000fe200078e0208 */
[----:B------:R-:W-:Y:S01]  /*05d0*/  ISETP.GE.U32.AND P2, PT, R82, UR4, PT ;  /* 0x0000000452007c0c */ /* 0x000fe2000bf46070 */
[----:B--2---:R-:W-:Y:S01]  /*05e0*/  IMAD R14, R14, UR8, RZ ;  /* 0x000000080e0e7c24 */ /* 0x004fe2000f8e02ff */
[----:B------:R-:W2:Y:S01]  /*05f0*/  @!P5 LDC.64 R38, c[0x0][0x3e0] ;  /* 0x0000f800ff26db82 */ /* 0x000ea20000000a00 */
[----:B------:R-:W-:-:S02]  /*0600*/  ISETP.GE.AND.EX P1, PT, R21, UR5, PT, P1 ;  /* 0x0000000515007c0c */ /* 0x000fc4000bf26310 */
[----:B------:R-:W-:Y:S01]  /*0610*/  SHF.L.U32 R94, R94, 0x6, RZ ;  /* 0x000000065e5e7819 */ /* 0x000fe200000006ff */
[----:B------:R-:W-:Y:S01]  /*0620*/  IMAD R101, R37, UR9, R14 ;  /* 0x0000000925657c24 */ /* 0x000fe2000f8e020e */
[----:B------:R-:W-:Y:S01]  /*0630*/  ISETP.GE.AND.EX P2, PT, R23, UR5, PT, P2 ;  /* 0x0000000517007c0c */ /* 0x000fe2000bf46320 */
[----:B0-----:R-:W-:Y:S01]  /*0640*/  @!P4 IMAD R14, R15, R40, RZ ;  /* 0x000000280f0ec224 */ /* 0x001fe200078e02ff */
[----:B------:R-:W-:Y:S02]  /*0650*/  LOP3.LUT R102, R94, 0x3e, R103, 0xf8, !PT ;  /* 0x0000003e5e667812 */ /* 0x000fe400078ef867 */
[----:B------:R-:W-:Y:S01]  /*0660*/  SHF.R.S32.HI R103, RZ, 0x1f, R94 ;  /* 0x0000001fff677819 */ /* 0x000fe2000001145e */
[----:B------:R-:W-:Y:S01]  /*0670*/  @!P4 IMAD R43, R90, R41, R14 ;  /* 0x000000295a2bc224 */ /* 0x000fe200078e020e */
[----:B------:R-:W0:Y:S01]  /*0680*/  @!P3 LDC.64 R46, c[0x0][0x390] ;  /* 0x0000e400ff2ebb82 */ /* 0x000e220000000a00 */
[----:B------:R-:W-:-:S05]  /*0690*/  IMAD.WIDE.U32 R102, R37, UR8, R102 ;  /* 0x0000000825667c25 */ /* 0x000fca000f8e0066 */
[----:B------:R-:W-:Y:S02]  /*06a0*/  IADD3 R101, PT, PT, R103, R101, RZ ;  /* 0x0000006567657210 */ /* 0x000fe40007ffe0ff */
[----:B------:R-:W-:Y:S01]  /*06b0*/  @!P4 MOV R100, R102 ;  /* 0x000000660064c202 */ /* 0x000fe20000000f00 */
[----:B--2---:R-:W-:-:S04]  /*06c0*/  @!P5 IMAD R16, R17, R38, RZ ;  /* 0x000000261110d224 */ /* 0x004fc800078e02ff */
[----:B------:R-:W-:Y:S02]  /*06d0*/  @!P4 IMAD.WIDE.U32 R36, R90, R40, R100 ;  /* 0x000000285a24c225 */ /* 0x000fe400078e0064 */
[----:B------:R-:W2:Y:S02]  /*06e0*/  @!P3 LDC.64 R40, c[0x0][0x3e0] ;  /* 0x0000f800ff28bb82 */ /* 0x000ea40000000a00 */
[----:B------:R-:W-:Y:S01]  /*06f0*/  @!P5 IMAD R49, R88, R39, R16 ;  /* 0x000000275831d224 */ /* 0x000fe200078e0210 */
[----:B------:R-:W-:Y:S02]  /*0700*/  @!P4 IADD3 R14, PT, PT, R37, R43, RZ ;  /* 0x0000002b250ec210 */ /* 0x000fe40007ffe0ff */
[C---:B-1----:R-:W-:Y:S02]  /*0710*/  @!P4 LEA R42, P6, R36.reuse, R44, 0x1 ;  /* 0x0000002c242ac211 */ /* 0x042fe400078c08ff */
[----:B------:R-:W-:Y:S02]  /*0720*/  @!P5 MOV R44, R102 ;  /* 0x00000066002cd202 */ /* 0x000fe40000000f00 */
[----:B------:R-:W-:-:S02]  /*0730*/  @!P4 LEA.HI.X R43, R36, R45, R14, 0x1, P6 ;  /* 0x0000002d242bc211 */ /* 0x000fc400030f0c0e */
[----:B------:R-:W-:Y:S01]  /*0740*/  MOV R14, RZ ;  /* 0x000000ff000e7202 */ /* 0x000fe20000000f00 */
[----:B------:R-:W1:Y:S01]  /*0750*/  @!P1 LDC.64 R36, c[0x0][0x3e0] ;  /* 0x0000f800ff249b82 */ /* 0x000e620000000a00 */
[----:B------:R-:W-:-:S04]  /*0760*/  @!P5 MOV R45, R101 ;  /* 0x00000065002dd202 */ /* 0x000fc80000000f00 */
[----:B------:R4:W5:Y:S01]  /*0770*/  @!P4 LDG.E R14, desc[UR6][R42.64] ;  /* 0x000000062a0ec981 */ /* 0x000962000c1e1900 */
[----:B------:R-:W-:Y:S01]  /*0780*/  @!P5 IMAD.WIDE.U32 R38, R88, R38, R44 ;  /* 0x000000265826d225 */ /* 0x000fe200078e002c */
[----:B------:R-:W-:Y:S01]  /*0790*/  ISETP.GE.U32.AND P4, PT, R80, UR4, PT ;  /* 0x0000000450007c0c */ /* 0x000fe2000bf86070 */
[----:B------:R-:W1:Y:S03]  /*07a0*/  @!P2 LDC.64 R44, c[0x0][0x3e0] ;  /* 0x0000f800ff2cab82 */ /* 0x000e660000000a00 */
[----:B------:R-:W-:Y:S02]  /*07b0*/  @!P5 IADD3 R16, PT, PT, R39, R49, RZ ;  /* 0x000000312710d210 */ /* 0x000fe40007ffe0ff */
[C---:B---3--:R-:W-:Y:S02]  /*07c0*/  @!P5 LEA R48, P6, R38.reuse, R50, 0x1 ;  /* 0x000000322630d211 */ /* 0x048fe400078c08ff */
[----:B------:R-:W-:Y:S01]  /*07d0*/  ISETP.GE.AND.EX P4, PT, R25, UR5, PT, P4 ;  /* 0x0000000519007c0c */ /* 0x000fe2000bf86340 */
[----:B--2---:R-:W-:Y:S01]  /*07e0*/  @!P3 IMAD R18, R19, R40, RZ ;  /* 0x000000281312b224 */ /* 0x004fe200078e02ff */
[----:B------:R-:W-:-:S02]  /*07f0*/  @!P5 LEA.HI.X R49, R38, R51, R16, 0x1, P6 ;  /* 0x000000332631d211 */ /* 0x000fc400030f0c10 */
[----:B------:R-:W-:Y:S01]  /*0800*/  @!P3 MOV R50, R102 ;  /* 0x000000660032b202 */ /* 0x000fe20000000f00 */
[C---:B------:R-:W-:Y:S01]  /*0810*/  @!P3 IMAD R53, R86.reuse, R41, R18 ;  /* 0x000000295635b224 */ /* 0x040fe200078e0212 */
[----:B------:R-:W-:Y:S01]  /*0820*/  @!P3 MOV R51, R101 ;  /* 0x000000650033b202 */ /* 0x000fe20000000f00 */
[----:B------:R-:W2:Y:S01]  /*0830*/  @!P1 LDC.64 R38, c[0x0][0x390] ;  /* 0x0000e400ff269b82 */ /* 0x000ea20000000a00 */
[----:B------:R-:W-:Y:S01]  /*0840*/  MOV R18, RZ ;  /* 0x000000ff00127202 */ /* 0x000fe20000000f00 */
[----:B------:R-:W-:-:S05]  /*0850*/  @!P3 IMAD.WIDE.U32 R50, R86, R40, R50 ;  /* 0x000000285632b225 */ /* 0x000fca00078e0032 */
[----:B------:R3:W5:Y:S01]  /*0860*/  @!P5 LDG.E R18, desc[UR6][R48.64] ;  /* 0x000000063012d981 */ /* 0x000762000c1e1900 */
[----:B----4-:R-:W4:Y:S01]  /*0870*/  @!P4 LDC.64 R42, c[0x0][0x3e0] ;  /* 0x0000f800ff2acb82 */ /* 0x010f220000000a00 */
[----:B------:R-:W-:Y:S02]  /*0880*/  @!P3 IADD3 R16, PT, PT, R51, R53, RZ ;  /* 0x000000353310b210 */ /* 0x000fe40007ffe0ff */
[----:B0-----:R-:W-:Y:S02]  /*0890*/  @!P3 LEA R46, P6, R50, R46, 0x1 ;  /* 0x0000002e322eb211 */ /* 0x001fe400078c08ff */
[----:B------:R-:W-:Y:S02]  /*08a0*/  ISETP.GE.U32.AND P5, PT, R78, UR4, PT ;  /* 0x000000044e007c0c */ /* 0x000fe4000bfa6070 */
[----:B------:R-:W-:Y:S01]  /*08b0*/  MOV R75, RZ ;  /* 0x000000ff004b7202 */ /* 0x000fe20000000f00 */
[----:B------:R-:W0:Y:S01]  /*08c0*/  @!P2 LDC.64 R40, c[0x0][0x390] ;  /* 0x0000e400ff28ab82 */ /* 0x000e220000000a00 */
[----:B------:R-:W-:-:S02]  /*08d0*/  @!P3 LEA.HI.X R47, R50, R47, R16, 0x1, P6 ;  /* 0x0000002f322fb211 */ /* 0x000fc400030f0c10 */
[----:B------:R-:W-:Y:S01]  /*08e0*/  ISETP.GE.AND.EX P5, PT, R27, UR5, PT, P5 ;  /* 0x000000051b007c0c */ /* 0x000fe2000bfa6350 */
[----:B-1----:R-:W-:Y:S01]  /*08f0*/  @!P1 IMAD R20, R21, R36, RZ ;  /* 0x0000002415149224 */ /* 0x002fe200078e02ff */
[----:B---3--:R-:W-:Y:S01]  /*0900*/  @!P1 MOV R48, R102 ;  /* 0x0000006600309202 */ /* 0x008fe20000000f00 */
[----:B------:R1:W3:Y:S01]  /*0910*/  @!P3 LDG.E R75, desc[UR6][R46.64] ;  /* 0x000000062e4bb981 */ /* 0x0002e2000c1e1900 */
[----:B------:R-:W-:Y:S01]  /*0920*/  @!P1 MOV R49, R101 ;  /* 0x0000006500319202 */ /* 0x000fe20000000f00 */
[----:B------:R-:W-:Y:S01]  /*0930*/  @!P1 IMAD R37, R84, R37, R20 ;  /* 0x0000002554259224 */ /* 0x000fe200078e0214 */
[----:B------:R-:W-:Y:S01]  /*0940*/  ISETP.GE.U32.AND P3, PT, R92, UR4, PT ;  /* 0x000000045c007c0c */ /* 0x000fe2000bf66070 */
[----:B------:R-:W-:Y:S01]  /*0950*/  @!P2 IMAD R16, R23, R44, RZ ;  /* 0x0000002c1710a224 */ /* 0x000fe200078e02ff */
[----:B------:R-:W-:Y:S01]  /*0960*/  @!P2 MOV R50, R102 ;  /* 0x000000660032a202 */ /* 0x000fe20000000f00 */
[----:B------:R-:W-:Y:S01]  /*0970*/  @!P1 IMAD.WIDE.U32 R48, R84, R36, R48 ;  /* 0x0000002454309225 */ /* 0x000fe200078e0030 */
[----:B------:R-:W-:-:S02]  /*0980*/  @!P2 MOV R51, R101 ;  /* 0x000000650033a202 */ /* 0x000fc40000000f00 */
[----:B------:R-:W-:Y:S01]  /*0990*/  ISETP.GE.AND.EX P3, PT, R9, UR5, PT, P3 ;  /* 0x0000000509007c0c */ /* 0x000fe2000bf66330 */
[C---:B------:R-:W-:Y:S01]  /*09a0*/  @!P2 IMAD R53, R82.reuse, R45, R16 ;  /* 0x0000002d5235a224 */ /* 0x040fe200078e0210 */
[----:B------:R-:W-:Y:S01]  /*09b0*/  @!P1 IADD3 R16, PT, PT, R49, R37, RZ ;  /* 0x0000002531109210 */ /* 0x000fe20007ffe0ff */
[----:B------:R-:W-:Y:S01]  /*09c0*/  @!P2 IMAD.WIDE.U32 R50, R82, R44, R50 ;  /* 0x0000002c5232a225 */ /* 0x000fe200078e0032 */
[C---:B--2---:R-:W-:Y:S01]  /*09d0*/  @!P1 LEA R38, P6, R48.reuse, R38, 0x1 ;  /* 0x0000002630269211 */ /* 0x044fe200078c08ff */
[----:B------:R-:W2:Y:S01]  /*09e0*/  @!P4 LDC.64 R44, c[0x0][0x390] ;  /* 0x0000e400ff2ccb82 */ /* 0x000ea20000000a00 */
[----:B------:R-:W-:Y:S02]  /*09f0*/  @!P4 MOV R49, R101 ;  /* 0x000000650031c202 */ /* 0x000fe40000000f00 */
[----:B------:R-:W-:-:S05]  /*0a00*/  @!P1 LEA.HI.X R39, R48, R39, R16, 0x1, P6 ;  /* 0x0000002730279211 */ /* 0x000fca00030f0c10 */
[----:B------:R-:W2:Y:S01]  /*0a10*/  @!P5 LDC.64 R36, c[0x0][0x3e0] ;  /* 0x0000f800ff24db82 */ /* 0x000ea20000000a00 */
[----:B------:R-:W-:Y:S01]  /*0a20*/  @!P4 MOV R48, R102 ;  /* 0x000000660030c202 */ /* 0x000fe20000000f00 */
[-C--:B----4-:R-:W-:Y:S01]  /*0a30*/  @!P4 IMAD R20, R25, R42.reuse, RZ ;  /* 0x0000002a1914c224 */ /* 0x090fe200078e02ff */
[----:B------:R-:W-:Y:S02]  /*0a40*/  MOV R77, RZ ;  /* 0x000000ff004d7202 */ /* 0x000fe40000000f00 */
[----:B------:R-:W-:Y:S01]  /*0a50*/  @!P2 IADD3 R16, PT, PT, R51, R53, RZ ;  /* 0x000000353310a210 */ /* 0x000fe20007ffe0ff */
[C---:B------:R-:W-:Y:S02]  /*0a60*/  @!P4 IMAD R51, R80.reuse, R43, R20 ;  /* 0x0000002b5033c224 */ /* 0x040fe400078e0214 */
[----:B------:R-:W-:Y:S01]  /*0a70*/  @!P4 IMAD.WIDE.U32 R48, R80, R42, R48 ;  /* 0x0000002a5030c225 */ /* 0x000fe200078e0030 */
[----:B-1----:R-:W1:Y:S01]  /*0a80*/  @!P5 LDC.64 R46, c[0x0][0x390] ;  /* 0x0000e400ff2edb82 */ /* 0x002e620000000a00 */
[----:B0-----:R-:W-:Y:S01]  /*0a90*/  @!P2 LEA R40, P6, R50, R40, 0x1 ;  /* 0x000000283228a211 */ /* 0x001fe200078c08ff */
[----:B------:R0:W4:Y:S01]  /*0aa0*/  @!P1 LDG.E R77, desc[UR6][R38.64] ;  /* 0x00000006264d9981 */ /* 0x000122000c1e1900 */
[----:B------:R-:W-:-:S05]  /*0ab0*/  ISETP.GE.U32.AND P1, PT, R76, UR4, PT ;  /* 0x000000044c007c0c */ /* 0x000fca000bf26070 */
[----:B------:R-:W1:Y:S01]  /*0ac0*/  @!P3 LDC.64 R42, c[0x0][0x3e0] ;  /* 0x0000f800ff2abb82 */ /* 0x000e620000000a00 */
[----:B------:R-:W-:Y:S02]  /*0ad0*/  MOV R24, RZ ;  /* 0x000000ff00187202 */ /* 0x000fe40000000f00 */
[----:B------:R-:W-:Y:S02]  /*0ae0*/  @!P2 LEA.HI.X R41, R50, R41, R16, 0x1, P6 ;  /* 0x000000293229a211 */ /* 0x000fe400030f0c10 */
[----:B------:R-:W-:Y:S02]  /*0af0*/  ISETP.GE.U32.AND P6, PT, R74, UR4, PT ;  /* 0x000000044a007c0c */ /* 0x000fe4000bfc6070 */
[----:B------:R-:W-:Y:S01]  /*0b00*/  ISETP.GE.AND.EX P1, PT, R29, UR5, PT, P1 ;  /* 0x000000051d007c0c */ /* 0x000fe2000bf26310 */
[----:B------:R0:W4:Y:S01]  /*0b10*/  @!P2 LDG.E R24, desc[UR6][R40.64] ;  /* 0x000000062818a981 */ /* 0x000122000c1e1900 */
[----:B------:R-:W-:Y:S01]  /*0b20*/  ISETP.GE.AND.EX P2, PT, R31, UR5, PT, P6 ;  /* 0x000000051f007c0c */ /* 0x000fe2000bf46360 */
[----:B--2---:R-:W-:Y:S01]  /*0b30*/  @!P5 IMAD R20, R27, R36, RZ ;  /* 0x000000241b14d224 */ /* 0x004fe200078e02ff */
[----:B------:R-:W-:Y:S01]  /*0b40*/  @!P4 IADD3 R16, PT, PT, R49, R51, RZ ;  /* 0x000000333110c210 */ /* 0x000fe20007ffe0ff */
[----:B0-----:R-:W0:Y:S01]  /*0b50*/  @!P3 LDC.64 R38, c[0x0][0x390] ;  /* 0x0000e400ff26bb82 */ /* 0x001e220000000a00 */
[----:B------:R-:W-:Y:S01]  /*0b60*/  @!P4 LEA R50, P6, R48, R44, 0x1 ;  /* 0x0000002c3032c211 */ /* 0x000fe200078c08ff */
[----:B------:R-:W-:Y:S01]  /*0b70*/  @!P5 IMAD R49, R78, R37, R20 ;  /* 0x000000254e31d224 */ /* 0x000fe200078e0214 */
[----:B------:R-:W-:-:S02]  /*0b80*/  MOV R26, RZ ;  /* 0x000000ff001a7202 */ /* 0x000fc40000000f00 */
[-C--:B------:R-:W-:Y:S02]  /*0b90*/  @!P5 MOV R40, R102.reuse ;  /* 0x000000660028d202 */ /* 0x080fe40000000f00 */
[----:B------:R-:W-:Y:S02]  /*0ba0*/  @!P5 MOV R41, R101 ;  /* 0x000000650029d202 */ /* 0x000fe40000000f00 */
[----:B------:R-:W-:Y:S02]  /*0bb0*/  @!P4 LEA.HI.X R51, R48, R45, R16, 0x1, P6 ;  /* 0x0000002d3033c211 */ /* 0x000fe400030f0c10 */
[----:B------:R-:W-:Y:S01]  /*0bc0*/  @!P3 MOV R52, R102 ;  /* 0x000000660034b202 */ /* 0x000fe20000000f00 */
[----:B------:R-:W-:Y:S01]  /*0bd0*/  @!P5 IMAD.WIDE.U32 R36, R78, R36, R40 ;  /* 0x000000244e24d225 */ /* 0x000fe200078e0028 */
[----:B------:R-:W-:Y:S01]  /*0be0*/  @!P3 MOV R53, R101 ;  /* 0x000000650035b202 */ /* 0x000fe20000000f00 */
[----:B------:R-:W2:Y:S01]  /*0bf0*/  @!P1 LDC.64 R40, c[0x0][0x3e0] ;  /* 0x0000f800ff289b82 */ /* 0x000ea20000000a00 */
[----:B------:R0:W4:Y:S01]  /*0c00*/  @!P4 LDG.E R26, desc[UR6][R50.64] ;  /* 0x00000006321ac981 */ /* 0x000122000c1e1900 */
[----:B-1----:R-:W-:Y:S01]  /*0c10*/  @!P3 IMAD R20, R9, R42, RZ ;  /* 0x0000002a0914b224 */ /* 0x002fe200078e02ff */
[----:B------:R-:W-:-:S02]  /*0c20*/  @!P5 IADD3 R16, PT, PT, R37, R49, RZ ;  /* 0x000000312510d210 */ /* 0x000fc40007ffe0ff */
[----:B------:R-:W-:Y:S02]  /*0c30*/  @!P5 LEA R48, P6, R36, R46, 0x1 ;  /* 0x0000002e2430d211 */ /* 0x000fe400078c08ff */
[----:B------:R-:W-:Y:S01]  /*0c40*/  ISETP.GE.U32.AND P4, PT, R72, UR4, PT ;  /* 0x0000000448007c0c */ /* 0x000fe2000bf86070 */
[----:B------:R-:W1:Y:S01]  /*0c50*/  @!P2 LDC.64 R44, c[0x0][0x3e0] ;  /* 0x0000f800ff2cab82 */ /* 0x000e620000000a00 */
[----:B------:R-:W-:Y:S01]  /*0c60*/  @!P5 LEA.HI.X R49, R36, R47, R16, 0x1, P6 ;  /* 0x0000002f2431d211 */ /* 0x000fe200030f0c10 */
[C---:B------:R-:W-:Y:S01]  /*0c70*/  @!P3 IMAD R43, R92.reuse, R43, R20 ;  /* 0x0000002b5c2bb224 */ /* 0x040fe200078e0214 */
[----:B------:R-:W-:Y:S01]  /*0c80*/  ISETP.GE.AND.EX P4, PT, R33, UR5, PT, P4 ;  /* 0x0000000521007c0c */ /* 0x000fe2000bf86340 */
[----:B------:R-:W-:Y:S01]  /*0c90*/  @!P3 IMAD.WIDE.U32 R52, R92, R42, R52 ;  /* 0x0000002a5c34b225 */ /* 0x000fe200078e0034 */
[----:B------:R-:W-:-:S03]  /*0ca0*/  MOV R28, RZ ;  /* 0x000000ff001c7202 */ /* 0x000fc60000000f00 */
[----:B------:R-:W1:Y:S01]  /*0cb0*/  @!P1 LDC.64 R46, c[0x0][0x390] ;  /* 0x0000e400ff2e9b82 */ /* 0x000e620000000a00 */
[----:B------:R-:W-:Y:S02]  /*0cc0*/  ISETP.GE.U32.AND P6, PT, R70, UR4, PT ;  /* 0x0000000446007c0c */ /* 0x000fe4000bfc6070 */
[----:B------:R-:W-:Y:S01]  /*0cd0*/  @!P3 IADD3 R16, PT, PT, R53, R43, RZ ;  /* 0x0000002b3510b210 */ /* 0x000fe20007ffe0ff */
[----:B------:R0:W4:Y:S01]  /*0ce0*/  @!P5 LDG.E R28, desc[UR6][R48.64] ;  /* 0x00000006301cd981 */ /* 0x000122000c1e1900 */
[----:B------:R-:W-:-:S03]  /*0cf0*/  ISETP.GE.AND.EX P5, PT, R35, UR5, PT, P6 ;  /* 0x0000000523007c0c */ /* 0x000fc6000bfa6360 */
[----:B------:R-:W1:Y:S01]  /*0d00*/  @!P2 LDC.64 R42, c[0x0][0x390] ;  /* 0x0000e400ff2aab82 */ /* 0x000e620000000a00 */
[C---:B0-----:R-:W-:Y:S02]  /*0d10*/  @!P3 LEA R50, P6, R52.reuse, R38, 0x1 ;  /* 0x000000263432b211 */ /* 0x041fe400078c08ff */
[----:B------:R-:W-:Y:S02]  /*0d20*/  MOV R71, RZ ;  /* 0x000000ff00477202 */ /* 0x000fe40000000f00 */
[----:B------:R-:W-:-:S03]  /*0d30*/  @!P3 LEA.HI.X R51, R52, R39, R16, 0x1, P6 ;  /* 0x000000273433b211 */ /* 0x000fc600030f0c10 */
[----:B------:R-:W0:Y:S01]  /*0d40*/  @!P4 LDC.64 R36, c[0x0][0x3e0] ;  /* 0x0000f800ff24cb82 */ /* 0x000e220000000a00 */
[----:B------:R-:W-:Y:S01]  /*0d50*/  @!P1 MOV R48, R102 ;  /* 0x0000006600309202 */ /* 0x000fe20000000f00 */
[----:B--2---:R-:W-:Y:S01]  /*0d60*/  @!P1 IMAD R20, R29, R40, RZ ;  /* 0x000000281d149224 */ /* 0x004fe200078e02ff */
[----:B------:R-:W-:Y:S01]  /*0d70*/  @!P1 MOV R49, R101 ;  /* 0x0000006500319202 */ /* 0x000fe20000000f00 */
[----:B------:R2:W4:Y:S01]  /*0d80*/  @!P3 LDG.E R71, desc[UR6][R50.64] ;  /* 0x000000063247b981 */ /* 0x000522000c1e1900 */
[----:B-1----:R-:W-:Y:S02]  /*0d90*/  @!P2 IMAD R16, R31, R44, RZ ;  /* 0x0000002c1f10a224 */ /* 0x002fe400078e02ff */
[C---:B------:R-:W-:Y:S01]  /*0da0*/  @!P1 IMAD R53, R76.reuse, R41, R20 ;  /* 0x000000294c359224 */ /* 0x040fe200078e0214 */
[----:B------:R-:W1:Y:S01]  /*0db0*/  @!P5 LDC.64 R38, c[0x0][0x3e0] ;  /* 0x0000f800ff26db82 */ /* 0x000e620000000a00 */
[----:B------:R-:W-:Y:S01]  /*0dc0*/  @!P1 IMAD.WIDE.U32 R48, R76, R40, R48 ;  /* 0x000000284c309225 */ /* 0x000fe200078e0030 */
[----:B--2---:R-:W-:-:S02]  /*0dd0*/  @!P2 MOV R50, R102 ;  /* 0x000000660032a202 */ /* 0x004fc40000000f00 */
[----:B------:R-:W-:-:S04]  /*0de0*/  @!P2 MOV R51, R101 ;  /* 0x000000650033a202 */ /* 0x000fc80000000f00 */
[----:B------:R-:W2:Y:S01]  /*0df0*/  @!P4 LDC.64 R40, c[0x0][0x390] ;  /* 0x0000e400ff28cb82 */ /* 0x000ea20000000a00 */
[----:B------:R-:W-:Y:S01]  /*0e00*/  @!P2 IMAD R55, R74, R45, R16 ;  /* 0x0000002d4a37a224 */ /* 0x000fe200078e0210 */
[----:B------:R-:W-:Y:S02]  /*0e10*/  @!P1 IADD3 R16, PT, PT, R49, R53, RZ ;  /* 0x0000003531109210 */ /* 0x000fe40007ffe0ff */
[----:B------:R-:W-:Y:S01]  /*0e20*/  @!P1 LEA R46, P6, R48, R46, 0x1 ;  /* 0x0000002e302e9211 */ /* 0x000fe200078c08ff */
[----:B------:R-:W-:Y:S01]  /*0e30*/  @!P2 IMAD.WIDE.U32 R44, R74, R44, R50 ;  /* 0x0000002c4a2ca225 */ /* 0x000fe200078e0032 */
[----:B------:R-:W-:Y:S02]  /*0e40*/  MOV R30, RZ ;  /* 0x000000ff001e7202 */ /* 0x000fe40000000f00 */
[----:B------:R-:W-:Y:S02]  /*0e50*/  @!P1 LEA.HI.X R47, R48, R47, R16, 0x1, P6 ;  /* 0x0000002f302f9211 */ /* 0x000fe400030f0c10 */
[----:B------:R-:W-:Y:S01]  /*0e60*/  MOV R32, RZ ;  /* 0x000000ff00207202 */ /* 0x000fe20000000f00 */
[----:B0-----:R-:W-:Y:S01]  /*0e70*/  @!P4 IMAD R20, R33, R36, RZ ;  /* 0x000000242114c224 */ /* 0x001fe200078e02ff */
[----:B------:R-:W-:Y:S01]  /*0e80*/  @!P2 IADD3 R16, PT, PT, R45, R55, RZ ;  /* 0x000000372d10a210 */ /* 0x000fe20007ffe0ff */
[----:B------:R0:W4:Y:S01]  /*0e90*/  @!P1 LDG.E R30, desc[UR6][R46.64] ;  /* 0x000000062e1e9981 */ /* 0x000122000c1e1900 */
[----:B------:R-:W-:Y:S01]  /*0ea0*/  @!P2 LEA R42, P6, R44, R42, 0x1 ;  /* 0x0000002a2c2aa211 */ /* 0x000fe200078c08ff */
[----:B------:R-:W0:Y:S01]  /*0eb0*/  @!P5 LDC.64 R52, c[0x0][0x390] ;  /* 0x0000e400ff34db82 */ /* 0x000e220000000a00 */
[----:B------:R-:W-:-:S02]  /*0ec0*/  ISETP.GE.U32.AND P1, PT, R10, UR4, PT ;  /* 0x000000040a007c0c */ /* 0x000fc4000bf26070 */
[----:B------:R-:W-:Y:S02]  /*0ed0*/  @!P2 LEA.HI.X R43, R44, R43, R16, 0x1, P6 ;  /* 0x0000002b2c2ba211 */ /* 0x000fe400030f0c10 */
[----:B------:R-:W-:Y:S02]  /*0ee0*/  @!P4 MOV R44, R102 ;  /* 0x00000066002cc202 */ /* 0x000fe40000000f00 */
[----:B------:R-:W-:Y:S01]  /*0ef0*/  @!P4 MOV R45, R101 ;  /* 0x00000065002dc202 */ /* 0x000fe20000000f00 */
[----:B------:R0:W4:Y:S01]  /*0f00*/  @!P2 LDG.E R32, desc[UR6][R42.64] ;  /* 0x000000062a20a981 */ /* 0x000122000c1e1900 */
[----:B------:R-:W-:Y:S01]  /*0f10*/  ISETP.GE.AND.EX P2, PT, R61, UR5, PT, P1 ;  /* 0x000000053d007c0c */ /* 0x000fe2000bf46310 */
[C---:B------:R-:W-:Y:S01]  /*0f20*/  @!P4 IMAD R49, R72.reuse, R37, R20 ;  /* 0x000000254831c224 */ /* 0x040fe200078e0214 */
[----:B------:R-:W-:Y:S01]  /*0f30*/  ISETP.GE.U32.AND P1, PT, R11, UR4, PT ;  /* 0x000000040b007c0c */ /* 0x000fe2000bf26070 */
[----:B------:R-:W-:-:S03]  /*0f40*/  @!P4 IMAD.WIDE.U32 R36, R72, R36, R44 ;  /* 0x000000244824c225 */ /* 0x000fc600078e002c */
[----:B------:R-:W-:Y:S02]  /*0f50*/  ISETP.GE.AND.EX P1, PT, R63, UR5, PT, P1 ;  /* 0x000000053f007c0c */ /* 0x000fe4000bf26310 */
[----:B------:R-:W-:Y:S02]  /*0f60*/  @!P4 IADD3 R16, PT, PT, R37, R49, RZ ;  /* 0x000000312510c210 */ /* 0x000fe40007ffe0ff */
[C---:B--2---:R-:W-:Y:S01]  /*0f70*/  @!P4 LEA R40, P6, R36.reuse, R40, 0x1 ;  /* 0x000000282428c211 */ /* 0x044fe200078c08ff */
[----:B-1----:R-:W-:Y:S01]  /*0f80*/  @!P5 IMAD R20, R35, R38, RZ ;  /* 0x000000262314d224 */ /* 0x002fe200078e02ff */
[----:B------:R-:W-:Y:S01]  /*0f90*/  @!P5 MOV R37, R101 ;  /* 0x000000650025d202 */ /* 0x000fe20000000f00 */
[----:B------:R-:W1:Y:S01]  /*0fa0*/  @!P2 LDC.64 R48, c[0x0][0x3e0] ;  /* 0x0000f800ff30ab82 */ /* 0x000e620000000a00 */
[----:B------:R-:W-:Y:S02]  /*0fb0*/  @!P4 LEA.HI.X R41, R36, R41, R16, 0x1, P6 ;  /* 0x000000292429c211 */ /* 0x000fe400030f0c10 */
[----:B------:R-:W-:Y:S01]  /*0fc0*/  @!P5 MOV R36, R102 ;  /* 0x000000660024d202 */ /* 0x000fe20000000f00 */
[----:B------:R-:W-:Y:S01]  /*0fd0*/  @!P5 IMAD R45, R70, R39, R20 ;  /* 0x00000027462dd224 */ /* 0x000fe200078e0214 */
[----:B------:R-:W-:-:S03]  /*0fe0*/  MOV R89, RZ ;  /* 0x000000ff00597202 */ /* 0x000fc60000000f00 */
[----:B------:R-:W-:Y:S01]  /*0ff0*/  @!P5 IMAD.WIDE.U32 R38, R70, R38, R36 ;  /* 0x000000264626d225 */ /* 0x000fe200078e0024 */
[----:B0-----:R-:W0:Y:S01]  /*1000*/  @!P1 LDC.64 R46, c[0x0][0x3e0] ;  /* 0x0000f800ff2e9b82 */ /* 0x001e220000000a00 */
[----:B------:R-:W-:Y:S01]  /*1010*/  ISETP.GE.U32.AND P6, PT, R12, UR4, PT ;  /* 0x000000040c007c0c */ /* 0x000fe2000bfc6070 */
[----:B------:R2:W4:Y:S02]  /*1020*/  @!P4 LDG.E R89, desc[UR6][R40.64] ;  /* 0x000000062859c981 */ /* 0x000524000c1e1900 */
[----:B------:R-:W-:Y:S02]  /*1030*/  @!P5 IADD3 R16, PT, PT, R39, R45, RZ ;  /* 0x0000002d2710d210 */ /* 0x000fe40007ffe0ff */
[C---:B------:R-:W-:Y:S02]  /*1040*/  @!P5 LEA R52, P4, R38.reuse, R52, 0x1 ;  /* 0x000000342634d211 */ /* 0x040fe400078808ff */
[----:B------:R-:W-:Y:S01]  /*1050*/  ISETP.GE.AND.EX P6, PT, R65, UR5, PT, P6 ;  /* 0x0000000541007c0c */ /* 0x000fe2000bfc6360 */
[----:B------:R-:W5:Y:S01]  /*1060*/  @!P2 LDC.64 R42, c[0x0][0x390] ;  /* 0x0000e400ff2aab82 */ /* 0x000f620000000a00 */
[----:B------:R-:W-:-:S02]  /*1070*/  @!P5 LEA.HI.X R53, R38, R53, R16, 0x1, P4 ;  /* 0x000000352635d211 */ /* 0x000fc400020f0c10 */
[----:B------:R-:W-:-:S04]  /*1080*/  ISETP.GE.U32.AND P4, PT, R13, UR4, PT ;  /* 0x000000040d007c0c */ /* 0x000fc8000bf86070 */
[----:B------:R-:W-:Y:S01]  /*1090*/  ISETP.GE.AND.EX P4, PT, R67, UR5, PT, P4 ;  /* 0x0000000543007c0c */ /* 0x000fe2000bf86340 */
[----:B-1----:R-:W-:Y:S01]  /*10a0*/  @!P2 IMAD R16, R61, R48, RZ ;  /* 0x000000303d10a224 */ /* 0x002fe200078e02ff */
[----:B------:R-:W-:Y:S01]  /*10b0*/  @!P2 MOV R44, R102 ;  /* 0x00000066002ca202 */ /* 0x000fe20000000f00 */
[----:B------:R-:W1:Y:S01]  /*10c0*/  @!P1 LDC.64 R36, c[0x0][0x390] ;  /* 0x0000e400ff249b82 */ /* 0x000e620000000a00 */
[----:B------:R-:W-:Y:S01]  /*10d0*/  @!P2 MOV R45, R101 ;  /* 0x00000065002da202 */ /* 0x000fe20000000f00 */
[----:B------:R-:W-:-:S06]  /*10e0*/  @!P2 IMAD R51, R10, R49, R16 ;  /* 0x000000310a33a224 */ /* 0x000fcc00078e0210 */
[----:B------:R-:W3:Y:S01]  /*10f0*/  @!P6 LDC.64 R38, c[0x0][0x3e0] ;  /* 0x0000f800ff26eb82 */ /* 0x000ee20000000a00 */
[----:B0-----:R-:W-:Y:S02]  /*1100*/  @!P1 IMAD R16, R63, R46, RZ ;  /* 0x0000002e3f109224 */ /* 0x001fe400078e02ff */
[----:B------:R-:W-:Y:S01]  /*1110*/  @!P2 IMAD.WIDE.U32 R48, R10, R48, R44 ;  /* 0x000000300a30a225 */ /* 0x000fe200078e002c */
[----:B------:R-:W-:-:S04]  /*1120*/  MOV R91, RZ ;  /* 0x000000ff005b7202 */ /* 0x000fc80000000f00 */
[----:B--2---:R-:W0:Y:S01]  /*1130*/  @!P4 LDC.64 R40, c[0x0][0x3e0] ;  /* 0x0000f800ff28cb82 */ /* 0x004e220000000a00 */
[----:B------:R-:W-:Y:S01]  /*1140*/  @!P1 IMAD R55, R11, R47, R16 ;  /* 0x0000002f0b379224 */ /* 0x000fe200078e0210 */
[----:B------:R-:W-:Y:S01]  /*1150*/  @!P2 IADD3 R16, PT, PT, R49, R51, RZ ;  /* 0x000000333110a210 */ /* 0x000fe20007ffe0ff */
[----:B------:R-:W2:Y:S01]  /*1160*/  @!P5 LDG.E R91, desc[UR6][R52.64] ;  /* 0x00000006345bd981 */ /* 0x000ea2000c1e1900 */
[----:B------:R-:W-:Y:S02]  /*1170*/  @!P1 MOV R50, R102 ;  /* 0x0000006600329202 */ /* 0x000fe40000000f00 */
[----:B------:R-:W-:Y:S02]  /*1180*/  @!P1 MOV R51, R101 ;  /* 0x0000006500339202 */ /* 0x000fe40000000f00 */
[----:B------:R-:W0:Y:S01]  /*1190*/  @!P6 LDC.64 R44, c[0x0][0x390] ;  /* 0x0000e400ff2ceb82 */ /* 0x000e220000000a00 */
[----:B-----5:R-:W-:Y:S01]  /*11a0*/  @!P2 LEA R42, P5, R48, R42, 0x1 ;  /* 0x0000002a302aa211 */ /* 0x020fe200078a08ff */
[----:B------:R-:W-:Y:S01]  /*11b0*/  @!P1 IMAD.WIDE.U32 R50, R11, R46, R50 ;  /* 0x0000002e0b329225 */ /* 0x000fe200078e0032 */
[----:B------:R-:W-:-:S02]  /*11c0*/  MOV R62, RZ ;  /* 0x000000ff003e7202 */ /* 0x000fc40000000f00 */
[----:B------:R-:W-:-:S03]  /*11d0*/  @!P2 LEA.HI.X R43, R48, R43, R16, 0x1, P5 ;  /* 0x0000002b302ba211 */ /* 0x000fc600028f0c10 */
[----:B------:R-:W5:Y:S01]  /*11e0*/  @!P4 LDC.64 R46, c[0x0][0x390] ;  /* 0x0000e400ff2ecb82 */ /* 0x000f620000000a00 */
[----:B---3--:R-:W-:Y:S01]  /*11f0*/  @!P6 IMAD R20, R65, R38, RZ ;  /* 0x000000264114e224 */ /* 0x008fe200078e02ff */
[----:B------:R3:W2:Y:S01]  /*1200*/  @!P2 LDG.E R62, desc[UR6][R42.64] ;  /* 0x000000062a3ea981 */ /* 0x0006a2000c1e1900 */
[----:B------:R-:W-:Y:S02]  /*1210*/  @!P1 IADD3 R16, PT, PT, R51, R55, RZ ;  /* 0x0000003733109210 */ /* 0x000fe40007ffe0ff */
[----:B-1----:R-:W-:Y:S01]  /*1220*/  @!P1 LEA R36, P5, R50, R36, 0x1 ;  /* 0x0000002432249211 */ /* 0x002fe200078a08ff */
[----:B------:R-:W-:Y:S01]  /*1230*/  @!P6 IMAD R49, R12, R39, R20 ;  /* 0x000000270c31e224 */ /* 0x000fe200078e0214 */
[----:B---3--:R-:W-:Y:S02]  /*1240*/  @!P6 MOV R42, R102 ;  /* 0x00000066002ae202 */ /* 0x008fe40000000f00 */
[----:B------:R-:W-:Y:S02]  /*1250*/  @!P6 MOV R43, R101 ;  /* 0x00000065002be202 */ /* 0x000fe40000000f00 */
[----:B------:R-:W-:Y:S01]  /*1260*/  @!P1 LEA.HI.X R37, R50, R37, R16, 0x1, P5 ;  /* 0x0000002532259211 */ /* 0x000fe200028f0c10 */
[----:B0-----:R-:W-:-:S02]  /*1270*/  @!P4 IMAD R16, R67, R40, RZ ;  /* 0x000000284310c224 */ /* 0x001fc400078e02ff */
[----:B------:R-:W-:Y:S01]  /*1280*/  @!P6 IMAD.WIDE.U32 R38, R12, R38, R42 ;  /* 0x000000260c26e225 */ /* 0x000fe200078e002a */
[----:B------:R-:W-:Y:S02]  /*1290*/  @!P4 MOV R42, R102 ;  /* 0x00000066002ac202 */ /* 0x000fe40000000f00 */
[----:B------:R-:W-:Y:S01]  /*12a0*/  @!P4 MOV R43, R101 ;  /* 0x00000065002bc202 */ /* 0x000fe20000000f00 */
[----:B------:R-:W-:Y:S01]  /*12b0*/  @!P4 IMAD R51, R13, R41, R16 ;  /* 0x000000290d33c224 */ /* 0x000fe200078e0210 */
[----:B------:R-:W-:Y:S02]  /*12c0*/  MOV R95, RZ ;  /* 0x000000ff005f7202 */ /* 0x000fe40000000f00 */
[----:B------:R-:W-:Y:S01]  /*12d0*/  @!P6 IADD3 R16, PT, PT, R39, R49, RZ ;  /* 0x000000312710e210 */ /* 0x000fe20007ffe0ff */
[----:B------:R-:W-:Y:S01]  /*12e0*/  @!P4 IMAD.WIDE.U32 R40, R13, R40, R42 ;  /* 0x000000280d28c225 */ /* 0x000fe200078e002a */
[C---:B------:R-:W-:Y:S02]  /*12f0*/  @!P6 LEA R44, P2, R38.reuse, R44, 0x1 ;  /* 0x0000002c262ce211 */ /* 0x040fe400078408ff */
[----:B------:R-:W-:Y:S01]  /*1300*/  MOV R97, RZ ;  /* 0x000000ff00617202 */ /* 0x000fe20000000f00 */
[----:B------:R0:W3:Y:S01]  /*1310*/  @!P1 LDG.E R95, desc[UR6][R36.64] ;  /* 0x00000006245f9981 */ /* 0x0000e2000c1e1900 */
[----:B------:R-:W-:-:S02]  /*1320*/  @!P6 LEA.HI.X R45, R38, R45, R16, 0x1, P2 ;  /* 0x0000002d262de211 */ /* 0x000fc400010f0c10 */
[----:B------:R-:W-:Y:S02]  /*1330*/  @!P4 IADD3 R16, PT, PT, R41, R51, RZ ;  /* 0x000000332910c210 */ /* 0x000fe40007ffe0ff */
[C---:B-----5:R-:W-:Y:S01]  /*1340*/  @!P4 LEA R46, P1, R40.reuse, R46, 0x1 ;  /* 0x0000002e282ec211 */ /* 0x060fe200078208ff */
[----:B------:R-:W5:Y:S01]  /*1350*/  @!P6 LDG.E R97, desc[UR6][R44.64] ;  /* 0x000000062c61e981 */ /* 0x000f62000c1e1900 */
[----:B------:R-:W-:Y:S02]  /*1360*/  MOV R99, RZ ;  /* 0x000000ff00637202 */ /* 0x000fe40000000f00 */
[----:B------:R-:W-:-:S05]  /*1370*/  @!P4 LEA.HI.X R47, R40, R47, R16, 0x1, P1 ;  /* 0x0000002f282fc211 */ /* 0x000fca00008f0c10 */
[----:B------:R-:W5:Y:S01]  /*1380*/  @!P4 LDG.E R99, desc[UR6][R46.64] ;  /* 0x000000062e63c981 */ /* 0x000f62000c1e1900 */
[----:B------:R-:W-:-:S04]  /*1390*/  PRMT R69, R14, 0x7632, R69 ;  /* 0x000076320e457816 */ /* 0x000fc80000000045 */
[----:B------:R-:W-:Y:S02]  /*13a0*/  SHF.L.U32 R69, R69, 0x10, RZ ;  /* 0x0000001045457819 */ /* 0x000fe400000006ff */
[----:B------:R-:W-:-:S03]  /*13b0*/  SHF.L.U32 R14, R14, 0x10, RZ ;  /* 0x000000100e0e7819 */ /* 0x000fc600000006ff */
[----:B------:R-:W-:Y:S02]  /*13c0*/  FMUL.FTZ R39, R69, R69 ;  /* 0x0000004545277220 */ /* 0x000fe40000410000 */
[C---:B0-----:R-:W-:Y:S02]  /*13d0*/  FADD.FTZ R37, R14.reuse, R69 ;  /* 0x000000450e257221 */ /* 0x041fe40000010000 */
[----:B------:R-:W-:Y:S01]  /*13e0*/  FFMA.FTZ R39, R14, R14, R39 ;  /* 0x0000000e0e277223 */ /* 0x000fe20000010027 */
[C---:B------:R-:W-:Y:S02]  /*13f0*/  PRMT R73, R18.reuse, 0x7632, R73 ;  /* 0x0000763212497816 */ /* 0x040fe40000000049 */
[----:B------:R-:W-:Y:S02]  /*1400*/  SHF.L.U32 R18, R18, 0x10, RZ ;  /* 0x0000001012127819 */ /* 0x000fe400000006ff */
[----:B------:R-:W-:-:S05]  /*1410*/  SHF.L.U32 R73, R73, 0x10, RZ ;  /* 0x0000001049497819 */ /* 0x000fca00000006ff */
[----:B------:R-:W-:Y:S01]  /*1420*/  FADD.FTZ R36, R18, R73 ;  /* 0x0000004912247221 */ /* 0x000fe20000010000 */
[C---:B------:R-:W-:Y:S02]  /*1430*/  PRMT R20, R75.reuse, 0x7632, R20 ;  /* 0x000076324b147816 */ /* 0x040fe40000000014 */
[----:B------:R-:W-:Y:S02]  /*1440*/  SHF.L.U32 R75, R75, 0x10, RZ ;  /* 0x000000104b4b7819 */ /* 0x000fe400000006ff */
[----:B------:R-:W-:-:S05]  /*1450*/  SHF.L.U32 R20, R20, 0x10, RZ ;  /* 0x0000001014147819 */ /* 0x000fca00000006ff */
[----:B------:R-:W-:Y:S01]  /*1460*/  FMUL.FTZ R38, R20, R20 ;  /* 0x0000001414267220 */ /* 0x000fe20000410000 */
[C---:B----4-:R-:W-:Y:S02]  /*1470*/  PRMT R79, R24.reuse, 0x7632, R79 ;  /* 0x00007632184f7816 */ /* 0x050fe4000000004f */
[----:B------:R-:W-:Y:S02]  /*1480*/  SHF.L.U32 R24, R24, 0x10, RZ ;  /* 0x0000001018187819 */ /* 0x000fe400000006ff */
[----:B------:R-:W-:Y:S02]  /*1490*/  SHF.L.U32 R79, R79, 0x10, RZ ;  /* 0x000000104f4f7819 */ /* 0x000fe400000006ff */
[----:B------:R-:W-:Y:S02]  /*14a0*/  PRMT R81, R26, 0x7632, R81 ;  /* 0x000076321a517816 */ /* 0x000fe40000000051 */
[----:B------:R-:W-:-:S04]  /*14b0*/  PRMT R16, R71, 0x7632, R16 ;  /* 0x0000763247107816 */ /* 0x000fc80000000010 */
[----:B------:R-:W-:Y:S02]  /*14c0*/  SHF.L.U32 R16, R16, 0x10, RZ ;  /* 0x0000001010107819 */ /* 0x000fe400000006ff */
[----:B------:R-:W-:-:S03]  /*14d0*/  SHF.L.U32 R71, R71, 0x10, RZ ;  /* 0x0000001047477819 */ /* 0x000fc600000006ff */
[----:B------:R-:W-:Y:S02]  /*14e0*/  FMUL.FTZ R34, R16, R16 ;  /* 0x0000001010227220 */ /* 0x000fe40000410000 */
[C---:B------:R-:W-:Y:S02]  /*14f0*/  FADD.FTZ R22, R71.reuse, R16 ;  /* 0x0000001047167221 */ /* 0x040fe40000010000 */
[----:B------:R-:W-:Y:S02]  /*1500*/  FFMA.FTZ R34, R71, R71, R34 ;  /* 0x0000004747227223 */ /* 0x000fe40000010022 */
[----:B------:R-:W-:Y:S02]  /*1510*/  FADD.FTZ R22, RZ, R22 ;  /* 0x00000016ff167221 */ /* 0x000fe40000010000 */
[----:B------:R-:W-:Y:S02]  /*1520*/  FADD.FTZ R34, RZ, R34 ;  /* 0x00000022ff227221 */ /* 0x000fe40000010000 */
[----:B------:R-:W-:Y:S01]  /*1530*/  FADD.FTZ R37, R22, R37 ;  /* 0x0000002516257221 */ /* 0x000fe20000010000 */
[----:B------:R-:W-:Y:S01]  /*1540*/  PRMT R22, R77, 0x7632, R22 ;  /* 0x000076324d167816 */ /* 0x000fe20000000016 */
[----:B------:R-:W-:Y:S01]  /*1550*/  FADD.FTZ R34, R34, R39 ;  /* 0x0000002722227221 */ /* 0x000fe20000010000 */
[----:B------:R-:W-:Y:S01]  /*1560*/  FMUL.FTZ R39, R73, R73 ;  /* 0x0000004949277220 */ /* 0x000fe20000410000 */
[----:B------:R-:W-:Y:S01]  /*1570*/  FADD.FTZ R36, R37, R36 ;  /* 0x0000002425247221 */ /* 0x000fe20000010000 */
[----:B------:R-:W-:Y:S01]  /*1580*/  SHF.L.U32 R22, R22, 0x10, RZ ;  /* 0x0000001016167819 */ /* 0x000fe200000006ff */
[----:B------:R-:W-:Y:S01]  /*1590*/  FADD.FTZ R37, R75, R20 ;  /* 0x000000144b257221 */ /* 0x000fe20000010000 */
[----:B------:R-:W-:Y:S01]  /*15a0*/  SHF.L.U32 R77, R77, 0x10, RZ ;  /* 0x000000104d4d7819 */ /* 0x000fe200000006ff */
[----:B------:R-:W-:-:S02]  /*15b0*/  FFMA.FTZ R39, R18, R18, R39 ;  /* 0x0000001212277223 */ /* 0x000fc40000010027 */
[----:B------:R-:W-:Y:S02]  /*15c0*/  FADD.FTZ R36, R36, R37 ;  /* 0x0000002524247221 */ /* 0x000fe40000010000 */
[----:B------:R-:W-:Y:S01]  /*15d0*/  FADD.FTZ R34, R34, R39 ;  /* 0x0000002722227221 */ /* 0x000fe20000010000 */
[----:B------:R-:W-:Y:S01]  /*15e0*/  FADD.FTZ R37, R77, R22 ;  /* 0x000000164d257221 */ /* 0x000fe20000010000 */
[----:B------:R-:W-:Y:S01]  /*15f0*/  FFMA.FTZ R39, R75, R75, R38 ;  /* 0x0000004b4b277223 */ /* 0x000fe20000010026 */
[----:B------:R-:W-:Y:S01]  /*1600*/  FMUL.FTZ R38, R22, R22 ;  /* 0x0000001616267220 */ /* 0x000fe20000410000 */
[----:B------:R-:W-:Y:S01]  /*1610*/  SHF.L.U32 R26, R26, 0x10, RZ ;  /* 0x000000101a1a7819 */ /* 0x000fe200000006ff */
[----:B------:R-:W-:Y:S01]  /*1620*/  FADD.FTZ R36, R36, R37 ;  /* 0x0000002524247221 */ /* 0x000fe20000010000 */
[----:B------:R-:W-:Y:S01]  /*1630*/  FADD.FTZ R34, R34, R39 ;  /* 0x0000002722227221 */ /* 0x000fe20000010000 */
[----:B------:R-:W-:Y:S01]  /*1640*/  FADD.FTZ R37, R24, R79 ;  /* 0x0000004f18257221 */ /* 0x000fe20000010000 */
[----:B------:R-:W-:Y:S01]  /*1650*/  SHF.L.U32 R81, R81, 0x10, RZ ;  /* 0x0000001051517819 */ /* 0x000fe200000006ff */
[----:B------:R-:W-:Y:S01]  /*1660*/  FFMA.FTZ R39, R77, R77, R38 ;  /* 0x0000004d4d277223 */ /* 0x000fe20000010026 */
[----:B------:R-:W-:Y:S01]  /*1670*/  PRMT R83, R28, 0x7632, R83 ;  /* 0x000076321c537816 */ /* 0x000fe20000000053 */
[----:B------:R-:W-:Y:S01]  /*1680*/  FADD.FTZ R36, R36, R37 ;  /* 0x0000002524247221 */ /* 0x000fe20000010000 */
[----:B------:R-:W-:Y:S01]  /*1690*/  SHF.L.U32 R28, R28, 0x10, RZ ;  /* 0x000000101c1c7819 */ /* 0x000fe200000006ff */
[----:B------:R-:W-:Y:S01]  /*16a0*/  FADD.FTZ R34, R34, R39 ;  /* 0x0000002722227221 */ /* 0x000fe20000010000 */
[----:B------:R-:W-:Y:S01]  /*16b0*/  SHF.L.U32 R83, R83, 0x10, RZ ;  /* 0x0000001053537819 */ /* 0x000fe200000006ff */
[----:B------:R-:W-:Y:S01]  /*16c0*/  FADD.FTZ R37, R26, R81 ;  /* 0x000000511a257221 */ /* 0x000fe20000010000 */
[----:B------:R-:W-:Y:S01]  /*16d0*/  FMUL.FTZ R39, R79, R79 ;  /* 0x0000004f4f277220 */ /* 0x000fe20000410000 */
[----:B------:R-:W-:-:S02]  /*16e0*/  FMUL.FTZ R41, R81, R81 ;  /* 0x0000005151297220 */ /* 0x000fc40000410000 */
[----:B------:R-:W-:Y:S01]  /*16f0*/  FADD.FTZ R36, R36, R37 ;  /* 0x0000002524247221 */ /* 0x000fe20000010000 */
[----:B------:R-:W-:Y:S01]  /*1700*/  FFMA.FTZ R39, R24, R24, R39 ;  /* 0x0000001818277223 */ /* 0x000fe20000010027 */
[----:B------:R-:W-:Y:S01]  /*1710*/  FADD.FTZ R37, R28, R83 ;  /* 0x000000531c257221 */ /* 0x000fe20000010000 */
[----:B------:R-:W-:Y:S01]  /*1720*/  PRMT R85, R30, 0x7632, R85 ;  /* 0x000076321e557816 */ /* 0x000fe20000000055 */
[----:B------:R-:W-:Y:S01]  /*1730*/  FFMA.FTZ R41, R26, R26, R41 ;  /* 0x0000001a1a297223 */ /* 0x000fe20000010029 */
[----:B------:R-:W-:Y:S01]  /*1740*/  FADD.FTZ R34, R34, R39 ;  /* 0x0000002722227221 */ /* 0x000fe20000010000 */
[----:B------:R-:W-:Y:S01]  /*1750*/  FADD.FTZ R36, R36, R37 ;  /* 0x0000002524247221 */ /* 0x000fe20000010000 */
[----:B------:R-:W-:Y:S01]  /*1760*/  SHF.L.U32 R85, R85, 0x10, RZ ;  /* 0x0000001055557819 */ /* 0x000fe200000006ff */
[----:B------:R-:W-:Y:S01]  /*1770*/  FMUL.FTZ R37, R83, R83 ;  /* 0x0000005353257220 */ /* 0x000fe20000410000 */
[----:B------:R-:W-:Y:S01]  /*1780*/  PRMT R87, R32, 0x7632, R87 ;  /* 0x0000763220577816 */ /* 0x000fe20000000057 */
[----:B------:R-:W-:Y:S01]  /*1790*/  FADD.FTZ R41, R34, R41 ;  /* 0x0000002922297221 */ /* 0x000fe20000010000 */
[----:B------:R-:W-:Y:S01]  /*17a0*/  SHF.L.U32 R30, R30, 0x10, RZ ;  /* 0x000000101e1e7819 */ /* 0x000fe200000006ff */
[----:B------:R-:W-:Y:S01]  /*17b0*/  FFMA.FTZ R38, R28, R28, R37 ;  /* 0x0000001c1c267223 */ /* 0x000fe20000010025 */
[----:B------:R-:W-:Y:S01]  /*17c0*/  PRMT R34, R89, 0x7632, R34 ;  /* 0x0000763259227816 */ /* 0x000fe20000000022 */
[----:B------:R-:W-:Y:S01]  /*17d0*/  FMUL.FTZ R39, R85, R85 ;  /* 0x0000005555277220 */ /* 0x000fe20000410000 */
[----:B------:R-:W-:Y:S01]  /*17e0*/  SHF.L.U32 R87, R87, 0x10, RZ ;  /* 0x0000001057577819 */ /* 0x000fe200000006ff */
[----:B------:R-:W-:Y:S01]  /*17f0*/  FADD.FTZ R38, R41, R38 ;  /* 0x0000002629267221 */ /* 0x000fe20000010000 */
[----:B------:R-:W-:Y:S01]  /*1800*/  SHF.L.U32 R32, R32, 0x10, RZ ;  /* 0x0000001020207819 */ /* 0x000fe200000006ff */
[----:B------:R-:W-:Y:S01]  /*1810*/  FFMA.FTZ R39, R30, R30, R39 ;  /* 0x0000001e1e277223 */ /* 0x000fe20000010027 */
[----:B------:R-:W-:Y:S01]  /*1820*/  SHF.L.U32 R34, R34, 0x10, RZ ;  /* 0x0000001022227819 */ /* 0x000fe200000006ff */
[----:B------:R-:W-:Y:S01]  /*1830*/  FMUL.FTZ R41, R87, R87 ;  /* 0x0000005757297220 */ /* 0x000fe20000410000 */
[----:B------:R-:W-:Y:S01]  /*1840*/  FADD.FTZ R37, R30, R85 ;  /* 0x000000551e257221 */ /* 0x000fe20000010000 */
[----:B------:R-:W-:Y:S01]  /*1850*/  SHF.L.U32 R89, R89, 0x10, RZ ;  /* 0x0000001059597819 */ /* 0x000fe200000006ff */
[----:B------:R-:W-:Y:S01]  /*1860*/  FADD.FTZ R38, R38, R39 ;  /* 0x0000002726267221 */ /* 0x000fe20000010000 */
[----:B------:R-:W-:Y:S01]  /*1870*/  FFMA.FTZ R41, R32, R32, R41 ;  /* 0x0000002020297223 */ /* 0x000fe20000010029 */
[----:B------:R-:W-:Y:S01]  /*1880*/  FMUL.FTZ R40, R34, R34 ;  /* 0x0000002222287220 */ /* 0x000fe20000410000 */
[----:B------:R-:W-:Y:S01]  /*1890*/  FADD.FTZ R36, R36, R37 ;  /* 0x0000002524247221 */ /* 0x000fe20000010000 */
[----:B------:R-:W-:Y:S01]  /*18a0*/  FADD.FTZ R37, R32, R87 ;  /* 0x0000005720257221 */ /* 0x000fe20000010000 */
[----:B------:R-:W-:Y:S01]  /*18b0*/  FADD.FTZ R38, R38, R41 ;  /* 0x0000002926267221 */ /* 0x000fe20000010000 */
[----:B------:R-:W-:-:S02]  /*18c0*/  FFMA.FTZ R39, R89, R89, R40 ;  /* 0x0000005959277223 */ /* 0x000fc40000010028 */
[----:B------:R-:W-:Y:S01]  /*18d0*/  FADD.FTZ R36, R36, R37 ;  /* 0x0000002524247221 */ /* 0x000fe20000010000 */
[----:B------:R-:W-:Y:S01]  /*18e0*/  FADD.FTZ R37, R89, R34 ;  /* 0x0000002259257221 */ /* 0x000fe20000010000 */
[----:B------:R-:W-:Y:S01]  /*18f0*/  FADD.FTZ R38, R38, R39 ;  /* 0x0000002726267221 */ /* 0x000fe20000010000 */
[----:B--2---:R-:W-:-:S04]  /*1900*/  PRMT R60, R91, 0x7632, R60 ;  /* 0x000076325b3c7816 */ /* 0x004fc8000000003c */
[----:B------:R-:W-:Y:S02]  /*1910*/  SHF.L.U32 R60, R60, 0x10, RZ ;  /* 0x000000103c3c7819 */ /* 0x000fe400000006ff */
[----:B------:R-:W-:-:S03]  /*1920*/  SHF.L.U32 R91, R91, 0x10, RZ ;  /* 0x000000105b5b7819 */ /* 0x000fc600000006ff */
[----:B------:R-:W-:Y:S01]  /*1930*/  FMUL.FTZ R40, R60, R60 ;  /* 0x0000003c3c287220 */ /* 0x000fe20000410000 */
[----:B------:R-:W-:-:S03]  /*1940*/  PRMT R93, R62, 0x7632, R93 ;  /* 0x000076323e5d7816 */ /* 0x000fc6000000005d */
[----:B------:R-:W-:Y:S01]  /*1950*/  FFMA.FTZ R39, R91, R91, R40 ;  /* 0x0000005b5b277223 */ /* 0x000fe20000010028 */
[----:B------:R-:W-:Y:S01]  /*1960*/  SHF.L.U32 R93, R93, 0x10, RZ ;  /* 0x000000105d5d7819 */ /* 0x000fe200000006ff */
[----:B------:R-:W-:Y:S01]  /*1970*/  FADD.FTZ R36, R36, R37 ;  /* 0x0000002524247221 */ /* 0x000fe20000010000 */
[----:B------:R-:W-:Y:S01]  /*1980*/  SHF.L.U32 R62, R62, 0x10, RZ ;  /* 0x000000103e3e7819 */ /* 0x000fe200000006ff */
[----:B------:R-:W-:Y:S01]  /*1990*/  FADD.FTZ R37, R91, R60 ;  /* 0x0000003c5b257221 */ /* 0x000fe20000010000 */
[----:B------:R-:W-:Y:S01]  /*19a0*/  FADD.FTZ R38, R38, R39 ;  /* 0x0000002726267221 */ /* 0x000fe20000010000 */
[----:B------:R-:W-:Y:S02]  /*19b0*/  FMUL.FTZ R39, R93, R93 ;  /* 0x0000005d5d277220 */ /* 0x000fe40000410000 */
[----:B------:R-:W-:Y:S01]  /*19c0*/  FADD.FTZ R36, R36, R37 ;  /* 0x0000002524247221 */ /* 0x000fe20000010000 */
[C---:B------:R-:W-:Y:S01]  /*19d0*/  FADD.FTZ R37, R62.reuse, R93 ;  /* 0x0000005d3e257221 */ /* 0x040fe20000010000 */
[----:B------:R-:W-:-:S03]  /*19e0*/  FFMA.FTZ R39, R62, R62, R39 ;  /* 0x0000003e3e277223 */ /* 0x000fc60000010027 */
[----:B------:R-:W-:Y:S01]  /*19f0*/  FADD.FTZ R36, R36, R37 ;  /* 0x0000002524247221 */ /* 0x000fe20000010000 */
[----:B------:R-:W-:Y:S01]  /*1a00*/  FADD.FTZ R38, R38, R39 ;  /* 0x0000002726267221 */ /* 0x000fe20000010000 */
[----:B---3--:R-:W-:-:S04]  /*1a10*/  PRMT R64, R95, 0x7632, R64 ;  /* 0x000076325f407816 */ /* 0x008fc80000000040 */
[----:B------:R-:W-:Y:S02]  /*1a20*/  SHF.L.U32 R64, R64, 0x10, RZ ;  /* 0x0000001040407819 */ /* 0x000fe400000006ff */
[----:B-----5:R-:W-:Y:S02]  /*1a30*/  PRMT R66, R97, 0x7632, R66 ;  /* 0x0000763261427816 */ /* 0x020fe40000000042 */
        /* <DEDUP_REMOVED lines=38> */
[C---:B------:R-:W-:Y:S02]  /*1ca0*/  ISETP.GT.AND P2, PT, R4.reuse, 0xf, PT ;  /* 0x0000000f0400780c */ /* 0x040fe40003f44270 */
        /* <DEDUP_REMOVED lines=19> */
.L_x_1942:
[----:B------:R-:W-:Y:S05]  /*1de0*/  BSYNC.RECONVERGENT B0 ;  /* 0x0000000000007941 */ /* 0x000fea0003800200 */
.L_x_1941:
        /* <DEDUP_REMOVED lines=8> */
[----:B-1----:R-:W1:Y:S04]  /*1e70*/  LDS.64 R42, [UR4+0x18] ;  /* 0x00001804ff2a7984 */ /* 0x002e680008000a00 */
[----:B------:R-:W4:Y:S04]  /*1e80*/  LDS.128 R56, [UR4+0x20] ;  /* 0x00002004ff387984 */ /* 0x000f280008000c00 */
[----:B---3--:R-:W3:Y:S04]  /*1e90*/  LDS.128 R36, [UR4+0x30] ;  /* 0x00003004ff247984 */ /* 0x008ee80008000c00 */
[----:B------:R-:W5:Y:S04]  /*1ea0*/  LDS.128 R52, [UR4+0x40] ;  /* 0x00004004ff347984 */ /* 0x000f680008000c00 */
[----:B------:R-:W5:Y:S04]  /*1eb0*/  LDS.128 R48, [UR4+0x50] ;  /* 0x00005004ff307984 */ /* 0x000f680008000c00 */
[----:B--2---:R-:W2:Y:S01]  /*1ec0*/  LDS.128 R44, [UR4+0x60] ;  /* 0x00006004ff2c7984 */ /* 0x004ea20008000c00 */
[----:B-1----:R-:W-:Y:S01]  /*1ed0*/  FADD.FTZ R105, R40, R42 ;  /* 0x0000002a28697221 */ /* 0x002fe20000010000 */
[----:B------:R-:W-:-:S02]  /*1ee0*/  FADD.FTZ R96, R41, R43 ;  /* 0x0000002b29607221 */ /* 0x000fc40000010000 */
[----:B0-----:R-:W0:Y:S01]  /*1ef0*/  LDS.128 R40, [UR4+0x70] ;  /* 0x00007004ff287984 */ /* 0x001e220008000c00 */
[----:B----4-:R-:W-:Y:S01]  /*1f00*/  FADD.FTZ R105, R105, R56 ;  /* 0x0000003869697221 */ /* 0x010fe20000010000 */
        /* <DEDUP_REMOVED lines=28> */
.L_x_1944:
[----:B------:R-:W-:Y:S05]  /*20d0*/  BSYNC.RECONVERGENT B0 ;  /* 0x0000000000007941 */ /* 0x000fea0003800200 */
.L_x_1943:
[----:B------:R-:W-:Y:S05]  /*20e0*/  @!P1 BRA `(.L_x_1945) ;  /* 0x0000000800989947 */ /* 0x000fea0003800000 */
[----:B------:R-:W4:Y:S01]  /*20f0*/  LDC.64 R46, c[0x0][0x3b8] ;  /* 0x0000ee00ff2e7b82 */ /* 0x000f220000000a00 */
[----:B------:R-:W-:Y:S02]  /*2100*/  LOP3.LUT R38, R6, 0x1, RZ, 0xc0, !PT ;  /* 0x0000000106267812 */ /* 0x000fe400078ec0ff */
[----:B------:R-:W-:-:S03]  /*2110*/  ISETP.GE.U32.AND P4, PT, R7, 0x8, PT ;  /* 0x000000080700780c */ /* 0x000fc60003f86070 */
[----:B---3--:R-:W-:-:S04]  /*2120*/  IMAD R36, R38, R5, RZ ;  /* 0x0000000526247224 */ /* 0x008fc800078e02ff */
[----:B------:R-:W-:-:S05]  /*2130*/  IMAD R36, R36, R7, RZ ;  /* 0x0000000724247224 */ /* 0x000fca00078e02ff */
[----:B------:R-:W-:-:S05]  /*2140*/  SHF.L.U32 R37, R36, 0x1, RZ ;  /* 0x0000000124257819 */ /* 0x000fca00000006ff */
[----:B----4-:R-:W-:Y:S01]  /*2150*/  IMAD.WIDE R46, R37, 0x4, R46 ;  /* 0x00000004252e7825 */ /* 0x010fe200078e022e */
[----:B------:R-:W-:Y:S06]  /*2160*/  @P2 BRA `(.L_x_1946) ;  /* 0x0000000000502947 */ /* 0x000fec0003800000 */
[----:B------:R-:W3:Y:S01]  /*2170*/  LDC.64 R36, c[0x0][0x3b0] ;  /* 0x0000ec00ff247b82 */ /* 0x000ee20000000a00 */
[----:B-1----:R-:W-:Y:S01]  /*2180*/  LOP3.LUT P1, R42, R6, 0x2, RZ, 0xc0, !PT ;  /* 0x00000002062a7812 */ /* 0x002fe2000782c0ff */
[-CC-:B------:R-:W-:Y:S02]  /*2190*/  IMAD R39, R38, R5.reuse, R0.reuse ;  /* 0x0000000526277224 */ /* 0x180fe400078e0200 */
[----:B------:R-:W-:Y:S01]  /*21a0*/  IMAD R43, R3, R5, R0 ;  /* 0x00000005032b7224 */ /* 0x000fe200078e0200 */
[----:B------:R-:W-:-:S04]  /*21b0*/  SEL R45, R7, RZ, !P1 ;  /* 0x000000ff072d7207 */ /* 0x000fc80004800000 */
[----:B------:R-:W-:Y:S01]  /*21c0*/  ISETP.NE.AND P1, PT, R45, -0x1, PT ;  /* 0xffffffff2d00780c */ /* 0x000fe20003f25270 */
[----:B---3--:R-:W-:-:S04]  /*21d0*/  IMAD.WIDE.U32 R36, R39, 0x4, R36 ;  /* 0x0000000427247825 */ /* 0x008fc800078e0024 */
        /* <DEDUP_REMOVED lines=8> */
.L_x_1947:
[----:B---3--:R-:W3:Y:S04]  /*2260*/  LDG.E.STRONG.GPU R38, desc[UR6][R36.64] ;  /* 0x0000000624267981 */ /* 0x008ee8000c1ef900 */
[----:B---3--:R-:W-:Y:S01]  /*2270*/  CCTL.IVALL ;  /* 0x00000000ff00798f */ /* 0x008fe20002000000 */
[----:B------:R-:W-:Y:S05]  /*2280*/  YIELD ;  /* 0x0000000000007946 */ /* 0x000fea0003800000 */
[----:B------:R-:W-:-:S13]  /*2290*/  ISETP.NE.AND P1, PT, R38, R45, PT ;  /* 0x0000002d2600720c */ /* 0x000fda0003f25270 */
[----:B------:R-:W-:Y:S05]  /*22a0*/  @P1 BRA `(.L_x_1947) ;  /* 0xfffffffc00ec1947 */ /* 0x000fea000383ffff */
.L_x_1946:
[----:B------:R-:W-:Y:S05]  /*22b0*/  WARPSYNC.ALL ;  /* 0x0000000000007948 */ /* 0x000fea0003800000 */
[----:B------:R-:W-:Y:S01]  /*22c0*/  BAR.SYNC.DEFER_BLOCKING 0x0 ;  /* 0x0000000000007b1d */ /* 0x000fe20000010000 */
[----:B--2---:R-:W-:-:S05]  /*22d0*/  HFMA2 R44, -RZ, RZ, 0, 0 ;  /* 0x00000000ff2c7431 */ /* 0x004fca00000001ff */
        /* <DEDUP_REMOVED lines=12> */
.L_x_1949:
[----:B------:R-:W-:Y:S01]  /*23a0*/  UIADD3 UR5, UPT, UPT, UR4, 0x1, URZ ;  /* 0x0000000104057890 */ /* 0x000fe2000fffe0ff */
[----:B------:R-:W-:Y:S01]  /*23b0*/  ISETP.EQ.OR P5, PT, R55, RZ, P2 ;  /* 0x000000ff3700720c */ /* 0x000fe200017a2670 */
[----:B------:R-:W-:-:S04]  /*23c0*/  UIADD3 UR8, UPT, UPT, UR4, 0x2, URZ ;  /* 0x0000000204087890 */ /* 0x000fc8000fffe0ff */
[C---:B------:R-:W-:Y:S01]  /*23d0*/  ISETP.EQ.OR P6, PT, R3.reuse, UR5, P2 ;  /* 0x0000000503007c0c */ /* 0x040fe200097c2670 */
[----:B------:R-:W-:Y:S01]  /*23e0*/  UIADD3 UR5, UPT, UPT, UR4, 0x3, URZ ;  /* 0x0000000304057890 */ /* 0x000fe2000fffe0ff */
[----:B------:R-:W-:-:S05]  /*23f0*/  ISETP.EQ.OR P1, PT, R3, UR8, P2 ;  /* 0x0000000803007c0c */ /* 0x000fca0009722670 */
[----:B------:R-:W-:Y:S01]  /*2400*/  ISETP.EQ.OR P4, PT, R3, UR5, P2 ;  /* 0x0000000503007c0c */ /* 0x000fe20009782670 */
[----:B---3--:R-:W-:-:S05]  /*2410*/  @!P5 IMAD.WIDE.U32 R36, R56, 0x8, R46 ;  /* 0x000000083824d825 */ /* 0x008fca00078e002e */
[--C-:B------:R-:W-:Y:S01]  /*2420*/  @!P6 IMAD.WIDE.U32 R38, R54, 0x8, R46.reuse ;  /* 0x000000083626e825 */ /* 0x100fe200078e002e */
[----:B------:R-:W0:Y:S03]  /*2430*/  @!P5 LDG.E.64 R36, desc[UR6][R36.64] ;  /* 0x000000062424d981 */ /* 0x000e26000c1e1b00 */
[--C-:B-1----:R-:W-:Y:S02]  /*2440*/  @!P1 IMAD.WIDE.U32 R42, R51, 0x8, R46.reuse ;  /* 0x00000008332a9825 */ /* 0x102fe400078e002e */
[----:B------:R-:W2:Y:S02]  /*2450*/  @!P6 LDG.E.64 R38, desc[UR6][R38.64] ;  /* 0x000000062626e981 */ /* 0x000ea4000c1e1b00 */
[----:B------:R-:W-:Y:S02]  /*2460*/  @!P4 IMAD.WIDE.U32 R44, R48, 0x8, R46 ;  /* 0x00000008302cc825 */ /* 0x000fe400078e002e */
[----:B------:R-:W3:Y:S04]  /*2470*/  @!P1 LDG.E.64 R42, desc[UR6][R42.64] ;  /* 0x000000062a2a9981 */ /* 0x000ee8000c1e1b00 */
[----:B------:R-:W4:Y:S01]  /*2480*/  @!P4 LDG.E.64 R44, desc[UR6][R44.64] ;  /* 0x000000062c2cc981 */ /* 0x000f22000c1e1b00 */
[----:B------:R-:W-:-:S02]  /*2490*/  UIADD3 UR5, UPT, UPT, UR4, 0x4, URZ ;  /* 0x0000000404057890 */ /* 0x000fc4000fffe0ff */
[----:B------:R-:W-:Y:S01]  /*24a0*/  UIADD3 UR8, UPT, UPT, UR4, 0x5, URZ ;  /* 0x0000000504087890 */ /* 0x000fe2000fffe0ff */
[----:B0-----:R-:W-:Y:S01]  /*24b0*/  @!P5 FADD.FTZ R40, R40, R36 ;  /* 0x000000242828d221 */ /* 0x001fe20000010000 */
[----:B------:R-:W-:Y:S02]  /*24c0*/  @!P5 FADD.FTZ R41, R41, R37 ;  /* 0x000000252929d221 */ /* 0x000fe40000010000 */
[----:B------:R-:W-:Y:S01]  /*24d0*/  ISETP.EQ.OR P5, PT, R3, UR5, P2 ;  /* 0x0000000503007c0c */ /* 0x000fe200097a2670 */
[----:B------:R-:W-:Y:S01]  /*24e0*/  UIADD3 UR5, UPT, UPT, UR4, 0x6, URZ ;  /* 0x0000000604057890 */ /* 0x000fe2000fffe0ff */
[----:B--2---:R-:W-:Y:S01]  /*24f0*/  @!P6 FADD.FTZ R40, R40, R38 ;  /* 0x000000262828e221 */ /* 0x004fe20000010000 */
[----:B------:R-:W-:Y:S01]  /*2500*/  @!P6 FADD.FTZ R41, R41, R39 ;  /* 0x000000272929e221 */ /* 0x000fe20000010000 */
[----:B------:R-:W-:Y:S01]  /*2510*/  ISETP.EQ.OR P6, PT, R3, UR8, P2 ;  /* 0x0000000803007c0c */ /* 0x000fe200097c2670 */
[----:B------:R-:W-:Y:S01]  /*2520*/  UIADD3 UR8, UPT, UPT, UR4, 0x7, URZ ;  /* 0x0000000704087890 */ /* 0x000fe2000fffe0ff */
[----:B---3--:R-:W-:Y:S01]  /*2530*/  @!P1 FADD.FTZ R40, R40, R42 ;  /* 0x0000002a28289221 */ /* 0x008fe20000010000 */
[----:B------:R-:W-:Y:S01]  /*2540*/  @!P1 FADD.FTZ R41, R41, R43 ;  /* 0x0000002b29299221 */ /* 0x000fe20000010000 */
[----:B------:R-:W-:-:S02]  /*2550*/  ISETP.EQ.OR P1, PT, R3, UR5, P2 ;  /* 0x0000000503007c0c */ /* 0x000fc40009722670 */
[----:B----4-:R-:W-:Y:S01]  /*2560*/  @!P4 FADD.FTZ R40, R40, R44 ;  /* 0x0000002c2828c221 */ /* 0x010fe20000010000 */
[----:B------:R-:W-:Y:S02]  /*2570*/  @!P4 FADD.FTZ R41, R41, R45 ;  /* 0x0000002d2929c221 */ /* 0x000fe40000010000 */
[----:B------:R-:W-:Y:S01]  /*2580*/  @!P5 IMAD.WIDE.U32 R36, R50, 0x8, R46 ;  /* 0x000000083224d825 */ /* 0x000fe200078e002e */
[----:B------:R-:W-:-:S03]  /*2590*/  ISETP.EQ.OR P4, PT, R3, UR8, P2 ;  /* 0x0000000803007c0c */ /* 0x000fc60009782670 */
[--C-:B------:R-:W-:Y:S02]  /*25a0*/  @!P6 IMAD.WIDE.U32 R38, R49, 0x8, R46.reuse ;  /* 0x000000083126e825 */ /* 0x100fe400078e002e */
[----:B------:R-:W2:Y:S02]  /*25b0*/  @!P5 LDG.E.64 R36, desc[UR6][R36.64] ;  /* 0x000000062424d981 */ /* 0x000ea4000c1e1b00 */
[--C-:B------:R-:W-:Y:S02]  /*25c0*/  @!P1 IMAD.WIDE.U32 R42, R53, 0x8, R46.reuse ;  /* 0x00000008352a9825 */ /* 0x100fe400078e002e */
[----:B------:R-:W3:Y:S04]  /*25d0*/  @!P6 LDG.E.64 R38, desc[UR6][R38.64] ;  /* 0x000000062626e981 */ /* 0x000ee8000c1e1b00 */
[----:B------:R-:W-:Y:S01]  /*25e0*/  @!P4 IMAD.WIDE.U32 R44, R52, 0x8, R46 ;  /* 0x00000008342cc825 */ /* 0x000fe200078e002e */
[----:B------:R-:W4:Y:S05]  /*25f0*/  @!P1 LDG.E.64 R42, desc[UR6][R42.64] ;  /* 0x000000062a2a9981 */ /* 0x000f2a000c1e1b00 */
[----:B------:R-:W5:Y:S01]  /*2600*/  @!P4 LDG.E.64 R44, desc[UR6][R44.64] ;  /* 0x000000062c2cc981 */ /* 0x000f62000c1e1b00 */
[----:B------:R-:W-:Y:S01]  /*2610*/  UIADD3 UR4, UPT, UPT, UR4, 0x8, URZ ;  /* 0x0000000804047890 */ /* 0x000fe2000fffe0ff */
[----:B------:R-:W-:-:S02]  /*2620*/  IADD3 R55, PT, PT, R55, 0x8, RZ ;  /* 0x0000000837377810 */ /* 0x000fc40007ffe0ff */
[C---:B------:R-:W-:Y:S02]  /*2630*/  LEA R56, R5.reuse, R56, 0x3 ;  /* 0x0000003805387211 */ /* 0x040fe400078e18ff */
[C---:B------:R-:W-:Y:S02]  /*2640*/  LEA R54, R5.reuse, R54, 0x3 ;  /* 0x0000003605367211 */ /* 0x040fe400078e18ff */
[C---:B------:R-:W-:Y:S02]  /*2650*/  LEA R51, R5.reuse, R51, 0x3 ;  /* 0x0000003305337211 */ /* 0x040fe400078e18ff */
[C---:B------:R-:W-:Y:S02]  /*2660*/  LEA R48, R5.reuse, R48, 0x3 ;  /* 0x0000003005307211 */ /* 0x040fe400078e18ff */
[C---:B------:R-:W-:Y:S02]  /*2670*/  LEA R50, R5.reuse, R50, 0x3 ;  /* 0x0000003205327211 */ /* 0x040fe400078e18ff */
[----:B------:R-:W-:-:S02]  /*2680*/  LEA R49, R5, R49, 0x3 ;  /* 0x0000003105317211 */ /* 0x000fc400078e18ff */
        /* <DEDUP_REMOVED lines=8> */
[----:B------:R-:W-:Y:S02]  /*2710*/  ISETP.NE.AND P1, PT, R57, UR4, PT ;  /* 0x0000000439007c0c */ /* 0x000fe4000bf25270 */
[----:B-----5:R-:W-:Y:S01]  /*2720*/  @!P4 FADD.FTZ R40, R40, R44 ;  /* 0x0000002c2828c221 */ /* 0x020fe20000010000 */
[----:B------:R-:W-:-:S10]  /*2730*/  @!P4 FADD.FTZ R41, R41, R45 ;  /* 0x0000002d2929c221 */ /* 0x000fd40000010000 */
[----:B------:R-:W-:Y:S05]  /*2740*/  @P1 BRA `(.L_x_1949) ;  /* 0xfffffffc00141947 */ /* 0x000fea000383ffff */
[----:B------:R-:W-:-:S07]  /*2750*/  MOV R44, R57 ;  /* 0x00000039002c7202 */ /* 0x000fce0000000f00 */
.L_x_1948:
[----:B------:R-:W-:-:S13]  /*2760*/  LOP3.LUT P1, RZ, R7, 0x7, RZ, 0xc0, !PT ;  /* 0x0000000707ff7812 */ /* 0x000fda000782c0ff */
[----:B------:R-:W-:Y:S05]  /*2770*/  @!P1 BRA `(.L_x_1945) ;  /* 0x0000000000f49947 */ /* 0x000fea0003800000 */
[C---:B---3--:R-:W-:Y:S02]  /*2780*/  LOP3.LUT R36, R7.reuse, 0x7, RZ, 0xc0, !PT ;  /* 0x0000000707247812 */ /* 0x048fe400078ec0ff */
[----:B------:R-:W-:Y:S02]  /*2790*/  LOP3.LUT P1, R49, R7, 0x3, RZ, 0xc0, !PT ;  /* 0x0000000307317812 */ /* 0x000fe4000782c0ff */
[----:B------:R-:W-:-:S04]  /*27a0*/  IADD3 R36, PT, PT, R36, -0x1, RZ ;  /* 0xffffffff24247810 */ /* 0x000fc80007ffe0ff */
[----:B------:R-:W-:-:S13]  /*27b0*/  ISETP.GE.U32.AND P4, PT, R36, 0x3, PT ;  /* 0x000000032400780c */ /* 0x000fda0003f86070 */
[----:B------:R-:W-:Y:S05]  /*27c0*/  @!P4 BRA `(.L_x_1950) ;  /* 0x000000000070c947 */ /* 0x000fea0003800000 */
[----:B------:R-:W-:-:S13]  /*27d0*/  ISETP.EQ.OR P6, PT, R44, R3, P2 ;  /* 0x000000032c00720c */ /* 0x000fda00017c2670 */
[----:B------:R-:W-:-:S04]  /*27e0*/  @!P6 IMAD R37, R44, R5, R0 ;  /* 0x000000052c25e224 */ /* 0x000fc800078e0200 */
[----:B------:R-:W-:-:S06]  /*27f0*/  @!P6 IMAD.WIDE.U32 R36, R37, 0x8, R46 ;  /* 0x000000082524e825 */ /* 0x000fcc00078e002e */
[----:B------:R-:W0:Y:S01]  /*2800*/  @!P6 LDG.E.64 R36, desc[UR6][R36.64] ;  /* 0x000000062424e981 */ /* 0x000e22000c1e1b00 */
[C---:B------:R-:W-:Y:S02]  /*2810*/  IADD3 R38, PT, PT, R44.reuse, 0x1, RZ ;  /* 0x000000012c267810 */ /* 0x040fe40007ffe0ff */
[----:B-1----:R-:W-:Y:S02]  /*2820*/  IADD3 R42, PT, PT, R44, 0x2, RZ ;  /* 0x000000022c2a7810 */ /* 0x002fe40007ffe0ff */
[-C--:B------:R-:W-:Y:S02]  /*2830*/  ISETP.EQ.OR P5, PT, R38, R3.reuse, P2 ;  /* 0x000000032600720c */ /* 0x080fe400017a2670 */
[----:B------:R-:W-:Y:S02]  /*2840*/  IADD3 R48, PT, PT, R44, 0x3, RZ ;  /* 0x000000032c307810 */ /* 0x000fe40007ffe0ff */
[----:B------:R-:W-:-:S09]  /*2850*/  ISETP.EQ.OR P4, PT, R42, R3, P2 ;  /* 0x000000032a00720c */ /* 0x000fd20001782670 */
[----:B------:R-:W-:-:S04]  /*2860*/  @!P5 IMAD R39, R38, R5, R0 ;  /* 0x000000052627d224 */ /* 0x000fc800078e0200 */
[----:B------:R-:W-:Y:S02]  /*2870*/  @!P4 IMAD R43, R42, R5, R0 ;  /* 0x000000052a2bc224 */ /* 0x000fe400078e0200 */
[----:B0-----:R-:W-:Y:S01]  /*2880*/  @!P6 FADD.FTZ R40, R40, R36 ;  /* 0x000000242828e221 */ /* 0x001fe20000010000 */
        /* <DEDUP_REMOVED lines=16> */
.L_x_1950:
[----:B------:R-:W-:Y:S05]  /*2990*/  @!P1 BRA `(.L_x_1945) ;  /* 0x00000000006c9947 */ /* 0x000fea0003800000 */
[----:B------:R-:W-:Y:S02]  /*29a0*/  ISETP.NE.AND P1, PT, R49, 0x1, PT ;  /* 0x000000013100780c */ /* 0x000fe40003f25270 */
[----:B-1----:R-:W-:-:S11]  /*29b0*/  LOP3.LUT R42, R7, 0x1, RZ, 0xc0, !PT ;  /* 0x00000001072a7812 */ /* 0x002fd600078ec0ff */
        /* <DEDUP_REMOVED lines=15> */
.L_x_1951:
        /* <DEDUP_REMOVED lines=9> */
.L_x_1952:
[----:B------:R-:W-:Y:S05]  /*2b40*/  BSYNC.RECONVERGENT B0 ;  /* 0x0000000000007941 */ /* 0x000fea0003800200 */
.L_x_1945:
[----:B------:R-:W4:Y:S01]  /*2b50*/  S2UR UR5, SR_CgaCtaId ;  /* 0x00000000000579c3 */ /* 0x000f220000008800 */
[----:B------:R-:W2:Y:S01]  /*2b60*/  LDCU UR8, c[0x0][0x414] ;  /* 0x00008280ff0877ac */ /* 0x000ea20008000800 */
[----:B-1----:R-:W-:Y:S01]  /*2b70*/  SHF.L.U32 R42, R2, 0x1, RZ ;  /* 0x00000001022a7819 */ /* 0x002fe200000006ff */
[----:B------:R-:W-:-:S03]  /*2b80*/  UMOV UR4, 0x400 ;  /* 0x0000040000047882 */ /* 0x000fc60000000000 */
[----:B---3--:R-:W-:Y:S02]  /*2b90*/  LOP3.LUT R43, R42, 0x3e, RZ, 0xc0, !PT ;  /* 0x0000003e2a2b7812 */ /* 0x008fe400078ec0ff */
[----:B------:R-:W1:Y:S02]  /*2ba0*/  @P0 LDC.64 R46, c[0x0][0x388] ;  /* 0x0000e200ff2e0b82 */ /* 0x000e640000000a00 */
[----:B------:R-:W-:-:S06]  /*2bb0*/  IADD3 R43, PT, PT, R94, R43, RZ ;  /* 0x0000002b5e2b7210 */ /* 0x000fcc0007ffe0ff */
[----:B------:R-:W3:Y:S01]  /*2bc0*/  LDC.64 R38, c[0x0][0x398] ;  /* 0x0000e600ff267b82 */ /* 0x000ee20000000a00 */
[----:B--2---:R-:W-:Y:S01]  /*2bd0*/  @P0 FMUL.FTZ R44, R40, UR8 ;  /* 0x00000008282c0c20 */ /* 0x004fe20008410000 */
[----:B------:R-:W-:Y:S01]  /*2be0*/  @P0 FMUL.FTZ R45, R41, UR8 ;  /* 0x00000008292d0c20 */ /* 0x000fe20008410000 */
[----:B----4-:R-:W-:-:S05]  /*2bf0*/  ULEA UR4, UR5, UR4, 0x18 ;  /* 0x0000000405047291 */ /* 0x010fca000f8ec0ff */
[----:B------:R-:W2:Y:S01]  /*2c00*/  LDC.64 R36, c[0x0][0x3a0] ;  /* 0x0000e800ff247b82 */ /* 0x000ea20000000a00 */
[----:B-1----:R-:W-:-:S03]  /*2c10*/  @P0 IMAD.WIDE R46, R8, 0x8, R46 ;  /* 0x00000008082e0825 */ /* 0x002fc600078e022e */
[----:B------:R-:W-:Y:S04]  /*2c20*/  @!P2 STS.64 [UR4+0x98], R40 ;  /* 0x00009828ff00a988 */ /* 0x000fe80008000a04 */
[----:B------:R1:W-:Y:S01]  /*2c30*/  @P0 STG.E.64 desc[UR6][R46.64], R44 ;  /* 0x0000002c2e000986 */ /* 0x0003e2000c101b06 */
[----:B---3--:R-:W-:-:S04]  /*2c40*/  IMAD.WIDE R48, R43, 0x4, R38 ;  /* 0x000000042b307825 */ /* 0x008fc800078e0226 */
[----:B--2---:R-:W-:Y:S01]  /*2c50*/  IMAD.WIDE R38, R43, 0x4, R36 ;  /* 0x000000042b267825 */ /* 0x004fe200078e0224 */
[----:B------:R-:W-:Y:S06]  /*2c60*/  BAR.SYNC.DEFER_BLOCKING 0x0 ;  /* 0x0000000000007b1d */ /* 0x000fec0000010000 */
[----:B------:R2:W5:Y:S04]  /*2c70*/  LDG.E.64 R36, desc[UR6][R48.64] ;  /* 0x0000000630247981 */ /* 0x000568000c1e1b00 */
[----:B------:R-:W5:Y:S01]  /*2c80*/  LDG.E.64 R38, desc[UR6][R38.64] ;  /* 0x0000000626267981 */ /* 0x000f62000c1e1b00 */
[----:B-1----:R-:W-:Y:S01]  /*2c90*/  HFMA2 R44, -RZ, RZ, 1.875, 0 ;  /* 0x3f800000ff2c7431 */ /* 0x002fe200000001ff */
[----:B------:R-:W-:Y:S02]  /*2ca0*/  BSSY.RECONVERGENT B0, `(.L_x_1953) ;  /* 0x0000387000007945 */ /* 0x000fe40003800200 */
[----:B------:R-:W1:Y:S01]  /*2cb0*/  LDS.64 R42, [UR4+0x98] ;  /* 0x00009804ff2a7984 */ /* 0x000e620008000a00 */
[----:B------:R-:W3:Y:S02]  /*2cc0*/  LDCU.U8 UR4, c[0x0][0x3fc] ;  /* 0x00007f80ff0477ac */ /* 0x000ee40008000000 */
[----:B---3--:R-:W-:Y:S01]  /*2cd0*/  UISETP.NE.AND UP0, UPT, UR4, URZ, UPT ;  /* 0x000000ff0400728c */ /* 0x008fe2000bf05270 */
        /* <DEDUP_REMOVED lines=8> */
[----:B------:R-:W3:Y:S01]  /*2d60*/  LDCU.64 UR8, c[0x0][0x3e8] ;  /* 0x00007d00ff0877ac */ /* 0x000ee20008000a00 */
[----:B------:R-:W-:Y:S01]  /*2d70*/  BSSY.RECONVERGENT B1, `(.L_x_1955) ;  /* 0x000001a000017945 */ /* 0x000fe20003800200 */
[----:B---3--:R-:W-:Y:S02]  /*2d80*/  ISETP.GE.U32.AND P1, PT, R92, UR8, PT ;  /* 0x000000085c007c0c */ /* 0x008fe4000bf26070 */
[----:B------:R-:W-:Y:S02]  /*2d90*/  ISETP.GE.U32.AND P2, PT, R90, UR8, PT ;  /* 0x000000085a007c0c */ /* 0x000fe4000bf46070 */
[----:B------:R-:W-:Y:S02]  /*2da0*/  ISETP.GE.AND.EX P1, PT, R9, UR9, PT, P1 ;  /* 0x0000000909007c0c */ /* 0x000fe4000bf26310 */
[----:B------:R-:W-:Y:S02]  /*2db0*/  ISETP.GE.U32.AND P5, PT, R88, UR8, PT ;  /* 0x0000000858007c0c */ /* 0x000fe4000bfa6070 */
[----:B------:R-:W-:-:S02]  /*2dc0*/  ISETP.GE.U32.AND P6, PT, R86, UR8, PT ;  /* 0x0000000856007c0c */ /* 0x000fc4000bfc6070 */
[----:B------:R-:W-:-:S07]  /*2dd0*/  ISETP.GE.AND.EX P2, PT, R15, UR9, PT, P2 ;  /* 0x000000090f007c0c */ /* 0x000fce000bf46320 */
[----:B------:R-:W-:Y:S06]  /*2de0*/  @P1 BRA `(.L_x_1956) ;  /* 0x0000000000481947 */ /* 0x000fec0003800000 */
[----:B------:R-:W3:Y:S01]  /*2df0*/  LDCU.64 UR10, c[0x0][0x3e0] ;  /* 0x00007c00ff0a77ac */ /* 0x000ee20008000a00 */
[----:B0-----:R-:W-:Y:S01]  /*2e00*/  MOV R40, R102 ;  /* 0x0000006600287202 */ /* 0x001fe20000000f00 */
        /* <DEDUP_REMOVED lines=8> */
[----:B---3--:R-:W-:Y:S02]  /*2e90*/  IMAD R45, R9, UR10, RZ ;  /* 0x0000000a092d7c24 */ /* 0x008fe4000f8e02ff */
[----:B------:R-:W-:-:S04]  /*2ea0*/  IMAD.WIDE.U32 R40, R92, UR10, R40 ;  /* 0x0000000a5c287c25 */ /* 0x000fc8000f8e0028 */
[----:B------:R-:W-:Y:S01]  /*2eb0*/  IMAD R45, R92, UR11, R45 ;  /* 0x0000000b5c2d7c24 */ /* 0x000fe2000f8e022d */
[----:B--2---:R-:W-:-:S04]  /*2ec0*/  LEA R42, P1, R40, UR4, 0x1 ;  /* 0x00000004282a7c11 */ /* 0x004fc8000f8208ff */
[----:B------:R-:W-:Y:S02]  /*2ed0*/  IADD3 R45, PT, PT, R41, R45, RZ ;  /* 0x0000002d292d7210 */ /* 0x000fe40007ffe0ff */
[----:B------:R-:W-:Y:S02]  /*2ee0*/  F2FP.BF16.F32.PACK_AB R41, R16, R71 ;  /* 0x000000471029723e */ /* 0x000fe400000010ff */
[----:B------:R-:W-:-:S05]  /*2ef0*/  LEA.HI.X R43, R40, UR5, R45, 0x1, P1 ;  /* 0x00000005282b7c11 */ /* 0x000fca00088f0c2d */
[----:B------:R3:W-:Y:S02]  /*2f00*/  STG.E desc[UR6][R42.64], R41 ;  /* 0x000000292a007986 */ /* 0x0007e4000c101906 */
.L_x_1956:
[----:B------:R-:W-:Y:S05]  /*2f10*/  BSYNC.RECONVERGENT B1 ;  /* 0x0000000000017941 */ /* 0x000fea0003800200 */
.L_x_1955:
[----:B------:R-:W-:Y:S04]  /*2f20*/  BSSY.RECONVERGENT B1, `(.L_x_1957) ;  /* 0x0000014000017945 */ /* 0x000fe80003800200 */
[----:B------:R-:W-:Y:S05]  /*2f30*/  @P2 BRA `(.L_x_1958) ;  /* 0x0000000000482947 */ /* 0x000fea0003800000 */
[----:B------:R-:W4:Y:S01]  /*2f40*/  LDCU.64 UR4, c[0x0][0x3e0] ;  /* 0x00007c00ff0477ac */ /* 0x000f220008000a00 */
[----:B0-----:R-:W-:Y:S01]  /*2f50*/  MOV R40, R102 ;  /* 0x0000006600287202 */ /* 0x001fe20000000f00 */
[--C-:B---3--:R-:W-:Y:S01]  /*2f60*/  FADD.FTZ R43, R14, -R50.reuse ;  /* 0x800000320e2b7221 */ /* 0x108fe20000010000 */
[----:B------:R-:W-:Y:S01]  /*2f70*/  MOV R41, R101 ;  /* 0x0000006500297202 */ /* 0x000fe20000000f00 */
[----:B------:R-:W2:Y:S01]  /*2f80*/  LDCU.64 UR10, c[0x0][0x380] ;  /* 0x00007000ff0a77ac */ /* 0x000ea20008000a00 */
[----:B------:R-:W-:Y:S01]  /*2f90*/  FADD.FTZ R69, R69, -R50 ;  /* 0x8000003245457221 */ /* 0x000fe20000010000 */
[----:B-1----:R-:W-:-:S03]  /*2fa0*/  FMUL.FTZ R43, R43, R44 ;  /* 0x0000002c2b2b7220 */ /* 0x002fc60000410000 */
[----:B------:R-:W-:Y:S01]  /*2fb0*/  FMUL.FTZ R14, R69, R44 ;  /* 0x0000002c450e7220 */ /* 0x000fe20000410000 */
[----:B-----5:R-:W-:Y:S01]  /*2fc0*/  FFMA.FTZ R16, R36, R43, R38 ;  /* 0x0000002b24107223 */ /* 0x020fe20000010026 */
[----:B----4-:R-:W-:Y:S02]  /*2fd0*/  IMAD R45, R15, UR4, RZ ;  /* 0x000000040f2d7c24 */ /* 0x010fe4000f8e02ff */
[----:B------:R-:W-:-:S04]  /*2fe0*/  IMAD.WIDE.U32 R40, R90, UR4, R40 ;  /* 0x000000045a287c25 */ /* 0x000fc8000f8e0028 */
[----:B------:R-:W-:Y:S02]  /*2ff0*/  IMAD R47, R90, UR5, R45 ;  /* 0x000000055a2f7c24 */ /* 0x000fe4000f8e022d */
[----:B------:R-:W-:Y:S01]  /*3000*/  FFMA.FTZ R45, R37, R14, R39 ;  /* 0x0000000e252d7223 */ /* 0x000fe20000010027 */
[C---:B--2---:R-:W-:Y:S02]  /*3010*/  LEA R42, P1, R40.reuse, UR10, 0x1 ;  /* 0x0000000a282a7c11 */ /* 0x044fe4000f8208ff */
[----:B------:R-:W-:Y:S02]  /*3020*/  IADD3 R47, PT, PT, R41, R47, RZ ;  /* 0x0000002f292f7210 */ /* 0x000fe40007ffe0ff */
[----:B------:R-:W-:Y:S02]  /*3030*/  F2FP.BF16.F32.PACK_AB R41, R45, R16 ;  /* 0x000000102d29723e */ /* 0x000fe400000010ff */
[----:B------:R-:W-:-:S05]  /*3040*/  LEA.HI.X R43, R40, UR11, R47, 0x1, P1 ;  /* 0x0000000b282b7c11 */ /* 0x000fca00088f0c2f */
[----:B------:R4:W-:Y:S02]  /*3050*/  STG.E desc[UR6][R42.64], R41 ;  /* 0x000000292a007986 */ /* 0x0009e4000c101906 */
.L_x_1958:
[----:B------:R-:W-:Y:S05]  /*3060*/  BSYNC.RECONVERGENT B1 ;  /* 0x0000000000017941 */ /* 0x000fea0003800200 */
.L_x_1957:
[----:B------:R-:W-:Y:S01]  /*3070*/  ISETP.GE.AND.EX P5, PT, R17, UR9, PT, P5 ;  /* 0x0000000911007c0c */ /* 0x000fe2000bfa6350 */
[----:B------:R-:W-:Y:S01]  /*3080*/  BSSY.RECONVERGENT B1, `(.L_x_1959) ;  /* 0x000001b000017945 */ /* 0x000fe20003800200 */
[----:B------:R-:W-:Y:S02]  /*3090*/  ISETP.GE.U32.AND P1, PT, R84, UR8, PT ;  /* 0x0000000854007c0c */ /* 0x000fe4000bf26070 */
[----:B------:R-:W-:Y:S02]  /*30a0*/  ISETP.GE.U32.AND P2, PT, R82, UR8, PT ;  /* 0x0000000852007c0c */ /* 0x000fe4000bf46070 */
[----:B------:R-:W-:Y:S02]  /*30b0*/  ISETP.GE.U32.AND P4, PT, R80, UR8, PT ;  /* 0x0000000850007c0c */ /* 0x000fe4000bf86070 */
[----:B------:R-:W-:Y:S02]  /*30c0*/  ISETP.GE.U32.AND P3, PT, R78, UR8, PT ;  /* 0x000000084e007c0c */ /* 0x000fe4000bf66070 */
[----:B------:R-:W-:-:S02]  /*30d0*/  ISETP.GE.AND.EX P6, PT, R19, UR9, PT, P6 ;  /* 0x0000000913007c0c */ /* 0x000fc4000bfc6360 */
[----:B------:R-:W-:Y:S02]  /*30e0*/  ISETP.GE.AND.EX P1, PT, R21, UR9, PT, P1 ;  /* 0x0000000915007c0c */ /* 0x000fe4000bf26310 */
[----:B------:R-:W-:Y:S01]  /*30f0*/  ISETP.GE.AND.EX P2, PT, R23, UR9, PT, P2 ;  /* 0x0000000917007c0c */ /* 0x000fe2000bf46320 */
[----:B------:R-:W-:-:S12]  /*3100*/  @P5 BRA `(.L_x_1960) ;  /* 0x0000000000485947 */ /* 0x000fd80003800000 */
[----:B------:R-:W2:Y:S01]  /*3110*/  LDCU.64 UR4, c[0x0][0x3e0] ;  /* 0x00007c00ff0477ac */ /* 0x000ea20008000a00 */
[----:B0-----:R-:W-:Y:S01]  /*3120*/  MOV R40, R102 ;  /* 0x0000006600287202 */ /* 0x001fe20000000f00 */
[--C-:B---34-:R-:W-:Y:S01]  /*3130*/  FADD.FTZ R43, R18, -R50.reuse ;  /* 0x80000032122b7221 */ /* 0x118fe20000010000 */
[----:B------:R-:W-:Y:S01]  /*3140*/  MOV R41, R101 ;  /* 0x0000006500297202 */ /* 0x000fe20000000f00 */
[----:B------:R-:W0:Y:S01]  /*3150*/  LDCU.64 UR10, c[0x0][0x380] ;  /* 0x00007000ff0a77ac */ /* 0x000e220008000a00 */
[----:B------:R-:W-:Y:S01]  /*3160*/  FADD.FTZ R73, R73, -R50 ;  /* 0x8000003249497221 */ /* 0x000fe20000010000 */
[----:B-1----:R-:W-:-:S03]  /*3170*/  FMUL.FTZ R43, R43, R44 ;  /* 0x0000002c2b2b7220 */ /* 0x002fc60000410000 */
[----:B------:R-:W-:Y:S01]  /*3180*/  FMUL.FTZ R14, R73, R44 ;  /* 0x0000002c490e7220 */ /* 0x000fe20000410000 */
        /* <DEDUP_REMOVED lines=10> */
.L_x_1960:
[----:B------:R-:W-:Y:S05]  /*3230*/  BSYNC.RECONVERGENT B1 ;  /* 0x0000000000017941 */ /* 0x000fea0003800200 */
.L_x_1959:
[----:B------:R-:W-:Y:S04]  /*3240*/  BSSY.RECONVERGENT B1, `(.L_x_1961) ;  /* 0x0000014000017945 */ /* 0x000fe80003800200 */
[----:B------:R-:W-:Y:S05]  /*3250*/  @P6 BRA `(.L_x_1962) ;  /* 0x0000000000486947 */ /* 0x000fea0003800000 */
[----:B------:R-:W2:Y:S01]  /*3260*/  LDCU.64 UR4, c[0x0][0x3e0] ;  /* 0x00007c00ff0477ac */ /* 0x000ea20008000a00 */
[----:B0-----:R-:W-:Y:S01]  /*3270*/  MOV R40, R102 ;  /* 0x0000006600287202 */ /* 0x001fe20000000f00 */
[--C-:B------:R-:W-:Y:S01]  /*3280*/  FADD.FTZ R75, R75, -R50.reuse ;  /* 0x800000324b4b7221 */ /* 0x100fe20000010000 */
[----:B---34-:R-:W-:Y:S01]  /*3290*/  MOV R41, R101 ;  /* 0x0000006500297202 */ /* 0x018fe20000000f00 */
[----:B------:R-:W0:Y:S01]  /*32a0*/  LDCU.64 UR10, c[0x0][0x380] ;  /* 0x00007000ff0a77ac */ /* 0x000e220008000a00 */
[----:B------:R-:W-:Y:S01]  /*32b0*/  FADD.FTZ R43, R20, -R50 ;  /* 0x80000032142b7221 */ /* 0x000fe20000010000 */
[----:B-1----:R-:W-:-:S03]  /*32c0*/  FMUL.FTZ R75, R75, R44 ;  /* 0x0000002c4b4b7220 */ /* 0x002fc60000410000 */
[----:B------:R-:W-:Y:S01]  /*32d0*/  FMUL.FTZ R14, R43, R44 ;  /* 0x0000002c2b0e7220 */ /* 0x000fe20000410000 */
[----:B-----5:R-:W-:-:S03]  /*32e0*/  FFMA.FTZ R75, R36, R75, R38 ;  /* 0x0000004b244b7223 */ /* 0x020fc60000010026 */
[----:B------:R-:W-:Y:S01]  /*32f0*/  FFMA.FTZ R14, R37, R14, R39 ;  /* 0x0000000e250e7223 */ /* 0x000fe20000010027 */
[----:B--2---:R-:W-:Y:S02]  /*3300*/  IMAD R45, R19, UR4, RZ ;  /* 0x00000004132d7c24 */ /* 0x004fe4000f8e02ff */
[----:B------:R-:W-:-:S04]  /*3310*/  IMAD.WIDE.U32 R40, R86, UR4, R40 ;  /* 0x0000000456287c25 */ /* 0x000fc8000f8e0028 */
[----:B------:R-:W-:Y:S01]  /*3320*/  IMAD R45, R86, UR5, R45 ;  /* 0x00000005562d7c24 */ /* 0x000fe2000f8e022d */
[----:B0-----:R-:W-:-:S04]  /*3330*/  LEA R42, P5, R40, UR10, 0x1 ;  /* 0x0000000a282a7c11 */ /* 0x001fc8000f8a08ff */
[----:B------:R-:W-:Y:S02]  /*3340*/  IADD3 R45, PT, PT, R41, R45, RZ ;  /* 0x0000002d292d7210 */ /* 0x000fe40007ffe0ff */
[----:B------:R-:W-:Y:S02]  /*3350*/  F2FP.BF16.F32.PACK_AB R41, R14, R75 ;  /* 0x0000004b0e29723e */ /* 0x000fe400000010ff */
[----:B------:R-:W-:-:S05]  /*3360*/  LEA.HI.X R43, R40, UR11, R45, 0x1, P5 ;  /* 0x0000000b282b7c11 */ /* 0x000fca000a8f0c2d */
[----:B------:R0:W-:Y:S02]  /*3370*/  STG.E desc[UR6][R42.64], R41 ;  /* 0x000000292a007986 */ /* 0x0001e4000c101906 */
.L_x_1962:
[----:B------:R-:W-:Y:S05]  /*3380*/  BSYNC.RECONVERGENT B1 ;  /* 0x0000000000017941 */ /* 0x000fea0003800200 */
.L_x_1961:
        /* <DEDUP_REMOVED lines=20> */
.L_x_1964:
[----:B------:R-:W-:Y:S05]  /*34d0*/  BSYNC.RECONVERGENT B1 ;  /* 0x0000000000017941 */ /* 0x000fea0003800200 */
.L_x_1963:
[----:B------:R-:W-:Y:S04]  /*34e0*/  BSSY.RECONVERGENT B1, `(.L_x_1965) ;  /* 0x0000014000017945 */ /* 0x000fe80003800200 */
[----:B------:R-:W-:Y:S05]  /*34f0*/  @P2 BRA `(.L_x_1966) ;  /* 0x0000000000482947 */ /* 0x000fea0003800000 */
        /* <DEDUP_REMOVED lines=18> */
.L_x_1966:
[----:B------:R-:W-:Y:S05]  /*3620*/  BSYNC.RECONVERGENT B1 ;  /* 0x0000000000017941 */ /* 0x000fea0003800200 */
.L_x_1965:
        /* <DEDUP_REMOVED lines=28> */
.L_x_1968:
[----:B------:R-:W-:Y:S05]  /*37f0*/  BSYNC.RECONVERGENT B1 ;  /* 0x0000000000017941 */ /* 0x000fea0003800200 */
.L_x_1967:
        /* <DEDUP_REMOVED lines=20> */
.L_x_1970:
[----:B------:R-:W-:Y:S05]  /*3940*/  BSYNC.RECONVERGENT B1 ;  /* 0x0000000000017941 */ /* 0x000fea0003800200 */
.L_x_1969:
        /* <DEDUP_REMOVED lines=20> */
.L_x_1972:
[----:B------:R-:W-:Y:S05]  /*3a90*/  BSYNC.RECONVERGENT B1 ;  /* 0x0000000000017941 */ /* 0x000fea0003800200 */
.L_x_1971:
        /* <DEDUP_REMOVED lines=20> */
.L_x_1974:
[----:B------:R-:W-:Y:S05]  /*3be0*/  BSYNC.RECONVERGENT B1 ;  /* 0x0000000000017941 */ /* 0x000fea0003800200 */
.L_x_1973:
        /* <DEDUP_REMOVED lines=8> */
[----:B------:R-:W-:Y:S02]  /*3c70*/  ISETP.GE.AND.EX P2, PT, R63, UR9, PT, P2 ;  /* 0x000000093f007c0c */ /* 0x000fe4000bf46320 */
[----:B------:R-:W-:Y:S02]  /*3c80*/  ISETP.GE.AND.EX P3, PT, R65, UR9, PT, P3 ;  /* 0x0000000941007c0c */ /* 0x000fe4000bf66330 */
[----:B------:R-:W-:Y:S01]  /*3c90*/  ISETP.GE.AND.EX P4, PT, R67, UR9, PT, P4 ;  /* 0x0000000943007c0c */ /* 0x000fe2000bf86340 */
[----:B------:R-:W-:-:S12]  /*3ca0*/  @P6 BRA `(.L_x_1976) ;  /* 0x0000000000486947 */ /* 0x000fd80003800000 */
        /* <DEDUP_REMOVED lines=18> */
.L_x_1976:
[----:B------:R-:W-:Y:S05]  /*3dd0*/  BSYNC.RECONVERGENT B1 ;  /* 0x0000000000017941 */ /* 0x000fea0003800200 */
.L_x_1975:
        /* <DEDUP_REMOVED lines=20> */
.L_x_1978:
[----:B------:R-:W-:Y:S05]  /*3f20*/  BSYNC.RECONVERGENT B1 ;  /* 0x0000000000017941 */ /* 0x000fea0003800200 */
.L_x_1977:
[----:B------:R-:W-:Y:S04]  /*3f30*/  BSSY.RECONVERGENT B1, `(.L_x_1979) ;  /* 0x0000014000017945 */ /* 0x000fe80003800200 */
[----:B------:R-:W-:Y:S05]  /*3f40*/  @P1 BRA `(.L_x_1980) ;  /* 0x0000000000481947 */ /* 0x000fea0003800000 */
[----:B------:R-:W2:Y:S01]  /*3f50*/  LDCU.64 UR4, c[0x0][0x3e0] ;  /* 0x00007c00ff0477ac */ /* 0x000ea20008000a00 */
[--C-:B0--34-:R-:W-:Y:S01]  /*3f60*/  FADD.FTZ R43, R62, -R50.reuse ;  /* 0x800000323e2b7221 */ /* 0x119fe20000010000 */
[----:B------:R-:W-:Y:S01]  /*3f70*/  MOV R40, R102 ;  /* 0x0000006600287202 */ /* 0x000fe20000000f00 */
[----:B------:R-:W-:Y:S01]  /*3f80*/  FADD.FTZ R93, R93, -R50 ;  /* 0x800000325d5d7221 */ /* 0x000fe20000010000 */
[----:B------:R-:W0:Y:S01]  /*3f90*/  LDCU.64 UR10, c[0x0][0x380] ;  /* 0x00007000ff0a77ac */ /* 0x000e220008000a00 */
[----:B------:R-:W-:Y:S01]  /*3fa0*/  MOV R41, R101 ;  /* 0x0000006500297202 */ /* 0x000fe20000000f00 */
[-C--:B-1----:R-:W-:Y:S01]  /*3fb0*/  FMUL.FTZ R45, R43, R44.reuse ;  /* 0x0000002c2b2d7220 */ /* 0x082fe20000410000 */
[----:B------:R-:W-:-:S03]  /*3fc0*/  FMUL.FTZ R14, R93, R44 ;  /* 0x0000002c5d0e7220 */ /* 0x000fc60000410000 */
[----:B-----5:R-:W-:Y:S01]  /*3fd0*/  FFMA.FTZ R45, R36, R45, R38 ;  /* 0x0000002d242d7223 */ /* 0x020fe20000010026 */
        /* <DEDUP_REMOVED lines=9> */
.L_x_1980:
[----:B------:R-:W-:Y:S05]  /*4070*/  BSYNC.RECONVERGENT B1 ;  /* 0x0000000000017941 */ /* 0x000fea0003800200 */
.L_x_1979:
        /* <DEDUP_REMOVED lines=20> */
.L_x_1982:
[----:B------:R-:W-:Y:S05]  /*41c0*/  BSYNC.RECONVERGENT B1 ;  /* 0x0000000000017941 */ /* 0x000fea0003800200 */
.L_x_1981:
        /* <DEDUP_REMOVED lines=20> */
.L_x_1984:
[----:B------:R-:W-:Y:S05]  /*4310*/  BSYNC.RECONVERGENT B1 ;  /* 0x0000000000017941 */ /* 0x000fea0003800200 */
.L_x_1983:
[----:B------:R-:W-:Y:S05]  /*4320*/  @P4 BRA `(.L_x_1985) ;  /* 0x0000002000784947 */ /* 0x000fea0003800000 */
[----:B------:R-:W2:Y:S01]  /*4330*/  LDCU.64 UR4, c[0x0][0x3e0] ;  /* 0x00007c00ff0477ac */ /* 0x000ea20008000a00 */
[--C-:B------:R-:W-:Y:S01]  /*4340*/  FADD.FTZ R99, R99, -R50.reuse ;  /* 0x8000003263637221 */ /* 0x100fe20000010000 */
[----:B0--34-:R-:W-:Y:S01]  /*4350*/  FADD.FTZ R41, R68, -R50 ;  /* 0x8000003244297221 */ /* 0x019fe20000010000 */
[----:B------:R-:W-:Y:S01]  /*4360*/  MOV R100, R102 ;  /* 0x0000006600647202 */ /* 0x000fe20000000f00 */
[----:B------:R-:W0:Y:S01]  /*4370*/  LDCU.64 UR8, c[0x0][0x380] ;  /* 0x00007000ff0877ac */ /* 0x000e220008000a00 */
[-C--:B-1----:R-:W-:Y:S01]  /*4380*/  FMUL.FTZ R99, R99, R44.reuse ;  /* 0x0000002c63637220 */ /* 0x082fe20000410000 */
[----:B------:R-:W-:-:S03]  /*4390*/  FMUL.FTZ R44, R41, R44 ;  /* 0x0000002c292c7220 */ /* 0x000fc60000410000 */
[----:B-----5:R-:W-:Y:S01]  /*43a0*/  FFMA.FTZ R99, R36, R99, R38 ;  /* 0x0000006324637223 */ /* 0x020fe20000010026 */
[----:B------:R-:W-:-:S05]  /*43b0*/  FFMA.FTZ R44, R37, R44, R39 ;  /* 0x0000002c252c7223 */ /* 0x000fca0000010027 */
[----:B------:R-:W-:Y:S01]  /*43c0*/  F2FP.BF16.F32.PACK_AB R39, R44, R99 ;  /* 0x000000632c27723e */ /* 0x000fe200000010ff */
[----:B--2---:R-:W-:Y:S02]  /*43d0*/  IMAD R14, R67, UR4, RZ ;  /* 0x00000004430e7c24 */ /* 0x004fe4000f8e02ff */
[----:B------:R-:W-:-:S04]  /*43e0*/  IMAD.WIDE.U32 R100, R13, UR4, R100 ;  /* 0x000000040d647c25 */ /* 0x000fc8000f8e0064 */
[----:B------:R-:W-:Y:S01]  /*43f0*/  IMAD R41, R13, UR5, R14 ;  /* 0x000000050d297c24 */ /* 0x000fe2000f8e020e */
[----:B0-----:R-:W-:-:S04]  /*4400*/  LEA R36, P1, R100, UR8, 0x1 ;  /* 0x0000000864247c11 */ /* 0x001fc8000f8208ff */
[----:B------:R-:W-:-:S04]  /*4410*/  IADD3 R41, PT, PT, R101, R41, RZ ;  /* 0x0000002965297210 */ /* 0x000fc80007ffe0ff */
[----:B------:R-:W-:-:S05]  /*4420*/  LEA.HI.X R37, R100, UR9, R41, 0x1, P1 ;  /* 0x0000000964257c11 */ /* 0x000fca00088f0c29 */
[----:B------:R0:W-:Y:S01]  /*4430*/  STG.E desc[UR6][R36.64], R39 ;  /* 0x0000002724007986 */ /* 0x0001e2000c101906 */
[----:B------:R-:W-:Y:S05]  /*4440*/  BRA `(.L_x_1985) ;  /* 0x0000002000307947 */ /* 0x000fea0003800000 */
.L_x_1954:
[----:B------:R-:W3:Y:S01]  /*4450*/  LDCU.64 UR10, c[0x0][0x3e8] ;  /* 0x00007d00ff0a77ac */ /* 0x000ee20008000a00 */
[----:B------:R-:W-:Y:S01]  /*4460*/  BSSY.RECONVERGENT B1, `(.L_x_1986) ;  /* 0x0000022000017945 */ /* 0x000fe20003800200 */
[----:B---3--:R-:W-:Y:S02]  /*4470*/  ISETP.GE.U32.AND P4, PT, R90, UR10, PT ;  /* 0x0000000a5a007c0c */ /* 0x008fe4000bf86070 */
[----:B------:R-:W-:Y:S02]  /*4480*/  ISETP.GE.U32.AND P2, PT, R88, UR10, PT ;  /* 0x0000000a58007c0c */ /* 0x000fe4000bf46070 */
[----:B------:R-:W-:Y:S02]  /*4490*/  ISETP.GE.U32.AND P1, PT, R86, UR10, PT ;  /* 0x0000000a56007c0c */ /* 0x000fe4000bf26070 */
[----:B------:R-:W-:Y:S01]  /*44a0*/  ISETP.GE.AND.EX P4, PT, R15, UR11, PT, P4 ;  /* 0x0000000b0f007c0c */ /* 0x000fe2000bf86340 */
[----:B------:R-:W-:-:S12]  /*44b0*/  @P3 BRA `(.L_x_1987) ;  /* 0x0000000000703947 */ /* 0x000fd80003800000 */
[--C-:B------:R-:W-:Y:S01]  /*44c0*/  FADD.FTZ R71, R71, -R50.reuse ;  /* 0x8000003247477221 */ /* 0x100fe20000010000 */
[----:B0-----:R-:W-:Y:S01]  /*44d0*/  FADD.FTZ R41, R16, -R50 ;  /* 0x8000003210297221 */ /* 0x001fe20000010000 */
[----:B------:R-:W0:Y:S01]  /*44e0*/  LDCU.64 UR4, c[0x0][0x3e0] ;  /* 0x00007c00ff0477ac */ /* 0x000e220008000a00 */
[----:B--2---:R-:W-:Y:S01]  /*44f0*/  MOV R42, R102 ;  /* 0x00000066002a7202 */ /* 0x004fe20000000f00 */
        /* <DEDUP_REMOVED lines=17> */
[----:B-1----:R-:W-:-:S04]  /*4610*/  LEA R40, P3, R42, UR8, 0x1 ;  /* 0x000000082a287c11 */ /* 0x002fc8000f8608ff */
[----:B------:R-:W-:Y:S02]  /*4620*/  LEA.HI.X R41, R42, UR9, R41, 0x1, P3 ;  /* 0x000000092a297c11 */ /* 0x000fe400098f0c29 */
[----:B------:R-:W0:Y:S01]  /*4630*/  MUFU.RCP R46, R46 ;  /* 0x0000002e002e7308 */ /* 0x000e220000001000 */
[----:B--2---:R-:W-:Y:S01]  /*4640*/  FMUL.FTZ R16, R48, R45 ;  /* 0x0000002d30107220 */ /* 0x004fe20000410000 */
[----:B0-----:R-:W-:-:S05]  /*4650*/  FMUL.FTZ R47, R47, R46 ;  /* 0x0000002e2f2f7220 */ /* 0x001fca0000410000 */
[----:B------:R-:W-:-:S05]  /*4660*/  F2FP.BF16.F32.PACK_AB R47, R47, R16 ;  /* 0x000000102f2f723e */ /* 0x000fca00000010ff */
[----:B------:R3:W-:Y:S02]  /*4670*/  STG.E desc[UR6][R40.64], R47 ;  /* 0x0000002f28007986 */ /* 0x0007e4000c101906 */
.L_x_1987:
[----:B------:R-:W-:Y:S05]  /*4680*/  BSYNC.RECONVERGENT B1 ;  /* 0x0000000000017941 */ /* 0x000fea0003800200 */
.L_x_1986:
[----:B------:R-:W-:Y:S04]  /*4690*/  BSSY.RECONVERGENT B1, `(.L_x_1988) ;  /* 0x000001e000017945 */ /* 0x000fe80003800200 */
[----:B------:R-:W-:Y:S05]  /*46a0*/  @P4 BRA `(.L_x_1989) ;  /* 0x0000000000704947 */ /* 0x000fea0003800000 */
[--C-:B0--3--:R-:W-:Y:S01]  /*46b0*/  FADD.FTZ R41, R14, -R50.reuse ;  /* 0x800000320e297221 */ /* 0x109fe20000010000 */
[----:B------:R-:W-:Y:S01]  /*46c0*/  FADD.FTZ R69, R69, -R50 ;  /* 0x8000003245457221 */ /* 0x000fe20000010000 */
        /* <DEDUP_REMOVED lines=26> */
.L_x_1989:
[----:B------:R-:W-:Y:S05]  /*4870*/  BSYNC.RECONVERGENT B1 ;  /* 0x0000000000017941 */ /* 0x000fea0003800200 */
.L_x_1988:
        /* <DEDUP_REMOVED lines=10> */
[--C-:B0--34-:R-:W-:Y:S01]  /*4920*/  FADD.FTZ R41, R18, -R50.reuse ;  /* 0x8000003212297221 */ /* 0x119fe20000010000 */
        /* <DEDUP_REMOVED lines=27> */
.L_x_1991:
[----:B------:R-:W-:Y:S05]  /*4ae0*/  BSYNC.RECONVERGENT B1 ;  /* 0x0000000000017941 */ /* 0x000fea0003800200 */
.L_x_1990:
[----:B------:R-:W-:Y:S04]  /*4af0*/  BSSY.RECONVERGENT B1, `(.L_x_1992) ;  /* 0x000001e000017945 */ /* 0x000fe80003800200 */
[----:B------:R-:W-:Y:S05]  /*4b00*/  @P1 BRA `(.L_x_1993) ;  /* 0x0000000000701947 */ /* 0x000fea0003800000 */
[--C-:B------:R-:W-:Y:S01]  /*4b10*/  FADD.FTZ R75, R75, -R50.reuse ;  /* 0x800000324b4b7221 */ /* 0x100fe20000010000 */
[----:B0--34-:R-:W-:Y:S01]  /*4b20*/  FADD.FTZ R41, R20, -R50 ;  /* 0x8000003214297221 */ /* 0x019fe20000010000 */
        /* <DEDUP_REMOVED lines=14> */
[----:B------:R-:W-:Y:S01]  /*4c10*/  IMAD R41, R86, UR5, R41 ;  /* 0x0000000556297c24 */ /* 0x000fe2000f8e0229 */
[----:B-1----:R-:W-:-:S04]  /*4c20*/  LEA R40, P1, R42, UR8, 0x1 ;  /* 0x000000082a287c11 */ /* 0x002fc8000f8208ff */
[----:B------:R-:W-:Y:S01]  /*4c30*/  IADD3 R41, PT, PT, R43, R41, RZ ;  /* 0x000000292b297210 */ /* 0x000fe20007ffe0ff */
[----:B--2---:R-:W-:-:S03]  /*4c40*/  FADD.FTZ R16, R14, 1 ;  /* 0x3f8000000e107421 */ /* 0x004fc60000010000 */
[----:B------:R-:W-:-:S03]  /*4c50*/  LEA.HI.X R41, R42, UR9, R41, 0x1, P1 ;  /* 0x000000092a297c11 */ /* 0x000fc600088f0c29 */
[----:B------:R-:W1:Y:S01]  /*4c60*/  MUFU.RCP R16, R16 ;  /* 0x0000001000107308 */ /* 0x000e620000001000 */
[----:B0-----:R-:W-:-:S07]  /*4c70*/  FADD.FTZ R20, R18, 1 ;  /* 0x3f80000012147421 */ /* 0x001fce0000010000 */
[----:B------:R-:W0:Y:S01]  /*4c80*/  MUFU.RCP R20, R20 ;  /* 0x0000001400147308 */ /* 0x000e220000001000 */
[----:B-1----:R-:W-:Y:S01]  /*4c90*/  FMUL.FTZ R14, R75, R16 ;  /* 0x000000104b0e7220 */ /* 0x002fe20000410000 */
[----:B0-----:R-:W-:-:S05]  /*4ca0*/  FMUL.FTZ R45, R45, R20 ;  /* 0x000000142d2d7220 */ /* 0x001fca0000410000 */
[----:B------:R-:W-:-:S05]  /*4cb0*/  F2FP.BF16.F32.PACK_AB R45, R45, R14 ;  /* 0x0000000e2d2d723e */ /* 0x000fca00000010ff */
[----:B------:R0:W-:Y:S02]  /*4cc0*/  STG.E desc[UR6][R40.64], R45 ;  /* 0x0000002d28007986 */ /* 0x0001e4000c101906 */
.L_x_1993:
[----:B------:R-:W-:Y:S05]  /*4cd0*/  BSYNC.RECONVERGENT B1 ;  /* 0x0000000000017941 */ /* 0x000fea0003800200 */
.L_x_1992:
        /* <DEDUP_REMOVED lines=30> */
.L_x_1995:
[----:B------:R-:W-:Y:S05]  /*4ec0*/  BSYNC.RECONVERGENT B1 ;  /* 0x0000000000017941 */ /* 0x000fea0003800200 */
.L_x_1994:
[----:B------:R-:W-:Y:S04]  /*4ed0*/  BSSY.RECONVERGENT B1, `(.L_x_1996) ;  /* 0x000001e000017945 */ /* 0x000fe80003800200 */
[----:B------:R-:W-:Y:S05]  /*4ee0*/  @P6 BRA `(.L_x_1997) ;  /* 0x0000000000706947 */ /* 0x000fea0003800000 */
        /* <DEDUP_REMOVED lines=19> */
[----:B--2---:R-:W-:-:S06]  /*5020*/  FADD.FTZ R16, R14, 1 ;  /* 0x3f8000000e107421 */ /* 0x004fcc0000010000 */
[----:B------:R-:W1:Y:S01]  /*5030*/  MUFU.RCP R16, R16 ;  /* 0x0000001000107308 */ /* 0x000e620000001000 */
[----:B0-----:R-:W-:-:S07]  /*5040*/  FADD.FTZ R20, R18, 1 ;  /* 0x3f80000012147421 */ /* 0x001fce0000010000 */
[----:B------:R-:W0:Y:S01]  /*5050*/  MUFU.RCP R20, R20 ;  /* 0x0000001400147308 */ /* 0x000e220000001000 */
[----:B-1----:R-:W-:Y:S01]  /*5060*/  FMUL.FTZ R14, R41, R16 ;  /* 0x00000010290e7220 */ /* 0x002fe20000410000 */
[----:B------:R-:W-:Y:S01]  /*5070*/  LEA.HI.X R41, R42, UR9, R47, 0x1, P1 ;  /* 0x000000092a297c11 */ /* 0x000fe200088f0c2f */
[----:B0-----:R-:W-:-:S05]  /*5080*/  FMUL.FTZ R45, R45, R20 ;  /* 0x000000142d2d7220 */ /* 0x001fca0000410000 */
[----:B------:R-:W-:-:S05]  /*5090*/  F2FP.BF16.F32.PACK_AB R45, R45, R14 ;  /* 0x0000000e2d2d723e */ /* 0x000fca00000010ff */
[----:B------:R0:W-:Y:S02]  /*50a0*/  STG.E desc[UR6][R40.64], R45 ;  /* 0x0000002d28007986 */ /* 0x0001e4000c101906 */
.L_x_1997:
[----:B------:R-:W-:Y:S05]  /*50b0*/  BSYNC.RECONVERGENT B1 ;  /* 0x0000000000017941 */ /* 0x000fea0003800200 */
.L_x_1996:
        /* <DEDUP_REMOVED lines=38> */
.L_x_1999:
[----:B------:R-:W-:Y:S05]  /*5320*/  BSYNC.RECONVERGENT B1 ;  /* 0x0000000000017941 */ /* 0x000fea0003800200 */
.L_x_1998:
        /* <DEDUP_REMOVED lines=30> */
.L_x_2001:
[----:B------:R-:W-:Y:S05]  /*5510*/  BSYNC.RECONVERGENT B1 ;  /* 0x0000000000017941 */ /* 0x000fea0003800200 */
.L_x_2000:
[----:B------:R-:W-:Y:S04]  /*5520*/  BSSY.RECONVERGENT B1, `(.L_x_2002) ;  /* 0x000001e000017945 */ /* 0x000fe80003800200 */
[----:B------:R-:W-:Y:S05]  /*5530*/  @P5 BRA `(.L_x_2003) ;  /* 0x0000000000705947 */ /* 0x000fea0003800000 */
[--C-:B0--34-:R-:W-:Y:S01]  /*5540*/  FADD.FTZ R41, R30, -R50.reuse ;  /* 0x800000321e297221 */ /* 0x119fe20000010000 */
[----:B------:R-:W-:Y:S01]  /*5550*/  FADD.FTZ R85, R85, -R50 ;  /* 0x8000003255557221 */ /* 0x000fe20000010000 */
[----:B------:R-:W0:Y:S01]  /*5560*/  LDCU.64 UR4, c[0x0][0x3e0] ;  /* 0x00007c00ff0477ac */ /* 0x000e220008000a00 */
[----:B------:R-:W-:Y:S01]  /*5570*/  MOV R40, R102 ;  /* 0x0000006600287202 */ /* 0x000fe20000000f00 */
[-C--:B-1----:R-:W-:Y:S01]  /*5580*/  FMUL.FTZ R41, R41, R44.reuse ;  /* 0x0000002c29297220 */ /* 0x082fe20000410000 */
[----:B------:R-:W-:Y:S01]  /*5590*/  FMUL.FTZ R16, R85, R44 ;  /* 0x0000002c55107220 */ /* 0x000fe20000410000 */
[----:B------:R-:W2:Y:S02]  /*55a0*/  LDCU.64 UR8, c[0x0][0x380] ;  /* 0x00007000ff0877ac */ /* 0x000ea40008000a00 */
[----:B-----5:R-:W-:Y:S01]  /*55b0*/  FFMA.FTZ R43, R36, R41, R38 ;  /* 0x00000029242b7223 */ /* 0x020fe20000010026 */
[----:B------:R-:W-:Y:S01]  /*55c0*/  FFMA.FTZ R45, R37, R16, R39 ;  /* 0x00000010252d7223 */ /* 0x000fe20000010027 */
[----:B------:R-:W-:-:S02]  /*55d0*/  MOV R41, R101 ;  /* 0x0000006500297202 */ /* 0x000fc40000000f00 */
[----:B------:R-:W-:Y:S01]  /*55e0*/  FMUL.FTZ R14, R43, -1.4426950216293334961 ;  /* 0xbfb8aa3b2b0e7820 */ /* 0x000fe20000410000 */
[----:B------:R-:W-:-:S05]  /*55f0*/  FMUL.FTZ R18, R45, -1.4426950216293334961 ;  /* 0xbfb8aa3b2d127820 */ /* 0x000fca0000410000 */
[----:B------:R-:W1:Y:S01]  /*5600*/  MUFU.EX2 R14, R14 ;  /* 0x0000000e000e7308 */ /* 0x000e620000000800 */
[----:B0-----:R-:W-:Y:S02]  /*5610*/  IMAD R47, R29, UR4, RZ ;  /* 0x000000041d2f7c24 */ /* 0x001fe4000f8e02ff */
[----:B------:R-:W-:-:S05]  /*5620*/  IMAD.WIDE.U32 R40, R76, UR4, R40 ;  /* 0x000000044c287c25 */ /* 0x000fca000f8e0028 */
[----:B------:R-:W0:Y:S01]  /*5630*/  MUFU.EX2 R18, R18 ;  /* 0x0000001200127308 */ /* 0x000e220000000800 */
[----:B------:R-:W-:Y:S01]  /*5640*/  IMAD R47, R76, UR5, R47 ;  /* 0x000000054c2f7c24 */ /* 0x000fe2000f8e022f */
[----:B--2---:R-:W-:-:S04]  /*5650*/  LEA R42, P3, R40, UR8, 0x1 ;  /* 0x00000008282a7c11 */ /* 0x004fc8000f8608ff */
[----:B------:R-:W-:Y:S01]  /*5660*/  IADD3 R47, PT, PT, R41, R47, RZ ;  /* 0x0000002f292f7210 */ /* 0x000fe20007ffe0ff */
[----:B-1----:R-:W-:-:S06]  /*5670*/  FADD.FTZ R16, R14, 1 ;  /* 0x3f8000000e107421 */ /* 0x002fcc0000010000 */
        /* <DEDUP_REMOVED lines=8> */
.L_x_2003:
[----:B------:R-:W-:Y:S05]  /*5700*/  BSYNC.RECONVERGENT B1 ;  /* 0x0000000000017941 */ /* 0x000fea0003800200 */
.L_x_2002:
        /* <DEDUP_REMOVED lines=30> */
.L_x_2005:
[----:B------:R-:W-:Y:S05]  /*58f0*/  BSYNC.RECONVERGENT B1 ;  /* 0x0000000000017941 */ /* 0x000fea0003800200 */
.L_x_2004:
        /* <DEDUP_REMOVED lines=12> */
[--C-:B------:R-:W-:Y:S01]  /*59c0*/  FADD.FTZ R89, R89, -R50.reuse ;  /* 0x8000003259597221 */ /* 0x100fe20000010000 */
[----:B0--34-:R-:W-:Y:S01]  /*59d0*/  FADD.FTZ R41, R34, -R50 ;  /* 0x8000003222297221 */ /* 0x019fe20000010000 */
[----:B------:R-:W0:Y:S01]  /*59e0*/  LDCU.64 UR4, c[0x0][0x3e0] ;  /* 0x00007c00ff0477ac */ /* 0x000e220008000a00 */
[----:B------:R-:W-:Y:S01]  /*59f0*/  MOV R40, R102 ;  /* 0x0000006600287202 */ /* 0x000fe20000000f00 */
[-C--:B-1----:R-:W-:Y:S01]  /*5a00*/  FMUL.FTZ R89, R89, R44.reuse ;  /* 0x0000002c59597220 */ /* 0x082fe20000410000 */
[----:B------:R-:W-:Y:S01]  /*5a10*/  FMUL.FTZ R16, R41, R44 ;  /* 0x0000002c29107220 */ /* 0x000fe20000410000 */
[----:B------:R-:W2:Y:S01]  /*5a20*/  LDCU.64 UR8, c[0x0][0x380] ;  /* 0x00007000ff0877ac */ /* 0x000ea20008000a00 */
[----:B------:R-:W-:Y:S01]  /*5a30*/  MOV R41, R101 ;  /* 0x0000006500297202 */ /* 0x000fe20000000f00 */
[----:B-----5:R-:W-:Y:S01]  /*5a40*/  FFMA.FTZ R89, R36, R89, R38 ;  /* 0x0000005924597223 */ /* 0x020fe20000010026 */
[----:B------:R-:W-:-:S03]  /*5a50*/  FFMA.FTZ R45, R37, R16, R39 ;  /* 0x00000010252d7223 */ /* 0x000fc60000010027 */
        /* <DEDUP_REMOVED lines=9> */
[----:B-1----:R-:W-:-:S03]  /*5af0*/  FADD.FTZ R16, R14, 1 ;  /* 0x3f8000000e107421 */ /* 0x002fc60000010000 */
        /* <DEDUP_REMOVED lines=8> */
.L_x_2007:
[----:B------:R-:W-:Y:S05]  /*5b80*/  BSYNC.RECONVERGENT B1 ;  /* 0x0000000000017941 */ /* 0x000fea0003800200 */
.L_x_2006:
[----:B------:R-:W-:Y:S04]  /*5b90*/  BSSY.RECONVERGENT B1, `(.L_x_2008) ;  /* 0x000001e000017945 */ /* 0x000fe80003800200 */
[----:B------:R-:W-:Y:S05]  /*5ba0*/  @P2 BRA `(.L_x_2009) ;  /* 0x0000000000702947 */ /* 0x000fea0003800000 */
        /* <DEDUP_REMOVED lines=28> */
.L_x_2009:
[----:B------:R-:W-:Y:S05]  /*5d70*/  BSYNC.RECONVERGENT B1 ;  /* 0x0000000000017941 */ /* 0x000fea0003800200 */
.L_x_2008:
        /* <DEDUP_REMOVED lines=30> */
.L_x_2011:
[----:B------:R-:W-:Y:S05]  /*5f60*/  BSYNC.RECONVERGENT B1 ;  /* 0x0000000000017941 */ /* 0x000fea0003800200 */
.L_x_2010:
        /* <DEDUP_REMOVED lines=30> */
.L_x_2013:
[----:B------:R-:W-:Y:S05]  /*6150*/  BSYNC.RECONVERGENT B1 ;  /* 0x0000000000017941 */ /* 0x000fea0003800200 */
.L_x_2012:
        /* <DEDUP_REMOVED lines=30> */
.L_x_2015:
[----:B------:R-:W-:Y:S05]  /*6340*/  BSYNC.RECONVERGENT B1 ;  /* 0x0000000000017941 */ /* 0x000fea0003800200 */
.L_x_2014:
[----:B------:R-:W-:Y:S05]  /*6350*/  @P6 BRA `(.L_x_1985) ;  /* 0x00000000006c6947 */ /* 0x000fea0003800000 */
[--C-:B------:R-:W-:Y:S01]  /*6360*/  FADD.FTZ R99, R99, -R50.reuse ;  /* 0x8000003263637221 */ /* 0x100fe20000010000 */
[----:B0--34-:R-:W-:Y:S01]  /*6370*/  FADD.FTZ R41, R68, -R50 ;  /* 0x8000003244297221 */ /* 0x019fe20000010000 */
[----:B------:R-:W0:Y:S01]  /*6380*/  LDCU.64 UR4, c[0x0][0x3e0] ;  /* 0x00007c00ff0477ac */ /* 0x000e220008000a00 */
        /* <DEDUP_REMOVED lines=8> */
[----:B------:R-:W3:Y:S01]  /*6410*/  MUFU.EX2 R14, R14 ;  /* 0x0000000e000e7308 */ /* 0x000ee20000000800 */
[----:B0-----:R-:W-:Y:S02]  /*6420*/  IMAD R22, R67, UR4, RZ ;  /* 0x0000000443167c24 */ /* 0x001fe4000f8e02ff */
[----:B------:R-:W-:-:S05]  /*6430*/  IMAD.WIDE.U32 R100, R13, UR4, R100 ;  /* 0x000000040d647c25 */ /* 0x000fca000f8e0064 */
[----:B------:R-:W0:Y:S01]  /*6440*/  MUFU.EX2 R18, R18 ;  /* 0x0000001200127308 */ /* 0x000e220000000800 */
[----:B------:R-:W-:Y:S01]  /*6450*/  IMAD R37, R13, UR5, R22 ;  /* 0x000000050d257c24 */ /* 0x000fe2000f8e0216 */
[----:B-1----:R-:W-:-:S04]  /*6460*/  LEA R36, P1, R100, UR8, 0x1 ;  /* 0x0000000864247c11 */ /* 0x002fc8000f8208ff */
[----:B------:R-:W-:Y:S01]  /*6470*/  IADD3 R37, PT, PT, R101, R37, RZ ;  /* 0x0000002565257210 */ /* 0x000fe20007ffe0ff */
[----:B---3--:R-:W-:-:S03]  /*6480*/  FADD.FTZ R16, R14, 1 ;  /* 0x3f8000000e107421 */ /* 0x008fc60000010000 */
        /* <DEDUP_REMOVED lines=8> */
.L_x_1985:
[----:B------:R-:W-:Y:S05]  /*6510*/  BSYNC.RECONVERGENT B0 ;  /* 0x0000000000007941 */ /* 0x000fea0003800200 */
.L_x_1953:
[----:B------:R-:W1:Y:S01]  /*6520*/  LDCU UR4, c[0x0][0x3f8] ;  /* 0x00007f00ff0477ac */ /* 0x000e620008000800 */
[----:B------:R-:W-:Y:S02]  /*6530*/  IADD3 R8, PT, PT, R5, R8, RZ ;  /* 0x0000000805087210 */ /* 0x000fe40007ffe0ff */
[----:B------:R-:W-:Y:S01]  /*6540*/  IADD3 R6, PT, PT, R6, 0x1, RZ ;  /* 0x0000000106067810 */ /* 0x000fe20007ffe0ff */
[----:B------:R-:W1:Y:S02]  /*6550*/  LDCU UR5, c[0x0][0x3c8] ;  /* 0x00007900ff0577ac */ /* 0x000e640008000800 */
[----:B-1----:R-:W-:-:S06]  /*6560*/  UIMAD UR4, UR4, UR5, URZ ;  /* 0x00000005040472a4 */ /* 0x002fcc000f8e02ff */
[----:B------:R-:W-:-:S13]  /*6570*/  ISETP.GE.AND P1, PT, R8, UR4, PT ;  /* 0x0000000408007c0c */ /* 0x000fda000bf26270 */
[----:B------:R-:W-:Y:S05]  /*6580*/  @!P1 BRA `(.L_x_2016) ;  /* 0xffffff9c00709947 */ /* 0x000fea000383ffff */
[----:B------:R-:W-:Y:S05]  /*6590*/  EXIT ;  /* 0x000000000000794d */ /* 0x000fea0003800000 */
.L_x_2017:
        /* <DEDUP_REMOVED lines=14> */
.L_x_4534:


//--------------------- .text._Z35group_norm_nhwc_fwd_one_pass_kernelI11Bf16IOFp32WLi512ELi64ELi512EEv26Group_norm_nhwc_fwd_params --------------------------
	.section	.text._Z35group_norm_nhwc_fwd_one_pass_kernelI11Bf16IOFp32WLi512ELi64ELi512EEv26Group_norm_nhwc_fwd_params,"ax",@progbits
	.align	128
        .global         _Z35group_norm_nhwc_fwd_one_pass_kernelI11Bf16IOFp32WLi512ELi64ELi512EEv26Group_norm_nhwc_fwd_params
        .type           _Z35group_norm_nhwc_fwd_one_pass_kernelI11Bf16IOFp32WLi512ELi64ELi512EEv26Group_norm_nhwc_fwd_params,@function
        .size           _Z35group_norm_nhwc_fwd_one_pass_kernelI11Bf16IOFp32WLi512ELi64ELi512EEv26Group_norm_nhwc_fwd_params,(.L_x_4535 - _Z35group_norm_nhwc_fwd_one_pass_kernelI11Bf16IOFp32WLi512ELi64ELi512EEv26Group_norm_nhwc_fwd_params)
        .other          _Z35group_norm_nhwc_fwd_one_pass_kernelI11Bf16IOFp32WLi512ELi64ELi512EEv26Group_norm_nhwc_fwd_params,@"STO_CUDA_ENTRY STV_DEFAULT"
_Z35group_norm_nhwc_fwd_one_pass_kernelI11Bf16IOFp32WLi512ELi64ELi512EEv26Group_norm_nhwc_fwd_params:
.text._Z35group_norm_nhwc_fwd_one_pass_kernelI11Bf16IOFp32WLi512ELi64ELi512EEv26Group_norm_nhwc_fwd_params:
        /* <DEDUP_REMOVED lines=14> */
[----:B------:R-:W2:Y:S01]  /*00e0*/  S2R R88, SR_LANEID ;  /* 0x0000000000587919 */ /* 0x000ea20000000000 */
[----:B----4-:R-:W-:Y:S02]  /*00f0*/  ISETP.NE.U32.AND P1, PT, RZ, UR6, PT ;  /* 0x00000006ff007c0c */ /* 0x010fe4000bf25070 */
[----:B0-----:R-:W-:-:S02]  /*0100*/  SHF.R.U32.HI R0, RZ, 0x5, R92 ;  /* 0x00000005ff007819 */ /* 0x001fc4000001165c */
        /* <DEDUP_REMOVED lines=9> */
[----:B------:R-:W-:Y:S02]  /*01a0*/  IADD3 R96, PT, PT, R0, 0x1b0, RZ ;  /* 0x000001b000607810 */ /* 0x000fe40007ffe0ff */
[----:B------:R-:W-:Y:S02]  /*01b0*/  SHF.R.S32.HI R101, RZ, 0x1f, R106 ;  /* 0x0000001fff657819 */ /* 0x000fe4000001146a */
[----:B------:R-:W-:Y:S02]  /*01c0*/  SHF.R.S32.HI R99, RZ, 0x1f, R104 ;  /* 0x0000001fff637819 */ /* 0x000fe40000011468 */
[----:B------:R-:W-:Y:S02]  /*01d0*/  SHF.R.S32.HI R97, RZ, 0x1f, R102 ;  /* 0x0000001fff617819 */ /* 0x000fe40000011466 */
[----:B------:R-:W-:-:S02]  /*01e0*/  SHF.R.S32.HI R95, RZ, 0x1f, R100 ;  /* 0x0000001fff5f7819 */ /* 0x000fc40000011464 */
[----:B------:R-:W-:Y:S02]  /*01f0*/  SHF.R.S32.HI R93, RZ, 0x1f, R98 ;  /* 0x0000001fff5d7819 */ /* 0x000fe40000011462 */
[----:B0-2---:R-:W-:-:S07]  /*0200*/  SHF.R.S32.HI R91, RZ, 0x1f, R96 ;  /* 0x0000001fff5b7819 */ /* 0x005fce0000011460 */
.L_x_2157:
[----:B0-----:R-:W0:Y:S01]  /*0210*/  LDC R8, c[0x0][0x3f8] ;  /* 0x0000fe00ff087b82 */ /* 0x001e220000000800 */
[----:B------:R-:W-:Y:S01]  /*0220*/  IABS R6, R107 ;  /* 0x0000006b00067213 */ /* 0x000fe20000000000 */
[----:B------:R-:W1:Y:S01]  /*0230*/  LDCU UR8, c[0x0][0x404] ;  /* 0x00008080ff0877ac */ /* 0x000e620008000800 */
[----:B------:R-:W-:Y:S02]  /*0240*/  SHF.L.U32 R111, R92, 0x1, RZ ;  /* 0x000000015c6f7819 */ /* 0x000fe400000006ff */
[----:B------:R-:W-:Y:S01]  /*0250*/  MOV R89, RZ ;  /* 0x000000ff00597202 */ /* 0x000fe20000000f00 */
[----:B--2---:R-:W2:Y:S01]  /*0260*/  LDCU.64 UR4, c[0x0][0x3e8] ;  /* 0x00007d00ff0477ac */ /* 0x004ea20008000a00 */
[----:B0-----:R-:W-:-:S04]  /*0270*/  IABS R5, R8 ;  /* 0x0000000800057213 */ /* 0x001fc80000000000 */
[----:B------:R-:W0:Y:S08]  /*0280*/  I2F.RP R0, R5 ;  /* 0x0000000500007306 */ /* 0x000e300000209400 */
[----:B0-----:R-:W0:Y:S02]  /*0290*/  MUFU.RCP R0, R0 ;  /* 0x0000000000007308 */ /* 0x001e240000001000 */
[----:B0-----:R-:W-:-:S06]  /*02a0*/  IADD3 R2, PT, PT, R0, 0xffffffe, RZ ;  /* 0x0ffffffe00027810 */ /* 0x001fcc0007ffe0ff */
[----:B---34-:R0:W3:Y:S02]  /*02b0*/  F2I.FTZ.U32.TRUNC.NTZ R3, R2 ;  /* 0x0000000200037305 */ /* 0x0180e4000021f000 */
[----:B0-----:R-:W-:Y:S02]  /*02c0*/  MOV R2, RZ ;  /* 0x000000ff00027202 */ /* 0x001fe40000000f00 */
[----:B---3--:R-:W-:-:S05]  /*02d0*/  IADD3 R4, PT, PT, RZ, -R3, RZ ;  /* 0x80000003ff047210 */ /* 0x008fca0007ffe0ff */
[----:B------:R-:W-:-:S04]  /*02e0*/  IMAD R7, R4, R5, RZ ;  /* 0x0000000504077224 */ /* 0x000fc800078e02ff */
[----:B------:R-:W-:Y:S01]  /*02f0*/  IMAD.HI.U32 R3, R3, R7, R2 ;  /* 0x0000000703037227 */ /* 0x000fe200078e0002 */
[----:B------:R-:W-:-:S04]  /*0300*/  LOP3.LUT R2, R107, R8, RZ, 0x3c, !PT ;  /* 0x000000086b027212 */ /* 0x000fc800078e3cff */
[----:B------:R-:W-:Y:S01]  /*0310*/  ISETP.GE.AND P4, PT, R2, RZ, PT ;  /* 0x000000ff0200720c */ /* 0x000fe20003f86270 */
[----:B------:R-:W-:-:S05]  /*0320*/  IMAD.HI.U32 R4, R3, R6, RZ ;  /* 0x0000000603047227 */ /* 0x000fca00078e00ff */
[----:B------:R-:W-:-:S05]  /*0330*/  IADD3 R0, PT, PT, -R4, RZ, RZ ;  /* 0x000000ff04007210 */ /* 0x000fca0007ffe1ff */
[----:B------:R-:W-:-:S05]  /*0340*/  IMAD R0, R5, R0, R6 ;  /* 0x0000000005007224 */ /* 0x000fca00078e0206 */
[----:B------:R-:W-:-:S13]  /*0350*/  ISETP.GT.U32.AND P1, PT, R5, R0, PT ;  /* 0x000000000500720c */ /* 0x000fda0003f24070 */
[-C--:B------:R-:W-:Y:S02]  /*0360*/  @!P1 IADD3 R0, PT, PT, R0, -R5.reuse, RZ ;  /* 0x8000000500009210 */ /* 0x080fe40007ffe0ff */
[----:B------:R-:W-:Y:S02]  /*0370*/  @!P1 IADD3 R4, PT, PT, R4, 0x1, RZ ;  /* 0x0000000104049810 */ /* 0x000fe40007ffe0ff */
[----:B------:R-:W-:Y:S02]  /*0380*/  ISETP.GE.U32.AND P3, PT, R0, R5, PT ;  /* 0x000000050000720c */ /* 0x000fe40003f66070 */
[----:B------:R-:W-:Y:S02]  /*0390*/  SHF.R.U32.HI R0, RZ, 0x5, R92 ;  /* 0x00000005ff007819 */ /* 0x000fe4000001165c */
[----:B------:R-:W-:-:S03]  /*03a0*/  ISETP.NE.AND P1, PT, R8, RZ, PT ;  /* 0x000000ff0800720c */ /* 0x000fc60003f25270 */
[----:B-1----:R-:W-:Y:S01]  /*03b0*/  IMAD R3, R103, UR8, R0 ;  /* 0x0000000867037c24 */ /* 0x002fe2000f8e0200 */
[----:B------:R-:W0:Y:S04]  /*03c0*/  LDCU.64 UR8, c[0x0][0x3f0] ;  /* 0x00007e00ff0877ac */ /* 0x000e280008000a00 */
[C---:B--2---:R-:W-:Y:S02]  /*03d0*/  ISETP.GE.U32.AND P2, PT, R3.reuse, UR4, PT ;  /* 0x0000000403007c0c */ /* 0x044fe4000bf46070 */
[----:B------:R-:W-:Y:S02]  /*03e0*/  SHF.R.S32.HI R5, RZ, 0x1f, R3 ;  /* 0x0000001fff057819 */ /* 0x000fe40000011403 */
[----:B------:R-:W-:Y:S02]  /*03f0*/  IADD3 R7, PT, PT, R3, 0x20, RZ ;  /* 0x0000002003077810 */ /* 0x000fe40007ffe0ff */
[----:B------:R-:W-:-:S02]  /*0400*/  @P3 IADD3 R4, PT, PT, R4, 0x1, RZ ;  /* 0x0000000104043810 */ /* 0x000fc40007ffe0ff */
[----:B------:R-:W-:Y:S02]  /*0410*/  ISETP.GE.AND.EX P2, PT, R5, UR5, PT, P2 ;  /* 0x0000000505007c0c */ /* 0x000fe4000bf46320 */
[----:B------:R-:W-:Y:S02]  /*0420*/  ISETP.GE.U32.AND P3, PT, R7, UR4, PT ;  /* 0x0000000407007c0c */ /* 0x000fe4000bf66070 */
[----:B------:R-:W-:Y:S02]  /*0430*/  SHF.R.S32.HI R9, RZ, 0x1f, R7 ;  /* 0x0000001fff097819 */ /* 0x000fe40000011407 */
[----:B------:R-:W-:Y:S02]  /*0440*/  @!P4 IADD3 R4, PT, PT, -R4, RZ, RZ ;  /* 0x000000ff0404c210 */ /* 0x000fe40007ffe1ff */
[----:B------:R-:W-:Y:S02]  /*0450*/  ISETP.GE.AND.EX P3, PT, R9, UR5, PT, P3 ;  /* 0x0000000509007c0c */ /* 0x000fe4000bf66330 */
[----:B------:R-:W-:-:S02]  /*0460*/  @!P1 LOP3.LUT R4, RZ, R8, RZ, 0x33, !PT ;  /* 0x00000008ff049212 */ /* 0x000fc400078e33ff */
[----:B------:R-:W-:Y:S01]  /*0470*/  IADD3 R11, PT, PT, R3, 0x30, RZ ;  /* 0x00000030030b7810 */ /* 0x000fe20007ffe0ff */
[----:B------:R-:W1:Y:S01]  /*0480*/  @!P2 LDC.64 R22, c[0x0][0x3e0] ;  /* 0x0000f800ff16ab82 */ /* 0x000e620000000a00 */
[----:B------:R-:W-:Y:S02]  /*0490*/  IADD3 R108, PT, PT, -R4, RZ, RZ ;  /* 0x000000ff046c7210 */ /* 0x000fe40007ffe1ff */
[----:B------:R-:W-:Y:S02]  /*04a0*/  ISETP.GE.U32.AND P4, PT, R11, UR4, PT ;  /* 0x000000040b007c0c */ /* 0x000fe4000bf86070 */
[----:B------:R-:W-:Y:S01]  /*04b0*/  SHF.R.S32.HI R17, RZ, 0x1f, R11 ;  /* 0x0000001fff117819 */ /* 0x000fe2000001140b */
[----:B------:R-:W-:Y:S01]  /*04c0*/  IMAD R108, R8, R108, R107 ;  /* 0x0000006c086c7224 */ /* 0x000fe200078e026b */
[----:B------:R-:W-:Y:S01]  /*04d0*/  IADD3 R13, PT, PT, R3, 0x40, RZ ;  /* 0x00000040030d7810 */ /* 0x000fe20007ffe0ff */
[----:B------:R-:W2:Y:S01]  /*04e0*/  @!P3 LDC.64 R24, c[0x0][0x3e0] ;  /* 0x0000f800ff18bb82 */ /* 0x000ea20000000a00 */
[----:B------:R-:W-:-:S02]  /*04f0*/  ISETP.GE.AND.EX P4, PT, R17, UR5, PT, P4 ;  /* 0x0000000511007c0c */ /* 0x000fc4000bf86340 */
[----:B------:R-:W-:Y:S02]  /*0500*/  ISETP.GE.U32.AND P5, PT, R13, UR4, PT ;  /* 0x000000040d007c0c */ /* 0x000fe4000bfa6070 */
[----:B------:R-:W-:Y:S02]  /*0510*/  SHF.R.S32.HI R19, RZ, 0x1f, R13 ;  /* 0x0000001fff137819 */ /* 0x000fe4000001140d */
[----:B------:R-:W-:Y:S01]  /*0520*/  SHF.L.U32 R108, R108, 0x6, RZ ;  /* 0x000000066c6c7819 */ /* 0x000fe200000006ff */
[----:B------:R-:W3:Y:S01]  /*0530*/  @!P2 LDC.64 R26, c[0x0][0x390] ;  /* 0x0000e400ff1aab82 */ /* 0x000ee20000000a00 */
[----:B------:R-:W-:Y:S02]  /*0540*/  SHF.R.S32.HI R0, RZ, 0x1f, R4 ;  /* 0x0000001fff007819 */ /* 0x000fe40000011404 */
[----:B------:R-:W-:Y:S02]  /*0550*/  ISETP.GE.AND.EX P5, PT, R19, UR5, PT, P5 ;  /* 0x0000000513007c0c */ /* 0x000fe4000bfa6350 */
[----:B------:R-:W-:Y:S01]  /*0560*/  LOP3.LUT R110, R108, 0x3e, R111, 0xf8, !PT ;  /* 0x0000003e6c6e7812 */ /* 0x000fe200078ef86f */
[----:B0-----:R-:W-:Y:S01]  /*0570*/  IMAD R15, R0, UR8, RZ ;  /* 0x00000008000f7c24 */ /* 0x001fe2000f8e02ff */
[----:B------:R-:W-:Y:S01]  /*0580*/  SHF.R.S32.HI R111, RZ, 0x1f, R108 ;  /* 0x0000001fff6f7819 */ /* 0x000fe2000001146c */
[----:B-----5:R-:W0:Y:S01]  /*0590*/  @!P3 LDC.64 R28, c[0x0][0x390] ;  /* 0x0000e400ff1cbb82 */ /* 0x020e220000000a00 */
[----:B-1----:R-:W-:-:S02]  /*05a0*/  @!P2 IMAD R0, R5, R22, RZ ;  /* 0x000000160500a224 */ /* 0x002fc400078e02ff */
[C---:B------:R-:W-:Y:S02]  /*05b0*/  IMAD R15, R4.reuse, UR9, R15 ;  /* 0x00000009040f7c24 */ /* 0x040fe4000f8e020f */
[----:B------:R-:W-:-:S03]  /*05c0*/  IMAD.WIDE.U32 R110, R4, UR8, R110 ;  /* 0x00000008046e7c25 */ /* 0x000fc6000f8e006e */
[----:B------:R-:W1:Y:S01]  /*05d0*/  @!P4 LDC.64 R30, c[0x0][0x3e0] ;  /* 0x0000f800ff1ecb82 */ /* 0x000e620000000a00 */
[----:B------:R-:W-:Y:S01]  /*05e0*/  @!P2 IMAD R23, R3, R23, R0 ;  /* 0x000000170317a224 */ /* 0x000fe200078e0200 */
[----:B------:R-:W-:Y:S01]  /*05f0*/  IADD3 R113, PT, PT, R111, R15, RZ ;  /* 0x0000000f6f717210 */ /* 0x000fe20007ffe0ff */
[----:B--2---:R-:W-:Y:S01]  /*0600*/  @!P3 IMAD R0, R9, R24, RZ ;  /* 0x000000180900b224 */ /* 0x004fe200078e02ff */
[----:B------:R-:W-:Y:S02]  /*0610*/  @!P2 MOV R112, R110 ;  /* 0x0000006e0070a202 */ /* 0x000fe40000000f00 */
[----:B------:R-:W-:Y:S01]  /*0620*/  IADD3 R15, PT, PT, R3, 0x50, RZ ;  /* 0x00000050030f7810 */ /* 0x000fe20007ffe0ff */
[----:B------:R-:W-:Y:S01]  /*0630*/  @!P3 IMAD R25, R7, R25, R0 ;  /* 0x000000190719b224 */ /* 0x000fe200078e0200 */
[----:B------:R-:W2:Y:S01]  /*0640*/  @!P5 LDC.64 R34, c[0x0][0x3e0] ;  /* 0x0000f800ff22db82 */ /* 0x000ea20000000a00 */
[----:B------:R-:W-:Y:S01]  /*0650*/  @!P2 IMAD.WIDE.U32 R4, R3, R22, R112 ;  /* 0x000000160304a225 */ /* 0x000fe200078e0070 */
[----:B------:R-:W-:-:S02]  /*0660*/  @!P3 MOV R8, R110 ;  /* 0x0000006e0008b202 */ /* 0x000fc40000000f00 */
[----:B------:R-:W-:Y:S02]  /*0670*/  @!P3 MOV R9, R113 ;  /* 0x000000710009b202 */ /* 0x000fe40000000f00 */
[----:B------:R-:W-:Y:S02]  /*0680*/  ISETP.GE.U32.AND P1, PT, R15, UR4, PT ;  /* 0x000000040f007c0c */ /* 0x000fe4000bf26070 */
[----:B------:R-:W4:Y:S01]  /*0690*/  @!P4 LDC.64 R32, c[0x0][0x390] ;  /* 0x0000e400ff20cb82 */ /* 0x000f220000000a00 */
[----:B------:R-:W-:Y:S01]  /*06a0*/  SHF.R.S32.HI R21, RZ, 0x1f, R15 ;  /* 0x0000001fff157819 */ /* 0x000fe2000001140f */
[----:B------:R-:W-:Y:S01]  /*06b0*/  @!P3 IMAD.WIDE.U32 R8, R7, R24, R8 ;  /* 0x000000180708b225 */ /* 0x000fe200078e0008 */
[----:B------:R-:W-:Y:S02]  /*06c0*/  @!P2 IADD3 R0, PT, PT, R5, R23, RZ ;  /* 0x000000170500a210 */ /* 0x000fe40007ffe0ff */
[C---:B---3--:R-:W-:Y:S02]  /*06d0*/  @!P2 LEA R6, P6, R4.reuse, R26, 0x1 ;  /* 0x0000001a0406a211 */ /* 0x048fe400078c08ff */
[----:B------:R-:W-:Y:S01]  /*06e0*/  ISETP.GE.AND.EX P1, PT, R21, UR5, PT, P1 ;  /* 0x0000000515007c0c */ /* 0x000fe2000bf26310 */
[----:B-1----:R-:W-:Y:S01]  /*06f0*/  @!P4 IMAD R2, R17, R30, RZ ;  /* 0x0000001e1102c224 */ /* 0x002fe200078e02ff */
[----:B------:R-:W-:-:S02]  /*0700*/  @!P2 LEA.HI.X R7, R4, R27, R0, 0x1, P6 ;  /* 0x0000001b0407a211 */ /* 0x000fc400030f0c00 */
[----:B------:R-:W-:Y:S02]  /*0710*/  @!P3 IADD3 R0, PT, PT, R9, R25, RZ ;  /* 0x000000190900b210 */ /* 0x000fe40007ffe0ff */
[C---:B0-----:R-:W-:Y:S01]  /*0720*/  @!P3 LEA R4, P6, R8.reuse, R28, 0x1 ;  /* 0x0000001c0804b211 */ /* 0x041fe200078c08ff */
[----:B------:R0:W3:Y:S01]  /*0730*/  @!P2 LDG.E R89, desc[UR6][R6.64] ;  /* 0x000000060659a981 */ /* 0x0000e2000c1e1900 */
[----:B------:R-:W-:Y:S01]  /*0740*/  IADD3 R17, PT, PT, R3, 0x70, RZ ;  /* 0x0000007003117810 */ /* 0x000fe20007ffe0ff */
[----:B------:R-:W-:Y:S01]  /*0750*/  @!P4 IMAD R23, R11, R31, R2 ;  /* 0x0000001f0b17c224 */ /* 0x000fe200078e0202 */
[----:B------:R-:W-:Y:S01]  /*0760*/  @!P3 LEA.HI.X R5, R8, R29, R0, 0x1, P6 ;  /* 0x0000001d0805b211 */ /* 0x000fe200030f0c00 */
[----:B--2---:R-:W-:Y:S01]  /*0770*/  @!P5 IMAD R0, R19, R34, RZ ;  /* 0x000000221300d224 */ /* 0x004fe200078e02ff */
[----:B------:R-:W-:Y:S01]  /*0780*/  @!P4 MOV R8, R110 ;  /* 0x0000006e0008c202 */ /* 0x000fe20000000f00 */
[----:B------:R-:W1:Y:S01]  /*0790*/  @!P5 LDC.64 R28, c[0x0][0x390] ;  /* 0x0000e400ff1cdb82 */ /* 0x000e620000000a00 */
[----:B------:R-:W-:-:S02]  /*07a0*/  @!P4 MOV R9, R113 ;  /* 0x000000710009c202 */ /* 0x000fc40000000f00 */
[----:B------:R-:W-:Y:S02]  /*07b0*/  ISETP.GE.U32.AND P2, PT, R17, UR4, PT ;  /* 0x0000000411007c0c */ /* 0x000fe4000bf46070 */
[----:B------:R-:W-:Y:S01]  /*07c0*/  SHF.R.S32.HI R25, RZ, 0x1f, R17 ;  /* 0x0000001fff197819 */ /* 0x000fe20000011411 */
[----:B------:R-:W-:Y:S01]  /*07d0*/  @!P4 IMAD.WIDE.U32 R8, R11, R30, R8 ;  /* 0x0000001e0b08c225 */ /* 0x000fe200078e0008 */
[----:B------:R-:W-:Y:S01]  /*07e0*/  MOV R85, RZ ;  /* 0x000000ff00557202 */ /* 0x000fe20000000f00 */
[----:B------:R-:W2:Y:S01]  /*07f0*/  @!P1 LDC.64 R36, c[0x0][0x3e0] ;  /* 0x0000f800ff249b82 */ /* 0x000ea20000000a00 */
[----:B------:R-:W-:Y:S01]  /*0800*/  ISETP.GE.AND.EX P2, PT, R25, UR5, PT, P2 ;  /* 0x0000000519007c0c */ /* 0x000fe2000bf46320 */
[----:B------:R-:W-:Y:S01]  /*0810*/  @!P5 IMAD R27, R13, R35, R0 ;  /* 0x000000230d1bd224 */ /* 0x000fe200078e0200 */
[----:B0-----:R-:W-:Y:S02]  /*0820*/  @!P5 MOV R6, R110 ;  /* 0x0000006e0006d202 */ /* 0x001fe40000000f00 */
[----:B------:R-:W-:Y:S01]  /*0830*/  @!P5 MOV R7, R113 ;  /* 0x000000710007d202 */ /* 0x000fe20000000f00 */
[----:B------:R1:W5:Y:S01]  /*0840*/  @!P3 LDG.E R85, desc[UR6][R4.64] ;  /* 0x000000060455b981 */ /* 0x000362000c1e1900 */
[----:B------:R-:W-:-:S02]  /*0850*/  @!P4 IADD3 R0, PT, PT, R9, R23, RZ ;  /* 0x000000170900c210 */ /* 0x000fc40007ffe0ff */
[C---:B----4-:R-:W-:Y:S01]  /*0860*/  @!P4 LEA R12, P6, R8.reuse, R32, 0x1 ;  /* 0x00000020080cc211 */ /* 0x050fe200078c08ff */
[----:B------:R-:W-:Y:S01]  /*0870*/  @!P5 IMAD.WIDE.U32 R6, R13, R34, R6 ;  /* 0x000000220d06d225 */ /* 0x000fe200078e0006 */
[----:B------:R-:W-:Y:S02]  /*0880*/  IADD3 R11, PT, PT, R3, 0x80, RZ ;  /* 0x00000080030b7810 */ /* 0x000fe40007ffe0ff */
[----:B------:R-:W-:Y:S01]  /*0890*/  @!P4 LEA.HI.X R13, R8, R33, R0, 0x1, P6 ;  /* 0x00000021080dc211 */ /* 0x000fe200030f0c00 */
[----:B------:R-:W0:Y:S01]  /*08a0*/  @!P2 LDC.64 R34, c[0x0][0x3e0] ;  /* 0x0000f800ff22ab82 */ /* 0x000e220000000a00 */
[----:B------:R-:W-:Y:S02]  /*08b0*/  ISETP.GE.U32.AND P3, PT, R11, UR4, PT ;  /* 0x000000040b007c0c */ /* 0x000fe4000bf66070 */
[----:B------:R-:W-:-:S05]  /*08c0*/  SHF.R.S32.HI R19, RZ, 0x1f, R11 ;  /* 0x0000001fff137819 */ /* 0x000fca000001140b */
[----:B------:R-:W4:Y:S01]  /*08d0*/  @!P1 LDC.64 R32, c[0x0][0x390] ;  /* 0x0000e400ff209b82 */ /* 0x000f220000000a00 */
[----:B------:R-:W-:Y:S02]  /*08e0*/  ISETP.GE.AND.EX P3, PT, R19, UR5, PT, P3 ;  /* 0x0000000513007c0c */ /* 0x000fe4000bf66330 */
[----:B------:R-:W-:Y:S02]  /*08f0*/  @!P5 IADD3 R0, PT, PT, R7, R27, RZ ;  /* 0x0000001b0700d210 */ /* 0x000fe40007ffe0ff */
[----:B-1----:R-:W-:Y:S02]  /*0900*/  @!P5 LEA R4, P6, R6, R28, 0x1 ;  /* 0x0000001c0604d211 */ /* 0x002fe400078c08ff */
[----:B------:R-:W-:Y:S01]  /*0910*/  MOV R10, RZ ;  /* 0x000000ff000a7202 */ /* 0x000fe20000000f00 */
[----:B--2---:R-:W-:Y:S01]  /*0920*/  @!P1 IMAD R2, R21, R36, RZ ;  /* 0x0000002415029224 */ /* 0x004fe200078e02ff */
[----:B------:R-:W-:Y:S01]  /*0930*/  @!P1 MOV R8, R110 ;  /* 0x0000006e00089202 */ /* 0x000fe20000000f00 */
[----:B------:R-:W1:Y:S01]  /*0940*/  @!P2 LDC.64 R26, c[0x0][0x390] ;  /* 0x0000e400ff1aab82 */ /* 0x000e620000000a00 */
[----:B------:R-:W-:-:S02]  /*0950*/  @!P1 MOV R9, R113 ;  /* 0x0000007100099202 */ /* 0x000fc40000000f00 */
[----:B------:R-:W-:Y:S01]  /*0960*/  @!P5 LEA.HI.X R5, R6, R29, R0, 0x1, P6 ;  /* 0x0000001d0605d211 */ /* 0x000fe200030f0c00 */
[----:B------:R4:W2:Y:S01]  /*0970*/  @!P4 LDG.E R10, desc[UR6][R12.64] ;  /* 0x000000060c0ac981 */ /* 0x0008a2000c1e1900 */
[----:B------:R-:W-:Y:S02]  /*0980*/  IADD3 R21, PT, PT, R3, 0x90, RZ ;  /* 0x0000009003157810 */ /* 0x000fe40007ffe0ff */
[----:B------:R-:W-:Y:S01]  /*0990*/  MOV R6, RZ ;  /* 0x000000ff00067202 */ /* 0x000fe20000000f00 */
[----:B------:R-:W1:Y:S01]  /*09a0*/  @!P3 LDC.64 R38, c[0x0][0x3e0] ;  /* 0x0000f800ff26bb82 */ /* 0x000e620000000a00 */
[----:B------:R-:W-:Y:S01]  /*09b0*/  @!P1 IMAD R7, R15, R37, R2 ;  /* 0x000000250f079224 */ /* 0x000fe200078e0202 */
[----:B------:R-:W-:Y:S01]  /*09c0*/  ISETP.GE.U32.AND P4, PT, R21, UR4, PT ;  /* 0x0000000415007c0c */ /* 0x000fe2000bf86070 */
[----:B------:R-:W-:Y:S01]  /*09d0*/  @!P1 IMAD.WIDE.U32 R8, R15, R36, R8 ;  /* 0x000000240f089225 */ /* 0x000fe200078e0008 */
[----:B------:R-:W-:Y:S01]  /*09e0*/  SHF.R.S32.HI R29, RZ, 0x1f, R21 ;  /* 0x0000001fff1d7819 */ /* 0x000fe20000011415 */
[----:B------:R1:W2:Y:S01]  /*09f0*/  @!P5 LDG.E R6, desc[UR6][R4.64] ;  /* 0x000000060406d981 */ /* 0x0002a2000c1e1900 */
[----:B------:R-:W-:-:S02]  /*0a00*/  IADD3 R23, PT, PT, R3, 0xb0, RZ ;  /* 0x000000b003177810 */ /* 0x000fc40007ffe0ff */
[----:B------:R-:W-:Y:S02]  /*0a10*/  ISETP.GE.AND.EX P4, PT, R29, UR5, PT, P4 ;  /* 0x000000051d007c0c */ /* 0x000fe4000bf86340 */
[----:B------:R-:W-:Y:S02]  /*0a20*/  ISETP.GE.U32.AND P5, PT, R23, UR4, PT ;  /* 0x0000000417007c0c */ /* 0x000fe4000bfa6070 */
[----:B------:R-:W-:Y:S02]  /*0a30*/  SHF.R.S32.HI R31, RZ, 0x1f, R23 ;  /* 0x0000001fff1f7819 */ /* 0x000fe40000011417 */
[----:B------:R-:W-:Y:S02]  /*0a40*/  @!P1 IADD3 R0, PT, PT, R9, R7, RZ ;  /* 0x0000000709009210 */ /* 0x000fe40007ffe0ff */
[----:B----4-:R-:W-:Y:S02]  /*0a50*/  @!P1 LEA R12, P6, R8, R32, 0x1 ;  /* 0x00000020080c9211 */ /* 0x010fe400078c08ff */
[----:B------:R-:W-:-:S02]  /*0a60*/  ISETP.GE.AND.EX P5, PT, R31, UR5, PT, P5 ;  /* 0x000000051f007c0c */ /* 0x000fc4000bfa6350 */
[----:B------:R-:W-:Y:S01]  /*0a70*/  @!P1 LEA.HI.X R13, R8, R33, R0, 0x1, P6 ;  /* 0x00000021080d9211 */ /* 0x000fe200030f0c00 */
[----:B0-----:R-:W-:Y:S01]  /*0a80*/  @!P2 IMAD R2, R25, R34, RZ ;  /* 0x000000221902a224 */ /* 0x001fe200078e02ff */
[----:B------:R-:W-:Y:S01]  /*0a90*/  @!P2 MOV R8, R110 ;  /* 0x0000006e0008a202 */ /* 0x000fe20000000f00 */
[----:B------:R-:W0:Y:S01]  /*0aa0*/  @!P4 LDC.64 R36, c[0x0][0x3e0] ;  /* 0x0000f800ff24cb82 */ /* 0x000e220000000a00 */
[----:B------:R-:W-:Y:S01]  /*0ab0*/  @!P2 MOV R9, R113 ;  /* 0x000000710009a202 */ /* 0x000fe20000000f00 */
[C---:B------:R-:W-:Y:S02]  /*0ac0*/  @!P2 IMAD R15, R17.reuse, R35, R2 ;  /* 0x00000023110fa224 */ /* 0x040fe400078e0202 */
[----:B------:R-:W-:-:S04]  /*0ad0*/  @!P2 IMAD.WIDE.U32 R8, R17, R34, R8 ;  /* 0x000000221108a225 */ /* 0x000fc800078e0008 */
[----:B------:R-:W4:Y:S01]  /*0ae0*/  @!P3 LDC.64 R34, c[0x0][0x390] ;  /* 0x0000e400ff22bb82 */ /* 0x000f220000000a00 */
[----:B------:R-:W-:Y:S01]  /*0af0*/  @!P3 MOV R16, R110 ;  /* 0x0000006e0010b202 */ /* 0x000fe20000000f00 */
[----:B-1----:R-:W-:Y:S01]  /*0b00*/  @!P3 IMAD R2, R19, R38, RZ ;  /* 0x000000261302b224 */ /* 0x002fe200078e02ff */
[----:B------:R-:W-:-:S05]  /*0b10*/  @!P3 MOV R17, R113 ;  /* 0x000000710011b202 */ /* 0x000fca0000000f00 */
[----:B------:R-:W1:Y:S01]  /*0b20*/  @!P5 LDC.64 R4, c[0x0][0x3e0] ;  /* 0x0000f800ff04db82 */ /* 0x000e620000000a00 */
[----:B------:R-:W-:Y:S01]  /*0b30*/  MOV R7, RZ ;  /* 0x000000ff00077202 */ /* 0x000fe20000000f00 */
[----:B------:R-:W-:Y:S01]  /*0b40*/  @!P3 IMAD R19, R11, R39, R2 ;  /* 0x000000270b13b224 */ /* 0x000fe200078e0202 */
[----:B------:R-:W-:Y:S01]  /*0b50*/  IADD3 R25, PT, PT, R3, 0xc0, RZ ;  /* 0x000000c003197810 */ /* 0x000fe20007ffe0ff */
[----:B------:R-:W-:Y:S01]  /*0b60*/  @!P3 IMAD.WIDE.U32 R16, R11, R38, R16 ;  /* 0x000000260b10b225 */ /* 0x000fe200078e0010 */
[----:B------:R-:W-:Y:S02]  /*0b70*/  @!P2 IADD3 R0, PT, PT, R9, R15, RZ ;  /* 0x0000000f0900a210 */ /* 0x000fe40007ffe0ff */
[----:B------:R-:W-:Y:S01]  /*0b80*/  @!P2 LEA R14, P6, R8, R26, 0x1 ;  /* 0x0000001a080ea211 */ /* 0x000fe200078c08ff */
[----:B------:R-:W1:Y:S01]  /*0b90*/  @!P4 LDC.64 R38, c[0x0][0x390] ;  /* 0x0000e400ff26cb82 */ /* 0x000e620000000a00 */
[----:B------:R-:W2:Y:S01]  /*0ba0*/  @!P1 LDG.E R7, desc[UR6][R12.64] ;  /* 0x000000060c079981 */ /* 0x000ea2000c1e1900 */
[----:B------:R-:W-:-:S02]  /*0bb0*/  ISETP.GE.U32.AND P1, PT, R25, UR4, PT ;  /* 0x0000000419007c0c */ /* 0x000fc4000bf26070 */
[----:B------:R-:W-:Y:S02]  /*0bc0*/  SHF.R.S32.HI R33, RZ, 0x1f, R25 ;  /* 0x0000001fff217819 */ /* 0x000fe40000011419 */
[----:B------:R-:W-:Y:S02]  /*0bd0*/  MOV R11, RZ ;  /* 0x000000ff000b7202 */ /* 0x000fe40000000f00 */
[----:B------:R-:W-:Y:S02]  /*0be0*/  @!P2 LEA.HI.X R15, R8, R27, R0, 0x1, P6 ;  /* 0x0000001b080fa211 */ /* 0x000fe400030f0c00 */
[----:B------:R-:W-:Y:S01]  /*0bf0*/  ISETP.GE.AND.EX P1, PT, R33, UR5, PT, P1 ;  /* 0x0000000521007c0c */ /* 0x000fe2000bf26310 */
[----:B0-----:R-:W-:Y:S01]  /*0c00*/  @!P4 IMAD R2, R29, R36, RZ ;  /* 0x000000241d02c224 */ /* 0x001fe200078e02ff */
[----:B------:R-:W-:Y:S01]  /*0c10*/  IADD3 R27, PT, PT, R3, 0xd0, RZ ;  /* 0x000000d0031b7810 */ /* 0x000fe20007ffe0ff */
[----:B------:R0:W2:Y:S01]  /*0c20*/  @!P2 LDG.E R11, desc[UR6][R14.64] ;  /* 0x000000060e0ba981 */ /* 0x0000a2000c1e1900 */
[----:B------:R-:W-:Y:S01]  /*0c30*/  @!P3 IADD3 R0, PT, PT, R17, R19, RZ ;  /* 0x000000131100b210 */ /* 0x000fe20007ffe0ff */
[----:B------:R-:W1:Y:S01]  /*0c40*/  @!P5 LDC.64 R8, c[0x0][0x390] ;  /* 0x0000e400ff08db82 */ /* 0x000e620000000a00 */
[----:B----4-:R-:W-:-:S02]  /*0c50*/  @!P3 LEA R18, P6, R16, R34, 0x1 ;  /* 0x000000221012b211 */ /* 0x010fc400078c08ff */
[----:B------:R-:W-:Y:S02]  /*0c60*/  ISETP.GE.U32.AND P2, PT, R27, UR4, PT ;  /* 0x000000041b007c0c */ /* 0x000fe4000bf46070 */
[----:B------:R-:W-:Y:S02]  /*0c70*/  SHF.R.S32.HI R29, RZ, 0x1f, R27 ;  /* 0x0000001fff1d7819 */ /* 0x000fe4000001141b */
[----:B0-----:R-:W-:Y:S02]  /*0c80*/  @!P4 MOV R14, R110 ;  /* 0x0000006e000ec202 */ /* 0x001fe40000000f00 */
[----:B------:R-:W-:Y:S01]  /*0c90*/  @!P4 MOV R15, R113 ;  /* 0x00000071000fc202 */ /* 0x000fe20000000f00 */
[----:B------:R-:W-:Y:S01]  /*0ca0*/  @!P4 IMAD R17, R21, R37, R2 ;  /* 0x000000251511c224 */ /* 0x000fe200078e0202 */
[----:B------:R-:W-:Y:S02]  /*0cb0*/  @!P3 LEA.HI.X R19, R16, R35, R0, 0x1, P6 ;  /* 0x000000231013b211 */ /* 0x000fe400030f0c00 */
[----:B------:R-:W-:Y:S01]  /*0cc0*/  CS2R R12, SRZ ;  /* 0x00000000000c7805 */ /* 0x000fe2000001ff00 */
[----:B-1----:R-:W-:Y:S01]  /*0cd0*/  @!P5 IMAD R0, R31, R4, RZ ;  /* 0x000000041f00d224 */ /* 0x002fe200078e02ff */
[----:B------:R-:W-:Y:S01]  /*0ce0*/  ISETP.GE.AND.EX P2, PT, R29, UR5, PT, P2 ;  /* 0x000000051d007c0c */ /* 0x000fe2000bf46320 */
[----:B------:R-:W-:-:S02]  /*0cf0*/  @!P4 IMAD.WIDE.U32 R14, R21, R36, R14 ;  /* 0x00000024150ec225 */ /* 0x000fc400078e000e */
[----:B------:R-:W0:Y:S01]  /*0d00*/  @!P1 LDC.64 R36, c[0x0][0x3e0] ;  /* 0x0000f800ff249b82 */ /* 0x000e220000000a00 */
[----:B------:R1:W4:Y:S01]  /*0d10*/  @!P3 LDG.E R13, desc[UR6][R18.64] ;  /* 0x00000006120db981 */ /* 0x000322000c1e1900 */
[----:B------:R-:W-:Y:S01]  /*0d20*/  @!P5 IMAD R35, R23, R5, R0 ;  /* 0x000000051723d224 */ /* 0x000fe200078e0200 */
[----:B------:R-:W-:Y:S02]  /*0d30*/  @!P4 IADD3 R0, PT, PT, R15, R17, RZ ;  /* 0x000000110f00c210 */ /* 0x000fe40007ffe0ff */
[----:B------:R-:W-:Y:S02]  /*0d40*/  @!P5 MOV R16, R110 ;  /* 0x0000006e0010d202 */ /* 0x000fe40000000f00 */
[----:B------:R-:W-:Y:S02]  /*0d50*/  @!P5 MOV R17, R113 ;  /* 0x000000710011d202 */ /* 0x000fe40000000f00 */
[C---:B------:R-:W-:Y:S01]  /*0d60*/  @!P4 LEA R20, P3, R14.reuse, R38, 0x1 ;  /* 0x000000260e14c211 */ /* 0x040fe200078608ff */
[----:B------:R-:W0:Y:S01]  /*0d70*/  @!P2 LDC.64 R40, c[0x0][0x3e0] ;  /* 0x0000f800ff28ab82 */ /* 0x000e220000000a00 */
[----:B------:R-:W-:Y:S01]  /*0d80*/  IADD3 R31, PT, PT, R3, 0xf0, RZ ;  /* 0x000000f0031f7810 */ /* 0x000fe20007ffe0ff */
[----:B------:R-:W-:Y:S01]  /*0d90*/  @!P5 IMAD.WIDE.U32 R4, R23, R4, R16 ;  /* 0x000000041704d225 */ /* 0x000fe200078e0010 */
[----:B------:R-:W-:-:S02]  /*0da0*/  @!P4 LEA.HI.X R21, R14, R39, R0, 0x1, P3 ;  /* 0x000000270e15c211 */ /* 0x000fc400018f0c00 */
[----:B------:R-:W-:Y:S02]  /*0db0*/  ISETP.GE.U32.AND P3, PT, R31, UR4, PT ;  /* 0x000000041f007c0c */ /* 0x000fe4000bf66070 */
[----:B------:R-:W-:Y:S01]  /*0dc0*/  SHF.R.S32.HI R23, RZ, 0x1f, R31 ;  /* 0x0000001fff177819 */ /* 0x000fe2000001141f */
[----:B------:R-:W0:Y:S03]  /*0dd0*/  @!P1 LDC.64 R38, c[0x0][0x390] ;  /* 0x0000e400ff269b82 */ /* 0x000e260000000a00 */
[----:B------:R-:W-:Y:S02]  /*0de0*/  ISETP.GE.AND.EX P3, PT, R23, UR5, PT, P3 ;  /* 0x0000000517007c0c */ /* 0x000fe4000bf66330 */
[----:B------:R-:W-:Y:S02]  /*0df0*/  @!P5 IADD3 R0, PT, PT, R5, R35, RZ ;  /* 0x000000230500d210 */ /* 0x000fe40007ffe0ff */
[----:B------:R-:W-:Y:S01]  /*0e00*/  @!P5 LEA R8, P6, R4, R8, 0x1 ;  /* 0x000000080408d211 */ /* 0x000fe200078c08ff */
[----:B------:R-:W0:Y:S01]  /*0e10*/  @!P2 LDC.64 R46, c[0x0][0x390] ;  /* 0x0000e400ff2eab82 */ /* 0x000e220000000a00 */
[----:B-1----:R-:W-:-:S02]  /*0e20*/  MOV R19, RZ ;  /* 0x000000ff00137202 */ /* 0x002fc40000000f00 */
[----:B------:R-:W-:Y:S01]  /*0e30*/  @!P5 LEA.HI.X R9, R4, R9, R0, 0x1, P6 ;  /* 0x000000090409d211 */ /* 0x000fe200030f0c00 */
[----:B0-----:R-:W-:Y:S01]  /*0e40*/  @!P1 IMAD R0, R33, R36, RZ ;  /* 0x0000002421009224 */ /* 0x001fe200078e02ff */
[----:B------:R-:W-:Y:S02]  /*0e50*/  IADD3 R35, PT, PT, R3, 0x100, RZ ;  /* 0x0000010003237810 */ /* 0x000fe40007ffe0ff */
[----:B------:R-:W-:Y:S01]  /*0e60*/  MOV R15, RZ ;  /* 0x000000ff000f7202 */ /* 0x000fe20000000f00 */
[----:B------:R-:W0:Y:S01]  /*0e70*/  @!P3 LDC.64 R16, c[0x0][0x3e0] ;  /* 0x0000f800ff10bb82 */ /* 0x000e220000000a00 */
[----:B------:R1:W4:Y:S01]  /*0e80*/  @!P5 LDG.E R19, desc[UR6][R8.64] ;  /* 0x000000060813d981 */ /* 0x000322000c1e1900 */
[----:B------:R-:W-:Y:S01]  /*0e90*/  @!P1 IMAD R33, R25, R37, R0 ;  /* 0x0000002519219224 */ /* 0x000fe200078e0200 */
[----:B------:R-:W-:Y:S02]  /*0ea0*/  ISETP.GE.U32.AND P5, PT, R35, UR4, PT ;  /* 0x0000000423007c0c */ /* 0x000fe4000bfa6070 */
[----:B------:R-:W-:Y:S01]  /*0eb0*/  SHF.R.S32.HI R43, RZ, 0x1f, R35 ;  /* 0x0000001fff2b7819 */ /* 0x000fe20000011423 */
[----:B------:R1:W4:Y:S01]  /*0ec0*/  @!P4 LDG.E R15, desc[UR6][R20.64] ;  /* 0x00000006140fc981 */ /* 0x000322000c1e1900 */
[----:B------:R-:W-:-:S02]  /*0ed0*/  @!P1 MOV R4, R110 ;  /* 0x0000006e00049202 */ /* 0x000fc40000000f00 */
[----:B------:R-:W-:Y:S02]  /*0ee0*/  @!P1 MOV R5, R113 ;  /* 0x0000007100059202 */ /* 0x000fe40000000f00 */
[----:B------:R-:W-:Y:S02]  /*0ef0*/  IADD3 R37, PT, PT, R3, 0x110, RZ ;  /* 0x0000011003257810 */ /* 0x000fe40007ffe0ff */
[----:B------:R-:W-:Y:S01]  /*0f00*/  ISETP.GE.AND.EX P5, PT, R43, UR5, PT, P5 ;  /* 0x000000052b007c0c */ /* 0x000fe2000bfa6350 */
[----:B------:R-:W-:Y:S01]  /*0f10*/  @!P2 IMAD R0, R29, R40, RZ ;  /* 0x000000281d00a224 */ /* 0x000fe200078e02ff */
[----:B------:R-:W-:Y:S01]  /*0f20*/  ISETP.GE.U32.AND P4, PT, R37, UR4, PT ;  /* 0x0000000425007c0c */ /* 0x000fe2000bf86070 */
[----:B------:R-:W-:Y:S01]  /*0f30*/  @!P1 IMAD.WIDE.U32 R4, R25, R36, R4 ;  /* 0x0000002419049225 */ /* 0x000fe200078e0004 */
[----:B------:R-:W-:Y:S02]  /*0f40*/  SHF.R.S32.HI R45, RZ, 0x1f, R37 ;  /* 0x0000001fff2d7819 */ /* 0x000fe40000011425 */
[----:B-1----:R-:W-:-:S02]  /*0f50*/  @!P2 MOV R8, R110 ;  /* 0x0000006e0008a202 */ /* 0x002fc40000000f00 */
[----:B------:R-:W-:Y:S01]  /*0f60*/  @!P2 MOV R9, R113 ;  /* 0x000000710009a202 */ /* 0x000fe20000000f00 */
[----:B------:R-:W-:Y:S01]  /*0f70*/  @!P2 IMAD R29, R27, R41, R0 ;  /* 0x000000291b1da224 */ /* 0x000fe200078e0200 */
[----:B------:R-:W-:Y:S02]  /*0f80*/  ISETP.GE.AND.EX P4, PT, R45, UR5, PT, P4 ;  /* 0x000000052d007c0c */ /* 0x000fe4000bf86340 */
[----:B------:R-:W-:Y:S01]  /*0f90*/  @!P1 IADD3 R0, PT, PT, R5, R33, RZ ;  /* 0x0000002105009210 */ /* 0x000fe20007ffe0ff */
[----:B------:R-:W-:Y:S01]  /*0fa0*/  @!P2 IMAD.WIDE.U32 R8, R27, R40, R8 ;  /* 0x000000281b08a225 */ /* 0x000fe200078e0008 */
[C---:B------:R-:W-:Y:S01]  /*0fb0*/  @!P1 LEA R24, P6, R4.reuse, R38, 0x1 ;  /* 0x0000002604189211 */ /* 0x040fe200078c08ff */
[----:B------:R-:W1:Y:S01]  /*0fc0*/  @!P3 LDC.64 R26, c[0x0][0x390] ;  /* 0x0000e400ff1abb82 */ /* 0x000e620000000a00 */
[----:B------:R-:W-:Y:S02]  /*0fd0*/  MOV R21, RZ ;  /* 0x000000ff00157202 */ /* 0x000fe40000000f00 */
[----:B------:R-:W-:-:S02]  /*0fe0*/  @!P1 LEA.HI.X R25, R4, R39, R0, 0x1, P6 ;  /* 0x0000002704199211 */ /* 0x000fc400030f0c00 */
[----:B------:R-:W-:Y:S02]  /*0ff0*/  @!P2 IADD3 R0, PT, PT, R9, R29, RZ ;  /* 0x0000001d0900a210 */ /* 0x000fe40007ffe0ff */
[C---:B------:R-:W-:Y:S01]  /*1000*/  @!P2 LEA R28, P6, R8.reuse, R46, 0x1 ;  /* 0x0000002e081ca211 */ /* 0x040fe200078c08ff */
[----:B------:R-:W3:Y:S01]  /*1010*/  @!P5 LDC.64 R4, c[0x0][0x3e0] ;  /* 0x0000f800ff04db82 */ /* 0x000ee20000000a00 */
[----:B------:R0:W4:Y:S02]  /*1020*/  @!P1 LDG.E R21, desc[UR6][R24.64] ;  /* 0x0000000618159981 */ /* 0x000124000c1e1900 */
[----:B0-----:R-:W-:Y:S01]  /*1030*/  @!P3 IMAD R2, R23, R16, RZ ;  /* 0x000000101702b224 */ /* 0x001fe200078e02ff */
[----:B------:R-:W-:-:S04]  /*1040*/  @!P2 LEA.HI.X R29, R8, R47, R0, 0x1, P6 ;  /* 0x0000002f081da211 */ /* 0x000fc800030f0c00 */
[----:B------:R-:W0:Y:S01]  /*1050*/  @!P4 LDC.64 R8, c[0x0][0x3e0] ;  /* 0x0000f800ff08cb82 */ /* 0x000e220000000a00 */
[----:B------:R-:W-:Y:S02]  /*1060*/  @!P3 MOV R24, R110 ;  /* 0x0000006e0018b202 */ /* 0x000fe40000000f00 */
[----:B------:R-:W-:Y:S01]  /*1070*/  @!P3 MOV R25, R113 ;  /* 0x000000710019b202 */ /* 0x000fe20000000f00 */
[----:B------:R-:W-:Y:S01]  /*1080*/  @!P3 IMAD R33, R31, R17, R2 ;  /* 0x000000111f21b224 */ /* 0x000fe200078e0202 */
[----:B------:R-:W-:Y:S01]  /*1090*/  IADD3 R39, PT, PT, R3, 0x120, RZ ;  /* 0x0000012003277810 */ /* 0x000fe20007ffe0ff */
[----:B------:R-:W-:-:S03]  /*10a0*/  @!P3 IMAD.WIDE.U32 R16, R31, R16, R24 ;  /* 0x000000101f10b225 */ /* 0x000fc600078e0018 */
[----:B------:R-:W5:Y:S01]  /*10b0*/  @!P5 LDC.64 R24, c[0x0][0x390] ;  /* 0x0000e400ff18db82 */ /* 0x000f620000000a00 */
[----:B------:R-:W-:Y:S02]  /*10c0*/  MOV R23, RZ ;  /* 0x000000ff00177202 */ /* 0x000fe40000000f00 */
[----:B------:R-:W-:Y:S02]  /*10d0*/  ISETP.GE.U32.AND P1, PT, R39, UR4, PT ;  /* 0x0000000427007c0c */ /* 0x000fe4000bf26070 */
[----:B------:R-:W-:Y:S02]  /*10e0*/  SHF.R.S32.HI R47, RZ, 0x1f, R39 ;  /* 0x0000001fff2f7819 */ /* 0x000fe40000011427 */
[----:B------:R-:W-:Y:S01]  /*10f0*/  IADD3 R41, PT, PT, R3, 0x130, RZ ;  /* 0x0000013003297810 */ /* 0x000fe20007ffe0ff */
[----:B------:R3:W4:Y:S01]  /*1100*/  @!P2 LDG.E R23, desc[UR6][R28.64] ;  /* 0x000000061c17a981 */ /* 0x000722000c1e1900 */
[----:B------:R-:W-:Y:S02]  /*1110*/  ISETP.GE.AND.EX P1, PT, R47, UR5, PT, P1 ;  /* 0x000000052f007c0c */ /* 0x000fe4000bf26310 */
[----:B------:R-:W-:-:S02]  /*1120*/  @!P3 IADD3 R0, PT, PT, R17, R33, RZ ;  /* 0x000000211100b210 */ /* 0x000fc40007ffe0ff */
[C---:B-1----:R-:W-:Y:S02]  /*1130*/  @!P3 LEA R32, P6, R16.reuse, R26, 0x1 ;  /* 0x0000001a1020b211 */ /* 0x042fe400078c08ff */
[----:B------:R-:W-:Y:S02]  /*1140*/  ISETP.GE.U32.AND P2, PT, R41, UR4, PT ;  /* 0x0000000429007c0c */ /* 0x000fe4000bf46070 */
[----:B------:R-:W-:Y:S02]  /*1150*/  SHF.R.S32.HI R49, RZ, 0x1f, R41 ;  /* 0x0000001fff317819 */ /* 0x000fe40000011429 */
[----:B------:R-:W-:Y:S01]  /*1160*/  @!P3 LEA.HI.X R33, R16, R27, R0, 0x1, P6 ;  /* 0x0000001b1021b211 */ /* 0x000fe200030f0c00 */
[----:B---3--:R-:W-:Y:S01]  /*1170*/  @!P5 IMAD R0, R43, R4, RZ ;  /* 0x000000042b00d224 */ /* 0x008fe200078e02ff */
[----:B------:R-:W-:Y:S01]  /*1180*/  ISETP.GE.AND.EX P2, PT, R49, UR5, PT, P2 ;  /* 0x0000000531007c0c */ /* 0x000fe2000bf46320 */
[----:B------:R-:W1:Y:S01]  /*1190*/  @!P4 LDC.64 R16, c[0x0][0x390] ;  /* 0x0000e400ff10cb82 */ /* 0x000e620000000a00 */
[----:B------:R-:W-:-:S02]  /*11a0*/  @!P5 MOV R28, R110 ;  /* 0x0000006e001cd202 */ /* 0x000fc40000000f00 */
[----:B------:R-:W-:Y:S02]  /*11b0*/  @!P5 MOV R29, R113 ;  /* 0x00000071001dd202 */ /* 0x000fe40000000f00 */
[----:B------:R-:W-:Y:S01]  /*11c0*/  CS2R R26, SRZ ;  /* 0x00000000001a7805 */ /* 0x000fe2000001ff00 */
[----:B------:R-:W-:Y:S02]  /*11d0*/  @!P5 IMAD R51, R35, R5, R0 ;  /* 0x000000052333d224 */ /* 0x000fe400078e0200 */
[----:B0-----:R-:W-:Y:S01]  /*11e0*/  @!P4 IMAD R0, R45, R8, RZ ;  /* 0x000000082d00c224 */ /* 0x001fe200078e02ff */
[----:B------:R-:W0:Y:S01]  /*11f0*/  @!P1 LDC.64 R30, c[0x0][0x3e0] ;  /* 0x0000f800ff1e9b82 */ /* 0x000e220000000a00 */
[----:B------:R-:W-:Y:S01]  /*1200*/  @!P5 IMAD.WIDE.U32 R28, R35, R4, R28 ;  /* 0x00000004231cd225 */ /* 0x000fe200078e001c */
[----:B------:R5:W3:Y:S01]  /*1210*/  @!P3 LDG.E R27, desc[UR6][R32.64] ;  /* 0x00000006201bb981 */ /* 0x000ae2000c1e1900 */
[----:B------:R-:W-:Y:S02]  /*1220*/  IADD3 R43, PT, PT, R3, 0x140, RZ ;  /* 0x00000140032b7810 */ /* 0x000fe40007ffe0ff */
[----:B------:R-:W-:Y:S01]  /*1230*/  @!P4 IMAD R55, R37, R9, R0 ;  /* 0x000000092537c224 */ /* 0x000fe200078e0200 */
[----:B------:R-:W-:-:S02]  /*1240*/  @!P5 IADD3 R0, PT, PT, R29, R51, RZ ;  /* 0x000000331d00d210 */ /* 0x000fc40007ffe0ff */
[----:B------:R-:W-:Y:S01]  /*1250*/  ISETP.GE.U32.AND P3, PT, R43, UR4, PT ;  /* 0x000000042b007c0c */ /* 0x000fe2000bf66070 */
[----:B------:R-:W0:Y:S01]  /*1260*/  @!P2 LDC.64 R4, c[0x0][0x3e0] ;  /* 0x0000f800ff04ab82 */ /* 0x000e220000000a00 */
[C---:B-----5:R-:W-:Y:S02]  /*1270*/  @!P5 LEA R32, P6, R28.reuse, R24, 0x1 ;  /* 0x000000181c20d211 */ /* 0x060fe400078c08ff */
[----:B------:R-:W-:Y:S02]  /*1280*/  SHF.R.S32.HI R45, RZ, 0x1f, R43 ;  /* 0x0000001fff2d7819 */ /* 0x000fe4000001142b */
[----:B------:R-:W-:Y:S02]  /*1290*/  MOV R53, RZ ;  /* 0x000000ff00357202 */ /* 0x000fe40000000f00 */
[----:B------:R-:W-:Y:S02]  /*12a0*/  @!P5 LEA.HI.X R33, R28, R25, R0, 0x1, P6 ;  /* 0x000000191c21d211 */ /* 0x000fe400030f0c00 */
[----:B------:R-:W-:Y:S01]  /*12b0*/  @!P4 MOV R34, R110 ;  /* 0x0000006e0022c202 */ /* 0x000fe20000000f00 */
[----:B------:R-:W5:Y:S01]  /*12c0*/  @!P1 LDC.64 R24, c[0x0][0x390] ;  /* 0x0000e400ff189b82 */ /* 0x000f620000000a00 */
[----:B------:R-:W-:Y:S01]  /*12d0*/  @!P4 MOV R35, R113 ;  /* 0x000000710023c202 */ /* 0x000fe20000000f00 */
[----:B------:R-:W3:Y:S01]  /*12e0*/  @!P5 LDG.E R53, desc[UR6][R32.64] ;  /* 0x000000062035d981 */ /* 0x000ee2000c1e1900 */
[----:B------:R-:W-:-:S02]  /*12f0*/  ISETP.GE.AND.EX P3, PT, R45, UR5, PT, P3 ;  /* 0x000000052d007c0c */ /* 0x000fc4000bf66330 */
[----:B------:R-:W-:Y:S01]  /*1300*/  ISETP.GE.U32.AND P5, PT, R106, UR4, PT ;  /* 0x000000046a007c0c */ /* 0x000fe2000bfa6070 */
[----:B------:R-:W-:Y:S02]  /*1310*/  @!P4 IMAD.WIDE.U32 R8, R37, R8, R34 ;  /* 0x000000082508c225 */ /* 0x000fe400078e0022 */
[----:B------:R-:W5:Y:S01]  /*1320*/  @!P2 LDC.64 R28, c[0x0][0x390] ;  /* 0x0000e400ff1cab82 */ /* 0x000f620000000a00 */
[----:B------:R-:W-:Y:S02]  /*1330*/  ISETP.GE.AND.EX P5, PT, R101, UR5, PT, P5 ;  /* 0x0000000565007c0c */ /* 0x000fe4000bfa6350 */
[----:B------:R-:W-:Y:S02]  /*1340*/  @!P4 IADD3 R0, PT, PT, R9, R55, RZ ;  /* 0x000000370900c210 */ /* 0x000fe40007ffe0ff */
[----:B-1----:R-:W-:Y:S02]  /*1350*/  @!P4 LEA R34, P6, R8, R16, 0x1 ;  /* 0x000000100822c211 */ /* 0x002fe400078c08ff */
[----:B------:R-:W-:-:S02]  /*1360*/  MOV R55, RZ ;  /* 0x000000ff00377202 */ /* 0x000fc40000000f00 */
[----:B------:R-:W-:Y:S01]  /*1370*/  @!P4 LEA.HI.X R35, R8, R17, R0, 0x1, P6 ;  /* 0x000000110823c211 */ /* 0x000fe200030f0c00 */
[----:B0-----:R-:W-:Y:S01]  /*1380*/  @!P1 IMAD R0, R47, R30, RZ ;  /* 0x0000001e2f009224 */ /* 0x001fe200078e02ff */
[----:B------:R-:W0:Y:S01]  /*1390*/  @!P3 LDC.64 R16, c[0x0][0x3e0] ;  /* 0x0000f800ff10bb82 */ /* 0x000e220000000a00 */
[----:B------:R-:W-:Y:S02]  /*13a0*/  @!P1 MOV R8, R110 ;  /* 0x0000006e00089202 */ /* 0x000fe40000000f00 */
[----:B------:R-:W-:Y:S01]  /*13b0*/  @!P1 MOV R9, R113 ;  /* 0x0000007100099202 */ /* 0x000fe20000000f00 */
[----:B------:R-:W-:Y:S01]  /*13c0*/  @!P1 IMAD R47, R39, R31, R0 ;  /* 0x0000001f272f9224 */ /* 0x000fe200078e0200 */
[----:B------:R1:W3:Y:S01]  /*13d0*/  @!P4 LDG.E R55, desc[UR6][R34.64] ;  /* 0x000000062237c981 */ /* 0x0002e2000c1e1900 */
[----:B------:R-:W-:Y:S02]  /*13e0*/  @!P2 IMAD R2, R49, R4, RZ ;  /* 0x000000043102a224 */ /* 0x000fe400078e02ff */
[----:B------:R-:W-:-:S02]  /*13f0*/  @!P1 IMAD.WIDE.U32 R30, R39, R30, R8 ;  /* 0x0000001e271e9225 */ /* 0x000fc400078e0008 */
[----:B------:R-:W2:Y:S01]  /*1400*/  @!P5 LDC.64 R8, c[0x0][0x3e0] ;  /* 0x0000f800ff08db82 */ /* 0x000ea20000000a00 */
[----:B------:R-:W-:Y:S02]  /*1410*/  IADD3 R37, PT, PT, R3, 0x150, RZ ;  /* 0x0000015003257810 */ /* 0x000fe40007ffe0ff */
[----:B-1----:R-:W-:Y:S02]  /*1420*/  @!P2 MOV R34, R110 ;  /* 0x0000006e0022a202 */ /* 0x002fe40000000f00 */
[----:B------:R-:W-:Y:S01]  /*1430*/  @!P2 MOV R35, R113 ;  /* 0x000000710023a202 */ /* 0x000fe20000000f00 */
[----:B------:R-:W-:Y:S01]  /*1440*/  @!P2 IMAD R39, R41, R5, R2 ;  /* 0x000000052927a224 */ /* 0x000fe200078e0202 */
[----:B------:R-:W-:Y:S01]  /*1450*/  ISETP.GE.U32.AND P4, PT, R37, UR4, PT ;  /* 0x0000000425007c0c */ /* 0x000fe2000bf86070 */
[----:B------:R-:W-:Y:S01]  /*1460*/  @!P2 IMAD.WIDE.U32 R4, R41, R4, R34 ;  /* 0x000000042904a225 */ /* 0x000fe200078e0022 */
[----:B------:R-:W-:Y:S02]  /*1470*/  SHF.R.S32.HI R35, RZ, 0x1f, R37 ;  /* 0x0000001fff237819 */ /* 0x000fe40000011425 */
[----:B------:R-:W-:-:S02]  /*1480*/  @!P1 IADD3 R0, PT, PT, R31, R47, RZ ;  /* 0x0000002f1f009210 */ /* 0x000fc40007ffe0ff */
[C---:B-----5:R-:W-:Y:S02]  /*1490*/  @!P1 LEA R32, P6, R30.reuse, R24, 0x1 ;  /* 0x000000181e209211 */ /* 0x060fe400078c08ff */
[----:B------:R-:W-:Y:S02]  /*14a0*/  ISETP.GE.AND.EX P4, PT, R35, UR5, PT, P4 ;  /* 0x0000000523007c0c */ /* 0x000fe4000bf86340 */
[----:B------:R-:W-:Y:S02]  /*14b0*/  @!P1 LEA.HI.X R33, R30, R25, R0, 0x1, P6 ;  /* 0x000000191e219211 */ /* 0x000fe400030f0c00 */
[----:B------:R-:W1:Y:S01]  /*14c0*/  @!P3 LDC.64 R24, c[0x0][0x390] ;  /* 0x0000e400ff18bb82 */ /* 0x000e620000000a00 */
[----:B------:R-:W-:Y:S02]  /*14d0*/  @!P2 IADD3 R0, PT, PT, R5, R39, RZ ;  /* 0x000000270500a210 */ /* 0x000fe40007ffe0ff */
[----:B------:R-:W-:Y:S01]  /*14e0*/  @!P2 LEA R28, P6, R4, R28, 0x1 ;  /* 0x0000001c041ca211 */ /* 0x000fe200078c08ff */
[----:B0-----:R-:W-:Y:S01]  /*14f0*/  @!P3 IMAD R2, R45, R16, RZ ;  /* 0x000000102d02b224 */ /* 0x001fe200078e02ff */
[----:B------:R-:W-:-:S02]  /*1500*/  MOV R56, RZ ;  /* 0x000000ff00387202 */ /* 0x000fc40000000f00 */
[----:B------:R-:W-:Y:S01]  /*1510*/  @!P2 LEA.HI.X R29, R4, R29, R0, 0x1, P6 ;  /* 0x0000001d041da211 */ /* 0x000fe200030f0c00 */
[----:B------:R-:W0:Y:S01]  /*1520*/  @!P5 LDC.64 R30, c[0x0][0x390] ;  /* 0x0000e400ff1edb82 */ /* 0x000e220000000a00 */
[----:B------:R-:W-:Y:S02]  /*1530*/  @!P3 MOV R4, R110 ;  /* 0x0000006e0004b202 */ /* 0x000fe40000000f00 */
[----:B------:R-:W-:Y:S01]  /*1540*/  @!P3 MOV R5, R113 ;  /* 0x000000710005b202 */ /* 0x000fe20000000f00 */
[C---:B------:R-:W-:Y:S01]  /*1550*/  @!P3 IMAD R41, R43.reuse, R17, R2 ;  /* 0x000000112b29b224 */ /* 0x040fe200078e0202 */
[----:B------:R-:W-:Y:S01]  /*1560*/  MOV R59, RZ ;  /* 0x000000ff003b7202 */ /* 0x000fe20000000f00 */
[----:B------:R5:W3:Y:S01]  /*1570*/  @!P1 LDG.E R56, desc[UR6][R32.64] ;  /* 0x0000000620389981 */ /* 0x000ae2000c1e1900 */
[----:B------:R-:W-:Y:S01]  /*1580*/  @!P3 IMAD.WIDE.U32 R16, R43, R16, R4 ;  /* 0x000000102b10b225 */ /* 0x000fe200078e0004 */
[----:B------:R-:W-:Y:S01]  /*1590*/  ISETP.GE.U32.AND P1, PT, R104, UR4, PT ;  /* 0x0000000468007c0c */ /* 0x000fe2000bf26070 */
[----:B------:R-:W0:Y:S01]  /*15a0*/  @!P4 LDC.64 R4, c[0x0][0x3e0] ;  /* 0x0000f800ff04cb82 */ /* 0x000e220000000a00 */
[----:B------:R-:W-:Y:S01]  /*15b0*/  IADD3 R39, PT, PT, R3, 0x160, RZ ;  /* 0x0000016003277810 */ /* 0x000fe20007ffe0ff */
[----:B--2---:R-:W-:Y:S01]  /*15c0*/  @!P5 IMAD R0, R101, R8, RZ ;  /* 0x000000086500d224 */ /* 0x004fe200078e02ff */
[----:B------:R-:W-:Y:S01]  /*15d0*/  ISETP.GE.AND.EX P1, PT, R99, UR5, PT, P1 ;  /* 0x0000000563007c0c */ /* 0x000fe2000bf26310 */
[----:B------:R2:W3:Y:S02]  /*15e0*/  @!P2 LDG.E R59, desc[UR6][R28.64] ;  /* 0x000000061c3ba981 */ /* 0x0004e4000c1e1900 */
[----:B-----5:R-:W-:Y:S01]  /*15f0*/  @!P5 IMAD R33, R106, R9, R0 ;  /* 0x000000096a21d224 */ /* 0x020fe200078e0200 */
[----:B------:R-:W-:-:S02]  /*1600*/  @!P3 IADD3 R0, PT, PT, R17, R41, RZ ;  /* 0x000000291100b210 */ /* 0x000fc40007ffe0ff */
[----:B------:R-:W-:Y:S02]  /*1610*/  ISETP.GE.U32.AND P2, PT, R39, UR4, PT ;  /* 0x0000000427007c0c */ /* 0x000fe4000bf46070 */
[----:B------:R-:W-:Y:S02]  /*1620*/  SHF.R.S32.HI R41, RZ, 0x1f, R39 ;  /* 0x0000001fff297819 */ /* 0x000fe40000011427 */
[----:B--2---:R-:W-:Y:S02]  /*1630*/  @!P5 MOV R28, R110 ;  /* 0x0000006e001cd202 */ /* 0x004fe40000000f00 */
[----:B------:R-:W-:Y:S02]  /*1640*/  @!P5 MOV R29, R113 ;  /* 0x00000071001dd202 */ /* 0x000fe40000000f00 */
[----:B------:R-:W-:Y:S01]  /*1650*/  ISETP.GE.AND.EX P2, PT, R41, UR5, PT, P2 ;  /* 0x0000000529007c0c */ /* 0x000fe2000bf46320 */
[----:B------:R-:W-:Y:S01]  /*1660*/  @!P5 IMAD.WIDE.U32 R8, R106, R8, R28 ;  /* 0x000000086a08d225 */ /* 0x000fe200078e001c */
[----:B-1----:R-:W-:-:S02]  /*1670*/  @!P3 LEA R24, P6, R16, R24, 0x1 ;  /* 0x000000181018b211 */ /* 0x002fc400078c08ff */
[----:B------:R-:W1:Y:S02]  /*1680*/  @!P4 LDC.64 R28, c[0x0][0x390] ;  /* 0x0000e400ff1ccb82 */ /* 0x000e640000000a00 */
[----:B------:R-:W-:Y:S02]  /*1690*/  @!P3 LEA.HI.X R25, R16, R25, R0, 0x1, P6 ;  /* 0x000000191019b211 */ /* 0x000fe400030f0c00 */
[----:B------:R-:W-:Y:S02]  /*16a0*/  @!P5 IADD3 R0, PT, PT, R9, R33, RZ ;  /* 0x000000210900d210 */ /* 0x000fe40007ffe0ff */
[C---:B0-----:R-:W-:Y:S02]  /*16b0*/  @!P5 LEA R32, P6, R8.reuse, R30, 0x1 ;  /* 0x0000001e0820d211 */ /* 0x041fe400078c08ff */
[----:B------:R-:W0:Y:S01]  /*16c0*/  @!P1 LDC.64 R16, c[0x0][0x3e0] ;  /* 0x0000f800ff109b82 */ /* 0x000e220000000a00 */
[----:B------:R-:W-:Y:S02]  /*16d0*/  MOV R87, RZ ;  /* 0x000000ff00577202 */ /* 0x000fe40000000f00 */
[----:B------:R-:W-:Y:S01]  /*16e0*/  @!P5 LEA.HI.X R33, R8, R31, R0, 0x1, P6 ;  /* 0x0000001f0821d211 */ /* 0x000fe200030f0c00 */
[----:B------:R-:W-:Y:S01]  /*16f0*/  @!P4 IMAD R0, R35, R4, RZ ;  /* 0x000000042300c224 */ /* 0x000fe200078e02ff */
[----:B------:R-:W-:-:S02]  /*1700*/  @!P4 MOV R34, R110 ;  /* 0x0000006e0022c202 */ /* 0x000fc40000000f00 */
[----:B------:R-:W-:Y:S01]  /*1710*/  @!P4 MOV R35, R113 ;  /* 0x000000710023c202 */ /* 0x000fe20000000f00 */
[----:B------:R-:W2:Y:S01]  /*1720*/  @!P2 LDC.64 R8, c[0x0][0x3e0] ;  /* 0x0000f800ff08ab82 */ /* 0x000ea20000000a00 */
[----:B------:R-:W-:Y:S01]  /*1730*/  MOV R61, RZ ;  /* 0x000000ff003d7202 */ /* 0x000fe20000000f00 */
[----:B------:R-:W5:Y:S01]  /*1740*/  @!P5 LDG.E R87, desc[UR6][R32.64] ;  /* 0x000000062057d981 */ /* 0x000f62000c1e1900 */
[C---:B------:R-:W-:Y:S01]  /*1750*/  @!P4 IMAD R5, R37.reuse, R5, R0 ;  /* 0x000000052505c224 */ /* 0x040fe200078e0200 */
[----:B------:R-:W-:Y:S01]  /*1760*/  ISETP.GE.U32.AND P5, PT, R102, UR4, PT ;  /* 0x0000000466007c0c */ /* 0x000fe2000bfa6070 */
[----:B------:R-:W-:Y:S02]  /*1770*/  @!P4 IMAD.WIDE.U32 R34, R37, R4, R34 ;  /* 0x000000042522c225 */ /* 0x000fe400078e0022 */
[----:B------:R0:W3:Y:S01]  /*1780*/  @!P3 LDG.E R61, desc[UR6][R24.64] ;  /* 0x00000006183db981 */ /* 0x0000e2000c1e1900 */
[----:B------:R-:W2:Y:S01]  /*1790*/  @!P1 LDC.64 R30, c[0x0][0x390] ;  /* 0x0000e400ff1e9b82 */ /* 0x000ea20000000a00 */
[----:B------:R-:W-:-:S02]  /*17a0*/  ISETP.GE.AND.EX P3, PT, R97, UR5, PT, P5 ;  /* 0x0000000561007c0c */ /* 0x000fc4000bf66350 */
[----:B------:R-:W-:Y:S02]  /*17b0*/  @!P4 IADD3 R0, PT, PT, R35, R5, RZ ;  /* 0x000000052300c210 */ /* 0x000fe40007ffe0ff */
[C---:B-1----:R-:W-:Y:S02]  /*17c0*/  @!P4 LEA R28, P5, R34.reuse, R28, 0x1 ;  /* 0x0000001c221cc211 */ /* 0x042fe400078a08ff */
[----:B------:R-:W-:Y:S01]  /*17d0*/  IADD3 R37, PT, PT, R3, 0x170, RZ ;  /* 0x0000017003257810 */ /* 0x000fe20007ffe0ff */
[----:B------:R-:W1:Y:S01]  /*17e0*/  @!P2 LDC.64 R4, c[0x0][0x390] ;  /* 0x0000e400ff04ab82 */ /* 0x000e620000000a00 */
[----:B------:R-:W-:Y:S01]  /*17f0*/  @!P4 LEA.HI.X R29, R34, R29, R0, 0x1, P5 ;  /* 0x0000001d221dc211 */ /* 0x000fe200028f0c00 */
[----:B0-----:R-:W-:Y:S01]  /*1800*/  @!P1 IMAD R2, R99, R16, RZ ;  /* 0x0000001063029224 */ /* 0x001fe200078e02ff */
[----:B------:R-:W-:Y:S02]  /*1810*/  ISETP.GE.U32.AND P5, PT, R37, UR4, PT ;  /* 0x0000000425007c0c */ /* 0x000fe4000bfa6070 */
[----:B------:R-:W-:-:S02]  /*1820*/  SHF.R.S32.HI R43, RZ, 0x1f, R37 ;  /* 0x0000001fff2b7819 */ /* 0x000fc40000011425 */
[----:B------:R-:W-:Y:S02]  /*1830*/  @!P1 MOV R24, R110 ;  /* 0x0000006e00189202 */ /* 0x000fe40000000f00 */
[----:B------:R-:W-:Y:S02]  /*1840*/  @!P1 MOV R25, R113 ;  /* 0x0000007100199202 */ /* 0x000fe40000000f00 */
[----:B------:R-:W-:Y:S01]  /*1850*/  MOV R62, RZ ;  /* 0x000000ff003e7202 */ /* 0x000fe20000000f00 */
[C---:B------:R-:W-:Y:S01]  /*1860*/  @!P1 IMAD R33, R104.reuse, R17, R2 ;  /* 0x0000001168219224 */ /* 0x040fe200078e0202 */
[----:B------:R-:W-:Y:S01]  /*1870*/  ISETP.GE.AND.EX P5, PT, R43, UR5, PT, P5 ;  /* 0x000000052b007c0c */ /* 0x000fe2000bfa6350 */
[----:B------:R-:W-:Y:S02]  /*1880*/  @!P1 IMAD.WIDE.U32 R24, R104, R16, R24 ;  /* 0x0000001068189225 */ /* 0x000fe400078e0018 */
[----:B------:R-:W0:Y:S01]  /*1890*/  @!P3 LDC.64 R16, c[0x0][0x3e0] ;  /* 0x0000f800ff10bb82 */ /* 0x000e220000000a00 */
[----:B------:R1:W3:Y:S01]  /*18a0*/  @!P4 LDG.E R62, desc[UR6][R28.64] ;  /* 0x000000061c3ec981 */ /* 0x0002e2000c1e1900 */
[----:B--2---:R-:W-:Y:S01]  /*18b0*/  @!P2 IMAD R0, R41, R8, RZ ;  /* 0x000000082900a224 */ /* 0x004fe200078e02ff */
[----:B------:R-:W-:-:S03]  /*18c0*/  @!P1 LEA R34, P4, R24, R30, 0x1 ;  /* 0x0000001e18229211 */ /* 0x000fc600078808ff */
[----:B------:R-:W-:Y:S01]  /*18d0*/  @!P2 IMAD R41, R39, R9, R0 ;  /* 0x000000092729a224 */ /* 0x000fe200078e0200 */
[----:B------:R-:W-:Y:S02]  /*18e0*/  @!P1 IADD3 R0, PT, PT, R25, R33, RZ ;  /* 0x0000002119009210 */ /* 0x000fe40007ffe0ff */
[----:B------:R-:W2:Y:S01]  /*18f0*/  @!P3 LDC.64 R32, c[0x0][0x390] ;  /* 0x0000e400ff20bb82 */ /* 0x000ea20000000a00 */
[----:B-1----:R-:W-:Y:S02]  /*1900*/  @!P2 MOV R28, R110 ;  /* 0x0000006e001ca202 */ /* 0x002fe40000000f00 */
[----:B------:R-:W-:Y:S02]  /*1910*/  @!P2 MOV R29, R113 ;  /* 0x00000071001da202 */ /* 0x000fe40000000f00 */
[----:B------:R-:W-:-:S03]  /*1920*/  @!P1 LEA.HI.X R35, R24, R31, R0, 0x1, P4 ;  /* 0x0000001f18239211 */ /* 0x000fc600020f0c00 */
[----:B------:R-:W1:Y:S01]  /*1930*/  @!P5 LDC.64 R30, c[0x0][0x3e0] ;  /* 0x0000f800ff1edb82 */ /* 0x000e620000000a00 */
[----:B------:R-:W-:Y:S01]  /*1940*/  @!P2 IMAD.WIDE.U32 R8, R39, R8, R28 ;  /* 0x000000082708a225 */ /* 0x000fe200078e001c */
[----:B------:R-:W-:Y:S01]  /*1950*/  IADD3 R39, PT, PT, R3, 0x190, RZ ;  /* 0x0000019003277810 */ /* 0x000fe20007ffe0ff */
[----:B------:R0:W4:Y:S03]  /*1960*/  @!P1 LDG.E R12, desc[UR6][R34.64] ;  /* 0x00000006220c9981 */ /* 0x000126000c1e1900 */
[----:B------:R-:W-:Y:S02]  /*1970*/  @!P2 IADD3 R0, PT, PT, R9, R41, RZ ;  /* 0x000000290900a210 */ /* 0x000fe40007ffe0ff */
[----:B------:R-:W-:Y:S01]  /*1980*/  @!P2 LEA R24, P4, R8, R4, 0x1 ;  /* 0x000000040818a211 */ /* 0x000fe200078808ff */
[----:B------:R-:W2:Y:S01]  /*1990*/  @!P5 LDC.64 R28, c[0x0][0x390] ;  /* 0x0000e400ff1cdb82 */ /* 0x000ea20000000a00 */
[----:B------:R-:W-:-:S02]  /*19a0*/  ISETP.GE.U32.AND P1, PT, R39, UR4, PT ;  /* 0x0000000427007c0c */ /* 0x000fc4000bf26070 */
[----:B------:R-:W-:Y:S02]  /*19b0*/  SHF.R.S32.HI R41, RZ, 0x1f, R39 ;  /* 0x0000001fff297819 */ /* 0x000fe40000011427 */
[----:B------:R-:W-:Y:S02]  /*19c0*/  @!P2 LEA.HI.X R25, R8, R5, R0, 0x1, P4 ;  /* 0x000000050819a211 */ /* 0x000fe400020f0c00 */
[----:B------:R-:W-:Y:S02]  /*19d0*/  ISETP.GE.U32.AND P4, PT, R100, UR4, PT ;  /* 0x0000000464007c0c */ /* 0x000fe4000bf86070 */
[----:B------:R-:W-:Y:S02]  /*19e0*/  ISETP.GE.AND.EX P1, PT, R41, UR5, PT, P1 ;  /* 0x0000000529007c0c */ /* 0x000fe4000bf26310 */
[----:B------:R-:W-:Y:S01]  /*19f0*/  ISETP.GE.AND.EX P4, PT, R95, UR5, PT, P4 ;  /* 0x000000055f007c0c */ /* 0x000fe2000bf86340 */
[----:B0-----:R-:W-:Y:S01]  /*1a00*/  @!P3 IMAD R0, R97, R16, RZ ;  /* 0x000000106100b224 */ /* 0x001fe200078e02ff */
[----:B------:R-:W-:-:S02]  /*1a10*/  @!P3 MOV R4, R110 ;  /* 0x0000006e0004b202 */ /* 0x000fc40000000f00 */
[----:B------:R-:W-:Y:S01]  /*1a20*/  @!P3 MOV R5, R113 ;  /* 0x000000710005b202 */ /* 0x000fe20000000f00 */
[C---:B------:R-:W-:Y:S02]  /*1a30*/  @!P3 IMAD R9, R102.reuse, R17, R0 ;  /* 0x000000116609b224 */ /* 0x040fe400078e0200 */
[----:B------:R-:W-:Y:S01]  /*1a40*/  @!P3 IMAD.WIDE.U32 R16, R102, R16, R4 ;  /* 0x000000106610b225 */ /* 0x000fe200078e0004 */
[----:B------:R-:W-:-:S03]  /*1a50*/  @!P5 MOV R34, R110 ;  /* 0x0000006e0022d202 */ /* 0x000fc60000000f00 */
[----:B------:R-:W0:Y:S01]  /*1a60*/  @!P1 LDC.64 R4, c[0x0][0x3e0] ;  /* 0x0000f800ff049b82 */ /* 0x000e220000000a00 */
[----:B------:R-:W-:Y:S01]  /*1a70*/  @!P5 MOV R35, R113 ;  /* 0x000000710023d202 */ /* 0x000fe20000000f00 */
[----:B-1----:R-:W-:Y:S01]  /*1a80*/  @!P5 IMAD R2, R43, R30, RZ ;  /* 0x0000001e2b02d224 */ /* 0x002fe200078e02ff */
[----:B------:R-:W-:Y:S02]  /*1a90*/  @!P3 IADD3 R0, PT, PT, R17, R9, RZ ;  /* 0x000000091100b210 */ /* 0x000fe40007ffe0ff */
[----:B------:R-:W-:-:S03]  /*1aa0*/  MOV R64, RZ ;  /* 0x000000ff00407202 */ /* 0x000fc60000000f00 */
[----:B------:R-:W1:Y:S01]  /*1ab0*/  @!P4 LDC.64 R8, c[0x0][0x3e0] ;  /* 0x0000f800ff08cb82 */ /* 0x000e620000000a00 */
[C---:B--2---:R-:W-:Y:S01]  /*1ac0*/  @!P3 LEA R32, P6, R16.reuse, R32, 0x1 ;  /* 0x000000201020b211 */ /* 0x044fe200078c08ff */
[C---:B------:R-:W-:Y:S01]  /*1ad0*/  @!P5 IMAD R31, R37.reuse, R31, R2 ;  /* 0x0000001f251fd224 */ /* 0x040fe200078e0202 */
[----:B------:R2:W3:Y:S01]  /*1ae0*/  @!P2 LDG.E R64, desc[UR6][R24.64] ;  /* 0x000000061840a981 */ /* 0x0004e2000c1e1900 */
[----:B------:R-:W-:Y:S01]  /*1af0*/  @!P5 IMAD.WIDE.U32 R34, R37, R30, R34 ;  /* 0x0000001e2522d225 */ /* 0x000fe200078e0022 */
[----:B------:R-:W-:Y:S02]  /*1b00*/  @!P3 LEA.HI.X R33, R16, R33, R0, 0x1, P6 ;  /* 0x000000211021b211 */ /* 0x000fe400030f0c00 */
[----:B------:R-:W-:Y:S02]  /*1b10*/  IADD3 R17, PT, PT, R3, 0x1a0, RZ ;  /* 0x000001a003117810 */ /* 0x000fe40007ffe0ff */
[----:B------:R-:W-:Y:S02]  /*1b20*/  @!P5 IADD3 R0, PT, PT, R35, R31, RZ ;  /* 0x0000001f2300d210 */ /* 0x000fe40007ffe0ff */
[----:B------:R-:W-:Y:S01]  /*1b30*/  @!P5 LEA R36, P2, R34, R28, 0x1 ;  /* 0x0000001c2224d211 */ /* 0x000fe200078408ff */
[----:B------:R-:W2:Y:S01]  /*1b40*/  @!P4 LDC.64 R30, c[0x0][0x390] ;  /* 0x0000e400ff1ecb82 */ /* 0x000ea20000000a00 */
[----:B------:R-:W-:-:S02]  /*1b50*/  SHF.R.S32.HI R43, RZ, 0x1f, R17 ;  /* 0x0000001fff2b7819 */ /* 0x000fc40000011411 */
[----:B------:R-:W-:Y:S02]  /*1b60*/  @!P5 LEA.HI.X R37, R34, R29, R0, 0x1, P2 ;  /* 0x0000001d2225d211 */ /* 0x000fe400010f0c00 */
[----:B------:R-:W-:-:S03]  /*1b70*/  ISETP.GE.U32.AND P2, PT, R17, UR4, PT ;  /* 0x0000000411007c0c */ /* 0x000fc6000bf46070 */
[----:B------:R-:W2:Y:S01]  /*1b80*/  @!P1 LDC.64 R28, c[0x0][0x390] ;  /* 0x0000e400ff1c9b82 */ /* 0x000ea20000000a00 */
[----:B------:R-:W-:Y:S02]  /*1b90*/  ISETP.GE.AND.EX P2, PT, R43, UR5, PT, P2 ;  /* 0x000000052b007c0c */ /* 0x000fe4000bf46320 */
[----:B------:R-:W-:Y:S01]  /*1ba0*/  MOV R66, RZ ;  /* 0x000000ff00427202 */ /* 0x000fe20000000f00 */
[----:B0-----:R-:W-:Y:S01]  /*1bb0*/  @!P1 IMAD R2, R41, R4, RZ ;  /* 0x0000000429029224 */ /* 0x001fe200078e02ff */
[----:B------:R-:W-:Y:S01]  /*1bc0*/  IADD3 R41, PT, PT, R3, 0x1c0, RZ ;  /* 0x000001c003297810 */ /* 0x000fe20007ffe0ff */
[----:B-1----:R-:W-:Y:S01]  /*1bd0*/  @!P4 IMAD R0, R95, R8, RZ ;  /* 0x000000085f00c224 */ /* 0x002fe200078e02ff */
[----:B--2---:R-:W-:Y:S02]  /*1be0*/  @!P4 MOV R24, R110 ;  /* 0x0000006e0018c202 */ /* 0x004fe40000000f00 */
[----:B------:R-:W-:Y:S01]  /*1bf0*/  @!P4 MOV R25, R113 ;  /* 0x000000710019c202 */ /* 0x000fe20000000f00 */
[----:B------:R-:W2:Y:S01]  /*1c00*/  @!P5 LDG.E R66, desc[UR6][R36.64] ;  /* 0x000000062442d981 */ /* 0x000ea2000c1e1900 */
[----:B------:R-:W-:Y:S01]  /*1c10*/  MOV R16, RZ ;  /* 0x000000ff00107202 */ /* 0x000fe20000000f00 */
[----:B------:R-:W-:Y:S01]  /*1c20*/  @!P1 IMAD R47, R39, R5, R2 ;  /* 0x00000005272f9224 */ /* 0x000fe200078e0202 */
[----:B------:R-:W-:Y:S01]  /*1c30*/  ISETP.GE.U32.AND P5, PT, R41, UR4, PT ;  /* 0x0000000429007c0c */ /* 0x000fe2000bfa6070 */
[C---:B------:R-:W-:Y:S01]  /*1c40*/  @!P4 IMAD R5, R100.reuse, R9, R0 ;  /* 0x000000096405c224 */ /* 0x040fe200078e0200 */
[----:B------:R-:W-:Y:S01]  /*1c50*/  SHF.R.S32.HI R45, RZ, 0x1f, R41 ;  /* 0x0000001fff2d7819 */ /* 0x000fe20000011429 */
[----:B------:R-:W-:Y:S01]  /*1c60*/  @!P4 IMAD.WIDE.U32 R24, R100, R8, R24 ;  /* 0x000000086418c225 */ /* 0x000fe200078e0018 */
[----:B------:R-:W-:Y:S01]  /*1c70*/  @!P1 MOV R34, R110 ;  /* 0x0000006e00229202 */ /* 0x000fe20000000f00 */
[----:B------:R-:W0:Y:S01]  /*1c80*/  @!P2 LDC.64 R8, c[0x0][0x3e0] ;  /* 0x0000f800ff08ab82 */ /* 0x000e220000000a00 */
[----:B------:R-:W-:Y:S01]  /*1c90*/  @!P1 MOV R35, R113 ;  /* 0x0000007100239202 */ /* 0x000fe20000000f00 */
[----:B------:R1:W3:Y:S01]  /*1ca0*/  @!P3 LDG.E R16, desc[UR6][R32.64] ;  /* 0x000000062010b981 */ /* 0x0002e2000c1e1900 */
[----:B------:R-:W-:-:S02]  /*1cb0*/  ISETP.GE.AND.EX P5, PT, R45, UR5, PT, P5 ;  /* 0x000000052d007c0c */ /* 0x000fc4000bfa6350 */
[----:B------:R-:W-:Y:S01]  /*1cc0*/  @!P4 IADD3 R0, PT, PT, R25, R5, RZ ;  /* 0x000000051900c210 */ /* 0x000fe20007ffe0ff */
[----:B------:R-:W-:Y:S02]  /*1cd0*/  @!P1 IMAD.WIDE.U32 R4, R39, R4, R34 ;  /* 0x0000000427049225 */ /* 0x000fe400078e0022 */
[----:B------:R-:W0:Y:S01]  /*1ce0*/  @!P2 LDC.64 R34, c[0x0][0x390] ;  /* 0x0000e400ff22ab82 */ /* 0x000e220000000a00 */
[----:B-1----:R-:W-:-:S04]  /*1cf0*/  @!P4 LEA R32, P6, R24, R30, 0x1 ;  /* 0x0000001e1820c211 */ /* 0x002fc800078c08ff */
[----:B------:R-:W-:Y:S02]  /*1d00*/  @!P4 LEA.HI.X R33, R24, R31, R0, 0x1, P6 ;  /* 0x0000001f1821c211 */ /* 0x000fe400030f0c00 */
[----:B------:R-:W-:Y:S01]  /*1d10*/  @!P1 IADD3 R0, PT, PT, R5, R47, RZ ;  /* 0x0000002f05009210 */ /* 0x000fe20007ffe0ff */
[----:B------:R-:W1:Y:S01]  /*1d20*/  @!P5 LDC.64 R24, c[0x0][0x390] ;  /* 0x0000e400ff18db82 */ /* 0x000e620000000a00 */
[----:B------:R-:W-:Y:S01]  /*1d30*/  @!P1 LEA R30, P6, R4, R28, 0x1 ;  /* 0x0000001c041e9211 */ /* 0x000fe200078c08ff */
[----:B------:R0:W2:Y:S01]  /*1d40*/  @!P4 LDG.E R26, desc[UR6][R32.64] ;  /* 0x00000006201ac981 */ /* 0x0000a2000c1e1900 */
[----:B------:R-:W-:Y:S02]  /*1d50*/  ISETP.GE.U32.AND P4, PT, R98, UR4, PT ;  /* 0x0000000462007c0c */ /* 0x000fe4000bf86070 */
[----:B------:R-:W-:-:S03]  /*1d60*/  @!P1 LEA.HI.X R31, R4, R29, R0, 0x1, P6 ;  /* 0x0000001d041f9211 */ /* 0x000fc600030f0c00 */
[----:B------:R-:W1:Y:S01]  /*1d70*/  @!P5 LDC.64 R28, c[0x0][0x3e0] ;  /* 0x0000f800ff1cdb82 */ /* 0x000e620000000a00 */
[----:B------:R-:W-:Y:S01]  /*1d80*/  ISETP.GE.AND.EX P4, PT, R93, UR5, PT, P4 ;  /* 0x000000055d007c0c */ /* 0x000fe2000bf86340 */
[----:B0-----:R-:W-:Y:S01]  /*1d90*/  @!P2 IMAD R0, R43, R8, RZ ;  /* 0x000000082b00a224 */ /* 0x001fe200078e02ff */
[----:B------:R-:W-:Y:S02]  /*1da0*/  @!P2 MOV R32, R110 ;  /* 0x0000006e0020a202 */ /* 0x000fe40000000f00 */
[----:B------:R-:W-:Y:S01]  /*1db0*/  @!P2 MOV R33, R113 ;  /* 0x000000710021a202 */ /* 0x000fe20000000f00 */
[C---:B------:R-:W-:Y:S01]  /*1dc0*/  @!P2 IMAD R37, R17.reuse, R9, R0 ;  /* 0x000000091125a224 */ /* 0x040fe200078e0200 */
[----:B------:R-:W-:Y:S01]  /*1dd0*/  MOV R70, RZ ;  /* 0x000000ff00467202 */ /* 0x000fe20000000f00 */
[----:B------:R-:W-:-:S06]  /*1de0*/  @!P2 IMAD.WIDE.U32 R8, R17, R8, R32 ;  /* 0x000000081108a225 */ /* 0x000fcc00078e0020 */
[----:B------:R-:W0:Y:S01]  /*1df0*/  @!P4 LDC.64 R4, c[0x0][0x3e0] ;  /* 0x0000f800ff04cb82 */ /* 0x000e220000000a00 */
[----:B------:R1:W2:Y:S01]  /*1e00*/  @!P1 LDG.E R70, desc[UR6][R30.64] ;  /* 0x000000061e469981 */ /* 0x0002a2000c1e1900 */
[----:B------:R-:W-:Y:S02]  /*1e10*/  @!P2 IADD3 R0, PT, PT, R9, R37, RZ ;  /* 0x000000250900a210 */ /* 0x000fe40007ffe0ff */
[C---:B------:R-:W-:Y:S02]  /*1e20*/  @!P2 LEA R34, P1, R8.reuse, R34, 0x1 ;  /* 0x000000220822a211 */ /* 0x040fe400078208ff */
[----:B------:R-:W-:Y:S02]  /*1e30*/  MOV R73, RZ ;  /* 0x000000ff00497202 */ /* 0x000fe40000000f00 */
[----:B------:R-:W-:Y:S01]  /*1e40*/  @!P2 LEA.HI.X R35, R8, R35, R0, 0x1, P1 ;  /* 0x000000230823a211 */ /* 0x000fe200008f0c00 */
[----:B-1----:R-:W-:Y:S01]  /*1e50*/  @!P5 IMAD R2, R45, R28, RZ ;  /* 0x0000001c2d02d224 */ /* 0x002fe200078e02ff */
[----:B------:R-:W-:Y:S01]  /*1e60*/  @!P5 MOV R30, R110 ;  /* 0x0000006e001ed202 */ /* 0x000fe20000000f00 */
[----:B------:R-:W1:Y:S01]  /*1e70*/  @!P4 LDC.64 R8, c[0x0][0x390] ;  /* 0x0000e400ff08cb82 */ /* 0x000e620000000a00 */
[----:B------:R-:W-:Y:S01]  /*1e80*/  @!P5 MOV R31, R113 ;  /* 0x00000071001fd202 */ /* 0x000fe20000000f00 */
[C---:B------:R-:W-:Y:S01]  /*1e90*/  @!P5 IMAD R17, R41.reuse, R29, R2 ;  /* 0x0000001d2911d224 */ /* 0x040fe200078e0202 */
[----:B------:R-:W-:Y:S01]  /*1ea0*/  ISETP.GE.U32.AND P1, PT, R96, UR4, PT ;  /* 0x0000000460007c0c */ /* 0x000fe2000bf26070 */
[----:B------:R1:W2:Y:S01]  /*1eb0*/  @!P2 LDG.E R73, desc[UR6][R34.64] ;  /* 0x000000062249a981 */ /* 0x0002a2000c1e1900 */
[----:B------:R-:W-:-:S02]  /*1ec0*/  @!P5 IMAD.WIDE.U32 R28, R41, R28, R30 ;  /* 0x0000001c291cd225 */ /* 0x000fc400078e001e */
[----:B------:R-:W-:-:S03]  /*1ed0*/  ISETP.GE.AND.EX P2, PT, R91, UR5, PT, P1 ;  /* 0x000000055b007c0c */ /* 0x000fc6000bf46310 */
[----:B------:R-:W-:Y:S02]  /*1ee0*/  @!P5 IADD3 R0, PT, PT, R29, R17, RZ ;  /* 0x000000111d00d210 */ /* 0x000fe40007ffe0ff */
[C---:B------:R-:W-:Y:S02]  /*1ef0*/  @!P5 LEA R24, P1, R28.reuse, R24, 0x1 ;  /* 0x000000181c18d211 */ /* 0x040fe400078208ff */
[----:B------:R-:W-:Y:S02]  /*1f00*/  IADD3 R17, PT, PT, R3, 0x1d0, RZ ;  /* 0x000001d003117810 */ /* 0x000fe40007ffe0ff */
[----:B------:R-:W-:Y:S02]  /*1f10*/  @!P5 LEA.HI.X R25, R28, R25, R0, 0x1, P1 ;  /* 0x000000191c19d211 */ /* 0x000fe400008f0c00 */
[----:B------:R-:W-:Y:S02]  /*1f20*/  ISETP.GE.U32.AND P1, PT, R17, UR4, PT ;  /* 0x0000000411007c0c */ /* 0x000fe4000bf26070 */
[----:B------:R-:W-:Y:S01]  /*1f30*/  SHF.R.S32.HI R41, RZ, 0x1f, R17 ;  /* 0x0000001fff297819 */ /* 0x000fe20000011411 */
[----:B0-----:R-:W-:Y:S01]  /*1f40*/  @!P4 IMAD R2, R93, R4, RZ ;  /* 0x000000045d02c224 */ /* 0x001fe200078e02ff */
[----:B------:R-:W-:-:S02]  /*1f50*/  @!P4 MOV R28, R110 ;  /* 0x0000006e001cc202 */ /* 0x000fc40000000f00 */
[----:B------:R-:W-:Y:S02]  /*1f60*/  @!P4 MOV R29, R113 ;  /* 0x00000071001dc202 */ /* 0x000fe40000000f00 */
[----:B------:R-:W-:Y:S02]  /*1f70*/  ISETP.GE.AND.EX P1, PT, R41, UR5, PT, P1 ;  /* 0x0000000529007c0c */ /* 0x000fe4000bf26310 */
[----:B------:R-:W-:Y:S01]  /*1f80*/  MOV R76, RZ ;  /* 0x000000ff004c7202 */ /* 0x000fe20000000f00 */
[C---:B------:R-:W-:Y:S02]  /*1f90*/  @!P4 IMAD R31, R98.reuse, R5, R2 ;  /* 0x00000005621fc224 */ /* 0x040fe400078e0202 */
[----:B------:R-:W-:Y:S02]  /*1fa0*/  @!P4 IMAD.WIDE.U32 R28, R98, R4, R28 ;  /* 0x00000004621cc225 */ /* 0x000fe400078e001c */
[----:B------:R-:W0:Y:S01]  /*1fb0*/  @!P2 LDC.64 R4, c[0x0][0x3e0] ;  /* 0x0000f800ff04ab82 */ /* 0x000e220000000a00 */
[----:B------:R5:W2:Y:S02]  /*1fc0*/  @!P5 LDG.E R76, desc[UR6][R24.64] ;  /* 0x00000006184cd981 */ /* 0x000aa4000c1e1900 */
[----:B------:R-:W-:-:S02]  /*1fd0*/  @!P4 IADD3 R0, PT, PT, R29, R31, RZ ;  /* 0x0000001f1d00c210 */ /* 0x000fc40007ffe0ff */
[C---:B-1----:R-:W-:Y:S02]  /*1fe0*/  @!P4 LEA R34, P5, R28.reuse, R8, 0x1 ;  /* 0x000000081c22c211 */ /* 0x042fe400078a08ff */
[----:B------:R-:W-:Y:S01]  /*1ff0*/  IADD3 R37, PT, PT, R3, 0x1e0, RZ ;  /* 0x000001e003257810 */ /* 0x000fe20007ffe0ff */
[----:B------:R-:W1:Y:S01]  /*2000*/  @!P2 LDC.64 R30, c[0x0][0x390] ;  /* 0x0000e400ff1eab82 */ /* 0x000e620000000a00 */
[----:B------:R-:W-:Y:S02]  /*2010*/  @!P4 LEA.HI.X R35, R28, R9, R0, 0x1, P5 ;  /* 0x000000091c23c211 */ /* 0x000fe400028f0c00 */
[----:B------:R-:W-:Y:S02]  /*2020*/  ISETP.GE.U32.AND P5, PT, R37, UR4, PT ;  /* 0x0000000425007c0c */ /* 0x000fe4000bfa6070 */
[----:B------:R-:W-:-:S03]  /*2030*/  SHF.R.S32.HI R43, RZ, 0x1f, R37 ;  /* 0x0000001fff2b7819 */ /* 0x000fc60000011425 */
[----:B------:R-:W1:Y:S01]  /*2040*/  @!P1 LDC.64 R28, c[0x0][0x3e0] ;  /* 0x0000f800ff1c9b82 */ /* 0x000e620000000a00 */
[----:B------:R-:W-:Y:S02]  /*2050*/  IADD3 R39, PT, PT, R3, 0x1f0, RZ ;  /* 0x000001f003277810 */ /* 0x000fe40007ffe0ff */
[----:B------:R-:W-:Y:S02]  /*2060*/  ISETP.GE.AND.EX P5, PT, R43, UR5, PT, P5 ;  /* 0x000000052b007c0c */ /* 0x000fe4000bfa6350 */
[----:B------:R-:W-:Y:S02]  /*2070*/  ISETP.GE.U32.AND P6, PT, R39, UR4, PT ;  /* 0x0000000427007c0c */ /* 0x000fe4000bfc6070 */
[----:B------:R-:W-:Y:S01]  /*2080*/  SHF.R.S32.HI R45, RZ, 0x1f, R39 ;  /* 0x0000001fff2d7819 */ /* 0x000fe20000011427 */
[----:B0-----:R-:W-:Y:S01]  /*2090*/  @!P2 IMAD R0, R91, R4, RZ ;  /* 0x000000045b00a224 */ /* 0x001fe200078e02ff */
[----:B------:R-:W-:Y:S01]  /*20a0*/  @!P2 MOV R32, R110 ;  /* 0x0000006e0020a202 */ /* 0x000fe20000000f00 */
[----:B-----5:R-:W0:Y:S01]  /*20b0*/  @!P1 LDC.64 R24, c[0x0][0x390] ;  /* 0x0000e400ff189b82 */ /* 0x020e220000000a00 */
[----:B------:R-:W-:-:S02]  /*20c0*/  ISETP.GE.AND.EX P6, PT, R45, UR5, PT, P6 ;  /* 0x000000052d007c0c */ /* 0x000fc4000bfc6360 */
[----:B------:R-:W-:Y:S02]  /*20d0*/  @!P2 MOV R33, R113 ;  /* 0x000000710021a202 */ /* 0x000fe40000000f00 */
[----:B------:R-:W-:Y:S01]  /*20e0*/  MOV R68, RZ ;  /* 0x000000ff00447202 */ /* 0x000fe20000000f00 */
[C---:B------:R-:W-:Y:S02]  /*20f0*/  @!P2 IMAD R3, R96.reuse, R5, R0 ;  /* 0x000000056003a224 */ /* 0x040fe400078e0200 */
[----:B------:R-:W5:Y:S01]  /*2100*/  @!P5 LDC.64 R8, c[0x0][0x3e0] ;  /* 0x0000f800ff08db82 */ /* 0x000f620000000a00 */
[----:B------:R-:W-:Y:S02]  /*2110*/  @!P2 IMAD.WIDE.U32 R32, R96, R4, R32 ;  /* 0x000000046020a225 */ /* 0x000fe400078e0020 */
[----:B------:R-:W2:Y:S02]  /*2120*/  @!P4 LDG.E R68, desc[UR6][R34.64] ;  /* 0x000000062244c981 */ /* 0x000ea4000c1e1900 */
[----:B-1----:R-:W-:Y:S01]  /*2130*/  @!P1 IMAD R2, R41, R28, RZ ;  /* 0x0000001c29029224 */ /* 0x002fe200078e02ff */
[----:B------:R-:W-:-:S02]  /*2140*/  @!P2 IADD3 R0, PT, PT, R33, R3, RZ ;  /* 0x000000032100a210 */ /* 0x000fc40007ffe0ff */
[----:B------:R-:W1:Y:S01]  /*2150*/  @!P6 LDC.64 R4, c[0x0][0x3e0] ;  /* 0x0000f800ff04eb82 */ /* 0x000e620000000a00 */
[C---:B------:R-:W-:Y:S01]  /*2160*/  @!P2 LEA R30, P4, R32.reuse, R30, 0x1 ;  /* 0x0000001e201ea211 */ /* 0x040fe200078808ff */
[----:B------:R-:W-:Y:S01]  /*2170*/  @!P1 IMAD R41, R17, R29, R2 ;  /* 0x0000001d11299224 */ /* 0x000fe200078e0202 */
[----:B------:R-:W-:Y:S02]  /*2180*/  @!P1 MOV R33, R113 ;  /* 0x0000007100219202 */ /* 0x000fe40000000f00 */
[----:B------:R-:W-:Y:S02]  /*2190*/  @!P2 LEA.HI.X R31, R32, R31, R0, 0x1, P4 ;  /* 0x0000001f201fa211 */ /* 0x000fe400020f0c00 */
[----:B------:R-:W-:Y:S01]  /*21a0*/  @!P1 MOV R32, R110 ;  /* 0x0000006e00209202 */ /* 0x000fe20000000f00 */
[----:B------:R-:W4:Y:S01]  /*21b0*/  @!P5 LDC.64 R2, c[0x0][0x390] ;  /* 0x0000e400ff02db82 */ /* 0x000f220000000a00 */
[----:B------:R-:W-:-:S03]  /*21c0*/  MOV R75, RZ ;  /* 0x000000ff004b7202 */ /* 0x000fc60000000f00 */
[----:B------:R-:W-:-:S03]  /*21d0*/  @!P1 IMAD.WIDE.U32 R32, R17, R28, R32 ;  /* 0x0000001c11209225 */ /* 0x000fc600078e0020 */
[----:B------:R0:W2:Y:S01]  /*21e0*/  @!P2 LDG.E R75, desc[UR6][R30.64] ;  /* 0x000000061e4ba981 */ /* 0x0000a2000c1e1900 */
[----:B------:R-:W4:Y:S01]  /*21f0*/  @!P6 LDC.64 R28, c[0x0][0x390] ;  /* 0x0000e400ff1ceb82 */ /* 0x000f220000000a00 */
[----:B-----5:R-:W-:Y:S01]  /*2200*/  @!P5 IMAD R14, R43, R8, RZ ;  /* 0x000000082b0ed224 */ /* 0x020fe200078e02ff */
[----:B------:R-:W-:Y:S02]  /*2210*/  @!P1 IADD3 R0, PT, PT, R33, R41, RZ ;  /* 0x0000002921009210 */ /* 0x000fe40007ffe0ff */
[C---:B0-----:R-:W-:Y:S01]  /*2220*/  @!P1 LEA R24, P2, R32.reuse, R24, 0x1 ;  /* 0x0000001820189211 */ /* 0x041fe200078408ff */
[----:B------:R-:W-:Y:S01]  /*2230*/  @!P5 IMAD R17, R37, R9, R14 ;  /* 0x000000092511d224 */ /* 0x000fe200078e020e */
[----:B------:R-:W-:Y:S02]  /*2240*/  @!P5 MOV R30, R110 ;  /* 0x0000006e001ed202 */ /* 0x000fe40000000f00 */
[----:B------:R-:W-:Y:S02]  /*2250*/  @!P5 MOV R31, R113 ;  /* 0x00000071001fd202 */ /* 0x000fe40000000f00 */
[----:B------:R-:W-:Y:S01]  /*2260*/  @!P1 LEA.HI.X R25, R32, R25, R0, 0x1, P2 ;  /* 0x0000001920199211 */ /* 0x000fe200010f0c00 */
[----:B-1----:R-:W-:-:S02]  /*2270*/  @!P6 IMAD R0, R45, R4, RZ ;  /* 0x000000042d00e224 */ /* 0x002fc400078e02ff */
[----:B------:R-:W-:Y:S01]  /*2280*/  @!P5 IMAD.WIDE.U32 R8, R37, R8, R30 ;  /* 0x000000082508d225 */ /* 0x000fe200078e001e */
[----:B------:R-:W-:Y:S02]  /*2290*/  @!P6 MOV R30, R110 ;  /* 0x0000006e001ee202 */ /* 0x000fe40000000f00 */
[----:B------:R-:W-:Y:S01]  /*22a0*/  @!P6 MOV R31, R113 ;  /* 0x00000071001fe202 */ /* 0x000fe20000000f00 */
[----:B------:R-:W-:Y:S01]  /*22b0*/  @!P6 IMAD R33, R39, R5, R0 ;  /* 0x000000052721e224 */ /* 0x000fe200078e0200 */
[----:B------:R-:W-:Y:S02]  /*22c0*/  MOV R79, RZ ;  /* 0x000000ff004f7202 */ /* 0x000fe40000000f00 */
[----:B------:R-:W-:Y:S01]  /*22d0*/  @!P5 IADD3 R0, PT, PT, R9, R17, RZ ;  /* 0x000000110900d210 */ /* 0x000fe20007ffe0ff */
[----:B------:R-:W-:Y:S01]  /*22e0*/  @!P6 IMAD.WIDE.U32 R4, R39, R4, R30 ;  /* 0x000000042704e225 */ /* 0x000fe200078e001e */
[C---:B----4-:R-:W-:Y:S02]  /*22f0*/  @!P5 LEA R2, P2, R8.reuse, R2, 0x1 ;  /* 0x000000020802d211 */ /* 0x050fe400078408ff */
[----:B------:R-:W-:Y:S01]  /*2300*/  MOV R81, RZ ;  /* 0x000000ff00517202 */ /* 0x000fe20000000f00 */
[----:B------:R-:W4:Y:S01]  /*2310*/  @!P1 LDG.E R79, desc[UR6][R24.64] ;  /* 0x00000006184f9981 */ /* 0x000f22000c1e1900 */
[----:B------:R-:W-:-:S02]  /*2320*/  @!P5 LEA.HI.X R3, R8, R3, R0, 0x1, P2 ;  /* 0x000000030803d211 */ /* 0x000fc400010f0c00 */
[----:B------:R-:W-:Y:S02]  /*2330*/  @!P6 IADD3 R0, PT, PT, R5, R33, RZ ;  /* 0x000000210500e210 */ /* 0x000fe40007ffe0ff */
[C---:B------:R-:W-:Y:S01]  /*2340*/  @!P6 LEA R28, P1, R4.reuse, R28, 0x1 ;  /* 0x0000001c041ce211 */ /* 0x040fe200078208ff */
[----:B------:R0:W5:Y:S01]  /*2350*/  @!P5 LDG.E R81, desc[UR6][R2.64] ;  /* 0x000000060251d981 */ /* 0x000162000c1e1900 */
[----:B------:R-:W-:Y:S02]  /*2360*/  MOV R83, RZ ;  /* 0x000000ff00537202 */ /* 0x000fe40000000f00 */
[----:B------:R-:W-:-:S05]  /*2370*/  @!P6 LEA.HI.X R29, R4, R29, R0, 0x1, P1 ;  /* 0x0000001d041de211 */ /* 0x000fca00008f0c00 */
[----:B------:R1:W5:Y:S01]  /*2380*/  @!P6 LDG.E R83, desc[UR6][R28.64] ;  /* 0x000000061c53e981 */ /* 0x000362000c1e1900 */
[----:B------:R-:W-:Y:S02]  /*2390*/  PRMT R86, R89, 0x7632, R86 ;  /* 0x0000763259567816 */ /* 0x000fe40000000056 */
[----:B------:R-:W-:Y:S02]  /*23a0*/  PRMT R84, R87, 0x7632, R84 ;  /* 0x0000763257547816 */ /* 0x000fe40000000054 */
[----:B------:R-:W-:Y:S02]  /*23b0*/  SHF.L.U32 R86, R86, 0x10, RZ ;  /* 0x0000001056567819 */ /* 0x000fe400000006ff */
[----:B------:R-:W-:Y:S02]  /*23c0*/  SHF.L.U32 R89, R89, 0x10, RZ ;  /* 0x0000001059597819 */ /* 0x000fe400000006ff */
[----:B------:R-:W-:Y:S01]  /*23d0*/  SHF.L.U32 R84, R84, 0x10, RZ ;  /* 0x0000001054547819 */ /* 0x000fe200000006ff */
[----:B------:R-:W-:Y:S01]  /*23e0*/  FMUL.FTZ R4, R86, R86 ;  /* 0x0000005656047220 */ /* 0x000fe20000410000 */
[----:B------:R-:W-:Y:S01]  /*23f0*/  PRMT R0, R85, 0x7632, R0 ;  /* 0x0000763255007816 */ /* 0x000fe20000000000 */
[----:B0-----:R-:W-:Y:S01]  /*2400*/  FADD.FTZ R3, R89, R86 ;  /* 0x0000005659037221 */ /* 0x001fe20000010000 */
[----:B------:R-:W-:Y:S01]  /*2410*/  SHF.L.U32 R87, R87, 0x10, RZ ;  /* 0x0000001057577819 */ /* 0x000fe200000006ff */
[----:B------:R-:W-:Y:S01]  /*2420*/  FMUL.FTZ R14, R84, R84 ;  /* 0x00000054540e7220 */ /* 0x000fe20000410000 */
[----:B------:R-:W-:Y:S01]  /*2430*/  SHF.L.U32 R0, R0, 0x10, RZ ;  /* 0x0000001000007819 */ /* 0x000fe200000006ff */
[----:B------:R-:W-:Y:S01]  /*2440*/  FFMA.FTZ R4, R89, R89, R4 ;  /* 0x0000005959047223 */ /* 0x000fe20000010004 */
[----:B------:R-:W-:Y:S01]  /*2450*/  SHF.L.U32 R85, R85, 0x10, RZ ;  /* 0x0000001055557819 */ /* 0x000fe200000006ff */
[C---:B------:R-:W-:Y:S01]  /*2460*/  FADD.FTZ R8, R87.reuse, R84 ;  /* 0x0000005457087221 */ /* 0x040fe20000010000 */
[----:B------:R-:W-:Y:S01]  /*2470*/  FADD.FTZ R3, RZ, R3 ;  /* 0x00000003ff037221 */ /* 0x000fe20000010000 */
[----:B------:R-:W-:Y:S01]  /*2480*/  FFMA.FTZ R5, R87, R87, R14 ;  /* 0x0000005757057223 */ /* 0x000fe2000001000e */
[----:B------:R-:W-:Y:S01]  /*2490*/  PRMT R2, R10, 0x7632, R2 ;  /* 0x000076320a027816 */ /* 0x000fe20000000002 */
[----:B------:R-:W-:Y:S01]  /*24a0*/  FADD.FTZ R4, RZ, R4 ;  /* 0x00000004ff047221 */ /* 0x000fe20000010000 */
[----:B------:R-:W-:Y:S01]  /*24b0*/  FMUL.FTZ R14, R0, R0 ;  /* 0x00000000000e7220 */ /* 0x000fe20000410000 */
[----:B------:R-:W-:Y:S01]  /*24c0*/  FADD.FTZ R8, R3, R8 ;  /* 0x0000000803087221 */ /* 0x000fe20000010000 */
[----:B------:R-:W-:Y:S01]  /*24d0*/  SHF.L.U32 R2, R2, 0x10, RZ ;  /* 0x0000001002027819 */ /* 0x000fe200000006ff */
[----:B------:R-:W-:Y:S01]  /*24e0*/  FADD.FTZ R5, R4, R5 ;  /* 0x0000000504057221 */ /* 0x000fe20000010000 */
[C---:B------:R-:W-:Y:S01]  /*24f0*/  FADD.FTZ R9, R85.reuse, R0 ;  /* 0x0000000055097221 */ /* 0x040fe20000010000 */
[----:B------:R-:W-:Y:S01]  /*2500*/  SHF.L.U32 R3, R10, 0x10, RZ ;  /* 0x000000100a037819 */ /* 0x000fe200000006ff */
[----:B------:R-:W-:Y:S01]  /*2510*/  FFMA.FTZ R14, R85, R85, R14 ;  /* 0x00000055550e7223 */ /* 0x000fe2000001000e */
[----:B------:R-:W-:Y:S01]  /*2520*/  PRMT R4, R6, 0x7632, R4 ;  /* 0x0000763206047816 */ /* 0x000fe20000000004 */
[----:B------:R-:W-:Y:S01]  /*2530*/  FADD.FTZ R8, R8, R9 ;  /* 0x0000000908087221 */ /* 0x000fe20000010000 */
[----:B------:R-:W-:Y:S01]  /*2540*/  FMUL.FTZ R10, R2, R2 ;  /* 0x00000002020a7220 */ /* 0x000fe20000410000 */
[----:B------:R-:W-:Y:S01]  /*2550*/  FADD.FTZ R14, R5, R14 ;  /* 0x0000000e050e7221 */ /* 0x000fe20000010000 */
[----:B------:R-:W-:Y:S01]  /*2560*/  SHF.L.U32 R4, R4, 0x10, RZ ;  /* 0x0000001004047819 */ /* 0x000fe200000006ff */
[----:B------:R-:W-:Y:S01]  /*2570*/  FADD.FTZ R9, R3, R2 ;  /* 0x0000000203097221 */ /* 0x000fe20000010000 */
[----:B------:R-:W-:-:S02]  /*2580*/  SHF.L.U32 R5, R6, 0x10, RZ ;  /* 0x0000001006057819 */ /* 0x000fc400000006ff */
[----:B------:R-:W-:Y:S01]  /*2590*/  PRMT R6, R7, 0x7632, R6 ;  /* 0x0000763207067816 */ /* 0x000fe20000000006 */
[----:B------:R-:W-:Y:S01]  /*25a0*/  FFMA.FTZ R17, R3, R3, R10 ;  /* 0x0000000303117223 */ /* 0x000fe2000001000a */
[----:B------:R-:W-:Y:S01]  /*25b0*/  FADD.FTZ R8, R8, R9 ;  /* 0x0000000908087221 */ /* 0x000fe20000010000 */
[----:B------:R-:W-:Y:S01]  /*25c0*/  FMUL.FTZ R10, R4, R4 ;  /* 0x00000004040a7220 */ /* 0x000fe20000410000 */
[C---:B------:R-:W-:Y:S01]  /*25d0*/  FADD.FTZ R9, R5.reuse, R4 ;  /* 0x0000000405097221 */ /* 0x040fe20000010000 */
[----:B------:R-:W-:Y:S01]  /*25e0*/  SHF.L.U32 R6, R6, 0x10, RZ ;  /* 0x0000001006067819 */ /* 0x000fe200000006ff */
[----:B------:R-:W-:Y:S01]  /*25f0*/  FADD.FTZ R14, R14, R17 ;  /* 0x000000110e0e7221 */ /* 0x000fe20000010000 */
[--C-:B------:R-:W-:Y:S01]  /*2600*/  FFMA.FTZ R25, R5, R5, R10.reuse ;  /* 0x0000000505197223 */ /* 0x100fe2000001000a */
[--C-:B------:R-:W-:Y:S01]  /*2610*/  FADD.FTZ R17, R8, R9.reuse ;  /* 0x0000000908117221 */ /* 0x100fe20000010000 */
[----:B------:R-:W-:Y:S01]  /*2620*/  SHF.L.U32 R7, R7, 0x10, RZ ;  /* 0x0000001007077819 */ /* 0x000fe200000006ff */
[----:B------:R-:W-:Y:S01]  /*2630*/  FMUL.FTZ R18, R6, R6 ;  /* 0x0000000606127220 */ /* 0x000fe20000410000 */
[----:B------:R-:W-:Y:S01]  /*2640*/  PRMT R9, R12, 0x7632, R9 ;  /* 0x000076320c097816 */ /* 0x000fe20000000009 */
[----:B------:R-:W-:Y:S01]  /*2650*/  FADD.FTZ R14, R14, R25 ;  /* 0x000000190e0e7221 */ /* 0x000fe20000010000 */
[----:B------:R-:W-:Y:S01]  /*2660*/  PRMT R10, R11, 0x7632, R10 ;  /* 0x000076320b0a7816 */ /* 0x000fe2000000000a */
[----:B------:R-:W-:Y:S01]  /*2670*/  FFMA.FTZ R25, R7, R7, R18 ;  /* 0x0000000707197223 */ /* 0x000fe20000010012 */
[----:B------:R-:W-:-:S02]  /*2680*/  SHF.L.U32 R9, R9, 0x10, RZ ;  /* 0x0000001009097819 */ /* 0x000fc400000006ff */
[----:B------:R-:W-:Y:S01]  /*2690*/  SHF.L.U32 R8, R12, 0x10, RZ ;  /* 0x000000100c087819 */ /* 0x000fe200000006ff */
[----:B------:R-:W-:Y:S01]  /*26a0*/  FADD.FTZ R14, R14, R25 ;  /* 0x000000190e0e7221 */ /* 0x000fe20000010000 */
[----:B------:R-:W-:Y:S01]  /*26b0*/  SHF.L.U32 R10, R10, 0x10, RZ ;  /* 0x000000100a0a7819 */ /* 0x000fe200000006ff */
[----:B------:R-:W-:Y:S01]  /*26c0*/  FMUL.FTZ R25, R9, R9 ;  /* 0x0000000909197220 */ /* 0x000fe20000410000 */
[----:B------:R-:W-:Y:S01]  /*26d0*/  FADD.FTZ R12, R7, R6 ;  /* 0x00000006070c7221 */ /* 0x000fe20000010000 */
[----:B------:R-:W-:Y:S02]  /*26e0*/  SHF.L.U32 R11, R11, 0x10, RZ ;  /* 0x000000100b0b7819 */ /* 0x000fe400000006ff */
[----:B------:R-:W-:Y:S01]  /*26f0*/  FFMA.FTZ R25, R8, R8, R25 ;  /* 0x0000000808197223 */ /* 0x000fe20000010019 */
[----:B------:R-:W-:Y:S01]  /*2700*/  FMUL.FTZ R20, R10, R10 ;  /* 0x0000000a0a147220 */ /* 0x000fe20000410000 */
[--C-:B------:R-:W-:Y:S01]  /*2710*/  FADD.FTZ R17, R17, R12.reuse ;  /* 0x0000000c11117221 */ /* 0x100fe20000010000 */
[----:B------:R-:W-:Y:S01]  /*2720*/  FADD.FTZ R18, R8, R9 ;  /* 0x0000000908127221 */ /* 0x000fe20000010000 */
[----:B------:R-:W-:Y:S01]  /*2730*/  PRMT R12, R13, 0x7632, R12 ;  /* 0x000076320d0c7816 */ /* 0x000fe2000000000c */
[----:B------:R-:W-:Y:S01]  /*2740*/  FADD.FTZ R14, R14, R25 ;  /* 0x000000190e0e7221 */ /* 0x000fe20000010000 */
[----:B------:R-:W-:Y:S01]  /*2750*/  FFMA.FTZ R25, R11, R11, R20 ;  /* 0x0000000b0b197223 */ /* 0x000fe20000010014 */
[----:B------:R-:W-:Y:S01]  /*2760*/  FADD.FTZ R17, R17, R18 ;  /* 0x0000001211117221 */ /* 0x000fe20000010000 */
[----:B------:R-:W-:Y:S01]  /*2770*/  SHF.L.U32 R12, R12, 0x10, RZ ;  /* 0x000000100c0c7819 */ /* 0x000fe200000006ff */
[----:B------:R-:W-:Y:S01]  /*2780*/  FADD.FTZ R18, R11, R10 ;  /* 0x0000000a0b127221 */ /* 0x000fe20000010000 */
[----:B------:R-:W-:Y:S01]  /*2790*/  SHF.L.U32 R13, R13, 0x10, RZ ;  /* 0x000000100d0d7819 */ /* 0x000fe200000006ff */
[----:B------:R-:W-:Y:S01]  /*27a0*/  FADD.FTZ R25, R14, R25 ;  /* 0x000000190e197221 */ /* 0x000fe20000010000 */
[----:B------:R-:W-:Y:S01]  /*27b0*/  PRMT R14, R15, 0x7632, R14 ;  /* 0x000076320f0e7816 */ /* 0x000fe2000000000e */
[----:B------:R-:W-:Y:S01]  /*27c0*/  FADD.FTZ R17, R17, R18 ;  /* 0x0000001211117221 */ /* 0x000fe20000010000 */
[----:B------:R-:W-:Y:S01]  /*27d0*/  FMUL.FTZ R20, R12, R12 ;  /* 0x0000000c0c147220 */ /* 0x000fe20000410000 */
[----:B------:R-:W-:Y:S01]  /*27e0*/  FADD.FTZ R18, R13, R12 ;  /* 0x0000000c0d127221 */ /* 0x000fe20000010000 */
[----:B------:R-:W-:-:S02]  /*27f0*/  SHF.L.U32 R14, R14, 0x10, RZ ;  /* 0x000000100e0e7819 */ /* 0x000fc400000006ff */
[----:B------:R-:W-:Y:S01]  /*2800*/  FFMA.FTZ R22, R13, R13, R20 ;  /* 0x0000000d0d167223 */ /* 0x000fe20000010014 */
[----:B------:R-:W-:Y:S01]  /*2810*/  FADD.FTZ R20, R17, R18 ;  /* 0x0000001211147221 */ /* 0x000fe20000010000 */
[----:B------:R-:W-:Y:S01]  /*2820*/  SHF.L.U32 R15, R15, 0x10, RZ ;  /* 0x000000100f0f7819 */ /* 0x000fe200000006ff */
[----:B------:R-:W-:Y:S01]  /*2830*/  FMUL.FTZ R24, R14, R14 ;  /* 0x0000000e0e187220 */ /* 0x000fe20000410000 */
[----:B------:R-:W-:Y:S01]  /*2840*/  FADD.FTZ R22, R25, R22 ;  /* 0x0000001619167221 */ /* 0x000fe20000010000 */
[----:B------:R-:W-:Y:S02]  /*2850*/  PRMT R18, R19, 0x7632, R18 ;  /* 0x0000763213127816 */ /* 0x000fe40000000012 */
[C---:B-1----:R-:W-:Y:S01]  /*2860*/  FFMA.FTZ R29, R15.reuse, R15, R24 ;  /* 0x0000000f0f1d7223 */ /* 0x042fe20000010018 */
[----:B------:R-:W-:Y:S01]  /*2870*/  FADD.FTZ R25, R15, R14 ;  /* 0x0000000e0f197221 */ /* 0x000fe20000010000 */
[----:B------:R-:W-:Y:S02]  /*2880*/  SHF.L.U32 R18, R18, 0x10, RZ ;  /* 0x0000001012127819 */ /* 0x000fe400000006ff */
[----:B------:R-:W-:Y:S01]  /*2890*/  FADD.FTZ R22, R22, R29 ;  /* 0x0000001d16167221 */ /* 0x000fe20000010000 */
[----:B------:R-:W-:Y:S01]  /*28a0*/  FADD.FTZ R25, R20, R25 ;  /* 0x0000001914197221 */ /* 0x000fe20000010000 */
[----:B------:R-:W-:Y:S01]  /*28b0*/  SHF.L.U32 R19, R19, 0x10, RZ ;  /* 0x0000001013137819 */ /* 0x000fe200000006ff */
[----:B------:R-:W-:Y:S01]  /*28c0*/  FMUL.FTZ R28, R18, R18 ;  /* 0x00000012121c7220 */ /* 0x000fe20000410000 */
[----:B------:R-:W-:-:S02]  /*28d0*/  PRMT R20, R21, 0x7632, R20 ;  /* 0x0000763215147816 */ /* 0x000fc40000000014 */
[----:B------:R-:W-:Y:S02]  /*28e0*/  SHF.L.U32 R21, R21, 0x10, RZ ;  /* 0x0000001015157819 */ /* 0x000fe400000006ff */
[----:B---3--:R-:W-:-:S04]  /*28f0*/  PRMT R17, R16, 0x7632, R17 ;  /* 0x0000763210117816 */ /* 0x008fc80000000011 */
[----:B------:R-:W-:Y:S02]  /*2900*/  SHF.L.U32 R17, R17, 0x10, RZ ;  /* 0x0000001011117819 */ /* 0x000fe400000006ff */
[----:B------:R-:W-:-:S03]  /*2910*/  SHF.L.U32 R16, R16, 0x10, RZ ;  /* 0x0000001010107819 */ /* 0x000fc600000006ff */
[----:B------:R-:W-:Y:S02]  /*2920*/  FMUL.FTZ R29, R17, R17 ;  /* 0x00000011111d7220 */ /* 0x000fe40000410000 */
[C---:B------:R-:W-:Y:S02]  /*2930*/  FADD.FTZ R24, R16.reuse, R17 ;  /* 0x0000001110187221 */ /* 0x040fe40000010000 */
[----:B------:R-:W-:Y:S01]  /*2940*/  FFMA.FTZ R29, R16, R16, R29 ;  /* 0x00000010101d7223 */ /* 0x000fe2000001001d */
[----:B------:R-:W-:Y:S01]  /*2950*/  SHF.L.U32 R20, R20, 0x10, RZ ;  /* 0x0000001014147819 */ /* 0x000fe200000006ff */
[----:B------:R-:W-:Y:S01]  /*2960*/  FADD.FTZ R24, R25, R24 ;  /* 0x0000001819187221 */ /* 0x000fe20000010000 */
[C---:B------:R-:W-:Y:S01]  /*2970*/  FADD.FTZ R25, R19.reuse, R18 ;  /* 0x0000001213197221 */ /* 0x040fe20000010000 */
[----:B------:R-:W-:Y:S01]  /*2980*/  FADD.FTZ R22, R22, R29 ;  /* 0x0000001d16167221 */ /* 0x000fe20000010000 */
[----:B------:R-:W-:Y:S02]  /*2990*/  FFMA.FTZ R29, R19, R19, R28 ;  /* 0x00000013131d7223 */ /* 0x000fe4000001001c */
[----:B------:R-:W-:Y:S01]  /*29a0*/  FADD.FTZ R24, R24, R25 ;  /* 0x0000001918187221 */ /* 0x000fe20000010000 */
[----:B------:R-:W-:Y:S01]  /*29b0*/  FADD.FTZ R25, R21, R20 ;  /* 0x0000001415197221 */ /* 0x000fe20000010000 */
[----:B------:R-:W-:Y:S01]  /*29c0*/  FADD.FTZ R29, R22, R29 ;  /* 0x0000001d161d7221 */ /* 0x000fe20000010000 */
[----:B------:R-:W-:Y:S01]  /*29d0*/  FMUL.FTZ R28, R20, R20 ;  /* 0x00000014141c7220 */ /* 0x000fe20000410000 */
[----:B------:R-:W-:Y:S01]  /*29e0*/  PRMT R22, R23, 0x7632, R22 ;  /* 0x0000763217167816 */ /* 0x000fe20000000016 */
[--C-:B------:R-:W-:Y:S01]  /*29f0*/  FADD.FTZ R30, R24, R25.reuse ;  /* 0x00000019181e7221 */ /* 0x100fe20000010000 */
[----:B--2---:R-:W-:Y:S01]  /*2a00*/  PRMT R25, R26, 0x7632, R25 ;  /* 0x000076321a197816 */ /* 0x004fe20000000019 */
[----:B------:R-:W-:Y:S01]  /*2a10*/  FFMA.FTZ R28, R21, R21, R28 ;  /* 0x00000015151c7223 */ /* 0x000fe2000001001c */
[----:B------:R-:W-:-:S02]  /*2a20*/  SHF.L.U32 R22, R22, 0x10, RZ ;  /* 0x0000001016167819 */ /* 0x000fc400000006ff */
[----:B------:R-:W-:Y:S01]  /*2a30*/  SHF.L.U32 R23, R23, 0x10, RZ ;  /* 0x0000001017177819 */ /* 0x000fe200000006ff */
[--C-:B------:R-:W-:Y:S01]  /*2a40*/  FADD.FTZ R29, R29, R28.reuse ;  /* 0x0000001c1d1d7221 */ /* 0x100fe20000010000 */
[----:B------:R-:W-:Y:S01]  /*2a50*/  SHF.L.U32 R25, R25, 0x10, RZ ;  /* 0x0000001019197819 */ /* 0x000fe200000006ff */
[----:B------:R-:W-:Y:S01]  /*2a60*/  FMUL.FTZ R32, R22, R22 ;  /* 0x0000001616207220 */ /* 0x000fe20000410000 */
[----:B------:R-:W-:Y:S01]  /*2a70*/  PRMT R28, R27, 0x7632, R28 ;  /* 0x000076321b1c7816 */ /* 0x000fe2000000001c */
[C---:B------:R-:W-:Y:S01]  /*2a80*/  FADD.FTZ R31, R23.reuse, R22 ;  /* 0x00000016171f7221 */ /* 0x040fe20000010000 */
[----:B------:R-:W-:Y:S01]  /*2a90*/  SHF.L.U32 R24, R26, 0x10, RZ ;  /* 0x000000101a187819 */ /* 0x000fe200000006ff */
[----:B------:R-:W-:Y:S01]  /*2aa0*/  FFMA.FTZ R32, R23, R23, R32 ;  /* 0x0000001717207223 */ /* 0x000fe20000010020 */
[----:B------:R-:W-:Y:S01]  /*2ab0*/  SHF.L.U32 R26, R28, 0x10, RZ ;  /* 0x000000101c1a7819 */ /* 0x000fe200000006ff */
[----:B------:R-:W-:Y:S01]  /*2ac0*/  FMUL.FTZ R33, R25, R25 ;  /* 0x0000001919217220 */ /* 0x000fe20000410000 */
[----:B------:R-:W-:Y:S01]  /*2ad0*/  PRMT R52, R53, 0x7632, R52 ;  /* 0x0000763235347816 */ /* 0x000fe20000000034 */
[----:B------:R-:W-:Y:S01]  /*2ae0*/  FADD.FTZ R30, R30, R31 ;  /* 0x0000001f1e1e7221 */ /* 0x000fe20000010000 */
[----:B------:R-:W-:Y:S01]  /*2af0*/  FADD.FTZ R29, R29, R32 ;  /* 0x000000201d1d7221 */ /* 0x000fe20000010000 */
[C---:B------:R-:W-:Y:S01]  /*2b00*/  FADD.FTZ R31, R24.reuse, R25 ;  /* 0x00000019181f7221 */ /* 0x040fe20000010000 */
[----:B------:R-:W-:Y:S01]  /*2b10*/  SHF.L.U32 R27, R27, 0x10, RZ ;  /* 0x000000101b1b7819 */ /* 0x000fe200000006ff */
[----:B------:R-:W-:Y:S01]  /*2b20*/  FFMA.FTZ R28, R24, R24, R33 ;  /* 0x00000018181c7223 */ /* 0x000fe20000010021 */
[----:B------:R-:W-:Y:S01]  /*2b30*/  FMUL.FTZ R32, R26, R26 ;  /* 0x0000001a1a207220 */ /* 0x000fe20000410000 */
[----:B------:R-:W-:-:S02]  /*2b40*/  SHF.L.U32 R52, R52, 0x10, RZ ;  /* 0x0000001034347819 */ /* 0x000fc400000006ff */
[----:B------:R-:W-:Y:S01]  /*2b50*/  PRMT R54, R55, 0x7632, R54 ;  /* 0x0000763237367816 */ /* 0x000fe20000000036 */
[----:B------:R-:W-:Y:S01]  /*2b60*/  FADD.FTZ R30, R30, R31 ;  /* 0x0000001f1e1e7221 */ /* 0x000fe20000010000 */
[----:B------:R-:W-:Y:S01]  /*2b70*/  FADD.FTZ R28, R29, R28 ;  /* 0x0000001c1d1c7221 */ /* 0x000fe20000010000 */
[C---:B------:R-:W-:Y:S01]  /*2b80*/  FADD.FTZ R31, R27.reuse, R26 ;  /* 0x0000001a1b1f7221 */ /* 0x040fe20000010000 */
[----:B------:R-:W-:Y:S01]  /*2b90*/  FFMA.FTZ R29, R27, R27, R32 ;  /* 0x0000001b1b1d7223 */ /* 0x000fe20000010020 */
[----:B------:R-:W-:Y:S01]  /*2ba0*/  SHF.L.U32 R53, R53, 0x10, RZ ;  /* 0x0000001035357819 */ /* 0x000fe200000006ff */
[----:B------:R-:W-:Y:S01]  /*2bb0*/  FMUL.FTZ R32, R52, R52 ;  /* 0x0000003434207220 */ /* 0x000fe20000410000 */
[----:B------:R-:W-:Y:S01]  /*2bc0*/  SHF.L.U32 R54, R54, 0x10, RZ ;  /* 0x0000001036367819 */ /* 0x000fe200000006ff */
[----:B------:R-:W-:Y:S01]  /*2bd0*/  FADD.FTZ R30, R30, R31 ;  /* 0x0000001f1e1e7221 */ /* 0x000fe20000010000 */
[----:B------:R-:W-:Y:S01]  /*2be0*/  FADD.FTZ R28, R28, R29 ;  /* 0x0000001d1c1c7221 */ /* 0x000fe20000010000 */
[----:B------:R-:W-:Y:S01]  /*2bf0*/  FFMA.FTZ R31, R53, R53, R32 ;  /* 0x00000035351f7223 */ /* 0x000fe20000010020 */
[----:B------:R-:W-:Y:S01]  /*2c00*/  SHF.L.U32 R55, R55, 0x10, RZ ;  /* 0x0000001037377819 */ /* 0x000fe200000006ff */
[----:B------:R-:W-:Y:S01]  /*2c10*/  FMUL.FTZ R32, R54, R54 ;  /* 0x0000003636207220 */ /* 0x000fe20000410000 */
[----:B------:R-:W-:Y:S01]  /*2c20*/  PRMT R57, R56, 0x7632, R57 ;  /* 0x0000763238397816 */ /* 0x000fe20000000039 */
[----:B------:R-:W-:Y:S01]  /*2c30*/  FADD.FTZ R28, R28, R31 ;  /* 0x0000001f1c1c7221 */ /* 0x000fe20000010000 */
[----:B------:R-:W-:Y:S01]  /*2c40*/  PRMT R58, R59, 0x7632, R58 ;  /* 0x000076323b3a7816 */ /* 0x000fe2000000003a */
[----:B------:R-:W-:Y:S01]  /*2c50*/  FFMA.FTZ R31, R55, R55, R32 ;  /* 0x00000037371f7223 */ /* 0x000fe20000010020 */
[----:B------:R-:W-:Y:S01]  /*2c60*/  SHF.L.U32 R57, R57, 0x10, RZ ;  /* 0x0000001039397819 */ /* 0x000fe200000006ff */
[----:B------:R-:W-:Y:S01]  /*2c70*/  FADD.FTZ R29, R53, R52 ;  /* 0x00000034351d7221 */ /* 0x000fe20000010000 */
[----:B------:R-:W-:Y:S01]  /*2c80*/  SHF.L.U32 R56, R56, 0x10, RZ ;  /* 0x0000001038387819 */ /* 0x000fe200000006ff */
[----:B------:R-:W-:Y:S01]  /*2c90*/  FADD.FTZ R28, R28, R31 ;  /* 0x0000001f1c1c7221 */ /* 0x000fe20000010000 */
[----:B------:R-:W-:Y:S01]  /*2ca0*/  SHF.L.U32 R58, R58, 0x10, RZ ;  /* 0x000000103a3a7819 */ /* 0x000fe200000006ff */
[----:B------:R-:W-:Y:S01]  /*2cb0*/  FMUL.FTZ R31, R57, R57 ;  /* 0x00000039391f7220 */ /* 0x000fe20000410000 */
[----:B------:R-:W-:Y:S01]  /*2cc0*/  PRMT R60, R61, 0x7632, R60 ;  /* 0x000076323d3c7816 */ /* 0x000fe2000000003c */
[----:B------:R-:W-:Y:S01]  /*2cd0*/  FADD.FTZ R29, R30, R29 ;  /* 0x0000001d1e1d7221 */ /* 0x000fe20000010000 */
[----:B------:R-:W-:Y:S01]  /*2ce0*/  SHF.L.U32 R59, R59, 0x10, RZ ;  /* 0x000000103b3b7819 */ /* 0x000fe200000006ff */
[----:B------:R-:W-:Y:S01]  /*2cf0*/  FFMA.FTZ R31, R56, R56, R31 ;  /* 0x00000038381f7223 */ /* 0x000fe2000001001f */
[----:B------:R-:W-:Y:S01]  /*2d00*/  FADD.FTZ R30, R55, R54 ;  /* 0x00000036371e7221 */ /* 0x000fe20000010000 */
[----:B------:R-:W-:Y:S01]  /*2d10*/  FMUL.FTZ R32, R58, R58 ;  /* 0x0000003a3a207220 */ /* 0x000fe20000410000 */
[----:B------:R-:W-:Y:S01]  /*2d20*/  SHF.L.U32 R60, R60, 0x10, RZ ;  /* 0x000000103c3c7819 */ /* 0x000fe200000006ff */
[----:B------:R-:W-:Y:S01]  /*2d30*/  FADD.FTZ R28, R28, R31 ;  /* 0x0000001f1c1c7221 */ /* 0x000fe20000010000 */
[----:B------:R-:W-:Y:S01]  /*2d40*/  FADD.FTZ R29, R29, R30 ;  /* 0x0000001e1d1d7221 */ /* 0x000fe20000010000 */
[----:B------:R-:W-:Y:S01]  /*2d50*/  FFMA.FTZ R31, R59, R59, R32 ;  /* 0x0000003b3b1f7223 */ /* 0x000fe20000010020 */
[----:B------:R-:W-:Y:S01]  /*2d60*/  SHF.L.U32 R61, R61, 0x10, RZ ;  /* 0x000000103d3d7819 */ /* 0x000fe200000006ff */
[----:B------:R-:W-:Y:S01]  /*2d70*/  FADD.FTZ R30, R56, R57 ;  /* 0x00000039381e7221 */ /* 0x000fe20000010000 */
[----:B------:R-:W-:Y:S01]  /*2d80*/  FMUL.FTZ R32, R60, R60 ;  /* 0x0000003c3c207220 */ /* 0x000fe20000410000 */
[----:B------:R-:W-:Y:S01]  /*2d90*/  PRMT R63, R62, 0x7632, R63 ;  /* 0x000076323e3f7816 */ /* 0x000fe2000000003f */
[----:B------:R-:W-:Y:S01]  /*2da0*/  FADD.FTZ R28, R28, R31 ;  /* 0x0000001f1c1c7221 */ /* 0x000fe20000010000 */
[----:B------:R-:W-:Y:S01]  /*2db0*/  FADD.FTZ R29, R29, R30 ;  /* 0x0000001e1d1d7221 */ /* 0x000fe20000010000 */
[----:B------:R-:W-:Y:S01]  /*2dc0*/  FFMA.FTZ R31, R61, R61, R32 ;  /* 0x0000003d3d1f7223 */ /* 0x000fe20000010020 */
[----:B------:R-:W-:Y:S01]  /*2dd0*/  SHF.L.U32 R63, R63, 0x10, RZ ;  /* 0x000000103f3f7819 */ /* 0x000fe200000006ff */
[----:B------:R-:W-:Y:S01]  /*2de0*/  FADD.FTZ R30, R59, R58 ;  /* 0x0000003a3b1e7221 */ /* 0x000fe20000010000 */
[----:B------:R-:W-:Y:S01]  /*2df0*/  PRMT R65, R64, 0x7632, R65 ;  /* 0x0000763240417816 */ /* 0x000fe20000000041 */
[----:B------:R-:W-:Y:S01]  /*2e00*/  FADD.FTZ R28, R28, R31 ;  /* 0x0000001f1c1c7221 */ /* 0x000fe20000010000 */
[----:B------:R-:W-:Y:S01]  /*2e10*/  SHF.L.U32 R62, R62, 0x10, RZ ;  /* 0x000000103e3e7819 */ /* 0x000fe200000006ff */
[----:B------:R-:W-:Y:S01]  /*2e20*/  FADD.FTZ R29, R29, R30 ;  /* 0x0000001e1d1d7221 */ /* 0x000fe20000010000 */
[----:B------:R-:W-:Y:S01]  /*2e30*/  PRMT R67, R66, 0x7632, R67 ;  /* 0x0000763242437816 */ /* 0x000fe20000000043 */
[----:B------:R-:W-:Y:S01]  /*2e40*/  FMUL.FTZ R31, R63, R63 ;  /* 0x0000003f3f1f7220 */ /* 0x000fe20000410000 */
[----:B------:R-:W-:Y:S01]  /*2e50*/  SHF.L.U32 R65, R65, 0x10, RZ ;  /* 0x0000001041417819 */ /* 0x000fe200000006ff */
[----:B------:R-:W-:Y:S01]  /*2e60*/  FADD.FTZ R30, R61, R60 ;  /* 0x0000003c3d1e7221 */ /* 0x000fe20000010000 */
[----:B------:R-:W-:Y:S01]  /*2e70*/  SHF.L.U32 R64, R64, 0x10, RZ ;  /* 0x0000001040407819 */ /* 0x000fe200000006ff */
[C---:B------:R-:W-:Y:S01]  /*2e80*/  FFMA.FTZ R31, R62.reuse, R62, R31 ;  /* 0x0000003e3e1f7223 */ /* 0x040fe2000001001f */
[----:B------:R-:W-:Y:S01]  /*2e90*/  SHF.L.U32 R67, R67, 0x10, RZ ;  /* 0x0000001043437819 */ /* 0x000fe200000006ff */
[----:B------:R-:W-:Y:S01]  /*2ea0*/  FADD.FTZ R29, R29, R30 ;  /* 0x0000001e1d1d7221 */ /* 0x000fe20000010000 */
[----:B------:R-:W-:Y:S01]  /*2eb0*/  FMUL.FTZ R33, R65, R65 ;  /* 0x0000004141217220 */ /* 0x000fe20000410000 */
[----:B------:R-:W-:Y:S01]  /*2ec0*/  FADD.FTZ R30, R62, R63 ;  /* 0x0000003f3e1e7221 */ /* 0x000fe20000010000 */
[----:B------:R-:W-:Y:S01]  /*2ed0*/  SHF.L.U32 R66, R66, 0x10, RZ ;  /* 0x0000001042427819 */ /* 0x000fe200000006ff */
[----:B------:R-:W-:Y:S01]  /*2ee0*/  FADD.FTZ R28, R28, R31 ;  /* 0x0000001f1c1c7221 */ /* 0x000fe20000010000 */
[----:B------:R-:W-:Y:S01]  /*2ef0*/  FFMA.FTZ R33, R64, R64, R33 ;  /* 0x0000004040217223 */ /* 0x000fe20000010021 */
[----:B------:R-:W-:Y:S01]  /*2f00*/  FMUL.FTZ R31, R67, R67 ;  /* 0x00000043431f7220 */ /* 0x000fe20000410000 */
[----:B------:R-:W-:Y:S01]  /*2f10*/  PRMT R71, R70, 0x7632, R71 ;  /* 0x0000763246477816 */ /* 0x000fe20000000047 */
[----:B------:R-:W-:Y:S01]  /*2f20*/  FADD.FTZ R29, R29, R30 ;  /* 0x0000001e1d1d7221 */ /* 0x000fe20000010000 */
[----:B------:R-:W-:Y:S01]  /*2f30*/  FADD.FTZ R30, R64, R65 ;  /* 0x00000041401e7221 */ /* 0x000fe20000010000 */
[----:B------:R-:W-:Y:S01]  /*2f40*/  FADD.FTZ R28, R28, R33 ;  /* 0x000000211c1c7221 */ /* 0x000fe20000010000 */
[----:B------:R-:W-:Y:S01]  /*2f50*/  FFMA.FTZ R31, R66, R66, R31 ;  /* 0x00000042421f7223 */ /* 0x000fe2000001001f */
[----:B------:R-:W-:-:S02]  /*2f60*/  SHF.L.U32 R71, R71, 0x10, RZ ;  /* 0x0000001047477819 */ /* 0x000fc400000006ff */
[----:B------:R-:W-:-:S04]  /*2f70*/  PRMT R69, R68, 0x7632, R69 ;  /* 0x0000763244457816 */ /* 0x000fc80000000045 */
[----:B------:R-:W-:Y:S02]  /*2f80*/  SHF.L.U32 R69, R69, 0x10, RZ ;  /* 0x0000001045457819 */ /* 0x000fe400000006ff */
[----:B------:R-:W-:Y:S01]  /*2f90*/  SHF.L.U32 R68, R68, 0x10, RZ ;  /* 0x0000001044447819 */ /* 0x000fe200000006ff */
[----:B------:R-:W-:Y:S01]  /*2fa0*/  FADD.FTZ R29, R29, R30 ;  /* 0x0000001e1d1d7221 */ /* 0x000fe20000010000 */
[----:B------:R-:W-:Y:S01]  /*2fb0*/  PRMT R72, R73, 0x7632, R72 ;  /* 0x0000763249487816 */ /* 0x000fe20000000048 */
[----:B------:R-:W-:Y:S01]  /*2fc0*/  FMUL.FTZ R33, R69, R69 ;  /* 0x0000004545217220 */ /* 0x000fe20000410000 */
[----:B------:R-:W-:Y:S01]  /*2fd0*/  FADD.FTZ R30, R66, R67 ;  /* 0x00000043421e7221 */ /* 0x000fe20000010000 */
[----:B------:R-:W-:Y:S01]  /*2fe0*/  SHF.L.U32 R70, R70, 0x10, RZ ;  /* 0x0000001046467819 */ /* 0x000fe200000006ff */
[----:B------:R-:W-:Y:S01]  /*2ff0*/  FADD.FTZ R28, R28, R31 ;  /* 0x0000001f1c1c7221 */ /* 0x000fe20000010000 */
[----:B------:R-:W-:Y:S01]  /*3000*/  FFMA.FTZ R33, R68, R68, R33 ;  /* 0x0000004444217223 */ /* 0x000fe20000010021 */
[----:B------:R-:W-:Y:S01]  /*3010*/  SHF.L.U32 R72, R72, 0x10, RZ ;  /* 0x0000001048487819 */ /* 0x000fe200000006ff */
[----:B------:R-:W-:Y:S01]  /*3020*/  FMUL.FTZ R31, R71, R71 ;  /* 0x00000047471f7220 */ /* 0x000fe20000410000 */
[----:B------:R-:W-:Y:S01]  /*3030*/  FADD.FTZ R29, R29, R30 ;  /* 0x0000001e1d1d7221 */ /* 0x000fe20000010000 */
[----:B------:R-:W-:Y:S01]  /*3040*/  FADD.FTZ R30, R68, R69 ;  /* 0x00000045441e7221 */ /* 0x000fe20000010000 */
[----:B------:R-:W-:Y:S01]  /*3050*/  PRMT R74, R75, 0x7632, R74 ;  /* 0x000076324b4a7816 */ /* 0x000fe2000000004a */
[----:B------:R-:W-:Y:S01]  /*3060*/  FADD.FTZ R28, R28, R33 ;  /* 0x000000211c1c7221 */ /* 0x000fe20000010000 */
[----:B------:R-:W-:Y:S01]  /*3070*/  SHF.L.U32 R73, R73, 0x10, RZ ;  /* 0x0000001049497819 */ /* 0x000fe200000006ff */
[----:B------:R-:W-:Y:S01]  /*3080*/  FFMA.FTZ R31, R70, R70, R31 ;  /* 0x00000046461f7223 */ /* 0x000fe2000001001f */
[----:B------:R-:W-:Y:S01]  /*3090*/  FMUL.FTZ R32, R72, R72 ;  /* 0x0000004848207220 */ /* 0x000fe20000410000 */
[----:B------:R-:W-:Y:S01]  /*30a0*/  SHF.L.U32 R74, R74, 0x10, RZ ;  /* 0x000000104a4a7819 */ /* 0x000fe200000006ff */
[----:B------:R-:W-:Y:S01]  /*30b0*/  FADD.FTZ R29, R29, R30 ;  /* 0x0000001e1d1d7221 */ /* 0x000fe20000010000 */
[----:B------:R-:W-:Y:S01]  /*30c0*/  FADD.FTZ R30, R70, R71 ;  /* 0x00000047461e7221 */ /* 0x000fe20000010000 */
[----:B------:R-:W-:Y:S01]  /*30d0*/  FADD.FTZ R28, R28, R31 ;  /* 0x0000001f1c1c7221 */ /* 0x000fe20000010000 */
[----:B------:R-:W-:Y:S01]  /*30e0*/  FFMA.FTZ R31, R73, R73, R32 ;  /* 0x00000049491f7223 */ /* 0x000fe20000010020 */
[----:B------:R-:W-:Y:S01]  /*30f0*/  SHF.L.U32 R75, R75, 0x10, RZ ;  /* 0x000000104b4b7819 */ /* 0x000fe200000006ff */
[----:B------:R-:W-:Y:S01]  /*3100*/  FMUL.FTZ R32, R74, R74 ;  /* 0x0000004a4a207220 */ /* 0x000fe20000410000 */
[----:B------:R-:W-:Y:S01]  /*3110*/  PRMT R77, R76, 0x7632, R77 ;  /* 0x000076324c4d7816 */ /* 0x000fe2000000004d */
[----:B------:R-:W-:Y:S01]  /*3120*/  FADD.FTZ R29, R29, R30 ;  /* 0x0000001e1d1d7221 */ /* 0x000fe20000010000 */
[----:B------:R-:W-:Y:S01]  /*3130*/  FADD.FTZ R30, R73, R72 ;  /* 0x00000048491e7221 */ /* 0x000fe20000010000 */
[----:B------:R-:W-:Y:S01]  /*3140*/  FADD.FTZ R28, R28, R31 ;  /* 0x0000001f1c1c7221 */ /* 0x000fe20000010000 */
[----:B------:R-:W-:Y:S01]  /*3150*/  SHF.L.U32 R77, R77, 0x10, RZ ;  /* 0x000000104d4d7819 */ /* 0x000fe200000006ff */
[----:B------:R-:W-:Y:S01]  /*3160*/  FFMA.FTZ R31, R75, R75, R32 ;  /* 0x0000004b4b1f7223 */ /* 0x000fe20000010020 */
[----:B------:R-:W-:Y:S01]  /*3170*/  FADD.FTZ R29, R29, R30 ;  /* 0x0000001e1d1d7221 */ /* 0x000fe20000010000 */
[----:B------:R-:W-:Y:S01]  /*3180*/  SHF.L.U32 R76, R76, 0x10, RZ ;  /* 0x000000104c4c7819 */ /* 0x000fe200000006ff */
[----:B------:R-:W-:Y:S01]  /*3190*/  FADD.FTZ R30, R75, R74 ;  /* 0x0000004a4b1e7221 */ /* 0x000fe20000010000 */
[----:B------:R-:W-:Y:S01]  /*31a0*/  FADD.FTZ R28, R28, R31 ;  /* 0x0000001f1c1c7221 */ /* 0x000fe20000010000 */
[----:B------:R-:W-:Y:S01]  /*31b0*/  FMUL.FTZ R31, R77, R77 ;  /* 0x0000004d4d1f7220 */ /* 0x000fe20000410000 */
[----:B----4-:R-:W-:Y:S01]  /*31c0*/  PRMT R78, R79, 0x7632, R78 ;  /* 0x000076324f4e7816 */ /* 0x010fe2000000004e */
[----:B------:R-:W-:-:S03]  /*31d0*/  FADD.FTZ R29, R29, R30 ;  /* 0x0000001e1d1d7221 */ /* 0x000fc60000010000 */
[----:B------:R-:W-:Y:S02]  /*31e0*/  SHF.L.U32 R78, R78, 0x10, RZ ;  /* 0x000000104e4e7819 */ /* 0x000fe400000006ff */
[----:B-----5:R-:W-:Y:S01]  /*31f0*/  PRMT R80, R81, 0x7632, R80 ;  /* 0x0000763251507816 */ /* 0x020fe20000000050 */
[C---:B------:R-:W-:Y:S01]  /*3200*/  FADD.FTZ R30, R76.reuse, R77 ;  /* 0x0000004d4c1e7221 */ /* 0x040fe20000010000 */
[----:B------:R-:W-:Y:S01]  /*3210*/  SHF.L.U32 R79, R79, 0x10, RZ ;  /* 0x000000104f4f7819 */ /* 0x000fe200000006ff */
[----:B------:R-:W-:Y:S01]  /*3220*/  FFMA.FTZ R31, R76, R76, R31 ;  /* 0x0000004c4c1f7223 */ /* 0x000fe2000001001f */
[----:B------:R-:W-:Y:S01]  /*3230*/  FMUL.FTZ R32, R78, R78 ;  /* 0x0000004e4e207220 */ /* 0x000fe20000410000 */
[----:B------:R-:W-:Y:S01]  /*3240*/  SHF.L.U32 R80, R80, 0x10, RZ ;  /* 0x0000001050507819 */ /* 0x000fe200000006ff */
[----:B------:R-:W-:Y:S01]  /*3250*/  FADD.FTZ R29, R29, R30 ;  /* 0x0000001e1d1d7221 */ /* 0x000fe20000010000 */
[----:B------:R-:W-:Y:S01]  /*3260*/  PRMT R82, R83, 0x7632, R82 ;  /* 0x0000763253527816 */ /* 0x000fe20000000052 */
        /* <DEDUP_REMOVED lines=38> */
[----:B------:R-:W-:Y:S01]  /*34d0*/  ISETP.NE.AND P2, PT, R92, RZ, PT ;  /* 0x000000ff5c00720c */ /* 0x000fe20003f45270 */
        /* <DEDUP_REMOVED lines=17> */
.L_x_2019:
[----:B------:R-:W-:Y:S05]  /*35f0*/  BSYNC.RECONVERGENT B0 ;  /* 0x0000000000007941 */ /* 0x000fea0003800200 */
.L_x_2018:
[----:B------:R-:W-:Y:S06]  /*3600*/  BAR.SYNC.DEFER_BLOCKING 0x0 ;  /* 0x0000000000007b1d */ /* 0x000fec0000010000 */
[----:B------:R-:W-:Y:S04]  /*3610*/  BSSY.RECONVERGENT B0, `(.L_x_2020) ;  /* 0x000002b000007945 */ /* 0x000fe80003800200 */
        /* <DEDUP_REMOVED lines=42> */
.L_x_2021:
[----:B------:R-:W-:Y:S05]  /*38c0*/  BSYNC.RECONVERGENT B0 ;  /* 0x0000000000007941 */ /* 0x000fea0003800200 */
.L_x_2020:
[----:B------:R-:W4:Y:S02]  /*38d0*/  LDCU UR4, c[0x0][0x370] ;  /* 0x00006e00ff0477ac */ /* 0x000f240008000800 */
[----:B----4-:R-:W-:-:S09]  /*38e0*/  UISETP.GE.U32.AND UP0, UPT, UR4, 0x2, UPT ;  /* 0x000000020400788c */ /* 0x010fd2000bf06070 */
[----:B------:R-:W-:Y:S05]  /*38f0*/  BRA.U !UP0, `(.L_x_2022) ;  /* 0x0000000908b87547 */ /* 0x000fea000b800000 */
[----:B------:R-:W4:Y:S01]  /*3900*/  LDC R29, c[0x0][0x370] ;  /* 0x0000dc00ff1d7b82 */ /* 0x000f220000000800 */
[----:B------:R-:W-:-:S05]  /*3910*/  LOP3.LUT R31, R94, 0x1, RZ, 0xc0, !PT ;  /* 0x000000015e1f7812 */ /* 0x000fca00078ec0ff */
[----:B---3--:R-:W-:Y:S02]  /*3920*/  IMAD R28, R31, R90, RZ ;  /* 0x0000005a1f1c7224 */ /* 0x008fe400078e02ff */
[----:B------:R-:W3:Y:S02]  /*3930*/  LDC.64 R38, c[0x0][0x3b8] ;  /* 0x0000ee00ff267b82 */ /* 0x000ee40000000a00 */
[----:B----4-:R-:W-:-:S05]  /*3940*/  IMAD R28, R28, R29, RZ ;  /* 0x0000001d1c1c7224 */ /* 0x010fca00078e02ff */
[----:B------:R-:W-:-:S05]  /*3950*/  SHF.L.U32 R29, R28, 0x1, RZ ;  /* 0x000000011c1d7819 */ /* 0x000fca00000006ff */
[----:B---3--:R-:W-:Y:S01]  /*3960*/  IMAD.WIDE R38, R29, 0x4, R38 ;  /* 0x000000041d267825 */ /* 0x008fe200078e0226 */
[----:B------:R-:W-:Y:S06]  /*3970*/  @P2 BRA `(.L_x_2023) ;  /* 0x0000000000542947 */ /* 0x000fec0003800000 */
[----:B------:R-:W3:Y:S01]  /*3980*/  LDC.64 R28, c[0x0][0x3b0] ;  /* 0x0000ec00ff1c7b82 */ /* 0x000ee20000000a00 */
[-CC-:B------:R-:W-:Y:S01]  /*3990*/  IMAD R31, R31, R90.reuse, R105.reuse ;  /* 0x0000005a1f1f7224 */ /* 0x180fe200078e0269 */
[----:B------:R-:W-:Y:S01]  /*39a0*/  LOP3.LUT P1, R34, R94, 0x2, RZ, 0xc0, !PT ;  /* 0x000000025e227812 */ /* 0x000fe2000782c0ff */
[----:B-1----:R-:W-:Y:S02]  /*39b0*/  IMAD R35, R103, R90, R105 ;  /* 0x0000005a67237224 */ /* 0x002fe400078e0269 */
[----:B---3--:R-:W-:-:S04]  /*39c0*/  IMAD.WIDE.U32 R28, R31, 0x4, R28 ;  /* 0x000000041f1c7825 */ /* 0x008fc800078e001c */
        /* <DEDUP_REMOVED lines=11> */
.L_x_2024:
[----:B------:R-:W3:Y:S04]  /*3a80*/  LDG.E.STRONG.GPU R30, desc[UR6][R28.64] ;  /* 0x000000061c1e7981 */ /* 0x000ee8000c1ef900 */
[----:B---3--:R-:W-:Y:S01]  /*3a90*/  CCTL.IVALL ;  /* 0x00000000ff00798f */ /* 0x008fe20002000000 */
[----:B------:R-:W-:Y:S05]  /*3aa0*/  YIELD ;  /* 0x0000000000007946 */ /* 0x000fea0003800000 */
[----:B------:R-:W-:-:S13]  /*3ab0*/  ISETP.NE.AND P1, PT, R30, R37, PT ;  /* 0x000000251e00720c */ /* 0x000fda0003f25270 */
[----:B------:R-:W-:Y:S05]  /*3ac0*/  @P1 BRA `(.L_x_2024) ;  /* 0xfffffffc00ec1947 */ /* 0x000fea000383ffff */
.L_x_2023:
[----:B------:R-:W3:Y:S01]  /*3ad0*/  LDC R28, c[0x0][0x370] ;  /* 0x0000dc00ff1c7b82 */ /* 0x000ee20000000800 */
[----:B------:R-:W-:Y:S05]  /*3ae0*/  WARPSYNC.ALL ;  /* 0x0000000000007948 */ /* 0x000fea0003800000 */
[----:B---3--:R-:W-:Y:S02]  /*3af0*/  ISETP.GE.U32.AND P1, PT, R28, 0x8, PT ;  /* 0x000000081c00780c */ /* 0x008fe40003f26070 */
        /* <DEDUP_REMOVED lines=13> */
.L_x_2026:
[----:B------:R-:W-:Y:S01]  /*3bd0*/  UIADD3 UR5, UPT, UPT, UR4, 0x1, URZ ;  /* 0x0000000104057890 */ /* 0x000fe2000fffe0ff */
[----:B------:R-:W-:Y:S01]  /*3be0*/  ISETP.EQ.OR P5, PT, R40, RZ, P2 ;  /* 0x000000ff2800720c */ /* 0x000fe200017a2670 */
[----:B------:R-:W-:-:S04]  /*3bf0*/  UIADD3 UR8, UPT, UPT, UR4, 0x2, URZ ;  /* 0x0000000204087890 */ /* 0x000fc8000fffe0ff */
[C---:B------:R-:W-:Y:S01]  /*3c00*/  ISETP.EQ.OR P6, PT, R103.reuse, UR5, P2 ;  /* 0x0000000567007c0c */ /* 0x040fe200097c2670 */
[----:B------:R-:W-:Y:S01]  /*3c10*/  UIADD3 UR5, UPT, UPT, UR4, 0x3, URZ ;  /* 0x0000000304057890 */ /* 0x000fe2000fffe0ff */
[----:B------:R-:W-:-:S05]  /*3c20*/  ISETP.EQ.OR P1, PT, R103, UR8, P2 ;  /* 0x0000000867007c0c */ /* 0x000fca0009722670 */
[----:B------:R-:W-:Y:S01]  /*3c30*/  ISETP.EQ.OR P4, PT, R103, UR5, P2 ;  /* 0x0000000567007c0c */ /* 0x000fe20009782670 */
[----:B------:R-:W-:-:S05]  /*3c40*/  @!P5 IMAD.WIDE.U32 R28, R109, 0x8, R38 ;  /* 0x000000086d1cd825 */ /* 0x000fca00078e0026 */
[--C-:B------:R-:W-:Y:S01]  /*3c50*/  @!P6 IMAD.WIDE.U32 R30, R115, 0x8, R38.reuse ;  /* 0x00000008731ee825 */ /* 0x100fe200078e0026 */
[----:B------:R-:W0:Y:S03]  /*3c60*/  @!P5 LDG.E.64 R28, desc[UR6][R28.64] ;  /* 0x000000061c1cd981 */ /* 0x000e26000c1e1b00 */
[--C-:B-1----:R-:W-:Y:S02]  /*3c70*/  @!P1 IMAD.WIDE.U32 R34, R51, 0x8, R38.reuse ;  /* 0x0000000833229825 */ /* 0x102fe400078e0026 */
[----:B------:R-:W3:Y:S02]  /*3c80*/  @!P6 LDG.E.64 R30, desc[UR6][R30.64] ;  /* 0x000000061e1ee981 */ /* 0x000ee4000c1e1b00 */
[----:B--2---:R-:W-:Y:S02]  /*3c90*/  @!P4 IMAD.WIDE.U32 R36, R47, 0x8, R38 ;  /* 0x000000082f24c825 */ /* 0x004fe400078e0026 */
[----:B------:R-:W2:Y:S04]  /*3ca0*/  @!P1 LDG.E.64 R34, desc[UR6][R34.64] ;  /* 0x0000000622229981 */ /* 0x000ea8000c1e1b00 */
[----:B------:R-:W4:Y:S01]  /*3cb0*/  @!P4 LDG.E.64 R36, desc[UR6][R36.64] ;  /* 0x000000062424c981 */ /* 0x000f22000c1e1b00 */
[----:B------:R-:W-:-:S02]  /*3cc0*/  UIADD3 UR5, UPT, UPT, UR4, 0x4, URZ ;  /* 0x0000000404057890 */ /* 0x000fc4000fffe0ff */
[----:B------:R-:W-:Y:S01]  /*3cd0*/  UIADD3 UR8, UPT, UPT, UR4, 0x5, URZ ;  /* 0x0000000504087890 */ /* 0x000fe2000fffe0ff */
[----:B0-----:R-:W-:Y:S01]  /*3ce0*/  @!P5 FADD.FTZ R32, R32, R28 ;  /* 0x0000001c2020d221 */ /* 0x001fe20000010000 */
[----:B------:R-:W-:Y:S02]  /*3cf0*/  @!P5 FADD.FTZ R33, R33, R29 ;  /* 0x0000001d2121d221 */ /* 0x000fe40000010000 */
[----:B------:R-:W-:Y:S01]  /*3d00*/  ISETP.EQ.OR P5, PT, R103, UR5, P2 ;  /* 0x0000000567007c0c */ /* 0x000fe200097a2670 */
[----:B------:R-:W-:Y:S01]  /*3d10*/  UIADD3 UR5, UPT, UPT, UR4, 0x6, URZ ;  /* 0x0000000604057890 */ /* 0x000fe2000fffe0ff */
[----:B---3--:R-:W-:Y:S01]  /*3d20*/  @!P6 FADD.FTZ R32, R32, R30 ;  /* 0x0000001e2020e221 */ /* 0x008fe20000010000 */
[----:B------:R-:W-:Y:S01]  /*3d30*/  @!P6 FADD.FTZ R33, R33, R31 ;  /* 0x0000001f2121e221 */ /* 0x000fe20000010000 */
[----:B------:R-:W-:Y:S01]  /*3d40*/  ISETP.EQ.OR P6, PT, R103, UR8, P2 ;  /* 0x0000000867007c0c */ /* 0x000fe200097c2670 */
[----:B------:R-:W-:Y:S01]  /*3d50*/  UIADD3 UR8, UPT, UPT, UR4, 0x7, URZ ;  /* 0x0000000704087890 */ /* 0x000fe2000fffe0ff */
[----:B--2---:R-:W-:Y:S01]  /*3d60*/  @!P1 FADD.FTZ R32, R32, R34 ;  /* 0x0000002220209221 */ /* 0x004fe20000010000 */
        /* <DEDUP_REMOVED lines=13> */
[----:B------:R-:W0:Y:S01]  /*3e40*/  LDC R42, c[0x0][0x370] ;  /* 0x0000dc00ff2a7b82 */ /* 0x000e220000000800 */
        /* <DEDUP_REMOVED lines=11> */
[----:B------:R-:W-:Y:S01]  /*3f00*/  @!P5 FADD.FTZ R33, R33, R29 ;  /* 0x0000001d2121d221 */ /* 0x000fe20000010000 */
[----:B0-----:R-:W-:Y:S02]  /*3f10*/  LOP3.LUT R28, R42, 0x7ffffff8, RZ, 0xc0, !PT ;  /* 0x7ffffff82a1c7812 */ /* 0x001fe400078ec0ff */
        /* <DEDUP_REMOVED lines=9> */
.L_x_2025:
[----:B------:R-:W3:Y:S02]  /*3fb0*/  LDCU UR4, c[0x0][0x370] ;  /* 0x00006e00ff0477ac */ /* 0x000ee40008000800 */
[----:B---3--:R-:W-:-:S09]  /*3fc0*/  ULOP3.LUT UP0, URZ, UR4, 0x7, URZ, 0xc0, !UPT ;  /* 0x0000000704ff7892 */ /* 0x008fd2000f80c0ff */
[----:B------:R-:W-:Y:S05]  /*3fd0*/  BRA.U !UP0, `(.L_x_2022) ;  /* 0x0000000508007547 */ /* 0x000fea000b800000 */
[----:B------:R-:W3:Y:S01]  /*3fe0*/  LDCU UR4, c[0x0][0x370] ;  /* 0x00006e00ff0477ac */ /* 0x000ee20008000800 */
[----:B------:R-:W4:Y:S01]  /*3ff0*/  LDCU UR5, c[0x0][0x370] ;  /* 0x00006e00ff0577ac */ /* 0x000f220008000800 */
[----:B---3--:R-:W-:-:S04]  /*4000*/  ULOP3.LUT UR4, UR4, 0x7, URZ, 0xc0, !UPT ;  /* 0x0000000704047892 */ /* 0x008fc8000f8ec0ff */
[----:B------:R-:W-:Y:S02]  /*4010*/  UIADD3 UR4, UPT, UPT, UR4, -0x1, URZ ;  /* 0xffffffff04047890 */ /* 0x000fe4000fffe0ff */
[----:B----4-:R-:W-:Y:S02]  /*4020*/  ULOP3.LUT UP1, UR5, UR5, 0x3, URZ, 0xc0, !UPT ;  /* 0x0000000305057892 */ /* 0x010fe4000f82c0ff */
        /* <DEDUP_REMOVED lines=12> */
[-C--:B-1----:R-:W-:Y:S02]  /*40f0*/  @!P5 IMAD R35, R30, R90.reuse, R105 ;  /* 0x0000005a1e23d224 */ /* 0x082fe400078e0269 */
[----:B------:R-:W-:Y:S01]  /*4100*/  @!P4 IMAD.WIDE.U32 R30, R31, 0x8, R38 ;  /* 0x000000081f1ec825 */ /* 0x000fe200078e0026 */
[----:B------:R-:W0:Y:S03]  /*4110*/  @!P1 LDG.E.64 R28, desc[UR6][R28.64] ;  /* 0x000000061c1c9981 */ /* 0x000e26000c1e1b00 */
[----:B------:R-:W-:Y:S02]  /*4120*/  @!P6 IMAD R37, R34, R90, R105 ;  /* 0x0000005a2225e224 */ /* 0x000fe400078e0269 */
[--C-:B------:R-:W-:Y:S01]  /*4130*/  @!P5 IMAD.WIDE.U32 R34, R35, 0x8, R38.reuse ;  /* 0x000000082322d825 */ /* 0x100fe200078e0026 */
[----:B------:R-:W3:Y:S03]  /*4140*/  @!P4 LDG.E.64 R30, desc[UR6][R30.64] ;  /* 0x000000061e1ec981 */ /* 0x000ee6000c1e1b00 */
[----:B--2---:R-:W-:-:S02]  /*4150*/  @!P6 IMAD.WIDE.U32 R36, R37, 0x8, R38 ;  /* 0x000000082524e825 */ /* 0x004fc400078e0026 */
[----:B------:R-:W2:Y:S04]  /*4160*/  @!P5 LDG.E.64 R34, desc[UR6][R34.64] ;  /* 0x000000062222d981 */ /* 0x000ea8000c1e1b00 */
[----:B------:R-:W4:Y:S01]  /*4170*/  @!P6 LDG.E.64 R36, desc[UR6][R36.64] ;  /* 0x000000062424e981 */ /* 0x000f22000c1e1b00 */
[----:B------:R-:W-:Y:S01]  /*4180*/  IADD3 R40, PT, PT, R40, 0x4, RZ ;  /* 0x0000000428287810 */ /* 0x000fe20007ffe0ff */
        /* <DEDUP_REMOVED lines=8> */
.L_x_2027:
[----:B------:R-:W-:Y:S05]  /*4210*/  BRA.U !UP1, `(.L_x_2022) ;  /* 0x0000000109707547 */ /* 0x000fea000b800000 */
[----:B------:R-:W3:Y:S01]  /*4220*/  LDC R34, c[0x0][0x370] ;  /* 0x0000dc00ff227b82 */ /* 0x000ee20000000800 */
[----:B------:R-:W-:Y:S01]  /*4230*/  UISETP.NE.AND UP0, UPT, UR5, 0x1, UPT ;  /* 0x000000010500788c */ /* 0x000fe2000bf05270 */
[----:B---3--:R-:W-:-:S08]  /*4240*/  LOP3.LUT R34, R34, 0x1, RZ, 0xc0, !PT ;  /* 0x0000000122227812 */ /* 0x008fd000078ec0ff */
        /* <DEDUP_REMOVED lines=15> */
.L_x_2028:
        /* <DEDUP_REMOVED lines=9> */
.L_x_2029:
[----:B------:R-:W-:Y:S05]  /*43d0*/  BSYNC.RECONVERGENT B0 ;  /* 0x0000000000007941 */ /* 0x000fea0003800200 */
.L_x_2022:
[----:B------:R-:W4:Y:S01]  /*43e0*/  S2UR UR5, SR_CgaCtaId ;  /* 0x00000000000579c3 */ /* 0x000f220000008800 */
[----:B------:R-:W2:Y:S01]  /*43f0*/  LDCU UR8, c[0x0][0x414] ;  /* 0x00008280ff0877ac */ /* 0x000ea20008000800 */
[----:B------:R-:W-:Y:S01]  /*4400*/  SHF.L.U32 R34, R92, 0x1, RZ ;  /* 0x000000015c227819 */ /* 0x000fe200000006ff */
[----:B------:R-:W-:-:S03]  /*4410*/  UMOV UR4, 0x400 ;  /* 0x0000040000047882 */ /* 0x000fc60000000000 */
[----:B-1----:R-:W-:Y:S02]  /*4420*/  LOP3.LUT R35, R34, 0x3e, RZ, 0xc0, !PT ;  /* 0x0000003e22237812 */ /* 0x002fe400078ec0ff */
[----:B------:R-:W1:Y:S02]  /*4430*/  @P0 LDC.64 R40, c[0x0][0x388] ;  /* 0x0000e200ff280b82 */ /* 0x000e640000000a00 */
[----:B------:R-:W-:-:S06]  /*4440*/  IADD3 R35, PT, PT, R108, R35, RZ ;  /* 0x000000236c237210 */ /* 0x000fcc0007ffe0ff */
[----:B------:R-:W0:Y:S01]  /*4450*/  LDC.64 R30, c[0x0][0x398] ;  /* 0x0000e600ff1e7b82 */ /* 0x000e220000000a00 */
[----:B--2---:R-:W-:Y:S01]  /*4460*/  @P0 FMUL.FTZ R36, R32, UR8 ;  /* 0x0000000820240c20 */ /* 0x004fe20008410000 */
[----:B------:R-:W-:Y:S01]  /*4470*/  @P0 FMUL.FTZ R37, R33, UR8 ;  /* 0x0000000821250c20 */ /* 0x000fe20008410000 */
[----:B----4-:R-:W-:-:S05]  /*4480*/  ULEA UR4, UR5, UR4, 0x18 ;  /* 0x0000000405047291 */ /* 0x010fca000f8ec0ff */
[----:B---3--:R-:W2:Y:S01]  /*4490*/  LDC.64 R28, c[0x0][0x3a0] ;  /* 0x0000e800ff1c7b82 */ /* 0x008ea20000000a00 */
[----:B------:R-:W3:Y:S01]  /*44a0*/  LDCU UR5, c[0x0][0x404] ;  /* 0x00008080ff0577ac */ /* 0x000ee20008000800 */
[----:B-1----:R-:W-:Y:S02]  /*44b0*/  @P0 IMAD.WIDE R40, R107, 0x8, R40 ;  /* 0x000000086b280825 */ /* 0x002fe400078e0228 */
[----:B------:R-:W-:Y:S04]  /*44c0*/  @!P2 STS.64 [UR4+0x98], R32 ;  /* 0x00009820ff00a988 */ /* 0x000fe80008000a04 */
[----:B------:R1:W-:Y:S01]  /*44d0*/  @P0 STG.E.64 desc[UR6][R40.64], R36 ;  /* 0x0000002428000986 */ /* 0x0003e2000c101b06 */
[----:B0-----:R-:W-:-:S04]  /*44e0*/  IMAD.WIDE R42, R35, 0x4, R30 ;  /* 0x00000004232a7825 */ /* 0x001fc800078e021e */
[----:B--2---:R-:W-:Y:S01]  /*44f0*/  IMAD.WIDE R30, R35, 0x4, R28 ;  /* 0x00000004231e7825 */ /* 0x004fe200078e021c */
[----:B------:R-:W-:Y:S06]  /*4500*/  BAR.SYNC.DEFER_BLOCKING 0x0 ;  /* 0x0000000000007b1d */ /* 0x000fec0000010000 */
[----:B------:R-:W5:Y:S04]  /*4510*/  LDG.E.64 R30, desc[UR6][R30.64] ;  /* 0x000000061e1e7981 */ /* 0x000f68000c1e1b00 */
[----:B------:R-:W0:Y:S01]  /*4520*/  LDS.64 R34, [UR4+0x98] ;  /* 0x00009804ff227984 */ /* 0x000e220008000a00 */
[----:B------:R-:W2:Y:S01]  /*4530*/  LDCU.U8 UR4, c[0x0][0x3fc] ;  /* 0x00007f80ff0477ac */ /* 0x000ea20008000000 */
[----:B-1----:R-:W-:Y:S01]  /*4540*/  HFMA2 R36, -RZ, RZ, 1.875, 0 ;  /* 0x3f800000ff247431 */ /* 0x002fe200000001ff */
[----:B------:R-:W-:Y:S01]  /*4550*/  SHF.R.U32.HI R32, RZ, 0x5, R92 ;  /* 0x00000005ff207819 */ /* 0x000fe2000001165c */
[----:B------:R1:W5:Y:S01]  /*4560*/  LDG.E.64 R28, desc[UR6][R42.64] ;  /* 0x000000062a1c7981 */ /* 0x000362000c1e1b00 */
[----:B0-----:R-:W-:-:S04]  /*4570*/  FMUL.FTZ R38, R34, UR8 ;  /* 0x0000000822267c20 */ /* 0x001fc80008410000 */
[----:B------:R-:W-:-:S04]  /*4580*/  FMUL.FTZ R34, R38, R38 ;  /* 0x0000002626227220 */ /* 0x000fc80000410000 */
[----:B------:R-:W-:-:S05]  /*4590*/  FFMA.FTZ R34, R35, UR8, -R34 ;  /* 0x0000000823227c23 */ /* 0x000fca0008010822 */
[----:B------:R-:W-:-:S13]  /*45a0*/  FSETP.GTU.FTZ.AND P1, PT, R34, RZ, PT ;  /* 0x000000ff2200720b */ /* 0x000fda0003f3c000 */
[----:B------:R-:W0:Y:S01]  /*45b0*/  @P1 LDC R35, c[0x0][0x3a8] ;  /* 0x0000ea00ff231b82 */ /* 0x000e220000000800 */
[----:B--2---:R-:W-:Y:S01]  /*45c0*/  UISETP.NE.AND UP0, UPT, UR4, URZ, UPT ;  /* 0x000000ff0400728c */ /* 0x004fe2000bf05270 */
[----:B---3--:R-:W-:Y:S01]  /*45d0*/  IMAD R37, R103, UR5, R32 ;  /* 0x0000000567257c24 */ /* 0x008fe2000f8e0220 */
[----:B------:R-:W-:Y:S04]  /*45e0*/  BSSY.RECONVERGENT B0, `(.L_x_2030) ;  /* 0x000075b000007945 */ /* 0x000fe80003800200 */
[C---:B------:R-:W-:Y:S02]  /*45f0*/  IADD3 R39, PT, PT, R37.reuse, 0x50, RZ ;  /* 0x0000005025277810 */ /* 0x040fe40007ffe0ff */
[C---:B------:R-:W-:Y:S02]  /*4600*/  IADD3 R40, PT, PT, R37.reuse, 0x20, RZ ;  /* 0x0000002025287810 */ /* 0x040fe40007ffe0ff */
[----:B------:R-:W-:Y:S01]  /*4610*/  IADD3 R41, PT, PT, R37, 0x1a0, RZ ;  /* 0x000001a025297810 */ /* 0x000fe20007ffe0ff */
[----:B0-----:R-:W-:-:S04]  /*4620*/  @P1 FADD.FTZ R34, R34, R35 ;  /* 0x0000002322221221 */ /* 0x001fc80000010000 */
[----:B------:R0:W2:Y:S01]  /*4630*/  @P1 MUFU.RSQ R36, R34 ;  /* 0x0000002200241308 */ /* 0x0000a20000001400 */
[C---:B-1----:R-:W-:Y:S02]  /*4640*/  IADD3 R42, PT, PT, R37.reuse, 0x90, RZ ;  /* 0x00000090252a7810 */ /* 0x042fe40007ffe0ff */
[----:B------:R-:W-:Y:S02]  /*4650*/  IADD3 R43, PT, PT, R37, 0x140, RZ ;  /* 0x00000140252b7810 */ /* 0x000fe40007ffe0ff */
[----:B------:R-:W-:Y:S02]  /*4660*/  SHF.R.S32.HI R44, RZ, 0x1f, R39 ;  /* 0x0000001fff2c7819 */ /* 0x000fe40000011427 */
[----:B------:R-:W-:Y:S02]  /*4670*/  SHF.R.S32.HI R45, RZ, 0x1f, R40 ;  /* 0x0000001fff2d7819 */ /* 0x000fe40000011428 */
[----:B------:R-:W-:Y:S02]  /*4680*/  SHF.R.S32.HI R46, RZ, 0x1f, R41 ;  /* 0x0000001fff2e7819 */ /* 0x000fe40000011429 */
[----:B------:R-:W-:-:S02]  /*4690*/  SHF.R.S32.HI R47, RZ, 0x1f, R42 ;  /* 0x0000001fff2f7819 */ /* 0x000fc4000001142a */
[----:B------:R-:W-:Y:S01]  /*46a0*/  SHF.R.S32.HI R48, RZ, 0x1f, R43 ;  /* 0x0000001fff307819 */ /* 0x000fe2000001142b */
[----:B0-----:R-:W-:Y:S06]  /*46b0*/  BRA.U UP0, `(.L_x_2031) ;  /* 0x0000003100207547 */ /* 0x001fec000b800000 */
[----:B------:R-:W0:Y:S01]  /*46c0*/  LDCU.64 UR4, c[0x0][0x3e8] ;  /* 0x00007d00ff0477ac */ /* 0x000e220008000a00 */
[----:B------:R-:W-:Y:S01]  /*46d0*/  SHF.R.S32.HI R34, RZ, 0x1f, R37 ;  /* 0x0000001fff227819 */ /* 0x000fe20000011425 */
[----:B------:R-:W-:Y:S01]  /*46e0*/  BSSY.RECONVERGENT B1, `(.L_x_2032) ;  /* 0x000001a000017945 */ /* 0x000fe20003800200 */
[C---:B------:R-:W-:Y:S02]  /*46f0*/  IADD3 R50, PT, PT, R37.reuse, 0x30, RZ ;  /* 0x0000003025327810 */ /* 0x040fe40007ffe0ff */
[C---:B------:R-:W-:Y:S02]  /*4700*/  IADD3 R49, PT, PT, R37.reuse, 0x40, RZ ;  /* 0x0000004025317810 */ /* 0x040fe40007ffe0ff */
[----:B0-----:R-:W-:Y:S02]  /*4710*/  ISETP.GE.U32.AND P1, PT, R37, UR4, PT ;  /* 0x0000000425007c0c */ /* 0x001fe4000bf26070 */
[----:B------:R-:W-:Y:S02]  /*4720*/  ISETP.GE.U32.AND P2, PT, R106, UR4, PT ;  /* 0x000000046a007c0c */ /* 0x000fe4000bf46070 */
[----:B------:R-:W-:-:S02]  /*4730*/  ISETP.GE.AND.EX P1, PT, R34, UR5, PT, P1 ;  /* 0x0000000522007c0c */ /* 0x000fc4000bf26310 */
[----:B------:R-:W-:-:S11]  /*4740*/  ISETP.GE.AND.EX P2, PT, R101, UR5, PT, P2 ;  /* 0x0000000565007c0c */ /* 0x000fd6000bf46320 */
[----:B------:R-:W-:Y:S05]  /*4750*/  @P1 BRA `(.L_x_2033) ;  /* 0x0000000000481947 */ /* 0x000fea0003800000 */
[----:B------:R-:W0:Y:S01]  /*4760*/  LDCU.64 UR10, c[0x0][0x3e0] ;  /* 0x00007c00ff0a77ac */ /* 0x000e220008000a00 */
[--C-:B------:R-:W-:Y:S01]  /*4770*/  FADD.FTZ R35, R86, -R38.reuse ;  /* 0x8000002656237221 */ /* 0x100fe20000010000 */
[----:B------:R-:W-:Y:S01]  /*4780*/  MOV R32, R110 ;  /* 0x0000006e00207202 */ /* 0x000fe20000000f00 */
[----:B------:R-:W-:Y:S01]  /*4790*/  FADD.FTZ R89, R89, -R38 ;  /* 0x8000002659597221 */ /* 0x000fe20000010000 */
[----:B------:R-:W1:Y:S01]  /*47a0*/  LDCU.64 UR8, c[0x0][0x380] ;  /* 0x00007000ff0877ac */ /* 0x000e620008000a00 */
[----:B------:R-:W-:Y:S02]  /*47b0*/  MOV R33, R113 ;  /* 0x0000007100217202 */ /* 0x000fe40000000f00 */
[----:B--2---:R-:W-:-:S04]  /*47c0*/  FMUL.FTZ R89, R89, R36 ;  /* 0x0000002459597220 */ /* 0x004fc80000410000 */
[----:B-----5:R-:W-:Y:S01]  /*47d0*/  FFMA.FTZ R89, R28, R89, R30 ;  /* 0x000000591c597223 */ /* 0x020fe2000001001e */
[----:B0-----:R-:W-:Y:S02]  /*47e0*/  IMAD R86, R34, UR10, RZ ;  /* 0x0000000a22567c24 */ /* 0x001fe4000f8e02ff */
[----:B------:R-:W-:Y:S01]  /*47f0*/  FMUL.FTZ R34, R35, R36 ;  /* 0x0000002423227220 */ /* 0x000fe20000410000 */
[----:B------:R-:W-:-:S04]  /*4800*/  IMAD.WIDE.U32 R32, R37, UR10, R32 ;  /* 0x0000000a25207c25 */ /* 0x000fc8000f8e0020 */
[----:B------:R-:W-:Y:S02]  /*4810*/  IMAD R35, R37, UR11, R86 ;  /* 0x0000000b25237c24 */ /* 0x000fe4000f8e0256 */
[----:B------:R-:W-:Y:S01]  /*4820*/  FFMA.FTZ R86, R29, R34, R31 ;  /* 0x000000221d567223 */ /* 0x000fe2000001001f */
[----:B-1----:R-:W-:Y:S02]  /*4830*/  LEA R34, P1, R32, UR8, 0x1 ;  /* 0x0000000820227c11 */ /* 0x002fe4000f8208ff */
[----:B------:R-:W-:Y:S02]  /*4840*/  IADD3 R35, PT, PT, R33, R35, RZ ;  /* 0x0000002321237210 */ /* 0x000fe40007ffe0ff */
[----:B------:R-:W-:Y:S02]  /*4850*/  F2FP.BF16.F32.PACK_AB R33, R86, R89 ;  /* 0x000000595621723e */ /* 0x000fe400000010ff */
[----:B------:R-:W-:-:S05]  /*4860*/  LEA.HI.X R35, R32, UR9, R35, 0x1, P1 ;  /* 0x0000000920237c11 */ /* 0x000fca00088f0c23 */
[----:B------:R0:W-:Y:S02]  /*4870*/  STG.E desc[UR6][R34.64], R33 ;  /* 0x0000002122007986 */ /* 0x0001e4000c101906 */
.L_x_2033:
[----:B------:R-:W-:Y:S05]  /*4880*/  BSYNC.RECONVERGENT B1 ;  /* 0x0000000000017941 */ /* 0x000fea0003800200 */
.L_x_2032:
[----:B------:R-:W-:Y:S04]  /*4890*/  BSSY.RECONVERGENT B1, `(.L_x_2034) ;  /* 0x0000014000017945 */ /* 0x000fe80003800200 */
[----:B------:R-:W-:Y:S05]  /*48a0*/  @P2 BRA `(.L_x_2035) ;  /* 0x0000000000482947 */ /* 0x000fea0003800000 */
[----:B------:R-:W1:Y:S01]  /*48b0*/  LDCU.64 UR8, c[0x0][0x3e0] ;  /* 0x00007c00ff0877ac */ /* 0x000e620008000a00 */
[----:B------:R-:W-:Y:S01]  /*48c0*/  MOV R32, R110 ;  /* 0x0000006e00207202 */ /* 0x000fe20000000f00 */
[--C-:B------:R-:W-:Y:S01]  /*48d0*/  FADD.FTZ R87, R87, -R38.reuse ;  /* 0x8000002657577221 */ /* 0x100fe20000010000 */
[----:B0-----:R-:W-:Y:S01]  /*48e0*/  MOV R33, R113 ;  /* 0x0000007100217202 */ /* 0x001fe20000000f00 */
[----:B------:R-:W0:Y:S01]  /*48f0*/  LDCU.64 UR10, c[0x0][0x380] ;  /* 0x00007000ff0a77ac */ /* 0x000e220008000a00 */
[----:B------:R-:W-:Y:S01]  /*4900*/  FADD.FTZ R35, R84, -R38 ;  /* 0x8000002654237221 */ /* 0x000fe20000010000 */
[----:B--2---:R-:W-:-:S03]  /*4910*/  FMUL.FTZ R87, R87, R36 ;  /* 0x0000002457577220 */ /* 0x004fc60000410000 */
[----:B------:R-:W-:Y:S01]  /*4920*/  FMUL.FTZ R34, R35, R36 ;  /* 0x0000002423227220 */ /* 0x000fe20000410000 */
[----:B-----5:R-:W-:-:S03]  /*4930*/  FFMA.FTZ R87, R28, R87, R30 ;  /* 0x000000571c577223 */ /* 0x020fc6000001001e */
[----:B------:R-:W-:Y:S01]  /*4940*/  FFMA.FTZ R84, R29, R34, R31 ;  /* 0x000000221d547223 */ /* 0x000fe2000001001f */
        /* <DEDUP_REMOVED lines=8> */
.L_x_2035:
[----:B------:R-:W-:Y:S05]  /*49d0*/  BSYNC.RECONVERGENT B1 ;  /* 0x0000000000017941 */ /* 0x000fea0003800200 */
.L_x_2034:
[----:B------:R-:W-:Y:S01]  /*49e0*/  ISETP.GE.U32.AND P5, PT, R40, UR4, PT ;  /* 0x0000000428007c0c */ /* 0x000fe2000bfa6070 */
[----:B------:R-:W-:Y:S01]  /*49f0*/  BSSY.RECONVERGENT B1, `(.L_x_2036) ;  /* 0x0000025000017945 */ /* 0x000fe20003800200 */
[----:B------:R-:W-:Y:S02]  /*4a00*/  IADD3 R51, PT, PT, R37, 0x70, RZ ;  /* 0x0000007025337810 */ /* 0x000fe40007ffe0ff */
[----:B------:R-:W-:Y:S02]  /*4a10*/  ISETP.GE.AND.EX P5, PT, R45, UR5, PT, P5 ;  /* 0x000000052d007c0c */ /* 0x000fe4000bfa6350 */
[----:B------:R-:W-:Y:S02]  /*4a20*/  ISETP.GE.U32.AND P2, PT, R50, UR4, PT ;  /* 0x0000000432007c0c */ /* 0x000fe4000bf46070 */
[----:B------:R-:W-:Y:S02]  /*4a30*/  ISETP.GE.U32.AND P1, PT, R49, UR4, PT ;  /* 0x0000000431007c0c */ /* 0x000fe4000bf26070 */
[----:B------:R-:W-:-:S02]  /*4a40*/  ISETP.GE.U32.AND P6, PT, R39, UR4, PT ;  /* 0x0000000427007c0c */ /* 0x000fc4000bfc6070 */
[----:B------:R-:W-:Y:S02]  /*4a50*/  ISETP.GE.U32.AND P3, PT, R104, UR4, PT ;  /* 0x0000000468007c0c */ /* 0x000fe4000bf66070 */
[----:B------:R-:W-:Y:S02]  /*4a60*/  ISETP.GE.U32.AND P4, PT, R51, UR4, PT ;  /* 0x0000000433007c0c */ /* 0x000fe4000bf86070 */
        /* <DEDUP_REMOVED lines=8> */
[C---:B------:R-:W-:Y:S02]  /*4af0*/  IADD3 R86, PT, PT, R37.reuse, 0x80, RZ ;  /* 0x0000008025567810 */ /* 0x040fe40007ffe0ff */
[----:B------:R-:W-:Y:S01]  /*4b00*/  IADD3 R87, PT, PT, R37, 0xb0, RZ ;  /* 0x000000b025577810 */ /* 0x000fe20007ffe0ff */
[----:B------:R-:W-:Y:S08]  /*4b10*/  @P5 BRA `(.L_x_2037) ;  /* 0x0000000000485947 */ /* 0x000ff00003800000 */
[----:B------:R-:W3:Y:S01]  /*4b20*/  LDCU.64 UR8, c[0x0][0x3e0] ;  /* 0x00007c00ff0877ac */ /* 0x000ee20008000a00 */
[----:B------:R-:W-:Y:S01]  /*4b30*/  MOV R32, R110 ;  /* 0x0000006e00207202 */ /* 0x000fe20000000f00 */
[--C-:B------:R-:W-:Y:S01]  /*4b40*/  FADD.FTZ R85, R85, -R38.reuse ;  /* 0x8000002655557221 */ /* 0x100fe20000010000 */
[----:B01----:R-:W-:Y:S01]  /*4b50*/  MOV R33, R113 ;  /* 0x0000007100217202 */ /* 0x003fe20000000f00 */
[----:B------:R-:W0:Y:S01]  /*4b60*/  LDCU.64 UR10, c[0x0][0x380] ;  /* 0x00007000ff0a77ac */ /* 0x000e220008000a00 */
[----:B------:R-:W-:Y:S01]  /*4b70*/  FADD.FTZ R35, R0, -R38 ;  /* 0x8000002600237221 */ /* 0x000fe20000010000 */
[----:B--2---:R-:W-:-:S03]  /*4b80*/  FMUL.FTZ R85, R85, R36 ;  /* 0x0000002455557220 */ /* 0x004fc60000410000 */
[----:B------:R-:W-:Y:S01]  /*4b90*/  FMUL.FTZ R0, R35, R36 ;  /* 0x0000002423007220 */ /* 0x000fe20000410000 */
[----:B-----5:R-:W-:-:S03]  /*4ba0*/  FFMA.FTZ R85, R28, R85, R30 ;  /* 0x000000551c557223 */ /* 0x020fc6000001001e */
[----:B------:R-:W-:Y:S01]  /*4bb0*/  FFMA.FTZ R0, R29, R0, R31 ;  /* 0x000000001d007223 */ /* 0x000fe2000001001f */
[----:B---3--:R-:W-:Y:S02]  /*4bc0*/  IMAD R45, R45, UR8, RZ ;  /* 0x000000082d2d7c24 */ /* 0x008fe4000f8e02ff */
[----:B------:R-:W-:-:S04]  /*4bd0*/  IMAD.WIDE.U32 R32, R40, UR8, R32 ;  /* 0x0000000828207c25 */ /* 0x000fc8000f8e0020 */
[----:B------:R-:W-:Y:S01]  /*4be0*/  IMAD R45, R40, UR9, R45 ;  /* 0x00000009282d7c24 */ /* 0x000fe2000f8e022d */
[----:B0-----:R-:W-:-:S04]  /*4bf0*/  LEA R34, P5, R32, UR10, 0x1 ;  /* 0x0000000a20227c11 */ /* 0x001fc8000f8a08ff */
[----:B------:R-:W-:Y:S02]  /*4c00*/  IADD3 R45, PT, PT, R33, R45, RZ ;  /* 0x0000002d212d7210 */ /* 0x000fe40007ffe0ff */
[----:B------:R-:W-:Y:S02]  /*4c10*/  F2FP.BF16.F32.PACK_AB R33, R0, R85 ;  /* 0x000000550021723e */ /* 0x000fe400000010ff */
[----:B------:R-:W-:-:S05]  /*4c20*/  LEA.HI.X R35, R32, UR11, R45, 0x1, P5 ;  /* 0x0000000b20237c11 */ /* 0x000fca000a8f0c2d */
[----:B------:R3:W-:Y:S02]  /*4c30*/  STG.E desc[UR6][R34.64], R33 ;  /* 0x0000002122007986 */ /* 0x0007e4000c101906 */
.L_x_2037:
[----:B------:R-:W-:Y:S05]  /*4c40*/  BSYNC.RECONVERGENT B1 ;  /* 0x0000000000017941 */ /* 0x000fea0003800200 */
.L_x_2036:
[----:B------:R-:W-:Y:S04]  /*4c50*/  BSSY.RECONVERGENT B1, `(.L_x_2038) ;  /* 0x0000014000017945 */ /* 0x000fe80003800200 */
[----:B------:R-:W-:Y:S05]  /*4c60*/  @P2 BRA `(.L_x_2039) ;  /* 0x0000000000482947 */ /* 0x000fea0003800000 */
[----:B------:R-:W4:Y:S01]  /*4c70*/  LDCU.64 UR8, c[0x0][0x3e0] ;  /* 0x00007c00ff0877ac */ /* 0x000f220008000a00 */
[--C-:B01-3--:R-:W-:Y:S01]  /*4c80*/  FADD.FTZ R33, R3, -R38.reuse ;  /* 0x8000002603217221 */ /* 0x10bfe20000010000 */
[----:B------:R-:W-:Y:S01]  /*4c90*/  FADD.FTZ R35, R2, -R38 ;  /* 0x8000002602237221 */ /* 0x000fe20000010000 */
[----:B------:R-:W-:Y:S01]  /*4ca0*/  MOV R2, R110 ;  /* 0x0000006e00027202 */ /* 0x000fe20000000f00 */
[----:B------:R-:W0:Y:S01]  /*4cb0*/  LDCU.64 UR10, c[0x0][0x380] ;  /* 0x00007000ff0a77ac */ /* 0x000e220008000a00 */
[----:B------:R-:W-:Y:S01]  /*4cc0*/  MOV R3, R113 ;  /* 0x0000007100037202 */ /* 0x000fe20000000f00 */
[-C--:B--2---:R-:W-:Y:S01]  /*4cd0*/  FMUL.FTZ R33, R33, R36.reuse ;  /* 0x0000002421217220 */ /* 0x084fe20000410000 */
[----:B------:R-:W-:-:S03]  /*4ce0*/  FMUL.FTZ R0, R35, R36 ;  /* 0x0000002423007220 */ /* 0x000fc60000410000 */
[----:B-----5:R-:W-:Y:S01]  /*4cf0*/  FFMA.FTZ R34, R28, R33, R30 ;  /* 0x000000211c227223 */ /* 0x020fe2000001001e */
[----:B------:R-:W-:Y:S01]  /*4d00*/  FFMA.FTZ R35, R29, R0, R31 ;  /* 0x000000001d237223 */ /* 0x000fe2000001001f */
[----:B----4-:R-:W-:Y:S02]  /*4d10*/  IMAD R45, R108, UR8, RZ ;  /* 0x000000086c2d7c24 */ /* 0x010fe4000f8e02ff */
[----:B------:R-:W-:-:S04]  /*4d20*/  IMAD.WIDE.U32 R2, R50, UR8, R2 ;  /* 0x0000000832027c25 */ /* 0x000fc8000f8e0002 */
[----:B------:R-:W-:Y:S01]  /*4d30*/  IMAD R45, R50, UR9, R45 ;  /* 0x00000009322d7c24 */ /* 0x000fe2000f8e022d */
[----:B0-----:R-:W-:-:S04]  /*4d40*/  LEA R32, P2, R2, UR10, 0x1 ;  /* 0x0000000a02207c11 */ /* 0x001fc8000f8408ff */
[----:B------:R-:W-:Y:S02]  /*4d50*/  IADD3 R45, PT, PT, R3, R45, RZ ;  /* 0x0000002d032d7210 */ /* 0x000fe40007ffe0ff */
[----:B------:R-:W-:Y:S02]  /*4d60*/  F2FP.BF16.F32.PACK_AB R3, R35, R34 ;  /* 0x000000222303723e */ /* 0x000fe400000010ff */
[----:B------:R-:W-:-:S05]  /*4d70*/  LEA.HI.X R33, R2, UR11, R45, 0x1, P2 ;  /* 0x0000000b02217c11 */ /* 0x000fca00090f0c2d */
[----:B------:R4:W-:Y:S02]  /*4d80*/  STG.E desc[UR6][R32.64], R3 ;  /* 0x0000000320007986 */ /* 0x0009e4000c101906 */
.L_x_2039:
[----:B------:R-:W-:Y:S05]  /*4d90*/  BSYNC.RECONVERGENT B1 ;  /* 0x0000000000017941 */ /* 0x000fea0003800200 */
.L_x_2038:
[----:B------:R-:W-:Y:S04]  /*4da0*/  BSSY.RECONVERGENT B1, `(.L_x_2040) ;  /* 0x0000014000017945 */ /* 0x000fe80003800200 */
[----:B------:R-:W-:Y:S05]  /*4db0*/  @P1 BRA `(.L_x_2041) ;  /* 0x0000000000481947 */ /* 0x000fea0003800000 */
[----:B------:R-:W2:Y:S01]  /*4dc0*/  LDCU.64 UR8, c[0x0][0x3e0] ;  /* 0x00007c00ff0877ac */ /* 0x000ea20008000a00 */
[----:B------:R-:W-:Y:S01]  /*4dd0*/  MOV R2, R110 ;  /* 0x0000006e00027202 */ /* 0x000fe20000000f00 */
[--C-:B01-34-:R-:W-:Y:S01]  /*4de0*/  FADD.FTZ R33, R4, -R38.reuse ;  /* 0x8000002604217221 */ /* 0x11bfe20000010000 */
[----:B------:R-:W-:Y:S01]  /*4df0*/  MOV R3, R113 ;  /* 0x0000007100037202 */ /* 0x000fe20000000f00 */
[----:B------:R-:W0:Y:S01]  /*4e00*/  LDCU.64 UR10, c[0x0][0x380] ;  /* 0x00007000ff0a77ac */ /* 0x000e220008000a00 */
[----:B------:R-:W-:Y:S01]  /*4e10*/  FADD.FTZ R5, R5, -R38 ;  /* 0x8000002605057221 */ /* 0x000fe20000010000 */
[----:B--2---:R-:W-:-:S03]  /*4e20*/  FMUL.FTZ R0, R33, R36 ;  /* 0x0000002421007220 */ /* 0x004fc60000410000 */
[----:B------:R-:W-:Y:S01]  /*4e30*/  FMUL.FTZ R5, R5, R36 ;  /* 0x0000002405057220 */ /* 0x000fe20000410000 */
[----:B-----5:R-:W-:-:S03]  /*4e40*/  FFMA.FTZ R33, R29, R0, R31 ;  /* 0x000000001d217223 */ /* 0x020fc6000001001f */
[----:B------:R-:W-:Y:S01]  /*4e50*/  FFMA.FTZ R32, R28, R5, R30 ;  /* 0x000000051c207223 */ /* 0x000fe2000001001e */
[----:B------:R-:W-:Y:S02]  /*4e60*/  IMAD R4, R89, UR8, RZ ;  /* 0x0000000859047c24 */ /* 0x000fe4000f8e02ff */
[----:B------:R-:W-:-:S04]  /*4e70*/  IMAD.WIDE.U32 R2, R49, UR8, R2 ;  /* 0x0000000831027c25 */ /* 0x000fc8000f8e0002 */
[----:B------:R-:W-:Y:S01]  /*4e80*/  IMAD R49, R49, UR9, R4 ;  /* 0x0000000931317c24 */ /* 0x000fe2000f8e0204 */
[----:B0-----:R-:W-:-:S04]  /*4e90*/  LEA R4, P1, R2, UR10, 0x1 ;  /* 0x0000000a02047c11 */ /* 0x001fc8000f8208ff */
[----:B------:R-:W-:Y:S02]  /*4ea0*/  IADD3 R49, PT, PT, R3, R49, RZ ;  /* 0x0000003103317210 */ /* 0x000fe40007ffe0ff */
[----:B------:R-:W-:Y:S02]  /*4eb0*/  F2FP.BF16.F32.PACK_AB R3, R33, R32 ;  /* 0x000000202103723e */ /* 0x000fe400000010ff */
[----:B------:R-:W-:-:S05]  /*4ec0*/  LEA.HI.X R5, R2, UR11, R49, 0x1, P1 ;  /* 0x0000000b02057c11 */ /* 0x000fca00088f0c31 */
[----:B------:R0:W-:Y:S02]  /*4ed0*/  STG.E desc[UR6][R4.64], R3 ;  /* 0x0000000304007986 */ /* 0x0001e4000c101906 */
.L_x_2041:
[----:B------:R-:W-:Y:S05]  /*4ee0*/  BSYNC.RECONVERGENT B1 ;  /* 0x0000000000017941 */ /* 0x000fea0003800200 */
.L_x_2040:
[----:B------:R-:W-:Y:S04]  /*4ef0*/  BSSY.RECONVERGENT B1, `(.L_x_2042) ;  /* 0x0000014000017945 */ /* 0x000fe80003800200 */
[----:B------:R-:W-:Y:S05]  /*4f00*/  @P6 BRA `(.L_x_2043) ;  /* 0x0000000000486947 */ /* 0x000fea0003800000 */
[----:B------:R-:W1:Y:S01]  /*4f10*/  LDCU.64 UR8, c[0x0][0x3e0] ;  /* 0x00007c00ff0877ac */ /* 0x000e620008000a00 */
[----:B------:R-:W-:Y:S01]  /*4f20*/  MOV R2, R110 ;  /* 0x0000006e00027202 */ /* 0x000fe20000000f00 */
[--C-:B------:R-:W-:Y:S01]  /*4f30*/  FADD.FTZ R7, R7, -R38.reuse ;  /* 0x8000002607077221 */ /* 0x100fe20000010000 */
[----:B0---4-:R-:W-:Y:S01]  /*4f40*/  MOV R3, R113 ;  /* 0x0000007100037202 */ /* 0x011fe20000000f00 */
        /* <DEDUP_REMOVED lines=14> */
.L_x_2043:
[----:B------:R-:W-:Y:S05]  /*5030*/  BSYNC.RECONVERGENT B1 ;  /* 0x0000000000017941 */ /* 0x000fea0003800200 */
.L_x_2042:
[----:B------:R-:W-:Y:S04]  /*5040*/  BSSY.RECONVERGENT B1, `(.L_x_2044) ;  /* 0x0000014000017945 */ /* 0x000fe80003800200 */
[----:B------:R-:W-:Y:S05]  /*5050*/  @P3 BRA `(.L_x_2045) ;  /* 0x0000000000483947 */ /* 0x000fea0003800000 */
[----:B------:R-:W1:Y:S01]  /*5060*/  LDCU.64 UR8, c[0x0][0x3e0] ;  /* 0x00007c00ff0877ac */ /* 0x000e620008000a00 */
[--C-:B------:R-:W-:Y:S01]  /*5070*/  FADD.FTZ R9, R9, -R38.reuse ;  /* 0x8000002609097221 */ /* 0x100fe20000010000 */
[----:B------:R-:W-:Y:S01]  /*5080*/  MOV R2, R110 ;  /* 0x0000006e00027202 */ /* 0x000fe20000000f00 */
[----:B0-----:R-:W-:Y:S01]  /*5090*/  FADD.FTZ R5, R8, -R38 ;  /* 0x8000002608057221 */ /* 0x001fe20000010000 */
[----:B------:R-:W0:Y:S01]  /*50a0*/  LDCU.64 UR10, c[0x0][0x380] ;  /* 0x00007000ff0a77ac */ /* 0x000e220008000a00 */
[----:B----4-:R-:W-:Y:S01]  /*50b0*/  MOV R3, R113 ;  /* 0x0000007100037202 */ /* 0x010fe20000000f00 */
[-C--:B--2---:R-:W-:Y:S01]  /*50c0*/  FMUL.FTZ R0, R9, R36.reuse ;  /* 0x0000002409007220 */ /* 0x084fe20000410000 */
[----:B------:R-:W-:-:S04]  /*50d0*/  FMUL.FTZ R5, R5, R36 ;  /* 0x0000002405057220 */ /* 0x000fc80000410000 */
[----:B-----5:R-:W-:Y:S01]  /*50e0*/  FFMA.FTZ R6, R28, R5, R30 ;  /* 0x000000051c067223 */ /* 0x020fe2000001001e */
[----:B-1----:R-:W-:Y:S02]  /*50f0*/  IMAD R7, R99, UR8, RZ ;  /* 0x0000000863077c24 */ /* 0x002fe4000f8e02ff */
        /* <DEDUP_REMOVED lines=8> */
.L_x_2045:
[----:B------:R-:W-:Y:S05]  /*5180*/  BSYNC.RECONVERGENT B1 ;  /* 0x0000000000017941 */ /* 0x000fea0003800200 */
.L_x_2044:
        /* <DEDUP_REMOVED lines=20> */
.L_x_2047:
[----:B------:R-:W-:Y:S05]  /*52d0*/  BSYNC.RECONVERGENT B1 ;  /* 0x0000000000017941 */ /* 0x000fea0003800200 */
.L_x_2046:
[----:B------:R-:W-:Y:S01]  /*52e0*/  ISETP.GE.U32.AND P5, PT, R86, UR4, PT ;  /* 0x0000000456007c0c */ /* 0x000fe2000bfa6070 */
[----:B------:R-:W-:Y:S01]  /*52f0*/  BSSY.RECONVERGENT B1, `(.L_x_2048) ;  /* 0x0000027000017945 */ /* 0x000fe20003800200 */
[----:B0-----:R-:W-:Y:S02]  /*5300*/  SHF.R.S32.HI R4, RZ, 0x1f, R86 ;  /* 0x0000001fff047819 */ /* 0x001fe40000011456 */
[C---:B------:R-:W-:Y:S02]  /*5310*/  IADD3 R9, PT, PT, R37.reuse, 0xc0, RZ ;  /* 0x000000c025097810 */ /* 0x040fe40007ffe0ff */
[----:B------:R-:W-:Y:S02]  /*5320*/  ISETP.GE.AND.EX P5, PT, R4, UR5, PT, P5 ;  /* 0x0000000504007c0c */ /* 0x000fe4000bfa6350 */
[----:B------:R-:W-:Y:S02]  /*5330*/  IADD3 R7, PT, PT, R37, 0xd0, RZ ;  /* 0x000000d025077810 */ /* 0x000fe40007ffe0ff */
        /* <DEDUP_REMOVED lines=8> */
[----:B------:R-:W-:Y:S02]  /*53c0*/  ISETP.GE.AND.EX P2, PT, R47, UR5, PT, P2 ;  /* 0x000000052f007c0c */ /* 0x000fe4000bf46320 */
[----:B------:R-:W-:Y:S02]  /*53d0*/  ISETP.GE.AND.EX P1, PT, R97, UR5, PT, P1 ;  /* 0x0000000561007c0c */ /* 0x000fe4000bf26310 */
[----:B------:R-:W-:Y:S02]  /*53e0*/  ISETP.GE.AND.EX P6, PT, R11, UR5, PT, P6 ;  /* 0x000000050b007c0c */ /* 0x000fe4000bfc6360 */
[----:B------:R-:W-:Y:S02]  /*53f0*/  ISETP.GE.AND.EX P3, PT, R10, UR5, PT, P3 ;  /* 0x000000050a007c0c */ /* 0x000fe4000bf66330 */
[----:B------:R-:W-:-:S02]  /*5400*/  ISETP.GE.AND.EX P4, PT, R8, UR5, PT, P4 ;  /* 0x0000000508007c0c */ /* 0x000fc4000bf86340 */
[C---:B------:R-:W-:Y:S02]  /*5410*/  IADD3 R0, PT, PT, R37.reuse, 0xf0, RZ ;  /* 0x000000f025007810 */ /* 0x040fe40007ffe0ff */
[----:B------:R-:W-:Y:S01]  /*5420*/  IADD3 R6, PT, PT, R37, 0x100, RZ ;  /* 0x0000010025067810 */ /* 0x000fe20007ffe0ff */
[----:B------:R-:W-:Y:S08]  /*5430*/  @P5 BRA `(.L_x_2049) ;  /* 0x0000000000485947 */ /* 0x000ff00003800000 */
[----:B------:R-:W1:Y:S01]  /*5440*/  LDCU.64 UR8, c[0x0][0x3e0] ;  /* 0x00007c00ff0877ac */ /* 0x000e620008000a00 */
[----:B------:R-:W-:Y:S01]  /*5450*/  MOV R2, R110 ;  /* 0x0000006e00027202 */ /* 0x000fe20000000f00 */
[--C-:B------:R-:W-:Y:S01]  /*5460*/  FADD.FTZ R13, R13, -R38.reuse ;  /* 0x800000260d0d7221 */ /* 0x100fe20000010000 */
[----:B----4-:R-:W-:Y:S01]  /*5470*/  MOV R3, R113 ;  /* 0x0000007100037202 */ /* 0x010fe20000000f00 */
[----:B------:R-:W0:Y:S01]  /*5480*/  LDCU.64 UR10, c[0x0][0x380] ;  /* 0x00007000ff0a77ac */ /* 0x000e220008000a00 */
[----:B------:R-:W-:Y:S01]  /*5490*/  FADD.FTZ R5, R12, -R38 ;  /* 0x800000260c057221 */ /* 0x000fe20000010000 */
[----:B--2---:R-:W-:-:S04]  /*54a0*/  FMUL.FTZ R13, R13, R36 ;  /* 0x000000240d0d7220 */ /* 0x004fc80000410000 */
[----:B-----5:R-:W-:Y:S01]  /*54b0*/  FFMA.FTZ R13, R28, R13, R30 ;  /* 0x0000000d1c0d7223 */ /* 0x020fe2000001001e */
[----:B-1-3--:R-:W-:Y:S02]  /*54c0*/  IMAD R33, R4, UR8, RZ ;  /* 0x0000000804217c24 */ /* 0x00afe4000f8e02ff */
[----:B------:R-:W-:Y:S01]  /*54d0*/  FMUL.FTZ R4, R5, R36 ;  /* 0x0000002405047220 */ /* 0x000fe20000410000 */
[----:B------:R-:W-:-:S04]  /*54e0*/  IMAD.WIDE.U32 R2, R86, UR8, R2 ;  /* 0x0000000856027c25 */ /* 0x000fc8000f8e0002 */
[----:B------:R-:W-:Y:S01]  /*54f0*/  FFMA.FTZ R12, R29, R4, R31 ;  /* 0x000000041d0c7223 */ /* 0x000fe2000001001f */
[----:B------:R-:W-:Y:S01]  /*5500*/  IMAD R33, R86, UR9, R33 ;  /* 0x0000000956217c24 */ /* 0x000fe2000f8e0221 */
[----:B0-----:R-:W-:-:S04]  /*5510*/  LEA R4, P5, R2, UR10, 0x1 ;  /* 0x0000000a02047c11 */ /* 0x001fc8000f8a08ff */
[----:B------:R-:W-:Y:S02]  /*5520*/  IADD3 R33, PT, PT, R3, R33, RZ ;  /* 0x0000002103217210 */ /* 0x000fe40007ffe0ff */
[----:B------:R-:W-:Y:S02]  /*5530*/  F2FP.BF16.F32.PACK_AB R3, R12, R13 ;  /* 0x0000000d0c03723e */ /* 0x000fe400000010ff */
[----:B------:R-:W-:-:S05]  /*5540*/  LEA.HI.X R5, R2, UR11, R33, 0x1, P5 ;  /* 0x0000000b02057c11 */ /* 0x000fca000a8f0c21 */
[----:B------:R0:W-:Y:S02]  /*5550*/  STG.E desc[UR6][R4.64], R3 ;  /* 0x0000000304007986 */ /* 0x0001e4000c101906 */
.L_x_2049:
[----:B------:R-:W-:Y:S05]  /*5560*/  BSYNC.RECONVERGENT B1 ;  /* 0x0000000000017941 */ /* 0x000fea0003800200 */
.L_x_2048:
        /* <DEDUP_REMOVED lines=20> */
.L_x_2051:
[----:B------:R-:W-:Y:S05]  /*56b0*/  BSYNC.RECONVERGENT B1 ;  /* 0x0000000000017941 */ /* 0x000fea0003800200 */
.L_x_2050:
[----:B------:R-:W-:Y:S04]  /*56c0*/  BSSY.RECONVERGENT B1, `(.L_x_2052) ;  /* 0x0000014000017945 */ /* 0x000fe80003800200 */
[----:B------:R-:W-:Y:S05]  /*56d0*/  @P1 BRA `(.L_x_2053) ;  /* 0x0000000000481947 */ /* 0x000fea0003800000 */
[----:B------:R-:W1:Y:S01]  /*56e0*/  LDCU.64 UR8, c[0x0][0x3e0] ;  /* 0x00007c00ff0877ac */ /* 0x000e620008000a00 */
[----:B------:R-:W-:Y:S01]  /*56f0*/  MOV R2, R110 ;  /* 0x0000006e00027202 */ /* 0x000fe20000000f00 */
[--C-:B0-----:R-:W-:Y:S01]  /*5700*/  FADD.FTZ R5, R16, -R38.reuse ;  /* 0x8000002610057221 */ /* 0x101fe20000010000 */
[----:B----4-:R-:W-:Y:S01]  /*5710*/  MOV R3, R113 ;  /* 0x0000007100037202 */ /* 0x010fe20000000f00 */
[----:B------:R-:W0:Y:S01]  /*5720*/  LDCU.64 UR10, c[0x0][0x380] ;  /* 0x00007000ff0a77ac */ /* 0x000e220008000a00 */
[----:B------:R-:W-:Y:S01]  /*5730*/  FADD.FTZ R17, R17, -R38 ;  /* 0x8000002611117221 */ /* 0x000fe20000010000 */
[----:B--2---:R-:W-:-:S03]  /*5740*/  FMUL.FTZ R5, R5, R36 ;  /* 0x0000002405057220 */ /* 0x004fc60000410000 */
[----:B------:R-:W-:Y:S01]  /*5750*/  FMUL.FTZ R4, R17, R36 ;  /* 0x0000002411047220 */ /* 0x000fe20000410000 */
        /* <DEDUP_REMOVED lines=10> */
.L_x_2053:
[----:B------:R-:W-:Y:S05]  /*5800*/  BSYNC.RECONVERGENT B1 ;  /* 0x0000000000017941 */ /* 0x000fea0003800200 */
.L_x_2052:
        /* <DEDUP_REMOVED lines=20> */
.L_x_2055:
[----:B------:R-:W-:Y:S05]  /*5950*/  BSYNC.RECONVERGENT B1 ;  /* 0x0000000000017941 */ /* 0x000fea0003800200 */
.L_x_2054:
        /* <DEDUP_REMOVED lines=20> */
.L_x_2057:
[----:B------:R-:W-:Y:S05]  /*5aa0*/  BSYNC.RECONVERGENT B1 ;  /* 0x0000000000017941 */ /* 0x000fea0003800200 */
.L_x_2056:
        /* <DEDUP_REMOVED lines=20> */
.L_x_2059:
[----:B------:R-:W-:Y:S05]  /*5bf0*/  BSYNC.RECONVERGENT B1 ;  /* 0x0000000000017941 */ /* 0x000fea0003800200 */
.L_x_2058:
[----:B------:R-:W-:Y:S01]  /*5c00*/  ISETP.GE.U32.AND P5, PT, R100, UR4, PT ;  /* 0x0000000464007c0c */ /* 0x000fe2000bfa6070 */
[----:B------:R-:W-:Y:S01]  /*5c10*/  BSSY.RECONVERGENT B1, `(.L_x_2060) ;  /* 0x0000029000017945 */ /* 0x000fe20003800200 */
[----:B------:R-:W-:Y:S02]  /*5c20*/  IADD3 R13, PT, PT, R37, 0x110, RZ ;  /* 0x00000110250d7810 */ /* 0x000fe40007ffe0ff */
[----:B------:R-:W-:Y:S02]  /*5c30*/  ISETP.GE.AND.EX P5, PT, R95, UR5, PT, P5 ;  /* 0x000000055f007c0c */ /* 0x000fe4000bfa6350 */
[C---:B------:R-:W-:Y:S02]  /*5c40*/  IADD3 R11, PT, PT, R37.reuse, 0x120, RZ ;  /* 0x00000120250b7810 */ /* 0x040fe40007ffe0ff */
        /* <DEDUP_REMOVED lines=11> */
[----:B------:R-:W-:Y:S02]  /*5d00*/  ISETP.GE.AND.EX P2, PT, R18, UR5, PT, P2 ;  /* 0x0000000512007c0c */ /* 0x000fe4000bf46320 */
[----:B------:R-:W-:Y:S02]  /*5d10*/  ISETP.GE.AND.EX P1, PT, R19, UR5, PT, P1 ;  /* 0x0000000513007c0c */ /* 0x000fe4000bf26310 */
[----:B------:R-:W-:-:S02]  /*5d20*/  ISETP.GE.AND.EX P6, PT, R14, UR5, PT, P6 ;  /* 0x000000050e007c0c */ /* 0x000fc4000bfc6360 */
[----:B------:R-:W-:Y:S02]  /*5d30*/  ISETP.GE.AND.EX P3, PT, R12, UR5, PT, P3 ;  /* 0x000000050c007c0c */ /* 0x000fe4000bf66330 */
[----:B------:R-:W-:Y:S02]  /*5d40*/  ISETP.GE.AND.EX P4, PT, R10, UR5, PT, P4 ;  /* 0x000000050a007c0c */ /* 0x000fe4000bf86340 */
[C---:B------:R-:W-:Y:S02]  /*5d50*/  IADD3 R7, PT, PT, R37.reuse, 0x150, RZ ;  /* 0x0000015025077810 */ /* 0x040fe40007ffe0ff */
[----:B------:R-:W-:Y:S01]  /*5d60*/  IADD3 R8, PT, PT, R37, 0x160, RZ ;  /* 0x0000016025087810 */ /* 0x000fe20007ffe0ff */
[----:B------:R-:W-:Y:S08]  /*5d70*/  @P5 BRA `(.L_x_2061) ;  /* 0x0000000000485947 */ /* 0x000ff00003800000 */
[----:B------:R-:W1:Y:S01]  /*5d80*/  LDCU.64 UR8, c[0x0][0x3e0] ;  /* 0x00007c00ff0877ac */ /* 0x000e620008000a00 */
[----:B------:R-:W-:Y:S01]  /*5d90*/  MOV R2, R110 ;  /* 0x0000006e00027202 */ /* 0x000fe20000000f00 */
[--C-:B0-----:R-:W-:Y:S01]  /*5da0*/  FADD.FTZ R5, R24, -R38.reuse ;  /* 0x8000002618057221 */ /* 0x101fe20000010000 */
[----:B----4-:R-:W-:Y:S01]  /*5db0*/  MOV R3, R113 ;  /* 0x0000007100037202 */ /* 0x010fe20000000f00 */
[----:B------:R-:W0:Y:S01]  /*5dc0*/  LDCU.64 UR10, c[0x0][0x380] ;  /* 0x00007000ff0a77ac */ /* 0x000e220008000a00 */
[----:B------:R-:W-:Y:S01]  /*5dd0*/  FADD.FTZ R25, R25, -R38 ;  /* 0x8000002619197221 */ /* 0x000fe20000010000 */
[----:B--2---:R-:W-:-:S03]  /*5de0*/  FMUL.FTZ R5, R5, R36 ;  /* 0x0000002405057220 */ /* 0x004fc60000410000 */
[----:B------:R-:W-:-:S04]  /*5df0*/  FMUL.FTZ R4, R25, R36 ;  /* 0x0000002419047220 */ /* 0x000fc80000410000 */
        /* <DEDUP_REMOVED lines=10> */
.L_x_2061:
[----:B------:R-:W-:Y:S05]  /*5ea0*/  BSYNC.RECONVERGENT B1 ;  /* 0x0000000000017941 */ /* 0x000fea0003800200 */
.L_x_2060:
        /* <DEDUP_REMOVED lines=20> */
.L_x_2063:
[----:B------:R-:W-:Y:S05]  /*5ff0*/  BSYNC.RECONVERGENT B1 ;  /* 0x0000000000017941 */ /* 0x000fea0003800200 */
.L_x_2062:
        /* <DEDUP_REMOVED lines=20> */
.L_x_2065:
[----:B------:R-:W-:Y:S05]  /*6140*/  BSYNC.RECONVERGENT B1 ;  /* 0x0000000000017941 */ /* 0x000fea0003800200 */
.L_x_2064:
        /* <DEDUP_REMOVED lines=20> */
.L_x_2067:
[----:B------:R-:W-:Y:S05]  /*6290*/  BSYNC.RECONVERGENT B1 ;  /* 0x0000000000017941 */ /* 0x000fea0003800200 */
.L_x_2066:
        /* <DEDUP_REMOVED lines=20> */
.L_x_2069:
[----:B------:R-:W-:Y:S05]  /*63e0*/  BSYNC.RECONVERGENT B1 ;  /* 0x0000000000017941 */ /* 0x000fea0003800200 */
.L_x_2068:
        /* <DEDUP_REMOVED lines=20> */
.L_x_2071:
[----:B------:R-:W-:Y:S05]  /*6530*/  BSYNC.RECONVERGENT B1 ;  /* 0x0000000000017941 */ /* 0x000fea0003800200 */
.L_x_2070:
[----:B------:R-:W-:Y:S01]  /*6540*/  ISETP.GE.U32.AND P5, PT, R43, UR4, PT ;  /* 0x000000042b007c0c */ /* 0x000fe2000bfa6070 */
[----:B------:R-:W-:Y:S01]  /*6550*/  BSSY.RECONVERGENT B1, `(.L_x_2072) ;  /* 0x0000027000017945 */ /* 0x000fe20003800200 */
[C---:B------:R-:W-:Y:S02]  /*6560*/  IADD3 R15, PT, PT, R37.reuse, 0x170, RZ ;  /* 0x00000170250f7810 */ /* 0x040fe40007ffe0ff */
[----:B------:R-:W-:Y:S02]  /*6570*/  ISETP.GE.AND.EX P5, PT, R48, UR5, PT, P5 ;  /* 0x0000000530007c0c */ /* 0x000fe4000bfa6350 */
[----:B0-----:R-:W-:Y:S02]  /*6580*/  IADD3 R5, PT, PT, R37, 0x190, RZ ;  /* 0x0000019025057810 */ /* 0x001fe40007ffe0ff */
[----:B------:R-:W-:Y:S02]  /*6590*/  ISETP.GE.U32.AND P2, PT, R7, UR4, PT ;  /* 0x0000000407007c0c */ /* 0x000fe4000bf46070 */
        /* <DEDUP_REMOVED lines=16> */
[----:B------:R-:W0:Y:S01]  /*66a0*/  LDCU.64 UR8, c[0x0][0x3e0] ;  /* 0x00007c00ff0877ac */ /* 0x000e220008000a00 */
[----:B------:R-:W-:Y:S01]  /*66b0*/  MOV R2, R110 ;  /* 0x0000006e00027202 */ /* 0x000fe20000000f00 */
[--C-:B------:R-:W-:Y:S01]  /*66c0*/  FADD.FTZ R61, R61, -R38.reuse ;  /* 0x800000263d3d7221 */ /* 0x100fe20000010000 */
[----:B----4-:R-:W-:Y:S01]  /*66d0*/  MOV R3, R113 ;  /* 0x0000007100037202 */ /* 0x010fe20000000f00 */
[----:B------:R-:W4:Y:S01]  /*66e0*/  LDCU.64 UR10, c[0x0][0x380] ;  /* 0x00007000ff0a77ac */ /* 0x000f220008000a00 */
[----:B------:R-:W-:Y:S01]  /*66f0*/  FADD.FTZ R9, R60, -R38 ;  /* 0x800000263c097221 */ /* 0x000fe20000010000 */
[----:B--2---:R-:W-:-:S03]  /*6700*/  FMUL.FTZ R61, R61, R36 ;  /* 0x000000243d3d7220 */ /* 0x004fc60000410000 */
[----:B------:R-:W-:Y:S01]  /*6710*/  FMUL.FTZ R10, R9, R36 ;  /* 0x00000024090a7220 */ /* 0x000fe20000410000 */
[----:B-----5:R-:W-:-:S03]  /*6720*/  FFMA.FTZ R61, R28, R61, R30 ;  /* 0x0000003d1c3d7223 */ /* 0x020fc6000001001e */
[----:B------:R-:W-:Y:S01]  /*6730*/  FFMA.FTZ R12, R29, R10, R31 ;  /* 0x0000000a1d0c7223 */ /* 0x000fe2000001001f */
[----:B0-----:R-:W-:Y:S02]  /*6740*/  IMAD R48, R48, UR8, RZ ;  /* 0x0000000830307c24 */ /* 0x001fe4000f8e02ff */
[----:B------:R-:W-:-:S04]  /*6750*/  IMAD.WIDE.U32 R2, R43, UR8, R2 ;  /* 0x000000082b027c25 */ /* 0x000fc8000f8e0002 */
[----:B------:R-:W-:Y:S01]  /*6760*/  IMAD R43, R43, UR9, R48 ;  /* 0x000000092b2b7c24 */ /* 0x000fe2000f8e0230 */
[----:B----4-:R-:W-:-:S04]  /*6770*/  LEA R10, P5, R2, UR10, 0x1 ;  /* 0x0000000a020a7c11 */ /* 0x010fc8000f8a08ff */
[----:B------:R-:W-:Y:S02]  /*6780*/  IADD3 R43, PT, PT, R3, R43, RZ ;  /* 0x0000002b032b7210 */ /* 0x000fe40007ffe0ff */
[----:B------:R-:W-:Y:S02]  /*6790*/  F2FP.BF16.F32.PACK_AB R3, R12, R61 ;  /* 0x0000003d0c03723e */ /* 0x000fe400000010ff */
[----:B------:R-:W-:-:S05]  /*67a0*/  LEA.HI.X R11, R2, UR11, R43, 0x1, P5 ;  /* 0x0000000b020b7c11 */ /* 0x000fca000a8f0c2b */
[----:B------:R0:W-:Y:S02]  /*67b0*/  STG.E desc[UR6][R10.64], R3 ;  /* 0x000000030a007986 */ /* 0x0001e4000c101906 */
.L_x_2073:
[----:B------:R-:W-:Y:S05]  /*67c0*/  BSYNC.RECONVERGENT B1 ;  /* 0x0000000000017941 */ /* 0x000fea0003800200 */
.L_x_2072:
        /* <DEDUP_REMOVED lines=20> */
.L_x_2075:
[----:B------:R-:W-:Y:S05]  /*6910*/  BSYNC.RECONVERGENT B1 ;  /* 0x0000000000017941 */ /* 0x000fea0003800200 */
.L_x_2074:
        /* <DEDUP_REMOVED lines=12> */
[----:B-1----:R-:W-:-:S04]  /*69e0*/  IMAD R9, R14, UR8, RZ ;  /* 0x000000080e097c24 */ /* 0x002fc8000f8e02ff */
[----:B------:R-:W-:Y:S01]  /*69f0*/  F2FP.BF16.F32.PACK_AB R7, R12, R7 ;  /* 0x000000070c07723e */ /* 0x000fe200000010ff */
[----:B------:R-:W-:-:S04]  /*6a00*/  IMAD.WIDE.U32 R10, R8, UR8, R2 ;  /* 0x00000008080a7c25 */ /* 0x000fc8000f8e0002 */
[----:B------:R-:W-:Y:S01]  /*6a10*/  IMAD R9, R8, UR9, R9 ;  /* 0x0000000908097c24 */ /* 0x000fe2000f8e0209 */
[----:B0-----:R-:W-:-:S04]  /*6a20*/  LEA R2, P1, R10, UR10, 0x1 ;  /* 0x0000000a0a027c11 */ /* 0x001fc8000f8208ff */
[----:B------:R-:W-:-:S04]  /*6a30*/  IADD3 R9, PT, PT, R11, R9, RZ ;  /* 0x000000090b097210 */ /* 0x000fc80007ffe0ff */
[----:B------:R-:W-:-:S05]  /*6a40*/  LEA.HI.X R3, R10, UR11, R9, 0x1, P1 ;  /* 0x0000000b0a037c11 */ /* 0x000fca00088f0c09 */
[----:B------:R0:W-:Y:S02]  /*6a50*/  STG.E desc[UR6][R2.64], R7 ;  /* 0x0000000702007986 */ /* 0x0001e4000c101906 */
.L_x_2077:
[----:B------:R-:W-:Y:S05]  /*6a60*/  BSYNC.RECONVERGENT B1 ;  /* 0x0000000000017941 */ /* 0x000fea0003800200 */
.L_x_2076:
[----:B------:R-:W-:Y:S04]  /*6a70*/  BSSY.RECONVERGENT B1, `(.L_x_2078) ;  /* 0x0000014000017945 */ /* 0x000fe80003800200 */
[----:B------:R-:W-:Y:S05]  /*6a80*/  @P6 BRA `(.L_x_2079) ;  /* 0x0000000000486947 */ /* 0x000fea0003800000 */
[----:B------:R-:W1:Y:S01]  /*6a90*/  LDCU.64 UR8, c[0x0][0x3e0] ;  /* 0x00007c00ff0877ac */ /* 0x000e620008000a00 */
[----:B0-----:R-:W-:Y:S01]  /*6aa0*/  MOV R2, R110 ;  /* 0x0000006e00027202 */ /* 0x001fe20000000f00 */
[--C-:B------:R-:W-:Y:S01]  /*6ab0*/  FADD.FTZ R7, R66, -R38.reuse ;  /* 0x8000002642077221 */ /* 0x100fe20000010000 */
[----:B----4-:R-:W-:Y:S01]  /*6ac0*/  MOV R3, R113 ;  /* 0x0000007100037202 */ /* 0x010fe20000000f00 */
        /* <DEDUP_REMOVED lines=14> */
.L_x_2079:
[----:B------:R-:W-:Y:S05]  /*6bb0*/  BSYNC.RECONVERGENT B1 ;  /* 0x0000000000017941 */ /* 0x000fea0003800200 */
.L_x_2078:
        /* <DEDUP_REMOVED lines=20> */
.L_x_2081:
[----:B------:R-:W-:Y:S05]  /*6d00*/  BSYNC.RECONVERGENT B1 ;  /* 0x0000000000017941 */ /* 0x000fea0003800200 */
.L_x_2080:
[----:B------:R-:W-:Y:S04]  /*6d10*/  BSSY.RECONVERGENT B1, `(.L_x_2082) ;  /* 0x0000014000017945 */ /* 0x000fe80003800200 */
[----:B------:R-:W-:Y:S05]  /*6d20*/  @P4 BRA `(.L_x_2083) ;  /* 0x0000000000484947 */ /* 0x000fea0003800000 */
[----:B------:R-:W1:Y:S01]  /*6d30*/  LDCU.64 UR8, c[0x0][0x3e0] ;  /* 0x00007c00ff0877ac */ /* 0x000e620008000a00 */
[--C-:B0-----:R-:W-:Y:S01]  /*6d40*/  FADD.FTZ R7, R70, -R38.reuse ;  /* 0x8000002646077221 */ /* 0x101fe20000010000 */
[----:B------:R-:W-:Y:S01]  /*6d50*/  MOV R2, R110 ;  /* 0x0000006e00027202 */ /* 0x000fe20000000f00 */
[----:B------:R-:W-:Y:S01]  /*6d60*/  FADD.FTZ R71, R71, -R38 ;  /* 0x8000002647477221 */ /* 0x000fe20000010000 */
        /* <DEDUP_REMOVED lines=14> */
.L_x_2083:
[----:B------:R-:W-:Y:S05]  /*6e50*/  BSYNC.RECONVERGENT B1 ;  /* 0x0000000000017941 */ /* 0x000fea0003800200 */
.L_x_2082:
[----:B------:R-:W-:Y:S01]  /*6e60*/  ISETP.GE.U32.AND P5, PT, R41, UR4, PT ;  /* 0x0000000429007c0c */ /* 0x000fe2000bfa6070 */
[----:B------:R-:W-:Y:S01]  /*6e70*/  BSSY.RECONVERGENT B1, `(.L_x_2084) ;  /* 0x0000025000017945 */ /* 0x000fe20003800200 */
[C---:B------:R-:W-:Y:S02]  /*6e80*/  IADD3 R13, PT, PT, R37.reuse, 0x1e0, RZ ;  /* 0x000001e0250d7810 */ /* 0x040fe40007ffe0ff */
[----:B------:R-:W-:Y:S02]  /*6e90*/  ISETP.GE.AND.EX P5, PT, R46, UR5, PT, P5 ;  /* 0x000000052e007c0c */ /* 0x000fe4000bfa6350 */
[----:B------:R-:W-:Y:S02]  /*6ea0*/  IADD3 R37, PT, PT, R37, 0x1f0, RZ ;  /* 0x000001f025257810 */ /* 0x000fe40007ffe0ff */
[----:B------:R-:W-:Y:S02]  /*6eb0*/  ISETP.GE.U32.AND P2, PT, R96, UR4, PT ;  /* 0x0000000460007c0c */ /* 0x000fe4000bf46070 */
[----:B------:R-:W-:-:S02]  /*6ec0*/  ISETP.GE.U32.AND P1, PT, R4, UR4, PT ;  /* 0x0000000404007c0c */ /* 0x000fc4000bf26070 */
[----:B------:R-:W-:Y:S02]  /*6ed0*/  ISETP.GE.U32.AND P6, PT, R0, UR4, PT ;  /* 0x0000000400007c0c */ /* 0x000fe4000bfc6070 */
[----:B------:R-:W-:Y:S02]  /*6ee0*/  ISETP.GE.U32.AND P3, PT, R13, UR4, PT ;  /* 0x000000040d007c0c */ /* 0x000fe4000bf66070 */
[----:B------:R-:W-:Y:S02]  /*6ef0*/  ISETP.GE.U32.AND P4, PT, R37, UR4, PT ;  /* 0x0000000425007c0c */ /* 0x000fe4000bf86070 */
[----:B0-----:R-:W-:Y:S02]  /*6f00*/  SHF.R.S32.HI R11, RZ, 0x1f, R4 ;  /* 0x0000001fff0b7819 */ /* 0x001fe40000011404 */
[----:B------:R-:W-:Y:S02]  /*6f10*/  SHF.R.S32.HI R12, RZ, 0x1f, R0 ;  /* 0x0000001fff0c7819 */ /* 0x000fe40000011400 */
[----:B------:R-:W-:-:S02]  /*6f20*/  SHF.R.S32.HI R14, RZ, 0x1f, R13 ;  /* 0x0000001fff0e7819 */ /* 0x000fc4000001140d */
[----:B------:R-:W-:Y:S02]  /*6f30*/  SHF.R.S32.HI R2, RZ, 0x1f, R37 ;  /* 0x0000001fff027819 */ /* 0x000fe40000011425 */
        /* <DEDUP_REMOVED lines=10> */
[----:B------:R-:W1:Y:S01]  /*6fe0*/  LDCU.64 UR10, c[0x0][0x380] ;  /* 0x00007000ff0a77ac */ /* 0x000e620008000a00 */
[----:B----4-:R-:W-:Y:S01]  /*6ff0*/  FADD.FTZ R3, R72, -R38 ;  /* 0x8000002648037221 */ /* 0x010fe20000010000 */
[----:B--2---:R-:W-:-:S03]  /*7000*/  FMUL.FTZ R73, R73, R36 ;  /* 0x0000002449497220 */ /* 0x004fc60000410000 */
[----:B------:R-:W-:Y:S01]  /*7010*/  FMUL.FTZ R10, R3, R36 ;  /* 0x00000024030a7220 */ /* 0x000fe20000410000 */
[----:B-----5:R-:W-:-:S03]  /*7020*/  FFMA.FTZ R3, R28, R73, R30 ;  /* 0x000000491c037223 */ /* 0x020fc6000001001e */
[----:B------:R-:W-:Y:S01]  /*7030*/  FFMA.FTZ R10, R29, R10, R31 ;  /* 0x0000000a1d0a7223 */ /* 0x000fe2000001001f */
[----:B0-----:R-:W-:-:S04]  /*7040*/  IMAD R46, R46, UR8, RZ ;  /* 0x000000082e2e7c24 */ /* 0x001fc8000f8e02ff */
[----:B------:R-:W-:Y:S01]  /*7050*/  F2FP.BF16.F32.PACK_AB R3, R10, R3 ;  /* 0x000000030a03723e */ /* 0x000fe200000010ff */
[----:B------:R-:W-:-:S04]  /*7060*/  IMAD.WIDE.U32 R8, R41, UR8, R6 ;  /* 0x0000000829087c25 */ /* 0x000fc8000f8e0006 */
[----:B------:R-:W-:Y:S01]  /*7070*/  IMAD R41, R41, UR9, R46 ;  /* 0x0000000929297c24 */ /* 0x000fe2000f8e022e */
[----:B-1----:R-:W-:-:S04]  /*7080*/  LEA R6, P5, R8, UR10, 0x1 ;  /* 0x0000000a08067c11 */ /* 0x002fc8000f8a08ff */
[----:B------:R-:W-:-:S04]  /*7090*/  IADD3 R41, PT, PT, R9, R41, RZ ;  /* 0x0000002909297210 */ /* 0x000fc80007ffe0ff */
[----:B------:R-:W-:-:S05]  /*70a0*/  LEA.HI.X R7, R8, UR11, R41, 0x1, P5 ;  /* 0x0000000b08077c11 */ /* 0x000fca000a8f0c29 */
[----:B------:R0:W-:Y:S02]  /*70b0*/  STG.E desc[UR6][R6.64], R3 ;  /* 0x0000000306007986 */ /* 0x0001e4000c101906 */
.L_x_2085:
[----:B------:R-:W-:Y:S05]  /*70c0*/  BSYNC.RECONVERGENT B1 ;  /* 0x0000000000017941 */ /* 0x000fea0003800200 */
.L_x_2084:
[----:B------:R-:W-:Y:S04]  /*70d0*/  BSSY.RECONVERGENT B1, `(.L_x_2086) ;  /* 0x0000014000017945 */ /* 0x000fe80003800200 */
[----:B------:R-:W-:Y:S05]  /*70e0*/  @P2 BRA `(.L_x_2087) ;  /* 0x0000000000482947 */ /* 0x000fea0003800000 */
[----:B------:R-:W1:Y:S01]  /*70f0*/  LDCU.64 UR8, c[0x0][0x3e0] ;  /* 0x00007c00ff0877ac */ /* 0x000e620008000a00 */
[----:B0-----:R-:W-:Y:S01]  /*7100*/  MOV R6, R110 ;  /* 0x0000006e00067202 */ /* 0x001fe20000000f00 */
[--C-:B------:R-:W-:Y:S01]  /*7110*/  FADD.FTZ R75, R75, -R38.reuse ;  /* 0x800000264b4b7221 */ /* 0x100fe20000010000 */
[----:B------:R-:W-:Y:S01]  /*7120*/  MOV R7, R113 ;  /* 0x0000007100077202 */ /* 0x000fe20000000f00 */
[----:B------:R-:W0:Y:S01]  /*7130*/  LDCU.64 UR10, c[0x0][0x380] ;  /* 0x00007000ff0a77ac */ /* 0x000e220008000a00 */
[----:B----4-:R-:W-:Y:S01]  /*7140*/  FADD.FTZ R3, R74, -R38 ;  /* 0x800000264a037221 */ /* 0x010fe20000010000 */
        /* <DEDUP_REMOVED lines=12> */
.L_x_2087:
[----:B------:R-:W-:Y:S05]  /*7210*/  BSYNC.RECONVERGENT B1 ;  /* 0x0000000000017941 */ /* 0x000fea0003800200 */
.L_x_2086:
[----:B------:R-:W-:Y:S04]  /*7220*/  BSSY.RECONVERGENT B1, `(.L_x_2088) ;  /* 0x0000014000017945 */ /* 0x000fe80003800200 */
[----:B------:R-:W-:Y:S05]  /*7230*/  @P1 BRA `(.L_x_2089) ;  /* 0x0000000000481947 */ /* 0x000fea0003800000 */
[----:B------:R-:W1:Y:S01]  /*7240*/  LDCU.64 UR8, c[0x0][0x3e0] ;  /* 0x00007c00ff0877ac */ /* 0x000e620008000a00 */
[----:B0-----:R-:W-:Y:S01]  /*7250*/  MOV R6, R110 ;  /* 0x0000006e00067202 */ /* 0x001fe20000000f00 */
[--C-:B----4-:R-:W-:Y:S01]  /*7260*/  FADD.FTZ R3, R76, -R38.reuse ;  /* 0x800000264c037221 */ /* 0x110fe20000010000 */
[----:B------:R-:W-:Y:S01]  /*7270*/  MOV R7, R113 ;  /* 0x0000007100077202 */ /* 0x000fe20000000f00 */
        /* <DEDUP_REMOVED lines=14> */
.L_x_2089:
[----:B------:R-:W-:Y:S05]  /*7360*/  BSYNC.RECONVERGENT B1 ;  /* 0x0000000000017941 */ /* 0x000fea0003800200 */
.L_x_2088:
        /* <DEDUP_REMOVED lines=20> */
.L_x_2091:
[----:B------:R-:W-:Y:S05]  /*74b0*/  BSYNC.RECONVERGENT B1 ;  /* 0x0000000000017941 */ /* 0x000fea0003800200 */
.L_x_2090:
        /* <DEDUP_REMOVED lines=20> */
.L_x_2093:
[----:B------:R-:W-:Y:S05]  /*7600*/  BSYNC.RECONVERGENT B1 ;  /* 0x0000000000017941 */ /* 0x000fea0003800200 */
.L_x_2092:
[----:B------:R-:W-:Y:S05]  /*7610*/  @P4 BRA `(.L_x_2094) ;  /* 0x00000044005c4947 */ /* 0x000fea0003800000 */
[----:B------:R-:W1:Y:S01]  /*7620*/  LDCU.64 UR4, c[0x0][0x3e0] ;  /* 0x00007c00ff0477ac */ /* 0x000e620008000a00 */
[----:B------:R-:W-:Y:S01]  /*7630*/  MOV R111, R113 ;  /* 0x00000071006f7202 */ /* 0x000fe20000000f00 */
[--C-:B------:R-:W-:Y:S01]  /*7640*/  FADD.FTZ R83, R83, -R38.reuse ;  /* 0x8000002653537221 */ /* 0x100fe20000010000 */
[----:B0---4-:R-:W-:Y:S01]  /*7650*/  FADD.FTZ R3, R82, -R38 ;  /* 0x8000002652037221 */ /* 0x011fe20000010000 */
[----:B------:R-:W0:Y:S02]  /*7660*/  LDCU.64 UR8, c[0x0][0x380] ;  /* 0x00007000ff0877ac */ /* 0x000e240008000a00 */
[-C--:B--2---:R-:W-:Y:S01]  /*7670*/  FMUL.FTZ R83, R83, R36.reuse ;  /* 0x0000002453537220 */ /* 0x084fe20000410000 */
[----:B------:R-:W-:-:S03]  /*7680*/  FMUL.FTZ R36, R3, R36 ;  /* 0x0000002403247220 */ /* 0x000fc60000410000 */
[----:B-----5:R-:W-:Y:S01]  /*7690*/  FFMA.FTZ R5, R28, R83, R30 ;  /* 0x000000531c057223 */ /* 0x020fe2000001001e */
[----:B------:R-:W-:-:S05]  /*76a0*/  FFMA.FTZ R36, R29, R36, R31 ;  /* 0x000000241d247223 */ /* 0x000fca000001001f */
[----:B------:R-:W-:Y:S01]  /*76b0*/  F2FP.BF16.F32.PACK_AB R5, R36, R5 ;  /* 0x000000052405723e */ /* 0x000fe200000010ff */
[----:B-1----:R-:W-:Y:S02]  /*76c0*/  IMAD R2, R2, UR4, RZ ;  /* 0x0000000402027c24 */ /* 0x002fe4000f8e02ff */
[----:B------:R-:W-:-:S04]  /*76d0*/  IMAD.WIDE.U32 R110, R37, UR4, R110 ;  /* 0x00000004256e7c25 */ /* 0x000fc8000f8e006e */
[----:B------:R-:W-:Y:S01]  /*76e0*/  IMAD R37, R37, UR5, R2 ;  /* 0x0000000525257c24 */ /* 0x000fe2000f8e0202 */
[----:B0-----:R-:W-:-:S04]  /*76f0*/  LEA R2, P1, R110, UR8, 0x1 ;  /* 0x000000086e027c11 */ /* 0x001fc8000f8208ff */
[----:B------:R-:W-:-:S04]  /*7700*/  IADD3 R37, PT, PT, R111, R37, RZ ;  /* 0x000000256f257210 */ /* 0x000fc80007ffe0ff */
[----:B------:R-:W-:-:S05]  /*7710*/  LEA.HI.X R3, R110, UR9, R37, 0x1, P1 ;  /* 0x000000096e037c11 */ /* 0x000fca00088f0c25 */
[----:B------:R0:W-:Y:S01]  /*7720*/  STG.E desc[UR6][R2.64], R5 ;  /* 0x0000000502007986 */ /* 0x0001e2000c101906 */
[----:B------:R-:W-:Y:S05]  /*7730*/  BRA `(.L_x_2094) ;  /* 0x0000004400147947 */ /* 0x000fea0003800000 */
.L_x_2031:
        /* <DEDUP_REMOVED lines=8> */
[----:B------:R-:W-:Y:S02]  /*77c0*/  ISETP.GE.U32.AND P4, PT, R40, UR4, PT ;  /* 0x0000000428007c0c */ /* 0x000fe4000bf86070 */
[----:B------:R-:W-:Y:S02]  /*77d0*/  ISETP.GE.AND.EX P2, PT, R101, UR5, PT, P2 ;  /* 0x0000000565007c0c */ /* 0x000fe4000bf46320 */
[----:B------:R-:W-:-:S07]  /*77e0*/  ISETP.GE.AND.EX P4, PT, R45, UR5, PT, P4 ;  /* 0x000000052d007c0c */ /* 0x000fce000bf86340 */
[----:B------:R-:W-:Y:S06]  /*77f0*/  @P1 BRA `(.L_x_2096) ;  /* 0x0000000000701947 */ /* 0x000fec0003800000 */
[--C-:B------:R-:W-:Y:S01]  /*7800*/  FADD.FTZ R89, R89, -R38.reuse ;  /* 0x8000002659597221 */ /* 0x100fe20000010000 */
[----:B------:R-:W-:Y:S01]  /*7810*/  FADD.FTZ R33, R86, -R38 ;  /* 0x8000002656217221 */ /* 0x000fe20000010000 */
[----:B------:R-:W0:Y:S01]  /*7820*/  LDCU.64 UR8, c[0x0][0x3e0] ;  /* 0x00007c00ff0877ac */ /* 0x000e220008000a00 */
[----:B------:R-:W-:Y:S01]  /*7830*/  MOV R35, R113 ;  /* 0x0000007100237202 */ /* 0x000fe20000000f00 */
[-C--:B--2---:R-:W-:Y:S01]  /*7840*/  FMUL.FTZ R89, R89, R36.reuse ;  /* 0x0000002459597220 */ /* 0x084fe20000410000 */
[----:B------:R-:W-:Y:S01]  /*7850*/  FMUL.FTZ R86, R33, R36 ;  /* 0x0000002421567220 */ /* 0x000fe20000410000 */
[----:B------:R-:W1:Y:S02]  /*7860*/  LDCU.64 UR10, c[0x0][0x380] ;  /* 0x00007000ff0a77ac */ /* 0x000e640008000a00 */
[----:B-----5:R-:W-:Y:S01]  /*7870*/  FFMA.FTZ R108, R28, R89, R30 ;  /* 0x000000591c6c7223 */ /* 0x020fe2000001001e */
[----:B------:R-:W-:-:S03]  /*7880*/  FFMA.FTZ R114, R29, R86, R31 ;  /* 0x000000561d727223 */ /* 0x000fc6000001001f */
[----:B------:R-:W-:Y:S01]  /*7890*/  FMUL.FTZ R32, R108, -1.4426950216293334961 ;  /* 0xbfb8aa3b6c207820 */ /* 0x000fe20000410000 */
[----:B------:R-:W-:-:S05]  /*78a0*/  FMUL.FTZ R33, R114, -1.4426950216293334961 ;  /* 0xbfb8aa3b72217820 */ /* 0x000fca0000410000 */
[----:B------:R-:W2:Y:S01]  /*78b0*/  MUFU.EX2 R32, R32 ;  /* 0x0000002000207308 */ /* 0x000ea20000000800 */
[----:B0-----:R-:W-:Y:S01]  /*78c0*/  IMAD R86, R34, UR8, RZ ;  /* 0x0000000822567c24 */ /* 0x001fe2000f8e02ff */
[----:B------:R-:W-:-:S03]  /*78d0*/  MOV R34, R110 ;  /* 0x0000006e00227202 */ /* 0x000fc60000000f00 */
[----:B------:R-:W-:-:S03]  /*78e0*/  IMAD R115, R37, UR9, R86 ;  /* 0x0000000925737c24 */ /* 0x000fc6000f8e0256 */
[----:B------:R-:W0:Y:S01]  /*78f0*/  MUFU.EX2 R33, R33 ;  /* 0x0000002100217308 */ /* 0x000e220000000800 */
[----:B------:R-:W-:-:S05]  /*7900*/  IMAD.WIDE.U32 R34, R37, UR8, R34 ;  /* 0x0000000825227c25 */ /* 0x000fca000f8e0022 */
[----:B------:R-:W-:Y:S01]  /*7910*/  IADD3 R115, PT, PT, R35, R115, RZ ;  /* 0x0000007323737210 */ /* 0x000fe20007ffe0ff */
[----:B--2---:R-:W-:Y:S01]  /*7920*/  FADD.FTZ R51, R32, 1 ;  /* 0x3f80000020337421 */ /* 0x004fe20000010000 */
[----:B-1----:R-:W-:-:S05]  /*7930*/  LEA R32, P1, R34, UR10, 0x1 ;  /* 0x0000000a22207c11 */ /* 0x002fca000f8208ff */
[----:B------:R-:W1:Y:S01]  /*7940*/  MUFU.RCP R51, R51 ;  /* 0x0000003300337308 */ /* 0x000e620000001000 */
[----:B0-----:R-:W-:Y:S01]  /*7950*/  FADD.FTZ R89, R33, 1 ;  /* 0x3f80000021597421 */ /* 0x001fe20000010000 */
[----:B------:R-:W-:-:S06]  /*7960*/  LEA.HI.X R33, R34, UR11, R115, 0x1, P1 ;  /* 0x0000000b22217c11 */ /* 0x000fcc00088f0c73 */
[----:B------:R-:W0:Y:S01]  /*7970*/  MUFU.RCP R89, R89 ;  /* 0x0000005900597308 */ /* 0x000e220000001000 */
[----:B-1----:R-:W-:Y:S01]  /*7980*/  FMUL.FTZ R86, R108, R51 ;  /* 0x000000336c567220 */ /* 0x002fe20000410000 */
[----:B0-----:R-:W-:-:S05]  /*7990*/  FMUL.FTZ R109, R114, R89 ;  /* 0x00000059726d7220 */ /* 0x001fca0000410000 */
[----:B------:R-:W-:-:S05]  /*79a0*/  F2FP.BF16.F32.PACK_AB R109, R109, R86 ;  /* 0x000000566d6d723e */ /* 0x000fca00000010ff */
[----:B------:R0:W-:Y:S02]  /*79b0*/  STG.E desc[UR6][R32.64], R109 ;  /* 0x0000006d20007986 */ /* 0x0001e4000c101906 */
.L_x_2096:
[----:B------:R-:W-:Y:S05]  /*79c0*/  BSYNC.RECONVERGENT B1 ;  /* 0x0000000000017941 */ /* 0x000fea0003800200 */
.L_x_2095:
[----:B------:R-:W-:Y:S04]  /*79d0*/  BSSY.RECONVERGENT B1, `(.L_x_2097) ;  /* 0x000001e000017945 */ /* 0x000fe80003800200 */
[----:B------:R-:W-:Y:S05]  /*79e0*/  @P2 BRA `(.L_x_2098) ;  /* 0x0000000000702947 */ /* 0x000fea0003800000 */
[--C-:B------:R-:W-:Y:S01]  /*79f0*/  FADD.FTZ R87, R87, -R38.reuse ;  /* 0x8000002657577221 */ /* 0x100fe20000010000 */
[----:B0-----:R-:W-:Y:S01]  /*7a00*/  FADD.FTZ R33, R84, -R38 ;  /* 0x8000002654217221 */ /* 0x001fe20000010000 */
[----:B------:R-:W0:Y:S01]  /*7a10*/  LDCU.64 UR8, c[0x0][0x3e0] ;  /* 0x00007c00ff0877ac */ /* 0x000e220008000a00 */
[----:B------:R-:W-:Y:S01]  /*7a20*/  MOV R35, R113 ;  /* 0x0000007100237202 */ /* 0x000fe20000000f00 */
[-C--:B--2---:R-:W-:Y:S01]  /*7a30*/  FMUL.FTZ R87, R87, R36.reuse ;  /* 0x0000002457577220 */ /* 0x084fe20000410000 */
        /* <DEDUP_REMOVED lines=23> */
.L_x_2098:
[----:B------:R-:W-:Y:S05]  /*7bb0*/  BSYNC.RECONVERGENT B1 ;  /* 0x0000000000017941 */ /* 0x000fea0003800200 */
.L_x_2097:
[----:B------:R-:W-:Y:S04]  /*7bc0*/  BSSY.RECONVERGENT B1, `(.L_x_2099) ;  /* 0x000001e000017945 */ /* 0x000fe80003800200 */
[----:B------:R-:W-:Y:S05]  /*7bd0*/  @P4 BRA `(.L_x_2100) ;  /* 0x0000000000704947 */ /* 0x000fea0003800000 */
[--C-:B------:R-:W-:Y:S01]  /*7be0*/  FADD.FTZ R85, R85, -R38.reuse ;  /* 0x8000002655557221 */ /* 0x100fe20000010000 */
[----:B01----:R-:W-:Y:S01]  /*7bf0*/  FADD.FTZ R33, R0, -R38 ;  /* 0x8000002600217221 */ /* 0x003fe20000010000 */
[----:B------:R-:W0:Y:S02]  /*7c00*/  LDCU.64 UR8, c[0x0][0x3e0] ;  /* 0x00007c00ff0877ac */ /* 0x000e240008000a00 */
[-C--:B--2---:R-:W-:Y:S01]  /*7c10*/  FMUL.FTZ R85, R85, R36.reuse ;  /* 0x0000002455557220 */ /* 0x084fe20000410000 */
[----:B------:R-:W-:Y:S01]  /*7c20*/  FMUL.FTZ R32, R33, R36 ;  /* 0x0000002421207220 */ /* 0x000fe20000410000 */
[----:B------:R-:W1:Y:S01]  /*7c30*/  LDCU.64 UR10, c[0x0][0x380] ;  /* 0x00007000ff0a77ac */ /* 0x000e620008000a00 */
[----:B------:R-:W-:Y:S01]  /*7c40*/  MOV R33, R113 ;  /* 0x0000007100217202 */ /* 0x000fe20000000f00 */
        /* <DEDUP_REMOVED lines=17> */
[----:B0-----:R-:W-:Y:S01]  /*7d60*/  FMUL.FTZ R45, R35, R84 ;  /* 0x00000054232d7220 */ /* 0x001fe20000410000 */
[----:B------:R-:W-:-:S04]  /*7d70*/  LEA.HI.X R35, R32, UR11, R85, 0x1, P1 ;  /* 0x0000000b20237c11 */ /* 0x000fc800088f0c55 */
[----:B------:R-:W-:-:S05]  /*7d80*/  F2FP.BF16.F32.PACK_AB R45, R45, R0 ;  /* 0x000000002d2d723e */ /* 0x000fca00000010ff */
[----:B------:R3:W-:Y:S02]  /*7d90*/  STG.E desc[UR6][R34.64], R45 ;  /* 0x0000002d22007986 */ /* 0x0007e4000c101906 */
.L_x_2100:
[----:B------:R-:W-:Y:S05]  /*7da0*/  BSYNC.RECONVERGENT B1 ;  /* 0x0000000000017941 */ /* 0x000fea0003800200 */
.L_x_2099:
[----:B------:R-:W-:Y:S01]  /*7db0*/  ISETP.GE.U32.AND P5, PT, R50, UR4, PT ;  /* 0x0000000432007c0c */ /* 0x000fe2000bfa6070 */
[----:B------:R-:W-:Y:S01]  /*7dc0*/  BSSY.RECONVERGENT B1, `(.L_x_2101) ;  /* 0x000002d000017945 */ /* 0x000fe20003800200 */
[----:B01----:R-:W-:Y:S02]  /*7dd0*/  SHF.R.S32.HI R33, RZ, 0x1f, R50 ;  /* 0x0000001fff217819 */ /* 0x003fe40000011432 */
[----:B------:R-:W-:Y:S02]  /*7de0*/  IADD3 R0, PT, PT, R37, 0x70, RZ ;  /* 0x0000007025007810 */ /* 0x000fe40007ffe0ff */
[----:B------:R-:W-:Y:S02]  /*7df0*/  ISETP.GE.AND.EX P5, PT, R33, UR5, PT, P5 ;  /* 0x0000000521007c0c */ /* 0x000fe4000bfa6350 */
[----:B------:R-:W-:Y:S02]  /*7e00*/  ISETP.GE.U32.AND P1, PT, R49, UR4, PT ;  /* 0x0000000431007c0c */ /* 0x000fe4000bf26070 */
[----:B------:R-:W-:-:S02]  /*7e10*/  ISETP.GE.U32.AND P6, PT, R39, UR4, PT ;  /* 0x0000000427007c0c */ /* 0x000fc4000bfc6070 */
[----:B------:R-:W-:Y:S02]  /*7e20*/  ISETP.GE.U32.AND P2, PT, R104, UR4, PT ;  /* 0x0000000468007c0c */ /* 0x000fe4000bf46070 */
[----:B---3--:R-:W-:Y:S02]  /*7e30*/  SHF.R.S32.HI R45, RZ, 0x1f, R49 ;  /* 0x0000001fff2d7819 */ /* 0x008fe40000011431 */
[----:B------:R-:W-:Y:S02]  /*7e40*/  ISETP.GE.U32.AND P4, PT, R0, UR4, PT ;  /* 0x0000000400007c0c */ /* 0x000fe4000bf86070 */
[----:B------:R-:W-:Y:S02]  /*7e50*/  SHF.R.S32.HI R34, RZ, 0x1f, R0 ;  /* 0x0000001fff227819 */ /* 0x000fe40000011400 */
[----:B------:R-:W-:Y:S02]  /*7e60*/  ISETP.GE.AND.EX P1, PT, R45, UR5, PT, P1 ;  /* 0x000000052d007c0c */ /* 0x000fe4000bf26310 */
[----:B------:R-:W-:-:S02]  /*7e70*/  ISETP.GE.AND.EX P6, PT, R44, UR5, PT, P6 ;  /* 0x000000052c007c0c */ /* 0x000fc4000bfc6360 */
[----:B------:R-:W-:Y:S02]  /*7e80*/  ISETP.GE.AND.EX P2, PT, R99, UR5, PT, P2 ;  /* 0x0000000563007c0c */ /* 0x000fe4000bf46320 */
[----:B------:R-:W-:Y:S02]  /*7e90*/  ISETP.GE.AND.EX P4, PT, R34, UR5, PT, P4 ;  /* 0x0000000522007c0c */ /* 0x000fe4000bf86340 */
[C---:B------:R-:W-:Y:S02]  /*7ea0*/  IADD3 R35, PT, PT, R37.reuse, 0x80, RZ ;  /* 0x0000008025237810 */ /* 0x040fe40007ffe0ff */
[----:B------:R-:W-:Y:S01]  /*7eb0*/  IADD3 R40, PT, PT, R37, 0xb0, RZ ;  /* 0x000000b025287810 */ /* 0x000fe20007ffe0ff */
[----:B------:R-:W-:Y:S08]  /*7ec0*/  @P5 BRA `(.L_x_2102) ;  /* 0x0000000000705947 */ /* 0x000ff00003800000 */
[--C-:B------:R-:W-:Y:S01]  /*7ed0*/  FADD.FTZ R3, R3, -R38.reuse ;  /* 0x8000002603037221 */ /* 0x100fe20000010000 */
[----:B------:R-:W-:Y:S01]  /*7ee0*/  FADD.FTZ R51, R2, -R38 ;  /* 0x8000002602337221 */ /* 0x000fe20000010000 */
[----:B------:R-:W0:Y:S02]  /*7ef0*/  LDCU.64 UR8, c[0x0][0x3e0] ;  /* 0x00007c00ff0877ac */ /* 0x000e240008000a00 */
        /* <DEDUP_REMOVED lines=19> */
[----:B------:R-:W-:-:S04]  /*8030*/  IADD3 R33, PT, PT, R3, R33, RZ ;  /* 0x0000002103217210 */ /* 0x000fc80007ffe0ff */
[----:B------:R-:W-:Y:S01]  /*8040*/  LEA.HI.X R33, R2, UR11, R33, 0x1, P5 ;  /* 0x0000000b02217c11 */ /* 0x000fe2000a8f0c21 */
[----:B--2---:R-:W-:Y:S01]  /*8050*/  FMUL.FTZ R50, R86, R51 ;  /* 0x0000003356327220 */ /* 0x004fe20000410000 */
[----:B0-----:R-:W-:-:S05]  /*8060*/  FMUL.FTZ R85, R85, R84 ;  /* 0x0000005455557220 */ /* 0x001fca0000410000 */
[----:B------:R-:W-:-:S05]  /*8070*/  F2FP.BF16.F32.PACK_AB R85, R85, R50 ;  /* 0x000000325555723e */ /* 0x000fca00000010ff */
[----:B------:R0:W-:Y:S02]  /*8080*/  STG.E desc[UR6][R32.64], R85 ;  /* 0x0000005520007986 */ /* 0x0001e4000c101906 */
.L_x_2102:
[----:B------:R-:W-:Y:S05]  /*8090*/  BSYNC.RECONVERGENT B1 ;  /* 0x0000000000017941 */ /* 0x000fea0003800200 */
.L_x_2101:
[----:B------:R-:W-:Y:S04]  /*80a0*/  BSSY.RECONVERGENT B1, `(.L_x_2103) ;  /* 0x000001e000017945 */ /* 0x000fe80003800200 */
[----:B------:R-:W-:Y:S05]  /*80b0*/  @P1 BRA `(.L_x_2104) ;  /* 0x0000000000701947 */ /* 0x000fea0003800000 */
[--C-:B------:R-:W-:Y:S01]  /*80c0*/  FADD.FTZ R5, R5, -R38.reuse ;  /* 0x8000002605057221 */ /* 0x100fe20000010000 */
[----:B------:R-:W-:Y:S01]  /*80d0*/  FADD.FTZ R3, R4, -R38 ;  /* 0x8000002604037221 */ /* 0x000fe20000010000 */
[----:B------:R-:W1:Y:S02]  /*80e0*/  LDCU.64 UR8, c[0x0][0x3e0] ;  /* 0x00007c00ff0877ac */ /* 0x000e640008000a00 */
[-C--:B--2---:R-:W-:Y:S01]  /*80f0*/  FMUL.FTZ R5, R5, R36.reuse ;  /* 0x0000002405057220 */ /* 0x084fe20000410000 */
[----:B------:R-:W-:Y:S01]  /*8100*/  FMUL.FTZ R4, R3, R36 ;  /* 0x0000002403047220 */ /* 0x000fe20000410000 */
[----:B------:R-:W2:Y:S01]  /*8110*/  LDCU.64 UR10, c[0x0][0x380] ;  /* 0x00007000ff0a77ac */ /* 0x000ea20008000a00 */
[----:B------:R-:W-:Y:S01]  /*8120*/  MOV R3, R113 ;  /* 0x0000007100037202 */ /* 0x000fe20000000f00 */
[----:B-----5:R-:W-:Y:S01]  /*8130*/  FFMA.FTZ R5, R28, R5, R30 ;  /* 0x000000051c057223 */ /* 0x020fe2000001001e */
[----:B------:R-:W-:-:S03]  /*8140*/  FFMA.FTZ R51, R29, R4, R31 ;  /* 0x000000041d337223 */ /* 0x000fc6000001001f */
[----:B------:R-:W-:Y:S01]  /*8150*/  FMUL.FTZ R2, R5, -1.4426950216293334961 ;  /* 0xbfb8aa3b05027820 */ /* 0x000fe20000410000 */
[----:B------:R-:W-:-:S05]  /*8160*/  FMUL.FTZ R4, R51, -1.4426950216293334961 ;  /* 0xbfb8aa3b33047820 */ /* 0x000fca0000410000 */
[----:B------:R-:W0:Y:S01]  /*8170*/  MUFU.EX2 R2, R2 ;  /* 0x0000000200027308 */ /* 0x000e220000000800 */
[----:B-1----:R-:W-:-:S07]  /*8180*/  IMAD R84, R45, UR8, RZ ;  /* 0x000000082d547c24 */ /* 0x002fce000f8e02ff */
[----:B------:R-:W1:Y:S01]  /*8190*/  MUFU.EX2 R4, R4 ;  /* 0x0000000400047308 */ /* 0x000e620000000800 */
[----:B0-----:R-:W-:Y:S01]  /*81a0*/  FADD.FTZ R32, R2, 1 ;  /* 0x3f80000002207421 */ /* 0x001fe20000010000 */
[----:B------:R-:W-:-:S06]  /*81b0*/  MOV R2, R110 ;  /* 0x0000006e00027202 */ /* 0x000fcc0000000f00 */
[----:B------:R-:W0:Y:S01]  /*81c0*/  MUFU.RCP R32, R32 ;  /* 0x0000002000207308 */ /* 0x000e220000001000 */
[----:B------:R-:W-:-:S04]  /*81d0*/  IMAD.WIDE.U32 R2, R49, UR8, R2 ;  /* 0x0000000831027c25 */ /* 0x000fc8000f8e0002 */
[----:B-1----:R-:W-:Y:S01]  /*81e0*/  FADD.FTZ R50, R4, 1 ;  /* 0x3f80000004327421 */ /* 0x002fe20000010000 */
[----:B------:R-:W-:Y:S01]  /*81f0*/  IMAD R49, R49, UR9, R84 ;  /* 0x0000000931317c24 */ /* 0x000fe2000f8e0254 */
[----:B--2---:R-:W-:-:S04]  /*8200*/  LEA R4, P1, R2, UR10, 0x1 ;  /* 0x0000000a02047c11 */ /* 0x004fc8000f8208ff */
[----:B------:R-:W1:Y:S01]  /*8210*/  MUFU.RCP R50, R50 ;  /* 0x0000003200327308 */ /* 0x000e620000001000 */
[----:B------:R-:W-:Y:S01]  /*8220*/  IADD3 R49, PT, PT, R3, R49, RZ ;  /* 0x0000003103317210 */ /* 0x000fe20007ffe0ff */
[----:B0-----:R-:W-:-:S03]  /*8230*/  FMUL.FTZ R33, R5, R32 ;  /* 0x0000002005217220 */ /* 0x001fc60000410000 */
[----:B------:R-:W-:Y:S01]  /*8240*/  LEA.HI.X R5, R2, UR11, R49, 0x1, P1 ;  /* 0x0000000b02057c11 */ /* 0x000fe200088f0c31 */
[----:B-1----:R-:W-:-:S05]  /*8250*/  FMUL.FTZ R84, R51, R50 ;  /* 0x0000003233547220 */ /* 0x002fca0000410000 */
[----:B------:R-:W-:-:S05]  /*8260*/  F2FP.BF16.F32.PACK_AB R33, R84, R33 ;  /* 0x000000215421723e */ /* 0x000fca00000010ff */
[----:B------:R1:W-:Y:S02]  /*8270*/  STG.E desc[UR6][R4.64], R33 ;  /* 0x0000002104007986 */ /* 0x0003e4000c101906 */
.L_x_2104:
[----:B------:R-:W-:Y:S05]  /*8280*/  BSYNC.RECONVERGENT B1 ;  /* 0x0000000000017941 */ /* 0x000fea0003800200 */
.L_x_2103:
[----:B------:R-:W-:Y:S04]  /*8290*/  BSSY.RECONVERGENT B1, `(.L_x_2105) ;  /* 0x000001e000017945 */ /* 0x000fe80003800200 */
[----:B------:R-:W-:Y:S05]  /*82a0*/  @P6 BRA `(.L_x_2106) ;  /* 0x0000000000706947 */ /* 0x000fea0003800000 */
[--C-:B------:R-:W-:Y:S01]  /*82b0*/  FADD.FTZ R7, R7, -R38.reuse ;  /* 0x8000002607077221 */ /* 0x100fe20000010000 */
[----:B------:R-:W-:Y:S01]  /*82c0*/  FADD.FTZ R3, R6, -R38 ;  /* 0x8000002606037221 */ /* 0x000fe20000010000 */
[----:B------:R-:W3:Y:S02]  /*82d0*/  LDCU.64 UR8, c[0x0][0x3e0] ;  /* 0x00007c00ff0877ac */ /* 0x000ee40008000a00 */
[-C--:B--2---:R-:W-:Y:S01]  /*82e0*/  FMUL.FTZ R7, R7, R36.reuse ;  /* 0x0000002407077220 */ /* 0x084fe20000410000 */
[----:B-1----:R-:W-:Y:S01]  /*82f0*/  FMUL.FTZ R4, R3, R36 ;  /* 0x0000002403047220 */ /* 0x002fe20000410000 */
[----:B------:R-:W1:Y:S01]  /*8300*/  LDCU.64 UR10, c[0x0][0x380] ;  /* 0x00007000ff0a77ac */ /* 0x000e620008000a00 */
[----:B------:R-:W-:Y:S01]  /*8310*/  MOV R3, R113 ;  /* 0x0000007100037202 */ /* 0x000fe20000000f00 */
[----:B-----5:R-:W-:Y:S01]  /*8320*/  FFMA.FTZ R7, R28, R7, R30 ;  /* 0x000000071c077223 */ /* 0x020fe2000001001e */
[----:B------:R-:W-:-:S03]  /*8330*/  FFMA.FTZ R5, R29, R4, R31 ;  /* 0x000000041d057223 */ /* 0x000fc6000001001f */
[----:B------:R-:W-:Y:S01]  /*8340*/  FMUL.FTZ R2, R7, -1.4426950216293334961 ;  /* 0xbfb8aa3b07027820 */ /* 0x000fe20000410000 */
[----:B------:R-:W-:-:S05]  /*8350*/  FMUL.FTZ R4, R5, -1.4426950216293334961 ;  /* 0xbfb8aa3b05047820 */ /* 0x000fca0000410000 */
[----:B------:R-:W2:Y:S01]  /*8360*/  MUFU.EX2 R2, R2 ;  /* 0x0000000200027308 */ /* 0x000ea20000000800 */
[----:B---3--:R-:W-:-:S07]  /*8370*/  IMAD R44, R44, UR8, RZ ;  /* 0x000000082c2c7c24 */ /* 0x008fce000f8e02ff */
[----:B------:R-:W0:Y:S01]  /*8380*/  MUFU.EX2 R4, R4 ;  /* 0x0000000400047308 */ /* 0x000e220000000800 */
[----:B--2---:R-:W-:Y:S01]  /*8390*/  FADD.FTZ R6, R2, 1 ;  /* 0x3f80000002067421 */ /* 0x004fe20000010000 */
[----:B------:R-:W-:-:S06]  /*83a0*/  MOV R2, R110 ;  /* 0x0000006e00027202 */ /* 0x000fcc0000000f00 */
[----:B------:R-:W2:Y:S01]  /*83b0*/  MUFU.RCP R6, R6 ;  /* 0x0000000600067308 */ /* 0x000ea20000001000 */
[----:B------:R-:W-:-:S04]  /*83c0*/  IMAD.WIDE.U32 R2, R39, UR8, R2 ;  /* 0x0000000827027c25 */ /* 0x000fc8000f8e0002 */
[----:B0-----:R-:W-:Y:S01]  /*83d0*/  FADD.FTZ R32, R4, 1 ;  /* 0x3f80000004207421 */ /* 0x001fe20000010000 */
[----:B------:R-:W-:Y:S01]  /*83e0*/  IMAD R39, R39, UR9, R44 ;  /* 0x0000000927277c24 */ /* 0x000fe2000f8e022c */
[----:B-1----:R-:W-:-:S04]  /*83f0*/  LEA R4, P1, R2, UR10, 0x1 ;  /* 0x0000000a02047c11 */ /* 0x002fc8000f8208ff */
[----:B------:R-:W0:Y:S01]  /*8400*/  MUFU.RCP R32, R32 ;  /* 0x0000002000207308 */ /* 0x000e220000001000 */
[----:B------:R-:W-:Y:S01]  /*8410*/  IADD3 R39, PT, PT, R3, R39, RZ ;  /* 0x0000002703277210 */ /* 0x000fe20007ffe0ff */
[----:B--2---:R-:W-:Y:S01]  /*8420*/  FMUL.FTZ R7, R7, R6 ;  /* 0x0000000607077220 */ /* 0x004fe20000410000 */
[----:B0-----:R-:W-:Y:S02]  /*8430*/  FMUL.FTZ R44, R5, R32 ;  /* 0x00000020052c7220 */ /* 0x001fe40000410000 */
[----:B------:R-:W-:-:S03]  /*8440*/  LEA.HI.X R5, R2, UR11, R39, 0x1, P1 ;  /* 0x0000000b02057c11 */ /* 0x000fc600088f0c27 */
[----:B------:R-:W-:-:S05]  /*8450*/  F2FP.BF16.F32.PACK_AB R7, R44, R7 ;  /* 0x000000072c07723e */ /* 0x000fca00000010ff */
[----:B------:R3:W-:Y:S02]  /*8460*/  STG.E desc[UR6][R4.64], R7 ;  /* 0x0000000704007986 */ /* 0x0007e4000c101906 */
.L_x_2106:
[----:B------:R-:W-:Y:S05]  /*8470*/  BSYNC.RECONVERGENT B1 ;  /* 0x0000000000017941 */ /* 0x000fea0003800200 */
.L_x_2105:
[----:B------:R-:W-:Y:S04]  /*8480*/  BSSY.RECONVERGENT B1, `(.L_x_2107) ;  /* 0x000001e000017945 */ /* 0x000fe80003800200 */
[----:B------:R-:W-:Y:S05]  /*8490*/  @P2 BRA `(.L_x_2108) ;  /* 0x0000000000702947 */ /* 0x000fea0003800000 */
[--C-:B------:R-:W-:Y:S01]  /*84a0*/  FADD.FTZ R3, R8, -R38.reuse ;  /* 0x8000002608037221 */ /* 0x100fe20000010000 */
[----:B------:R-:W-:Y:S01]  /*84b0*/  FADD.FTZ R9, R9, -R38 ;  /* 0x8000002609097221 */ /* 0x000fe20000010000 */
[----:B------:R-:W0:Y:S01]  /*84c0*/  LDCU.64 UR8, c[0x0][0x3e0] ;  /* 0x00007c00ff0877ac */ /* 0x000e220008000a00 */
[----:B-1-3--:R-:W-:Y:S01]  /*84d0*/  MOV R5, R113 ;  /* 0x0000007100057202 */ /* 0x00afe20000000f00 */
        /* <DEDUP_REMOVED lines=24> */
.L_x_2108:
[----:B------:R-:W-:Y:S05]  /*8660*/  BSYNC.RECONVERGENT B1 ;  /* 0x0000000000017941 */ /* 0x000fea0003800200 */
.L_x_2107:
[----:B------:R-:W-:Y:S04]  /*8670*/  BSSY.RECONVERGENT B1, `(.L_x_2109) ;  /* 0x000001e000017945 */ /* 0x000fe80003800200 */
[----:B------:R-:W-:Y:S05]  /*8680*/  @P4 BRA `(.L_x_2110) ;  /* 0x0000000000704947 */ /* 0x000fea0003800000 */
[--C-:B------:R-:W-:Y:S01]  /*8690*/  FADD.FTZ R11, R11, -R38.reuse ;  /* 0x800000260b0b7221 */ /* 0x100fe20000010000 */
[----:B----4-:R-:W-:Y:S01]  /*86a0*/  FADD.FTZ R3, R10, -R38 ;  /* 0x800000260a037221 */ /* 0x010fe20000010000 */
[----:B------:R-:W4:Y:S02]  /*86b0*/  LDCU.64 UR8, c[0x0][0x3e0] ;  /* 0x00007c00ff0877ac */ /* 0x000f240008000a00 */
[-C--:B--2---:R-:W-:Y:S01]  /*86c0*/  FMUL.FTZ R11, R11, R36.reuse ;  /* 0x000000240b0b7220 */ /* 0x084fe20000410000 */
[----:B-1-3--:R-:W-:Y:S01]  /*86d0*/  FMUL.FTZ R4, R3, R36 ;  /* 0x0000002403047220 */ /* 0x00afe20000410000 */
[----:B------:R-:W1:Y:S01]  /*86e0*/  LDCU.64 UR10, c[0x0][0x380] ;  /* 0x00007000ff0a77ac */ /* 0x000e620008000a00 */
[----:B------:R-:W-:Y:S01]  /*86f0*/  MOV R3, R113 ;  /* 0x0000007100037202 */ /* 0x000fe20000000f00 */
[----:B-----5:R-:W-:Y:S01]  /*8700*/  FFMA.FTZ R11, R28, R11, R30 ;  /* 0x0000000b1c0b7223 */ /* 0x020fe2000001001e */
[----:B------:R-:W-:-:S03]  /*8710*/  FFMA.FTZ R8, R29, R4, R31 ;  /* 0x000000041d087223 */ /* 0x000fc6000001001f */
[----:B------:R-:W-:Y:S01]  /*8720*/  FMUL.FTZ R2, R11, -1.4426950216293334961 ;  /* 0xbfb8aa3b0b027820 */ /* 0x000fe20000410000 */
[----:B------:R-:W-:-:S05]  /*8730*/  FMUL.FTZ R4, R8, -1.4426950216293334961 ;  /* 0xbfb8aa3b08047820 */ /* 0x000fca0000410000 */
[----:B------:R-:W2:Y:S01]  /*8740*/  MUFU.EX2 R2, R2 ;  /* 0x0000000200027308 */ /* 0x000ea20000000800 */
[----:B----4-:R-:W-:-:S04]  /*8750*/  IMAD R5, R34, UR8, RZ ;  /* 0x0000000822057c24 */ /* 0x010fc8000f8e02ff */
[----:B------:R-:W-:-:S03]  /*8760*/  IMAD R5, R0, UR9, R5 ;  /* 0x0000000900057c24 */ /* 0x000fc6000f8e0205 */
[----:B------:R-:W3:Y:S01]  /*8770*/  MUFU.EX2 R4, R4 ;  /* 0x0000000400047308 */ /* 0x000ee20000000800 */
[----:B--2---:R-:W-:Y:S01]  /*8780*/  FADD.FTZ R6, R2, 1 ;  /* 0x3f80000002067421 */ /* 0x004fe20000010000 */
[----:B------:R-:W-:-:S06]  /*8790*/  MOV R2, R110 ;  /* 0x0000006e00027202 */ /* 0x000fcc0000000f00 */
[----:B------:R-:W2:Y:S01]  /*87a0*/  MUFU.RCP R6, R6 ;  /* 0x0000000600067308 */ /* 0x000ea20000001000 */
[----:B------:R-:W-:-:S04]  /*87b0*/  IMAD.WIDE.U32 R2, R0, UR8, R2 ;  /* 0x0000000800027c25 */ /* 0x000fc8000f8e0002 */
[----:B---3--:R-:W-:Y:S01]  /*87c0*/  FADD.FTZ R7, R4, 1 ;  /* 0x3f80000004077421 */ /* 0x008fe20000010000 */
[----:B-1----:R-:W-:-:S05]  /*87d0*/  LEA R4, P1, R2, UR10, 0x1 ;  /* 0x0000000a02047c11 */ /* 0x002fca000f8208ff */
[----:B------:R-:W1:Y:S01]  /*87e0*/  MUFU.RCP R7, R7 ;  /* 0x0000000700077308 */ /* 0x000e620000001000 */
[----:B------:R-:W-:-:S04]  /*87f0*/  IADD3 R5, PT, PT, R3, R5, RZ ;  /* 0x0000000503057210 */ /* 0x000fc80007ffe0ff */
[----:B------:R-:W-:Y:S01]  /*8800*/  LEA.HI.X R5, R2, UR11, R5, 0x1, P1 ;  /* 0x0000000b02057c11 */ /* 0x000fe200088f0c05 */
[----:B--2---:R-:W-:Y:S01]  /*8810*/  FMUL.FTZ R0, R11, R6 ;  /* 0x000000060b007220 */ /* 0x004fe20000410000 */
[----:B-1----:R-:W-:-:S05]  /*8820*/  FMUL.FTZ R9, R8, R7 ;  /* 0x0000000708097220 */ /* 0x002fca0000410000 */
[----:B------:R-:W-:-:S05]  /*8830*/  F2FP.BF16.F32.PACK_AB R9, R9, R0 ;  /* 0x000000000909723e */ /* 0x000fca00000010ff */
[----:B------:R1:W-:Y:S02]  /*8840*/  STG.E desc[UR6][R4.64], R9 ;  /* 0x0000000904007986 */ /* 0x0003e4000c101906 */
.L_x_2110:
[----:B------:R-:W-:Y:S05]  /*8850*/  BSYNC.RECONVERGENT B1 ;  /* 0x0000000000017941 */ /* 0x000fea0003800200 */
.L_x_2109:
[----:B------:R-:W-:Y:S01]  /*8860*/  ISETP.GE.U32.AND P5, PT, R35, UR4, PT ;  /* 0x0000000423007c0c */ /* 0x000fe2000bfa6070 */
[----:B------:R-:W-:Y:S01]  /*8870*/  BSSY.RECONVERGENT B1, `(.L_x_2111) ;  /* 0x000002f000017945 */ /* 0x000fe20003800200 */
[----:B----4-:R-:W-:Y:S02]  /*8880*/  SHF.R.S32.HI R3, RZ, 0x1f, R35 ;  /* 0x0000001fff037819 */ /* 0x010fe40000011423 */
[----:B-1----:R-:W-:Y:S02]  /*8890*/  IADD3 R9, PT, PT, R37, 0xc0, RZ ;  /* 0x000000c025097810 */ /* 0x002fe40007ffe0ff */
[----:B------:R-:W-:Y:S02]  /*88a0*/  ISETP.GE.AND.EX P5, PT, R3, UR5, PT, P5 ;  /* 0x0000000503007c0c */ /* 0x000fe4000bfa6350 */
[----:B---3--:R-:W-:Y:S02]  /*88b0*/  IADD3 R7, PT, PT, R37, 0xd0, RZ ;  /* 0x000000d025077810 */ /* 0x008fe40007ffe0ff */
[----:B------:R-:W-:-:S02]  /*88c0*/  ISETP.GE.U32.AND P1, PT, R42, UR4, PT ;  /* 0x000000042a007c0c */ /* 0x000fc4000bf26070 */
[----:B------:R-:W-:Y:S02]  /*88d0*/  ISETP.GE.U32.AND P6, PT, R40, UR4, PT ;  /* 0x0000000428007c0c */ /* 0x000fe4000bfc6070 */
[----:B------:R-:W-:Y:S02]  /*88e0*/  ISETP.GE.U32.AND P2, PT, R9, UR4, PT ;  /* 0x0000000409007c0c */ /* 0x000fe4000bf46070 */
[----:B------:R-:W-:Y:S02]  /*88f0*/  ISETP.GE.U32.AND P4, PT, R7, UR4, PT ;  /* 0x0000000407007c0c */ /* 0x000fe4000bf86070 */
[----:B------:R-:W-:Y:S02]  /*8900*/  SHF.R.S32.HI R11, RZ, 0x1f, R40 ;  /* 0x0000001fff0b7819 */ /* 0x000fe40000011428 */
[----:B------:R-:W-:Y:S02]  /*8910*/  SHF.R.S32.HI R10, RZ, 0x1f, R9 ;  /* 0x0000001fff0a7819 */ /* 0x000fe40000011409 */
[----:B------:R-:W-:-:S02]  /*8920*/  SHF.R.S32.HI R8, RZ, 0x1f, R7 ;  /* 0x0000001fff087819 */ /* 0x000fc40000011407 */
[----:B------:R-:W-:Y:S02]  /*8930*/  ISETP.GE.AND.EX P1, PT, R47, UR5, PT, P1 ;  /* 0x000000052f007c0c */ /* 0x000fe4000bf26310 */
[----:B------:R-:W-:Y:S02]  /*8940*/  ISETP.GE.AND.EX P6, PT, R11, UR5, PT, P6 ;  /* 0x000000050b007c0c */ /* 0x000fe4000bfc6360 */
[----:B------:R-:W-:Y:S02]  /*8950*/  ISETP.GE.AND.EX P2, PT, R10, UR5, PT, P2 ;  /* 0x000000050a007c0c */ /* 0x000fe4000bf46320 */
[----:B------:R-:W-:Y:S02]  /*8960*/  ISETP.GE.AND.EX P4, PT, R8, UR5, PT, P4 ;  /* 0x0000000508007c0c */ /* 0x000fe4000bf86340 */
[C---:B------:R-:W-:Y:S02]  /*8970*/  IADD3 R0, PT, PT, R37.reuse, 0xf0, RZ ;  /* 0x000000f025007810 */ /* 0x040fe40007ffe0ff */
[----:B------:R-:W-:Y:S01]  /*8980*/  IADD3 R6, PT, PT, R37, 0x100, RZ ;  /* 0x0000010025067810 */ /* 0x000fe20007ffe0ff */
[----:B------:R-:W-:Y:S08]  /*8990*/  @P5 BRA `(.L_x_2112) ;  /* 0x0000000000705947 */ /* 0x000ff00003800000 */
[--C-:B------:R-:W-:Y:S01]  /*89a0*/  FADD.FTZ R13, R13, -R38.reuse ;  /* 0x800000260d0d7221 */ /* 0x100fe20000010000 */
[----:B------:R-:W-:Y:S01]  /*89b0*/  FADD.FTZ R5, R12, -R38 ;  /* 0x800000260c057221 */ /* 0x000fe20000010000 */
[----:B------:R-:W1:Y:S02]  /*89c0*/  LDCU.64 UR8, c[0x0][0x3e0] ;  /* 0x00007c00ff0877ac */ /* 0x000e640008000a00 */
[-C--:B--2---:R-:W-:Y:S01]  /*89d0*/  FMUL.FTZ R13, R13, R36.reuse ;  /* 0x000000240d0d7220 */ /* 0x084fe20000410000 */
[----:B------:R-:W-:Y:S01]  /*89e0*/  FMUL.FTZ R4, R5, R36 ;  /* 0x0000002405047220 */ /* 0x000fe20000410000 */
[----:B------:R-:W2:Y:S02]  /*89f0*/  LDCU.64 UR10, c[0x0][0x380] ;  /* 0x00007000ff0a77ac */ /* 0x000ea40008000a00 */
[----:B-----5:R-:W-:Y:S01]  /*8a00*/  FFMA.FTZ R13, R28, R13, R30 ;  /* 0x0000000d1c0d7223 */ /* 0x020fe2000001001e */
[----:B------:R-:W-:-:S03]  /*8a10*/  FFMA.FTZ R5, R29, R4, R31 ;  /* 0x000000041d057223 */ /* 0x000fc6000001001f */
[----:B------:R-:W-:Y:S01]  /*8a20*/  FMUL.FTZ R2, R13, -1.4426950216293334961 ;  /* 0xbfb8aa3b0d027820 */ /* 0x000fe20000410000 */
[----:B------:R-:W-:-:S05]  /*8a30*/  FMUL.FTZ R4, R5, -1.4426950216293334961 ;  /* 0xbfb8aa3b05047820 */ /* 0x000fca0000410000 */
[----:B------:R-:W3:Y:S01]  /*8a40*/  MUFU.EX2 R2, R2 ;  /* 0x0000000200027308 */ /* 0x000ee20000000800 */
[----:B-1----:R-:W-:Y:S01]  /*8a50*/  IMAD R34, R3, UR8, RZ ;  /* 0x0000000803227c24 */ /* 0x002fe2000f8e02ff */
[----:B------:R-:W-:-:S06]  /*8a60*/  MOV R3, R113 ;  /* 0x0000007100037202 */ /* 0x000fcc0000000f00 */
[----:B------:R-:W0:Y:S01]  /*8a70*/  MUFU.EX2 R4, R4 ;  /* 0x0000000400047308 */ /* 0x000e220000000800 */
[----:B---3--:R-:W-:Y:S01]  /*8a80*/  FADD.FTZ R12, R2, 1 ;  /* 0x3f800000020c7421 */ /* 0x008fe20000010000 */
[----:B------:R-:W-:-:S06]  /*8a90*/  MOV R2, R110 ;  /* 0x0000006e00027202 */ /* 0x000fcc0000000f00 */
[----:B------:R-:W1:Y:S01]  /*8aa0*/  MUFU.RCP R12, R12 ;  /* 0x0000000c000c7308 */ /* 0x000e620000001000 */
[----:B------:R-:W-:-:S04]  /*8ab0*/  IMAD.WIDE.U32 R2, R35, UR8, R2 ;  /* 0x0000000823027c25 */ /* 0x000fc8000f8e0002 */
[----:B0-----:R-:W-:Y:S01]  /*8ac0*/  FADD.FTZ R32, R4, 1 ;  /* 0x3f80000004207421 */ /* 0x001fe20000010000 */
[----:B------:R-:W-:Y:S01]  /*8ad0*/  IMAD R35, R35, UR9, R34 ;  /* 0x0000000923237c24 */ /* 0x000fe2000f8e0222 */
[----:B--2---:R-:W-:-:S04]  /*8ae0*/  LEA R4, P5, R2, UR10, 0x1 ;  /* 0x0000000a02047c11 */ /* 0x004fc8000f8a08ff */
[----:B------:R-:W0:Y:S01]  /*8af0*/  MUFU.RCP R32, R32 ;  /* 0x0000002000207308 */ /* 0x000e220000001000 */
[----:B------:R-:W-:Y:S01]  /*8b00*/  IADD3 R35, PT, PT, R3, R35, RZ ;  /* 0x0000002303237210 */ /* 0x000fe20007ffe0ff */
[----:B-1----:R-:W-:Y:S01]  /*8b10*/  FMUL.FTZ R13, R13, R12 ;  /* 0x0000000c0d0d7220 */ /* 0x002fe20000410000 */
[----:B0-----:R-:W-:Y:S02]  /*8b20*/  FMUL.FTZ R34, R5, R32 ;  /* 0x0000002005227220 */ /* 0x001fe40000410000 */
[----:B------:R-:W-:-:S03]  /*8b30*/  LEA.HI.X R5, R2, UR11, R35, 0x1, P5 ;  /* 0x0000000b02057c11 */ /* 0x000fc6000a8f0c23 */
[----:B------:R-:W-:-:S05]  /*8b40*/  F2FP.BF16.F32.PACK_AB R13, R34, R13 ;  /* 0x0000000d220d723e */ /* 0x000fca00000010ff */
[----:B------:R1:W-:Y:S02]  /*8b50*/  STG.E desc[UR6][R4.64], R13 ;  /* 0x0000000d04007986 */ /* 0x0003e4000c101906 */
.L_x_2112:
[----:B------:R-:W-:Y:S05]  /*8b60*/  BSYNC.RECONVERGENT B1 ;  /* 0x0000000000017941 */ /* 0x000fea0003800200 */
.L_x_2111:
        /* <DEDUP_REMOVED lines=14> */
[----:B---3--:R-:W-:-:S04]  /*8c50*/  IMAD R47, R47, UR8, RZ ;  /* 0x000000082f2f7c24 */ /* 0x008fc8000f8e02ff */
        /* <DEDUP_REMOVED lines=15> */
.L_x_2114:
[----:B------:R-:W-:Y:S05]  /*8d50*/  BSYNC.RECONVERGENT B1 ;  /* 0x0000000000017941 */ /* 0x000fea0003800200 */
.L_x_2113:
[----:B------:R-:W-:Y:S04]  /*8d60*/  BSSY.RECONVERGENT B1, `(.L_x_2115) ;  /* 0x000001e000017945 */ /* 0x000fe80003800200 */
[----:B------:R-:W-:Y:S05]  /*8d70*/  @P3 BRA `(.L_x_2116) ;  /* 0x0000000000703947 */ /* 0x000fea0003800000 */
[--C-:B------:R-:W-:Y:S01]  /*8d80*/  FADD.FTZ R3, R16, -R38.reuse ;  /* 0x8000002610037221 */ /* 0x100fe20000010000 */
[----:B------:R-:W-:Y:S01]  /*8d90*/  FADD.FTZ R17, R17, -R38 ;  /* 0x8000002611117221 */ /* 0x000fe20000010000 */
[----:B------:R-:W4:Y:S01]  /*8da0*/  LDCU.64 UR8, c[0x0][0x3e0] ;  /* 0x00007c00ff0877ac */ /* 0x000f220008000a00 */
        /* <DEDUP_REMOVED lines=10> */
[----:B----4-:R-:W-:Y:S02]  /*8e50*/  IMAD R17, R97, UR8, RZ ;  /* 0x0000000861117c24 */ /* 0x010fe4000f8e02ff */
[----:B------:R-:W-:-:S05]  /*8e60*/  IMAD.WIDE.U32 R4, R102, UR8, R4 ;  /* 0x0000000866047c25 */ /* 0x000fca000f8e0004 */
[----:B------:R-:W3:Y:S01]  /*8e70*/  MUFU.EX2 R3, R3 ;  /* 0x0000000300037308 */ /* 0x000ee20000000800 */
[----:B------:R-:W-:-:S05]  /*8e80*/  IMAD R17, R102, UR9, R17 ;  /* 0x0000000966117c24 */ /* 0x000fca000f8e0211 */
[----:B------:R-:W-:Y:S01]  /*8e90*/  IADD3 R17, PT, PT, R5, R17, RZ ;  /* 0x0000001105117210 */ /* 0x000fe20007ffe0ff */
[----:B--2---:R-:W-:Y:S01]  /*8ea0*/  FADD.FTZ R12, R2, 1 ;  /* 0x3f800000020c7421 */ /* 0x004fe20000010000 */
[----:B-1----:R-:W-:-:S05]  /*8eb0*/  LEA R2, P1, R4, UR10, 0x1 ;  /* 0x0000000a04027c11 */ /* 0x002fca000f8208ff */
[----:B------:R-:W1:Y:S01]  /*8ec0*/  MUFU.RCP R12, R12 ;  /* 0x0000000c000c7308 */ /* 0x000e620000001000 */
[----:B---3--:R-:W-:Y:S01]  /*8ed0*/  FADD.FTZ R14, R3, 1 ;  /* 0x3f800000030e7421 */ /* 0x008fe20000010000 */
[----:B------:R-:W-:-:S06]  /*8ee0*/  LEA.HI.X R3, R4, UR11, R17, 0x1, P1 ;  /* 0x0000000b04037c11 */ /* 0x000fcc00088f0c11 */
[----:B------:R-:W2:Y:S01]  /*8ef0*/  MUFU.RCP R14, R14 ;  /* 0x0000000e000e7308 */ /* 0x000ea20000001000 */
[----:B-1----:R-:W-:Y:S01]  /*8f00*/  FMUL.FTZ R13, R13, R12 ;  /* 0x0000000c0d0d7220 */ /* 0x002fe20000410000 */
[----:B--2---:R-:W-:-:S05]  /*8f10*/  FMUL.FTZ R16, R15, R14 ;  /* 0x0000000e0f107220 */ /* 0x004fca0000410000 */
[----:B------:R-:W-:-:S05]  /*8f20*/  F2FP.BF16.F32.PACK_AB R13, R16, R13 ;  /* 0x0000000d100d723e */ /* 0x000fca00000010ff */
[----:B------:R4:W-:Y:S02]  /*8f30*/  STG.E desc[UR6][R2.64], R13 ;  /* 0x0000000d02007986 */ /* 0x0009e4000c101906 */
.L_x_2116:
[----:B------:R-:W-:Y:S05]  /*8f40*/  BSYNC.RECONVERGENT B1 ;  /* 0x0000000000017941 */ /* 0x000fea0003800200 */
.L_x_2115:
        /* <DEDUP_REMOVED lines=30> */
.L_x_2118:
[----:B------:R-:W-:Y:S05]  /*9130*/  BSYNC.RECONVERGENT B1 ;  /* 0x0000000000017941 */ /* 0x000fea0003800200 */
.L_x_2117:
[----:B------:R-:W-:Y:S04]  /*9140*/  BSSY.RECONVERGENT B1, `(.L_x_2119) ;  /* 0x000001e000017945 */ /* 0x000fe80003800200 */
[----:B------:R-:W-:Y:S05]  /*9150*/  @P2 BRA `(.L_x_2120) ;  /* 0x0000000000702947 */ /* 0x000fea0003800000 */
[--C-:B------:R-:W-:Y:S01]  /*9160*/  FADD.FTZ R21, R21, -R38.reuse ;  /* 0x8000002615157221 */ /* 0x100fe20000010000 */
[----:B----4-:R-:W-:Y:S01]  /*9170*/  FADD.FTZ R3, R20, -R38 ;  /* 0x8000002614037221 */ /* 0x010fe20000010000 */
        /* <DEDUP_REMOVED lines=26> */
.L_x_2120:
[----:B------:R-:W-:Y:S05]  /*9320*/  BSYNC.RECONVERGENT B1 ;  /* 0x0000000000017941 */ /* 0x000fea0003800200 */
.L_x_2119:
[----:B------:R-:W-:Y:S04]  /*9330*/  BSSY.RECONVERGENT B1, `(.L_x_2121) ;  /* 0x000001e000017945 */ /* 0x000fe80003800200 */
[----:B------:R-:W-:Y:S05]  /*9340*/  @P4 BRA `(.L_x_2122) ;  /* 0x0000000000704947 */ /* 0x000fea0003800000 */
[--C-:B------:R-:W-:Y:S01]  /*9350*/  FADD.FTZ R23, R23, -R38.reuse ;  /* 0x8000002617177221 */ /* 0x100fe20000010000 */
[----:B-1--4-:R-:W-:Y:S01]  /*9360*/  FADD.FTZ R3, R22, -R38 ;  /* 0x8000002616037221 */ /* 0x012fe20000010000 */
[----:B------:R-:W1:Y:S01]  /*9370*/  LDCU.64 UR8, c[0x0][0x3e0] ;  /* 0x00007c00ff0877ac */ /* 0x000e620008000a00 */
[----:B---3--:R-:W-:Y:S01]  /*9380*/  MOV R5, R113 ;  /* 0x0000007100057202 */ /* 0x008fe20000000f00 */
[-C--:B--2---:R-:W-:Y:S01]  /*9390*/  FMUL.FTZ R23, R23, R36.reuse ;  /* 0x0000002417177220 */ /* 0x084fe20000410000 */
[----:B------:R-:W-:Y:S01]  /*93a0*/  FMUL.FTZ R4, R3, R36 ;  /* 0x0000002403047220 */ /* 0x000fe20000410000 */
[----:B------:R-:W2:Y:S02]  /*93b0*/  LDCU.64 UR10, c[0x0][0x380] ;  /* 0x00007000ff0a77ac */ /* 0x000ea40008000a00 */
[----:B-----5:R-:W-:Y:S01]  /*93c0*/  FFMA.FTZ R12, R28, R23, R30 ;  /* 0x000000171c0c7223 */ /* 0x020fe2000001001e */
[----:B------:R-:W-:Y:S01]  /*93d0*/  FFMA.FTZ R11, R29, R4, R31 ;  /* 0x000000041d0b7223 */ /* 0x000fe2000001001f */
[----:B------:R-:W-:-:S02]  /*93e0*/  MOV R4, R110 ;  /* 0x0000006e00047202 */ /* 0x000fc40000000f00 */
[----:B------:R-:W-:Y:S01]  /*93f0*/  FMUL.FTZ R2, R12, -1.4426950216293334961 ;  /* 0xbfb8aa3b0c027820 */ /* 0x000fe20000410000 */
[----:B------:R-:W-:-:S05]  /*9400*/  FMUL.FTZ R3, R11, -1.4426950216293334961 ;  /* 0xbfb8aa3b0b037820 */ /* 0x000fca0000410000 */
[----:B------:R-:W3:Y:S01]  /*9410*/  MUFU.EX2 R2, R2 ;  /* 0x0000000200027308 */ /* 0x000ee20000000800 */
[----:B-1----:R-:W-:Y:S02]  /*9420*/  IMAD R8, R8, UR8, RZ ;  /* 0x0000000808087c24 */ /* 0x002fe4000f8e02ff */
[----:B------:R-:W-:-:S05]  /*9430*/  IMAD.WIDE.U32 R4, R7, UR8, R4 ;  /* 0x0000000807047c25 */ /* 0x000fca000f8e0004 */
[----:B------:R-:W1:Y:S01]  /*9440*/  MUFU.EX2 R3, R3 ;  /* 0x0000000300037308 */ /* 0x000e620000000800 */
[----:B------:R-:W-:-:S05]  /*9450*/  IMAD R13, R7, UR9, R8 ;  /* 0x00000009070d7c24 */ /* 0x000fca000f8e0208 */
[----:B------:R-:W-:Y:S01]  /*9460*/  IADD3 R13, PT, PT, R5, R13, RZ ;  /* 0x0000000d050d7210 */ /* 0x000fe20007ffe0ff */
[----:B---3--:R-:W-:Y:S01]  /*9470*/  FADD.FTZ R9, R2, 1 ;  /* 0x3f80000002097421 */ /* 0x008fe20000010000 */
[----:B--2---:R-:W-:-:S05]  /*9480*/  LEA R2, P1, R4, UR10, 0x1 ;  /* 0x0000000a04027c11 */ /* 0x004fca000f8208ff */
[----:B------:R-:W2:Y:S01]  /*9490*/  MUFU.RCP R9, R9 ;  /* 0x0000000900097308 */ /* 0x000ea20000001000 */
[----:B-1----:R-:W-:Y:S01]  /*94a0*/  FADD.FTZ R10, R3, 1 ;  /* 0x3f800000030a7421 */ /* 0x002fe20000010000 */
[----:B------:R-:W-:-:S06]  /*94b0*/  LEA.HI.X R3, R4, UR11, R13, 0x1, P1 ;  /* 0x0000000b04037c11 */ /* 0x000fcc00088f0c0d */
[----:B------:R-:W1:Y:S01]  /*94c0*/  MUFU.RCP R10, R10 ;  /* 0x0000000a000a7308 */ /* 0x000e620000001000 */
[----:B--2---:R-:W-:Y:S01]  /*94d0*/  FMUL.FTZ R7, R12, R9 ;  /* 0x000000090c077220 */ /* 0x004fe20000410000 */
[----:B-1----:R-:W-:-:S05]  /*94e0*/  FMUL.FTZ R8, R11, R10 ;  /* 0x0000000a0b087220 */ /* 0x002fca0000410000 */
[----:B------:R-:W-:-:S05]  /*94f0*/  F2FP.BF16.F32.PACK_AB R7, R8, R7 ;  /* 0x000000070807723e */ /* 0x000fca00000010ff */
[----:B------:R1:W-:Y:S02]  /*9500*/  STG.E desc[UR6][R2.64], R7 ;  /* 0x0000000702007986 */ /* 0x0003e4000c101906 */
.L_x_2122:
[----:B------:R-:W-:Y:S05]  /*9510*/  BSYNC.RECONVERGENT B1 ;  /* 0x0000000000017941 */ /* 0x000fea0003800200 */
.L_x_2121:
[----:B------:R-:W-:Y:S01]  /*9520*/  ISETP.GE.U32.AND P5, PT, R100, UR4, PT ;  /* 0x0000000464007c0c */ /* 0x000fe2000bfa6070 */
[----:B------:R-:W-:Y:S01]  /*9530*/  BSSY.RECONVERGENT B1, `(.L_x_2123) ;  /* 0x0000033000017945 */ /* 0x000fe20003800200 */
[----:B-1-34-:R-:W-:Y:S02]  /*9540*/  IADD3 R13, PT, PT, R37, 0x110, RZ ;  /* 0x00000110250d7810 */ /* 0x01afe40007ffe0ff */
        /* <DEDUP_REMOVED lines=23> */
[----:B------:R-:W1:Y:S01]  /*96c0*/  LDCU.64 UR8, c[0x0][0x3e0] ;  /* 0x00007c00ff0877ac */ /* 0x000e620008000a00 */
[----:B------:R-:W-:Y:S01]  /*96d0*/  MOV R5, R113 ;  /* 0x0000007100057202 */ /* 0x000fe20000000f00 */
        /* <DEDUP_REMOVED lines=24> */
.L_x_2124:
[----:B------:R-:W-:Y:S05]  /*9860*/  BSYNC.RECONVERGENT B1 ;  /* 0x0000000000017941 */ /* 0x000fea0003800200 */
.L_x_2123:
[----:B------:R-:W-:Y:S04]  /*9870*/  BSSY.RECONVERGENT B1, `(.L_x_2125) ;  /* 0x000001e000017945 */ /* 0x000fe80003800200 */
[----:B------:R-:W-:Y:S05]  /*9880*/  @P2 BRA `(.L_x_2126) ;  /* 0x0000000000702947 */ /* 0x000fea0003800000 */
[--C-:B------:R-:W-:Y:S01]  /*9890*/  FADD.FTZ R27, R27, -R38.reuse ;  /* 0x800000261b1b7221 */ /* 0x100fe20000010000 */
[----:B-1----:R-:W-:Y:S01]  /*98a0*/  FADD.FTZ R3, R26, -R38 ;  /* 0x800000261a037221 */ /* 0x002fe20000010000 */
        /* <DEDUP_REMOVED lines=9> */
[----:B------:R-:W3:Y:S01]  /*9940*/  MUFU.EX2 R2, R2 ;  /* 0x0000000200027308 */ /* 0x000ee20000000800 */
[----:B-1----:R-:W-:-:S04]  /*9950*/  IMAD R5, R22, UR8, RZ ;  /* 0x0000000816057c24 */ /* 0x002fc8000f8e02ff */
[----:B------:R-:W-:-:S03]  /*9960*/  IMAD R5, R0, UR9, R5 ;  /* 0x0000000900057c24 */ /* 0x000fc6000f8e0205 */
[----:B------:R-:W1:Y:S01]  /*9970*/  MUFU.EX2 R4, R4 ;  /* 0x0000000400047308 */ /* 0x000e620000000800 */
[----:B---3--:R-:W-:Y:S01]  /*9980*/  FADD.FTZ R16, R2, 1 ;  /* 0x3f80000002107421 */ /* 0x008fe20000010000 */
[----:B------:R-:W-:-:S06]  /*9990*/  MOV R2, R110 ;  /* 0x0000006e00027202 */ /* 0x000fcc0000000f00 */
[----:B------:R-:W3:Y:S01]  /*99a0*/  MUFU.RCP R16, R16 ;  /* 0x0000001000107308 */ /* 0x000ee20000001000 */
[----:B------:R-:W-:-:S04]  /*99b0*/  IMAD.WIDE.U32 R2, R0, UR8, R2 ;  /* 0x0000000800027c25 */ /* 0x000fc8000f8e0002 */
[----:B-1----:R-:W-:Y:S01]  /*99c0*/  FADD.FTZ R17, R4, 1 ;  /* 0x3f80000004117421 */ /* 0x002fe20000010000 */
[----:B--2---:R-:W-:-:S05]  /*99d0*/  LEA R4, P2, R2, UR10, 0x1 ;  /* 0x0000000a02047c11 */ /* 0x004fca000f8408ff */
[----:B------:R-:W1:Y:S01]  /*99e0*/  MUFU.RCP R17, R17 ;  /* 0x0000001100117308 */ /* 0x000e620000001000 */
[----:B------:R-:W-:-:S04]  /*99f0*/  IADD3 R5, PT, PT, R3, R5, RZ ;  /* 0x0000000503057210 */ /* 0x000fc80007ffe0ff */
[----:B------:R-:W-:Y:S01]  /*9a00*/  LEA.HI.X R5, R2, UR11, R5, 0x1, P2 ;  /* 0x0000000b02057c11 */ /* 0x000fe200090f0c05 */
[----:B---3--:R-:W-:Y:S01]  /*9a10*/  FMUL.FTZ R0, R27, R16 ;  /* 0x000000101b007220 */ /* 0x008fe20000410000 */
[----:B-1----:R-:W-:-:S05]  /*9a20*/  FMUL.FTZ R19, R18, R17 ;  /* 0x0000001112137220 */ /* 0x002fca0000410000 */
[----:B------:R-:W-:-:S05]  /*9a30*/  F2FP.BF16.F32.PACK_AB R19, R19, R0 ;  /* 0x000000001313723e */ /* 0x000fca00000010ff */
[----:B------:R3:W-:Y:S02]  /*9a40*/  STG.E desc[UR6][R4.64], R19 ;  /* 0x0000001304007986 */ /* 0x0007e4000c101906 */
.L_x_2126:
[----:B------:R-:W-:Y:S05]  /*9a50*/  BSYNC.RECONVERGENT B1 ;  /* 0x0000000000017941 */ /* 0x000fea0003800200 */
.L_x_2125:
        /* <DEDUP_REMOVED lines=10> */
[----:B------:R-:W-:Y:S01]  /*9b00*/  FFMA.FTZ R18, R29, R2, R31 ;  /* 0x000000021d127223 */ /* 0x000fe2000001001f */
[----:B------:R-:W-:-:S02]  /*9b10*/  MOV R2, R110 ;  /* 0x0000006e00027202 */ /* 0x000fc40000000f00 */
[----:B------:R-:W-:Y:S01]  /*9b20*/  FMUL.FTZ R0, R53, -1.4426950216293334961 ;  /* 0xbfb8aa3b35007820 */ /* 0x000fe20000410000 */
[----:B---3--:R-:W-:-:S05]  /*9b30*/  FMUL.FTZ R4, R18, -1.4426950216293334961 ;  /* 0xbfb8aa3b12047820 */ /* 0x008fca0000410000 */
[----:B------:R-:W3:Y:S01]  /*9b40*/  MUFU.EX2 R0, R0 ;  /* 0x0000000000007308 */ /* 0x000ee20000000800 */
[----:B-1----:R-:W-:Y:S02]  /*9b50*/  IMAD R15, R15, UR8, RZ ;  /* 0x000000080f0f7c24 */ /* 0x002fe4000f8e02ff */
[----:B------:R-:W-:-:S05]  /*9b60*/  IMAD.WIDE.U32 R2, R6, UR8, R2 ;  /* 0x0000000806027c25 */ /* 0x000fca000f8e0002 */
[----:B------:R-:W1:Y:S01]  /*9b70*/  MUFU.EX2 R4, R4 ;  /* 0x0000000400047308 */ /* 0x000e620000000800 */
[----:B------:R-:W-:-:S05]  /*9b80*/  IMAD R5, R6, UR9, R15 ;  /* 0x0000000906057c24 */ /* 0x000fca000f8e020f */
[----:B------:R-:W-:Y:S01]  /*9b90*/  IADD3 R5, PT, PT, R3, R5, RZ ;  /* 0x0000000503057210 */ /* 0x000fe20007ffe0ff */
[----:B---3--:R-:W-:-:S06]  /*9ba0*/  FADD.FTZ R16, R0, 1 ;  /* 0x3f80000000107421 */ /* 0x008fcc0000010000 */
[----:B------:R-:W3:Y:S01]  /*9bb0*/  MUFU.RCP R16, R16 ;  /* 0x0000001000107308 */ /* 0x000ee20000001000 */
[----:B-1----:R-:W-:Y:S01]  /*9bc0*/  FADD.FTZ R17, R4, 1 ;  /* 0x3f80000004117421 */ /* 0x002fe20000010000 */
[----:B--2---:R-:W-:-:S04]  /*9bd0*/  LEA R4, P1, R2, UR10, 0x1 ;  /* 0x0000000a02047c11 */ /* 0x004fc8000f8208ff */
[----:B------:R-:W-:Y:S02]  /*9be0*/  LEA.HI.X R5, R2, UR11, R5, 0x1, P1 ;  /* 0x0000000b02057c11 */ /* 0x000fe400088f0c05 */
[----:B------:R-:W1:Y:S01]  /*9bf0*/  MUFU.RCP R17, R17 ;  /* 0x0000001100117308 */ /* 0x000e620000001000 */
[----:B---3--:R-:W-:Y:S01]  /*9c00*/  FMUL.FTZ R0, R53, R16 ;  /* 0x0000001035007220 */ /* 0x008fe20000410000 */
[----:B-1----:R-:W-:-:S05]  /*9c10*/  FMUL.FTZ R15, R18, R17 ;  /* 0x00000011120f7220 */ /* 0x002fca0000410000 */
[----:B------:R-:W-:-:S05]  /*9c20*/  F2FP.BF16.F32.PACK_AB R15, R15, R0 ;  /* 0x000000000f0f723e */ /* 0x000fca00000010ff */
[----:B------:R4:W-:Y:S02]  /*9c30*/  STG.E desc[UR6][R4.64], R15 ;  /* 0x0000000f04007986 */ /* 0x0009e4000c101906 */
.L_x_2128:
[----:B------:R-:W-:Y:S05]  /*9c40*/  BSYNC.RECONVERGENT B1 ;  /* 0x0000000000017941 */ /* 0x000fea0003800200 */
.L_x_2127:
        /* <DEDUP_REMOVED lines=13> */
[----:B---34-:R-:W-:-:S05]  /*9d20*/  FMUL.FTZ R4, R16, -1.4426950216293334961 ;  /* 0xbfb8aa3b10047820 */ /* 0x018fca0000410000 */
        /* <DEDUP_REMOVED lines=16> */
.L_x_2130:
[----:B------:R-:W-:Y:S05]  /*9e30*/  BSYNC.RECONVERGENT B1 ;  /* 0x0000000000017941 */ /* 0x000fea0003800200 */
.L_x_2129:
[----:B------:R-:W-:Y:S04]  /*9e40*/  BSSY.RECONVERGENT B1, `(.L_x_2131) ;  /* 0x000001e000017945 */ /* 0x000fe80003800200 */
[----:B------:R-:W-:Y:S05]  /*9e50*/  @P3 BRA `(.L_x_2132) ;  /* 0x0000000000703947 */ /* 0x000fea0003800000 */
[--C-:B-1----:R-:W-:Y:S01]  /*9e60*/  FADD.FTZ R3, R56, -R38.reuse ;  /* 0x8000002638037221 */ /* 0x102fe20000010000 */
[----:B------:R-:W-:Y:S01]  /*9e70*/  FADD.FTZ R57, R57, -R38 ;  /* 0x8000002639397221 */ /* 0x000fe20000010000 */
[----:B------:R-:W1:Y:S02]  /*9e80*/  LDCU.64 UR8, c[0x0][0x3e0] ;  /* 0x00007c00ff0877ac */ /* 0x000e640008000a00 */
[-C--:B--2---:R-:W-:Y:S01]  /*9e90*/  FMUL.FTZ R3, R3, R36.reuse ;  /* 0x0000002403037220 */ /* 0x084fe20000410000 */
[----:B------:R-:W-:Y:S01]  /*9ea0*/  FMUL.FTZ R2, R57, R36 ;  /* 0x0000002439027220 */ /* 0x000fe20000410000 */
[----:B------:R-:W2:Y:S02]  /*9eb0*/  LDCU.64 UR10, c[0x0][0x380] ;  /* 0x00007000ff0a77ac */ /* 0x000ea40008000a00 */
[----:B---345:R-:W-:Y:S01]  /*9ec0*/  FFMA.FTZ R5, R28, R3, R30 ;  /* 0x000000031c057223 */ /* 0x038fe2000001001e */
[----:B------:R-:W-:Y:S01]  /*9ed0*/  FFMA.FTZ R14, R29, R2, R31 ;  /* 0x000000021d0e7223 */ /* 0x000fe2000001001f */
[----:B------:R-:W-:-:S02]  /*9ee0*/  MOV R2, R110 ;  /* 0x0000006e00027202 */ /* 0x000fc40000000f00 */
[----:B------:R-:W-:Y:S01]  /*9ef0*/  FMUL.FTZ R0, R5, -1.4426950216293334961 ;  /* 0xbfb8aa3b05007820 */ /* 0x000fe20000410000 */
[----:B------:R-:W-:Y:S01]  /*9f00*/  FMUL.FTZ R4, R14, -1.4426950216293334961 ;  /* 0xbfb8aa3b0e047820 */ /* 0x000fe20000410000 */
[----:B------:R-:W-:-:S04]  /*9f10*/  MOV R3, R113 ;  /* 0x0000007100037202 */ /* 0x000fc80000000f00 */
        /* <DEDUP_REMOVED lines=9> */
[----:B--2---:R-:W-:-:S06]  /*9fb0*/  LEA R4, P1, R2, UR10, 0x1 ;  /* 0x0000000a02047c11 */ /* 0x004fcc000f8208ff */
[----:B------:R-:W1:Y:S01]  /*9fc0*/  MUFU.RCP R13, R13 ;  /* 0x0000000d000d7308 */ /* 0x000e620000001000 */
[----:B---3--:R-:W-:Y:S01]  /*9fd0*/  FMUL.FTZ R0, R5, R6 ;  /* 0x0000000605007220 */ /* 0x008fe20000410000 */
[----:B------:R-:W-:Y:S01]  /*9fe0*/  LEA.HI.X R5, R2, UR11, R15, 0x1, P1 ;  /* 0x0000000b02057c11 */ /* 0x000fe200088f0c0f */
[----:B-1----:R-:W-:-:S05]  /*9ff0*/  FMUL.FTZ R11, R14, R13 ;  /* 0x0000000d0e0b7220 */ /* 0x002fca0000410000 */
[----:B------:R-:W-:-:S05]  /*a000*/  F2FP.BF16.F32.PACK_AB R11, R11, R0 ;  /* 0x000000000b0b723e */ /* 0x000fca00000010ff */
[----:B------:R1:W-:Y:S02]  /*a010*/  STG.E desc[UR6][R4.64], R11 ;  /* 0x0000000b04007986 */ /* 0x0003e4000c101906 */
.L_x_2132:
[----:B------:R-:W-:Y:S05]  /*a020*/  BSYNC.RECONVERGENT B1 ;  /* 0x0000000000017941 */ /* 0x000fea0003800200 */
.L_x_2131:
        /* <DEDUP_REMOVED lines=30> */
.L_x_2134:
[----:B------:R-:W-:Y:S05]  /*a210*/  BSYNC.RECONVERGENT B1 ;  /* 0x0000000000017941 */ /* 0x000fea0003800200 */
.L_x_2133:
[----:B------:R-:W-:Y:S01]  /*a220*/  ISETP.GE.U32.AND P5, PT, R43, UR4, PT ;  /* 0x000000042b007c0c */ /* 0x000fe2000bfa6070 */
[----:B------:R-:W-:Y:S01]  /*a230*/  BSSY.RECONVERGENT B1, `(.L_x_2135) ;  /* 0x0000031000017945 */ /* 0x000fe20003800200 */
[C---:B-1----:R-:W-:Y:S02]  /*a240*/  IADD3 R9, PT, PT, R37.reuse, 0x170, RZ ;  /* 0x0000017025097810 */ /* 0x042fe40007ffe0ff */
[----:B------:R-:W-:Y:S02]  /*a250*/  ISETP.GE.AND.EX P5, PT, R48, UR5, PT, P5 ;  /* 0x0000000530007c0c */ /* 0x000fe4000bfa6350 */
[----:B------:R-:W-:Y:S02]  /*a260*/  IADD3 R3, PT, PT, R37, 0x190, RZ ;  /* 0x0000019025037810 */ /* 0x000fe40007ffe0ff */
        /* <DEDUP_REMOVED lines=17> */
[--C-:B------:R-:W-:Y:S01]  /*a380*/  FADD.FTZ R61, R61, -R38.reuse ;  /* 0x800000263d3d7221 */ /* 0x100fe20000010000 */
[----:B---34-:R-:W-:Y:S01]  /*a390*/  FADD.FTZ R5, R60, -R38 ;  /* 0x800000263c057221 */ /* 0x018fe20000010000 */
        /* <DEDUP_REMOVED lines=10> */
[----:B-1----:R-:W-:-:S07]  /*a440*/  IMAD R48, R48, UR8, RZ ;  /* 0x0000000830307c24 */ /* 0x002fce000f8e02ff */
[----:B------:R-:W1:Y:S01]  /*a450*/  MUFU.EX2 R10, R10 ;  /* 0x0000000a000a7308 */ /* 0x000e620000000800 */
[----:B---3--:R-:W-:Y:S01]  /*a460*/  FADD.FTZ R14, R4, 1 ;  /* 0x3f800000040e7421 */ /* 0x008fe20000010000 */
[----:B------:R-:W-:-:S06]  /*a470*/  MOV R4, R110 ;  /* 0x0000006e00047202 */ /* 0x000fcc0000000f00 */
[----:B------:R-:W3:Y:S01]  /*a480*/  MUFU.RCP R14, R14 ;  /* 0x0000000e000e7308 */ /* 0x000ee20000001000 */
[----:B------:R-:W-:-:S04]  /*a490*/  IMAD.WIDE.U32 R4, R43, UR8, R4 ;  /* 0x000000082b047c25 */ /* 0x000fc8000f8e0004 */
[----:B-1----:R-:W-:Y:S01]  /*a4a0*/  FADD.FTZ R16, R10, 1 ;  /* 0x3f8000000a107421 */ /* 0x002fe20000010000 */
[----:B------:R-:W-:Y:S01]  /*a4b0*/  IMAD R43, R43, UR9, R48 ;  /* 0x000000092b2b7c24 */ /* 0x000fe2000f8e0230 */
[----:B--2---:R-:W-:-:S04]  /*a4c0*/  LEA R10, P5, R4, UR10, 0x1 ;  /* 0x0000000a040a7c11 */ /* 0x004fc8000f8a08ff */
[----:B------:R-:W1:Y:S01]  /*a4d0*/  MUFU.RCP R16, R16 ;  /* 0x0000001000107308 */ /* 0x000e620000001000 */
[----:B------:R-:W-:Y:S01]  /*a4e0*/  IADD3 R43, PT, PT, R5, R43, RZ ;  /* 0x0000002b052b7210 */ /* 0x000fe20007ffe0ff */
[----:B---3--:R-:W-:Y:S01]  /*a4f0*/  FMUL.FTZ R15, R61, R14 ;  /* 0x0000000e3d0f7220 */ /* 0x008fe20000410000 */
[----:B-1----:R-:W-:Y:S02]  /*a500*/  FMUL.FTZ R18, R11, R16 ;  /* 0x000000100b127220 */ /* 0x002fe40000410000 */
[----:B------:R-:W-:-:S03]  /*a510*/  LEA.HI.X R11, R4, UR11, R43, 0x1, P5 ;  /* 0x0000000b040b7c11 */ /* 0x000fc6000a8f0c2b */
[----:B------:R-:W-:-:S05]  /*a520*/  F2FP.BF16.F32.PACK_AB R15, R18, R15 ;  /* 0x0000000f120f723e */ /* 0x000fca00000010ff */
[----:B------:R1:W-:Y:S02]  /*a530*/  STG.E desc[UR6][R10.64], R15 ;  /* 0x0000000f0a007986 */ /* 0x0003e4000c101906 */
.L_x_2136:
[----:B------:R-:W-:Y:S05]  /*a540*/  BSYNC.RECONVERGENT B1 ;  /* 0x0000000000017941 */ /* 0x000fea0003800200 */
.L_x_2135:
[----:B------:R-:W-:Y:S04]  /*a550*/  BSSY.RECONVERGENT B1, `(.L_x_2137) ;  /* 0x000001e000017945 */ /* 0x000fe80003800200 */
[----:B------:R-:W-:Y:S05]  /*a560*/  @P2 BRA `(.L_x_2138) ;  /* 0x0000000000702947 */ /* 0x000fea0003800000 */
[--C-:B---34-:R-:W-:Y:S01]  /*a570*/  FADD.FTZ R5, R62, -R38.reuse ;  /* 0x800000263e057221 */ /* 0x118fe20000010000 */
[----:B------:R-:W-:Y:S01]  /*a580*/  FADD.FTZ R63, R63, -R38 ;  /* 0x800000263f3f7221 */ /* 0x000fe20000010000 */
[----:B------:R-:W3:Y:S02]  /*a590*/  LDCU.64 UR8, c[0x0][0x3e0] ;  /* 0x00007c00ff0877ac */ /* 0x000ee40008000a00 */
[-C--:B--2---:R-:W-:Y:S01]  /*a5a0*/  FMUL.FTZ R5, R5, R36.reuse ;  /* 0x0000002405057220 */ /* 0x084fe20000410000 */
[----:B-1----:R-:W-:Y:S01]  /*a5b0*/  FMUL.FTZ R10, R63, R36 ;  /* 0x000000243f0a7220 */ /* 0x002fe20000410000 */
[----:B------:R-:W1:Y:S02]  /*a5c0*/  LDCU.64 UR10, c[0x0][0x380] ;  /* 0x00007000ff0a77ac */ /* 0x000e640008000a00 */
[----:B-----5:R-:W-:Y:S01]  /*a5d0*/  FFMA.FTZ R11, R28, R5, R30 ;  /* 0x000000051c0b7223 */ /* 0x020fe2000001001e */
[----:B------:R-:W-:Y:S01]  /*a5e0*/  FFMA.FTZ R16, R29, R10, R31 ;  /* 0x0000000a1d107223 */ /* 0x000fe2000001001f */
[----:B------:R-:W-:-:S02]  /*a5f0*/  MOV R5, R113 ;  /* 0x0000007100057202 */ /* 0x000fc40000000f00 */
        /* <DEDUP_REMOVED lines=13> */
[----:B------:R-:W-:Y:S01]  /*a6d0*/  IADD3 R19, PT, PT, R5, R19, RZ ;  /* 0x0000001305137210 */ /* 0x000fe20007ffe0ff */
[----:B--2---:R-:W-:-:S03]  /*a6e0*/  FMUL.FTZ R8, R11, R14 ;  /* 0x0000000e0b087220 */ /* 0x004fc60000410000 */
[----:B------:R-:W-:Y:S01]  /*a6f0*/  LEA.HI.X R11, R4, UR11, R19, 0x1, P2 ;  /* 0x0000000b040b7c11 */ /* 0x000fe200090f0c13 */
[----:B-1----:R-:W-:-:S05]  /*a700*/  FMUL.FTZ R17, R16, R15 ;  /* 0x0000000f10117220 */ /* 0x002fca0000410000 */
[----:B------:R-:W-:-:S05]  /*a710*/  F2FP.BF16.F32.PACK_AB R17, R17, R8 ;  /* 0x000000081111723e */ /* 0x000fca00000010ff */
[----:B------:R1:W-:Y:S02]  /*a720*/  STG.E desc[UR6][R10.64], R17 ;  /* 0x000000110a007986 */ /* 0x0003e4000c101906 */
.L_x_2138:
[----:B------:R-:W-:Y:S05]  /*a730*/  BSYNC.RECONVERGENT B1 ;  /* 0x0000000000017941 */ /* 0x000fea0003800200 */
.L_x_2137:
[----:B------:R-:W-:Y:S04]  /*a740*/  BSSY.RECONVERGENT B1, `(.L_x_2139) ;  /* 0x000001e000017945 */ /* 0x000fe80003800200 */
[----:B------:R-:W-:Y:S05]  /*a750*/  @P1 BRA `(.L_x_2140) ;  /* 0x0000000000701947 */ /* 0x000fea0003800000 */
[--C-:B---34-:R-:W-:Y:S01]  /*a760*/  FADD.FTZ R5, R64, -R38.reuse ;  /* 0x8000002640057221 */ /* 0x118fe20000010000 */
[----:B------:R-:W-:Y:S01]  /*a770*/  FADD.FTZ R65, R65, -R38 ;  /* 0x8000002641417221 */ /* 0x000fe20000010000 */
[----:B------:R-:W3:Y:S02]  /*a780*/  LDCU.64 UR8, c[0x0][0x3e0] ;  /* 0x00007c00ff0877ac */ /* 0x000ee40008000a00 */
[-C--:B--2---:R-:W-:Y:S01]  /*a790*/  FMUL.FTZ R5, R5, R36.reuse ;  /* 0x0000002405057220 */ /* 0x084fe20000410000 */
[----:B------:R-:W-:Y:S01]  /*a7a0*/  FMUL.FTZ R8, R65, R36 ;  /* 0x0000002441087220 */ /* 0x000fe20000410000 */
[----:B------:R-:W2:Y:S02]  /*a7b0*/  LDCU.64 UR10, c[0x0][0x380] ;  /* 0x00007000ff0a77ac */ /* 0x000ea40008000a00 */
[----:B-1---5:R-:W-:Y:S01]  /*a7c0*/  FFMA.FTZ R11, R28, R5, R30 ;  /* 0x000000051c0b7223 */ /* 0x022fe2000001001e */
[----:B------:R-:W-:Y:S01]  /*a7d0*/  FFMA.FTZ R15, R29, R8, R31 ;  /* 0x000000081d0f7223 */ /* 0x000fe2000001001f */
[----:B------:R-:W-:-:S02]  /*a7e0*/  MOV R5, R113 ;  /* 0x0000007100057202 */ /* 0x000fc40000000f00 */
[----:B------:R-:W-:Y:S01]  /*a7f0*/  FMUL.FTZ R4, R11, -1.4426950216293334961 ;  /* 0xbfb8aa3b0b047820 */ /* 0x000fe20000410000 */
[----:B------:R-:W-:-:S05]  /*a800*/  FMUL.FTZ R10, R15, -1.4426950216293334961 ;  /* 0xbfb8aa3b0f0a7820 */ /* 0x000fca0000410000 */
[----:B------:R-:W1:Y:S01]  /*a810*/  MUFU.EX2 R4, R4 ;  /* 0x0000000400047308 */ /* 0x000e620000000800 */
[----:B---3--:R-:W-:-:S04]  /*a820*/  IMAD R16, R13, UR8, RZ ;  /* 0x000000080d107c24 */ /* 0x008fc8000f8e02ff */
[----:B------:R-:W-:-:S03]  /*a830*/  IMAD R13, R7, UR9, R16 ;  /* 0x00000009070d7c24 */ /* 0x000fc6000f8e0210 */
[----:B------:R-:W3:Y:S01]  /*a840*/  MUFU.EX2 R10, R10 ;  /* 0x0000000a000a7308 */ /* 0x000ee20000000800 */
[----:B-1----:R-:W-:Y:S01]  /*a850*/  FADD.FTZ R8, R4, 1 ;  /* 0x3f80000004087421 */ /* 0x002fe20000010000 */
[----:B------:R-:W-:-:S06]  /*a860*/  MOV R4, R110 ;  /* 0x0000006e00047202 */ /* 0x000fcc0000000f00 */
[----:B------:R-:W1:Y:S01]  /*a870*/  MUFU.RCP R8, R8 ;  /* 0x0000000800087308 */ /* 0x000e620000001000 */
[----:B------:R-:W-:-:S04]  /*a880*/  IMAD.WIDE.U32 R4, R7, UR8, R4 ;  /* 0x0000000807047c25 */ /* 0x000fc8000f8e0004 */
[----:B---3--:R-:W-:Y:S01]  /*a890*/  FADD.FTZ R14, R10, 1 ;  /* 0x3f8000000a0e7421 */ /* 0x008fe20000010000 */
[----:B--2---:R-:W-:-:S05]  /*a8a0*/  LEA R10, P1, R4, UR10, 0x1 ;  /* 0x0000000a040a7c11 */ /* 0x004fca000f8208ff */
[----:B------:R-:W2:Y:S01]  /*a8b0*/  MUFU.RCP R14, R14 ;  /* 0x0000000e000e7308 */ /* 0x000ea20000001000 */
[----:B------:R-:W-:Y:S01]  /*a8c0*/  IADD3 R13, PT, PT, R5, R13, RZ ;  /* 0x0000000d050d7210 */ /* 0x000fe20007ffe0ff */
[----:B-1----:R-:W-:-:S03]  /*a8d0*/  FMUL.FTZ R7, R11, R8 ;  /* 0x000000080b077220 */ /* 0x002fc60000410000 */
[----:B------:R-:W-:Y:S01]  /*a8e0*/  LEA.HI.X R11, R4, UR11, R13, 0x1, P1 ;  /* 0x0000000b040b7c11 */ /* 0x000fe200088f0c0d */
[----:B--2---:R-:W-:-:S05]  /*a8f0*/  FMUL.FTZ R16, R15, R14 ;  /* 0x0000000e0f107220 */ /* 0x004fca0000410000 */
[----:B------:R-:W-:-:S05]  /*a900*/  F2FP.BF16.F32.PACK_AB R7, R16, R7 ;  /* 0x000000071007723e */ /* 0x000fca00000010ff */
[----:B------:R1:W-:Y:S02]  /*a910*/  STG.E desc[UR6][R10.64], R7 ;  /* 0x000000070a007986 */ /* 0x0003e4000c101906 */
.L_x_2140:
[----:B------:R-:W-:Y:S05]  /*a920*/  BSYNC.RECONVERGENT B1 ;  /* 0x0000000000017941 */ /* 0x000fea0003800200 */
.L_x_2139:
        /* <DEDUP_REMOVED lines=14> */
[----:B---3--:R-:W-:-:S07]  /*aa10*/  IMAD R12, R12, UR8, RZ ;  /* 0x000000080c0c7c24 */ /* 0x008fce000f8e02ff */
[----:B------:R-:W3:Y:S01]  /*aa20*/  MUFU.EX2 R8, R8 ;  /* 0x0000000800087308 */ /* 0x000ee20000000800 */
[----:B-1----:R-:W-:Y:S01]  /*aa30*/  FADD.FTZ R7, R4, 1 ;  /* 0x3f80000004077421 */ /* 0x002fe20000010000 */
[----:B------:R-:W-:-:S06]  /*aa40*/  MOV R4, R110 ;  /* 0x0000006e00047202 */ /* 0x000fcc0000000f00 */
[----:B------:R-:W1:Y:S01]  /*aa50*/  MUFU.RCP R7, R7 ;  /* 0x0000000700077308 */ /* 0x000e620000001000 */
[----:B------:R-:W-:-:S04]  /*aa60*/  IMAD.WIDE.U32 R4, R9, UR8, R4 ;  /* 0x0000000809047c25 */ /* 0x000fc8000f8e0004 */
[----:B---3--:R-:W-:Y:S01]  /*aa70*/  FADD.FTZ R11, R8, 1 ;  /* 0x3f800000080b7421 */ /* 0x008fe20000010000 */
[----:B------:R-:W-:Y:S01]  /*aa80*/  IMAD R9, R9, UR9, R12 ;  /* 0x0000000909097c24 */ /* 0x000fe2000f8e020c */
[----:B--2---:R-:W-:-:S04]  /*aa90*/  LEA R8, P1, R4, UR10, 0x1 ;  /* 0x0000000a04087c11 */ /* 0x004fc8000f8208ff */
[----:B------:R-:W2:Y:S01]  /*aaa0*/  MUFU.RCP R11, R11 ;  /* 0x0000000b000b7308 */ /* 0x000ea20000001000 */
[----:B------:R-:W-:-:S04]  /*aab0*/  IADD3 R9, PT, PT, R5, R9, RZ ;  /* 0x0000000905097210 */ /* 0x000fc80007ffe0ff */
[----:B------:R-:W-:Y:S01]  /*aac0*/  LEA.HI.X R9, R4, UR11, R9, 0x1, P1 ;  /* 0x0000000b04097c11 */ /* 0x000fe200088f0c09 */
[----:B-1----:R-:W-:Y:S01]  /*aad0*/  FMUL.FTZ R10, R10, R7 ;  /* 0x000000070a0a7220 */ /* 0x002fe20000410000 */
[----:B--2---:R-:W-:-:S05]  /*aae0*/  FMUL.FTZ R13, R14, R11 ;  /* 0x0000000b0e0d7220 */ /* 0x004fca0000410000 */
[----:B------:R-:W-:-:S05]  /*aaf0*/  F2FP.BF16.F32.PACK_AB R13, R13, R10 ;  /* 0x0000000a0d0d723e */ /* 0x000fca00000010ff */
[----:B------:R1:W-:Y:S02]  /*ab00*/  STG.E desc[UR6][R8.64], R13 ;  /* 0x0000000d08007986 */ /* 0x0003e4000c101906 */
.L_x_2142:
[----:B------:R-:W-:Y:S05]  /*ab10*/  BSYNC.RECONVERGENT B1 ;  /* 0x0000000000017941 */ /* 0x000fea0003800200 */
.L_x_2141:
        /* <DEDUP_REMOVED lines=30> */
.L_x_2144:
[----:B------:R-:W-:Y:S05]  /*ad00*/  BSYNC.RECONVERGENT B1 ;  /* 0x0000000000017941 */ /* 0x000fea0003800200 */
.L_x_2143:
        /* <DEDUP_REMOVED lines=30> */
.L_x_2146:
[----:B------:R-:W-:Y:S05]  /*aef0*/  BSYNC.RECONVERGENT B1 ;  /* 0x0000000000017941 */ /* 0x000fea0003800200 */
.L_x_2145:
[----:B------:R-:W-:Y:S01]  /*af00*/  ISETP.GE.U32.AND P5, PT, R41, UR4, PT ;  /* 0x0000000429007c0c */ /* 0x000fe2000bfa6070 */
[----:B------:R-:W-:Y:S01]  /*af10*/  BSSY.RECONVERGENT B1, `(.L_x_2147) ;  /* 0x000002f000017945 */ /* 0x000fe20003800200 */
[C---:B---34-:R-:W-:Y:S02]  /*af20*/  IADD3 R4, PT, PT, R37.reuse, 0x1e0, RZ ;  /* 0x000001e025047810 */ /* 0x058fe40007ffe0ff */
[----:B------:R-:W-:Y:S02]  /*af30*/  ISETP.GE.AND.EX P5, PT, R46, UR5, PT, P5 ;  /* 0x000000052e007c0c */ /* 0x000fe4000bfa6350 */
[----:B------:R-:W-:Y:S02]  /*af40*/  IADD3 R37, PT, PT, R37, 0x1f0, RZ ;  /* 0x000001f025257810 */ /* 0x000fe40007ffe0ff */
[----:B------:R-:W-:Y:S02]  /*af50*/  ISETP.GE.U32.AND P2, PT, R96, UR4, PT ;  /* 0x0000000460007c0c */ /* 0x000fe4000bf46070 */
[----:B------:R-:W-:-:S02]  /*af60*/  ISETP.GE.U32.AND P1, PT, R2, UR4, PT ;  /* 0x0000000402007c0c */ /* 0x000fc4000bf26070 */
[----:B------:R-:W-:Y:S02]  /*af70*/  ISETP.GE.U32.AND P6, PT, R0, UR4, PT ;  /* 0x0000000400007c0c */ /* 0x000fe4000bfc6070 */
[----:B------:R-:W-:Y:S02]  /*af80*/  ISETP.GE.U32.AND P3, PT, R4, UR4, PT ;  /* 0x0000000404007c0c */ /* 0x000fe4000bf66070 */
[----:B------:R-:W-:Y:S02]  /*af90*/  ISETP.GE.U32.AND P4, PT, R37, UR4, PT ;  /* 0x0000000425007c0c */ /* 0x000fe4000bf86070 */
[----:B-1----:R-:W-:Y:S02]  /*afa0*/  SHF.R.S32.HI R15, RZ, 0x1f, R2 ;  /* 0x0000001fff0f7819 */ /* 0x002fe40000011402 */
        /* <DEDUP_REMOVED lines=37> */
.L_x_2148:
[----:B------:R-:W-:Y:S05]  /*b200*/  BSYNC.RECONVERGENT B1 ;  /* 0x0000000000017941 */ /* 0x000fea0003800200 */
.L_x_2147:
[----:B------:R-:W-:Y:S04]  /*b210*/  BSSY.RECONVERGENT B1, `(.L_x_2149) ;  /* 0x000001e000017945 */ /* 0x000fe80003800200 */
[----:B------:R-:W-:Y:S05]  /*b220*/  @P2 BRA `(.L_x_2150) ;  /* 0x0000000000702947 */ /* 0x000fea0003800000 */
[--C-:B------:R-:W-:Y:S01]  /*b230*/  FADD.FTZ R75, R75, -R38.reuse ;  /* 0x800000264b4b7221 */ /* 0x100fe20000010000 */
[----:B-1----:R-:W-:Y:S01]  /*b240*/  FADD.FTZ R7, R74, -R38 ;  /* 0x800000264a077221 */ /* 0x002fe20000010000 */
        /* <DEDUP_REMOVED lines=26> */
.L_x_2150:
[----:B------:R-:W-:Y:S05]  /*b3f0*/  BSYNC.RECONVERGENT B1 ;  /* 0x0000000000017941 */ /* 0x000fea0003800200 */
.L_x_2149:
[----:B------:R-:W-:Y:S04]  /*b400*/  BSSY.RECONVERGENT B1, `(.L_x_2151) ;  /* 0x000001e000017945 */ /* 0x000fe80003800200 */
[----:B------:R-:W-:Y:S05]  /*b410*/  @P1 BRA `(.L_x_2152) ;  /* 0x0000000000701947 */ /* 0x000fea0003800000 */
[--C-:B-1-3--:R-:W-:Y:S01]  /*b420*/  FADD.FTZ R7, R76, -R38.reuse ;  /* 0x800000264c077221 */ /* 0x10afe20000010000 */
        /* <DEDUP_REMOVED lines=27> */
.L_x_2152:
[----:B------:R-:W-:Y:S05]  /*b5e0*/  BSYNC.RECONVERGENT B1 ;  /* 0x0000000000017941 */ /* 0x000fea0003800200 */
.L_x_2151:
[----:B------:R-:W-:Y:S04]  /*b5f0*/  BSSY.RECONVERGENT B1, `(.L_x_2153) ;  /* 0x000001e000017945 */ /* 0x000fe80003800200 */
[----:B------:R-:W-:Y:S05]  /*b600*/  @P6 BRA `(.L_x_2154) ;  /* 0x0000000000706947 */ /* 0x000fea0003800000 */
[--C-:B------:R-:W-:Y:S01]  /*b610*/  FADD.FTZ R79, R79, -R38.reuse ;  /* 0x800000264f4f7221 */ /* 0x100fe20000010000 */
[----:B-1-34-:R-:W-:Y:S01]  /*b620*/  FADD.FTZ R7, R78, -R38 ;  /* 0x800000264e077221 */ /* 0x01afe20000010000 */
        /* <DEDUP_REMOVED lines=10> */
[----:B-1----:R-:W-:Y:S01]  /*b6d0*/  IMAD R9, R6, UR8, RZ ;  /* 0x0000000806097c24 */ /* 0x002fe2000f8e02ff */
[----:B------:R-:W-:-:S03]  /*b6e0*/  MOV R6, R110 ;  /* 0x0000006e00067202 */ /* 0x000fc60000000f00 */
[----:B------:R-:W-:-:S03]  /*b6f0*/  IMAD R9, R0, UR9, R9 ;  /* 0x0000000900097c24 */ /* 0x000fc6000f8e0209 */
[----:B------:R-:W1:Y:S01]  /*b700*/  MUFU.EX2 R8, R8 ;  /* 0x0000000800087308 */ /* 0x000e620000000800 */
[----:B------:R-:W-:-:S05]  /*b710*/  IMAD.WIDE.U32 R6, R0, UR8, R6 ;  /* 0x0000000800067c25 */ /* 0x000fca000f8e0006 */
        /* <DEDUP_REMOVED lines=11> */
.L_x_2154:
[----:B------:R-:W-:Y:S05]  /*b7d0*/  BSYNC.RECONVERGENT B1 ;  /* 0x0000000000017941 */ /* 0x000fea0003800200 */
.L_x_2153:
[----:B------:R-:W-:Y:S04]  /*b7e0*/  BSSY.RECONVERGENT B1, `(.L_x_2155) ;  /* 0x000001e000017945 */ /* 0x000fe80003800200 */
[----:B------:R-:W-:Y:S05]  /*b7f0*/  @P3 BRA `(.L_x_2156) ;  /* 0x0000000000703947 */ /* 0x000fea0003800000 */
[--C-:B------:R-:W-:Y:S01]  /*b800*/  FADD.FTZ R81, R81, -R38.reuse ;  /* 0x8000002651517221 */ /* 0x100fe20000010000 */
[----:B-1-34-:R-:W-:Y:S01]  /*b810*/  FADD.FTZ R7, R80, -R38 ;  /* 0x8000002650077221 */ /* 0x01afe20000010000 */
[----:B------:R-:W1:Y:S01]  /*b820*/  LDCU.64 UR8, c[0x0][0x3e0] ;  /* 0x00007c00ff0877ac */ /* 0x000e620008000a00 */
[----:B------:R-:W-:Y:S01]  /*b830*/  MOV R6, R110 ;  /* 0x0000006e00067202 */ /* 0x000fe20000000f00 */
        /* <DEDUP_REMOVED lines=9> */
[----:B-1----:R-:W-:Y:S02]  /*b8d0*/  IMAD R5, R5, UR8, RZ ;  /* 0x0000000805057c24 */ /* 0x002fe4000f8e02ff */
[----:B------:R-:W-:-:S05]  /*b8e0*/  IMAD.WIDE.U32 R6, R4, UR8, R6 ;  /* 0x0000000804067c25 */ /* 0x000fca000f8e0006 */
[----:B------:R-:W1:Y:S01]  /*b8f0*/  MUFU.EX2 R8, R8 ;  /* 0x0000000800087308 */ /* 0x000e620000000800 */
[----:B------:R-:W-:Y:S01]  /*b900*/  IMAD R5, R4, UR9, R5 ;  /* 0x0000000904057c24 */ /* 0x000fe2000f8e0205 */
[----:B--2---:R-:W-:-:S04]  /*b910*/  LEA R4, P1, R6, UR10, 0x1 ;  /* 0x0000000a06047c11 */ /* 0x004fc8000f8208ff */
[----:B------:R-:W-:Y:S01]  /*b920*/  IADD3 R5, PT, PT, R7, R5, RZ ;  /* 0x0000000507057210 */ /* 0x000fe20007ffe0ff */
[----:B---3--:R-:W-:-:S03]  /*b930*/  FADD.FTZ R2, R0, 1 ;  /* 0x3f80000000027421 */ /* 0x008fc60000010000 */
[----:B------:R-:W-:-:S03]  /*b940*/  LEA.HI.X R5, R6, UR11, R5, 0x1, P1 ;  /* 0x0000000b06057c11 */ /* 0x000fc600088f0c05 */
[----:B------:R-:W2:Y:S01]  /*b950*/  MUFU.RCP R2, R2 ;  /* 0x0000000200027308 */ /* 0x000ea20000001000 */
[----:B-1----:R-:W-:-:S07]  /*b960*/  FADD.FTZ R9, R8, 1 ;  /* 0x3f80000008097421 */ /* 0x002fce0000010000 */
[----:B------:R-:W1:Y:S01]  /*b970*/  MUFU.RCP R9, R9 ;  /* 0x0000000900097308 */ /* 0x000e620000001000 */
[----:B--2---:R-:W-:Y:S01]  /*b980*/  FMUL.FTZ R0, R81, R2 ;  /* 0x0000000251007220 */ /* 0x004fe20000410000 */
[----:B-1----:R-:W-:-:S05]  /*b990*/  FMUL.FTZ R11, R10, R9 ;  /* 0x000000090a0b7220 */ /* 0x002fca0000410000 */
[----:B------:R-:W-:-:S05]  /*b9a0*/  F2FP.BF16.F32.PACK_AB R11, R11, R0 ;  /* 0x000000000b0b723e */ /* 0x000fca00000010ff */
[----:B------:R1:W-:Y:S02]  /*b9b0*/  STG.E desc[UR6][R4.64], R11 ;  /* 0x0000000b04007986 */ /* 0x0003e4000c101906 */
.L_x_2156:
[----:B------:R-:W-:Y:S05]  /*b9c0*/  BSYNC.RECONVERGENT B1 ;  /* 0x0000000000017941 */ /* 0x000fea0003800200 */
.L_x_2155:
        /* <DEDUP_REMOVED lines=9> */
[----:B------:R-:W-:-:S03]  /*ba60*/  FFMA.FTZ R36, R29, R36, R31 ;  /* 0x000000241d247223 */ /* 0x000fc6000001001f */
[----:B------:R-:W-:Y:S01]  /*ba70*/  FMUL.FTZ R0, R83, -1.4426950216293334961 ;  /* 0xbfb8aa3b53007820 */ /* 0x000fe20000410000 */
[----:B------:R-:W-:-:S05]  /*ba80*/  FMUL.FTZ R2, R36, -1.4426950216293334961 ;  /* 0xbfb8aa3b24027820 */ /* 0x000fca0000410000 */
[----:B------:R-:W0:Y:S01]  /*ba90*/  MUFU.EX2 R0, R0 ;  /* 0x0000000000007308 */ /* 0x000e220000000800 */
[----:B-1----:R-:W-:Y:S02]  /*baa0*/  IMAD R6, R3, UR4, RZ ;  /* 0x0000000403067c24 */ /* 0x002fe4000f8e02ff */
[----:B------:R-:W-:-:S05]  /*bab0*/  IMAD.WIDE.U32 R110, R37, UR4, R110 ;  /* 0x00000004256e7c25 */ /* 0x000fca000f8e006e */
[----:B------:R-:W1:Y:S01]  /*bac0*/  MUFU.EX2 R2, R2 ;  /* 0x0000000200027308 */ /* 0x000e620000000800 */
[----:B------:R-:W-:-:S05]  /*bad0*/  IMAD R37, R37, UR5, R6 ;  /* 0x0000000525257c24 */ /* 0x000fca000f8e0206 */
[----:B------:R-:W-:Y:S01]  /*bae0*/  IADD3 R37, PT, PT, R111, R37, RZ ;  /* 0x000000256f257210 */ /* 0x000fe20007ffe0ff */
[----:B0-----:R-:W-:-:S06]  /*baf0*/  FADD.FTZ R4, R0, 1 ;  /* 0x3f80000000047421 */ /* 0x001fcc0000010000 */
[----:B------:R-:W0:Y:S01]  /*bb00*/  MUFU.RCP R4, R4 ;  /* 0x0000000400047308 */ /* 0x000e220000001000 */
[----:B-1----:R-:W-:Y:S01]  /*bb10*/  FADD.FTZ R5, R2, 1 ;  /* 0x3f80000002057421 */ /* 0x002fe20000010000 */
[----:B--2---:R-:W-:-:S04]  /*bb20*/  LEA R2, P1, R110, UR8, 0x1 ;  /* 0x000000086e027c11 */ /* 0x004fc8000f8208ff */
[----:B------:R-:W-:Y:S02]  /*bb30*/  LEA.HI.X R3, R110, UR9, R37, 0x1, P1 ;  /* 0x000000096e037c11 */ /* 0x000fe400088f0c25 */
[----:B------:R-:W3:Y:S01]  /*bb40*/  MUFU.RCP R5, R5 ;  /* 0x0000000500057308 */ /* 0x000ee20000001000 */
[----:B0-----:R-:W-:Y:S01]  /*bb50*/  FMUL.FTZ R0, R83, R4 ;  /* 0x0000000453007220 */ /* 0x001fe20000410000 */
[----:B---34-:R-:W-:-:S05]  /*bb60*/  FMUL.FTZ R7, R36, R5 ;  /* 0x0000000524077220 */ /* 0x018fca0000410000 */
[----:B------:R-:W-:-:S05]  /*bb70*/  F2FP.BF16.F32.PACK_AB R7, R7, R0 ;  /* 0x000000000707723e */ /* 0x000fca00000010ff */
[----:B------:R0:W-:Y:S02]  /*bb80*/  STG.E desc[UR6][R2.64], R7 ;  /* 0x0000000702007986 */ /* 0x0001e4000c101906 */
.L_x_2094:
[----:B------:R-:W-:Y:S05]  /*bb90*/  BSYNC.RECONVERGENT B0 ;  /* 0x0000000000007941 */ /* 0x000fea0003800200 */
.L_x_2030:
        /* <DEDUP_REMOVED lines=8> */
.L_x_2158:
        /* <DEDUP_REMOVED lines=14> */
.L_x_4535:


//--------------------- .text._Z35group_norm_nhwc_fwd_one_pass_kernelI11Bf16IOBf16WLi64ELi64ELi512EEv26Group_norm_nhwc_fwd_params --------------------------
	.section	.text._Z35group_norm_nhwc_fwd_one_pass_kernelI11Bf16IOBf16WLi64ELi64ELi512EEv26Group_norm_nhwc_fwd_params,"ax",@progbits
	.align	128
        .global         _Z35group_norm_nhwc_fwd_one_pass_kernelI11Bf16IOBf16WLi64ELi64ELi512EEv26Group_norm_nhwc_fwd_params
        .type           _Z35group_norm_nhwc_fwd_one_pass_kernelI11Bf16IOBf16WLi64ELi64ELi512EEv26Group_norm_nhwc_fwd_params,@function
        .size           _Z35group_norm_nhwc_fwd_one_pass_kernelI11Bf16IOBf16WLi64ELi64ELi512EEv26Group_norm_nhwc_fwd_params,(.L_x_4536 - _Z35group_norm_nhwc_fwd_one_pass_kernelI11Bf16IOBf16WLi64ELi64ELi512EEv26Group_norm_nhwc_fwd_params)
        .other          _Z35group_norm_nhwc_fwd_one_pass_kernelI11Bf16IOBf16WLi64ELi64ELi512EEv26Group_norm_nhwc_fwd_params,@"STO_CUDA_ENTRY STV_DEFAULT"
_Z35group_norm_nhwc_fwd_one_pass_kernelI11Bf16IOBf16WLi64ELi64ELi512EEv26Group_norm_nhwc_fwd_params:
.text._Z35group_norm_nhwc_fwd_one_pass_kernelI11Bf16IOBf16WLi64ELi64ELi512EEv26Group_norm_nhwc_fwd_params:
        /* <DEDUP_REMOVED lines=23> */
.L_x_2186:
[----:B012---:R-:W0:Y:S01]  /*0170*/  LDC R9, c[0x0][0x3f8] ;  /* 0x0000fe00ff097b82 */ /* 0x007e220000000800 */
[----:B------:R-:W1:Y:S01]  /*0180*/  LDCU.64 UR8, c[0x0][0x3e8] ;  /* 0x00007d00ff0877ac */ /* 0x000e620008000a00 */
[----:B------:R-:W-:Y:S02]  /*0190*/  SHF.R.S32.HI R15, RZ, 0x1f, R23 ;  /* 0x0000001fff0f7819 */ /* 0x000fe40000011417 */
[----:B------:R-:W-:Y:S01]  /*01a0*/  IADD3 R16, PT, PT, R23, 0x10, RZ ;  /* 0x0000001017107810 */ /* 0x000fe20007ffe0ff */
[----:B------:R-:W2:Y:S03]  /*01b0*/  LDCU.64 UR10, c[0x0][0x3f0] ;  /* 0x00007e00ff0a77ac */ /* 0x000ea60008000a00 */
[----:B------:R-:W-:Y:S02]  /*01c0*/  SHF.R.S32.HI R17, RZ, 0x1f, R16 ;  /* 0x0000001fff117819 */ /* 0x000fe40000011410 */
[----:B0-----:R-:W-:-:S02]  /*01d0*/  IABS R5, R9 ;  /* 0x0000000900057213 */ /* 0x001fc40000000000 */
[----:B------:R-:W-:Y:S02]  /*01e0*/  ISETP.NE.AND P3, PT, R9, RZ, PT ;  /* 0x000000ff0900720c */ /* 0x000fe40003f65270 */
[----:B------:R-:W0:Y:S08]  /*01f0*/  I2F.RP R0, R5 ;  /* 0x0000000500007306 */ /* 0x000e300000209400 */
[----:B0-----:R-:W0:Y:S02]  /*0200*/  MUFU.RCP R0, R0 ;  /* 0x0000000000007308 */ /* 0x001e240000001000 */
[----:B0--3--:R-:W-:-:S06]  /*0210*/  IADD3 R2, PT, PT, R0, 0xffffffe, RZ ;  /* 0x0ffffffe00027810 */ /* 0x009fcc0007ffe0ff */
[----:B------:R0:W3:Y:S02]  /*0220*/  F2I.FTZ.U32.TRUNC.NTZ R3, R2 ;  /* 0x0000000200037305 */ /* 0x0000e4000021f000 */
[----:B0-----:R-:W-:Y:S01]  /*0230*/  HFMA2 R2, -RZ, RZ, 0, 0 ;  /* 0x00000000ff027431 */ /* 0x001fe200000001ff */
[----:B---3--:R-:W-:-:S05]  /*0240*/  IADD3 R4, PT, PT, RZ, -R3, RZ ;  /* 0x80000003ff047210 */ /* 0x008fca0007ffe0ff */
[----:B------:R-:W-:Y:S01]  /*0250*/  IMAD R7, R4, R5, RZ ;  /* 0x0000000504077224 */ /* 0x000fe200078e02ff */
[----:B------:R-:W-:-:S03]  /*0260*/  IABS R4, UR7 ;  /* 0x0000000700047c13 */ /* 0x000fc60008000000 */
[----:B------:R-:W-:Y:S01]  /*0270*/  IMAD.HI.U32 R3, R3, R7, R2 ;  /* 0x0000000703037227 */ /* 0x000fe200078e0002 */
[----:B------:R-:W-:-:S05]  /*0280*/  IADD3 R2, PT, PT, R23, 0x30, RZ ;  /* 0x0000003017027810 */ /* 0x000fca0007ffe0ff */
[----:B------:R-:W-:-:S04]  /*0290*/  IMAD.HI.U32 R3, R3, R4, RZ ;  /* 0x0000000403037227 */ /* 0x000fc800078e00ff */
[----:B------:R-:W-:-:S04]  /*02a0*/  IMAD.MOV R0, RZ, RZ, -R3 ;  /* 0x000000ffff007224 */ /* 0x000fc800078e0a03 */
[C---:B------:R-:W-:Y:S02]  /*02b0*/  IMAD R0, R5.reuse, R0, R4 ;  /* 0x0000000005007224 */ /* 0x040fe400078e0204 */
[----:B------:R-:W0:Y:S03]  /*02c0*/  S2R R4, SR_TID.X ;  /* 0x0000000000047919 */ /* 0x000e260000002100 */
[----:B------:R-:W-:-:S13]  /*02d0*/  ISETP.GT.U32.AND P2, PT, R5, R0, PT ;  /* 0x000000000500720c */ /* 0x000fda0003f44070 */
[-C--:B------:R-:W-:Y:S02]  /*02e0*/  @!P2 IADD3 R0, PT, PT, R0, -R5.reuse, RZ ;  /* 0x800000050000a210 */ /* 0x080fe40007ffe0ff */
[----:B------:R-:W-:Y:S02]  /*02f0*/  @!P2 IADD3 R3, PT, PT, R3, 0x1, RZ ;  /* 0x000000010303a810 */ /* 0x000fe40007ffe0ff */
[----:B------:R-:W-:Y:S02]  /*0300*/  ISETP.GE.U32.AND P1, PT, R0, R5, PT ;  /* 0x000000050000720c */ /* 0x000fe40003f26070 */
[----:B------:R-:W-:Y:S02]  /*0310*/  LOP3.LUT R0, R9, UR7, RZ, 0x3c, !PT ;  /* 0x0000000709007c12 */ /* 0x000fe4000f8e3cff */
[----:B-1----:R-:W-:Y:S02]  /*0320*/  ISETP.GE.U32.AND P2, PT, R23, UR8, PT ;  /* 0x0000000817007c0c */ /* 0x002fe4000bf46070 */
[----:B------:R-:W-:-:S02]  /*0330*/  ISETP.GE.AND P4, PT, R0, RZ, PT ;  /* 0x000000ff0000720c */ /* 0x000fc40003f86270 */
[----:B------:R-:W-:Y:S02]  /*0340*/  ISETP.GE.AND.EX P2, PT, R15, UR9, PT, P2 ;  /* 0x000000090f007c0c */ /* 0x000fe4000bf46320 */
[----:B------:R-:W-:Y:S01]  /*0350*/  IADD3 R0, PT, PT, R23, 0x20, RZ ;  /* 0x0000002017007810 */ /* 0x000fe20007ffe0ff */
[----:B0-----:R-:W-:Y:S02]  /*0360*/  IMAD.SHL.U32 R25, R4, 0x2, RZ ;  /* 0x0000000204197824 */ /* 0x001fe400078e00ff */
[----:B------:R-:W-:Y:S02]  /*0370*/  @P1 IADD3 R3, PT, PT, R3, 0x1, RZ ;  /* 0x0000000103031810 */ /* 0x000fe40007ffe0ff */
[----:B------:R-:W-:Y:S02]  /*0380*/  ISETP.GE.U32.AND P1, PT, R16, UR8, PT ;  /* 0x0000000810007c0c */ /* 0x000fe4000bf26070 */
[----:B------:R-:W-:Y:S01]  /*0390*/  SHF.R.S32.HI R5, RZ, 0x1f, R0 ;  /* 0x0000001fff057819 */ /* 0x000fe20000011400 */
[----:B------:R-:W-:Y:S01]  /*03a0*/  IMAD.MOV.U32 R13, RZ, RZ, R3 ;  /* 0x000000ffff0d7224 */ /* 0x000fe200078e0003 */
[----:B------:R-:W-:-:S02]  /*03b0*/  ISETP.GE.AND.EX P1, PT, R17, UR9, PT, P1 ;  /* 0x0000000911007c0c */ /* 0x000fc4000bf26310 */
[----:B------:R-:W0:Y:S02]  /*03c0*/  @!P2 LDC.64 R6, c[0x0][0x3e0] ;  /* 0x0000f800ff06ab82 */ /* 0x000e240000000a00 */
[----:B------:R-:W-:Y:S02]  /*03d0*/  @!P4 IADD3 R13, PT, PT, -R13, RZ, RZ ;  /* 0x000000ff0d0dc210 */ /* 0x000fe40007ffe1ff */
[----:B------:R-:W-:Y:S02]  /*03e0*/  @!P3 LOP3.LUT R13, RZ, R9, RZ, 0x33, !PT ;  /* 0x00000009ff0db212 */ /* 0x000fe400078e33ff */
[----:B------:R-:W-:Y:S02]  /*03f0*/  ISETP.GE.U32.AND P3, PT, R0, UR8, PT ;  /* 0x0000000800007c0c */ /* 0x000fe4000bf66070 */
[----:B------:R-:W-:Y:S01]  /*0400*/  IADD3 R20, PT, PT, -R13, RZ, RZ ;  /* 0x000000ff0d147210 */ /* 0x000fe20007ffe1ff */
[----:B------:R-:W1:Y:S01]  /*0410*/  @!P2 LDC.64 R10, c[0x0][0x390] ;  /* 0x0000e400ff0aab82 */ /* 0x000e620000000a00 */
[----:B------:R-:W-:-:S02]  /*0420*/  SHF.R.S32.HI R3, RZ, 0x1f, R13 ;  /* 0x0000001fff037819 */ /* 0x000fc4000001140d */
[----:B------:R-:W-:Y:S01]  /*0430*/  ISETP.GE.AND.EX P3, PT, R5, UR9, PT, P3 ;  /* 0x0000000905007c0c */ /* 0x000fe2000bf66330 */
[----:B------:R-:W-:Y:S01]  /*0440*/  IMAD R20, R9, R20, UR7 ;  /* 0x0000000709147e24 */ /* 0x000fe2000f8e0214 */
[----:B------:R-:W-:Y:S01]  /*0450*/  ISETP.GE.U32.AND P4, PT, R2, UR8, PT ;  /* 0x0000000802007c0c */ /* 0x000fe2000bf86070 */
[----:B--2---:R-:W-:Y:S01]  /*0460*/  IMAD R12, R3, UR10, RZ ;  /* 0x0000000a030c7c24 */ /* 0x004fe2000f8e02ff */
[----:B------:R-:W-:Y:S01]  /*0470*/  SHF.R.S32.HI R3, RZ, 0x1f, R2 ;  /* 0x0000001fff037819 */ /* 0x000fe20000011402 */
[----:B------:R-:W2:Y:S01]  /*0480*/  @!P1 LDC.64 R8, c[0x0][0x3e0] ;  /* 0x0000f800ff089b82 */ /* 0x000ea20000000a00 */
[----:B------:R-:W-:Y:S01]  /*0490*/  SHF.L.U32 R20, R20, 0x6, RZ ;  /* 0x0000000614147819 */ /* 0x000fe200000006ff */
[----:B------:R-:W-:Y:S01]  /*04a0*/  IMAD R27, R13, UR11, R12 ;  /* 0x0000000b0d1b7c24 */ /* 0x000fe2000f8e020c */
[----:B------:R-:W-:Y:S02]  /*04b0*/  ISETP.GE.AND.EX P4, PT, R3, UR9, PT, P4 ;  /* 0x0000000903007c0c */ /* 0x000fe4000bf86340 */
[----:B------:R-:W-:-:S02]  /*04c0*/  LOP3.LUT R24, R20, 0x3e, R25, 0xf8, !PT ;  /* 0x0000003e14187812 */ /* 0x000fc400078ef819 */
[----:B------:R-:W-:Y:S01]  /*04d0*/  SHF.R.S32.HI R25, RZ, 0x1f, R20 ;  /* 0x0000001fff197819 */ /* 0x000fe20000011414 */
[----:B0-----:R-:W-:Y:S02]  /*04e0*/  @!P2 IMAD R18, R15, R6, RZ ;  /* 0x000000060f12a224 */ /* 0x001fe400078e02ff */
[----:B------:R-:W0:Y:S01]  /*04f0*/  @!P3 LDC.64 R14, c[0x0][0x3e0] ;  /* 0x0000f800ff0ebb82 */ /* 0x000e220000000a00 */
[----:B------:R-:W-:-:S05]  /*0500*/  IMAD.WIDE.U32 R24, R13, UR10, R24 ;  /* 0x0000000a0d187c25 */ /* 0x000fca000f8e0018 */
[----:B------:R-:W-:Y:S02]  /*0510*/  IADD3 R27, PT, PT, R25, R27, RZ ;  /* 0x0000001b191b7210 */ /* 0x000fe40007ffe0ff */
[----:B------:R-:W3:Y:S01]  /*0520*/  @!P1 LDC.64 R12, c[0x0][0x390] ;  /* 0x0000e400ff0c9b82 */ /* 0x000ee20000000a00 */
[----:B------:R-:W-:Y:S02]  /*0530*/  @!P2 MOV R26, R24 ;  /* 0x00000018001aa202 */ /* 0x000fe40000000f00 */
[--C-:B------:R-:W-:Y:S02]  /*0540*/  @!P1 IMAD.MOV.U32 R19, RZ, RZ, R27.reuse ;  /* 0x000000ffff139224 */ /* 0x100fe400078e001b */
[----:B--2---:R-:W-:Y:S02]  /*0550*/  @!P1 IMAD R21, R17, R8, RZ ;  /* 0x0000000811159224 */ /* 0x004fe400078e02ff */
[C---:B------:R-:W-:Y:S01]  /*0560*/  @!P2 IMAD R17, R23.reuse, R7, R18 ;  /* 0x000000071711a224 */ /* 0x040fe200078e0212 */
[----:B------:R-:W-:Y:S01]  /*0570*/  @!P1 MOV R18, R24 ;  /* 0x0000001800129202 */ /* 0x000fe20000000f00 */
[----:B------:R-:W-:-:S02]  /*0580*/  @!P2 IMAD.WIDE.U32 R28, R23, R6, R26 ;  /* 0x00000006171ca225 */ /* 0x000fc400078e001a */
[----:B------:R-:W2:Y:S02]  /*0590*/  @!P4 LDC.64 R6, c[0x0][0x3e0] ;  /* 0x0000f800ff06cb82 */ /* 0x000ea40000000a00 */
[C---:B------:R-:W-:Y:S01]  /*05a0*/  @!P1 IMAD R21, R16.reuse, R9, R21 ;  /* 0x0000000910159224 */ /* 0x040fe200078e0215 */
[----:B------:R-:W-:Y:S01]  /*05b0*/  @!P2 IADD3 R17, PT, PT, R29, R17, RZ ;  /* 0x000000111d11a210 */ /* 0x000fe20007ffe0ff */
[----:B------:R-:W-:Y:S01]  /*05c0*/  @!P1 IMAD.WIDE.U32 R18, R16, R8, R18 ;  /* 0x0000000810129225 */ /* 0x000fe200078e0012 */
[----:B-1----:R-:W-:-:S03]  /*05d0*/  @!P2 LEA R16, P5, R28, R10, 0x1 ;  /* 0x0000000a1c10a211 */ /* 0x002fc600078a08ff */
[----:B------:R-:W1:Y:S01]  /*05e0*/  @!P3 LDC.64 R8, c[0x0][0x390] ;  /* 0x0000e400ff08bb82 */ /* 0x000e620000000a00 */
[----:B------:R-:W-:Y:S01]  /*05f0*/  @!P2 LEA.HI.X R17, R28, R11, R17, 0x1, P5 ;  /* 0x0000000b1c11a211 */ /* 0x000fe200028f0c11 */
[----:B0-----:R-:W-:Y:S01]  /*0600*/  @!P3 IMAD R5, R5, R14, RZ ;  /* 0x0000000e0505b224 */ /* 0x001fe200078e02ff */
[----:B------:R-:W-:Y:S01]  /*0610*/  @!P1 IADD3 R21, PT, PT, R19, R21, RZ ;  /* 0x0000001513159210 */ /* 0x000fe20007ffe0ff */
[----:B------:R-:W-:Y:S01]  /*0620*/  @!P3 IMAD.MOV.U32 R19, RZ, RZ, R27 ;  /* 0x000000ffff13b224 */ /* 0x000fe200078e001b */
[----:B---3--:R-:W-:Y:S01]  /*0630*/  @!P1 LEA R12, P5, R18, R12, 0x1 ;  /* 0x0000000c120c9211 */ /* 0x008fe200078a08ff */
[----:B------:R-:W-:Y:S02]  /*0640*/  @!P3 IMAD R15, R0, R15, R5 ;  /* 0x0000000f000fb224 */ /* 0x000fe400078e0205 */
[----:B------:R-:W0:Y:S01]  /*0650*/  @!P4 LDC.64 R10, c[0x0][0x390] ;  /* 0x0000e400ff0acb82 */ /* 0x000e220000000a00 */
[----:B------:R-:W-:Y:S01]  /*0660*/  @!P1 LEA.HI.X R13, R18, R13, R21, 0x1, P5 ;  /* 0x0000000d120d9211 */ /* 0x000fe200028f0c15 */
[----:B------:R-:W-:Y:S01]  /*0670*/  HFMA2 R21, -RZ, RZ, 0, 0 ;  /* 0x00000000ff157431 */ /* 0x000fe200000001ff */
[----:B------:R-:W-:-:S05]  /*0680*/  @!P3 MOV R18, R24 ;  /* 0x000000180012b202 */ /* 0x000fca0000000f00 */
[----:B------:R-:W-:-:S04]  /*0690*/  @!P3 IMAD.WIDE.U32 R18, R0, R14, R18 ;  /* 0x0000000e0012b225 */ /* 0x000fc800078e0012 */
[----:B------:R-:W-:Y:S02]  /*06a0*/  HFMA2 R0, -RZ, RZ, 0, 0 ;  /* 0x00000000ff007431 */ /* 0x000fe400000001ff */
[----:B--2---:R-:W-:Y:S01]  /*06b0*/  @!P4 IMAD R3, R3, R6, RZ ;  /* 0x000000060303c224 */ /* 0x004fe200078e02ff */
[----:B------:R-:W2:Y:S04]  /*06c0*/  @!P2 LDG.E R21, desc[UR14][R16.64] ;  /* 0x0000000e1015a981 */ /* 0x000ea8000c1e1900 */
[----:B------:R3:W5:Y:S01]  /*06d0*/  @!P1 LDG.E R0, desc[UR14][R12.64] ;  /* 0x0000000e0c009981 */ /* 0x000762000c1e1900 */
[----:B------:R-:W-:Y:S01]  /*06e0*/  @!P4 IMAD R7, R2, R7, R3 ;  /* 0x000000070207c224 */ /* 0x000fe200078e0203 */
[----:B------:R-:W-:Y:S01]  /*06f0*/  @!P3 IADD3 R15, PT, PT, R19, R15, RZ ;  /* 0x0000000f130fb210 */ /* 0x000fe20007ffe0ff */
[----:B------:R-:W-:Y:S01]  /*0700*/  IMAD.MOV.U32 R5, RZ, RZ, RZ ;  /* 0x000000ffff057224 */ /* 0x000fe200078e00ff */
        /* <DEDUP_REMOVED lines=9> */
[----:B------:R-:W-:-:S06]  /*07a0*/  HFMA2 R3, -RZ, RZ, 0, 0 ;  /* 0x00000000ff037431 */ /* 0x000fcc00000001ff */
        /* <DEDUP_REMOVED lines=8> */
[C---:B-----5:R-:W-:Y:S01]  /*0830*/  PRMT R16, R0.reuse, 0x7632, R16 ;  /* 0x0000763200107816 */ /* 0x060fe20000000010 */
[----:B------:R-:W-:Y:S02]  /*0840*/  IMAD.U32 R19, R0, 0x10000, RZ ;  /* 0x0001000000137824 */ /* 0x000fe400078e00ff */
        /* <DEDUP_REMOVED lines=11> */
[----:B------:R-:W-:-:S02]  /*0900*/  SHF.L.U32 R0, R0, 0x10, RZ ;  /* 0x0000001000007819 */ /* 0x000fc400000006ff */
[----:B------:R-:W-:Y:S01]  /*0910*/  SHF.L.U32 R17, R5, 0x10, RZ ;  /* 0x0000001005117819 */ /* 0x000fe200000006ff */
[----:B------:R-:W-:Y:S02]  /*0920*/  FADD.FTZ R7, R2, R7 ;  /* 0x0000000702077221 */ /* 0x000fe40000010000 */
[----:B------:R-:W-:Y:S02]  /*0930*/  FMUL.FTZ R8, R0, R0 ;  /* 0x0000000000087220 */ /* 0x000fe40000410000 */
[C---:B------:R-:W-:Y:S02]  /*0940*/  FADD.FTZ R5, R17.reuse, R0 ;  /* 0x0000000011057221 */ /* 0x040fe40000010000 */
[----:B------:R-:W-:Y:S02]  /*0950*/  FFMA.FTZ R8, R17, R17, R8 ;  /* 0x0000001111087223 */ /* 0x000fe40000010008 */
[----:B------:R-:W-:Y:S01]  /*0960*/  FADD.FTZ R5, R6, R5 ;  /* 0x0000000506057221 */ /* 0x000fe20000010000 */
[----:B----4-:R-:W-:-:S04]  /*0970*/  PRMT R9, R3, 0x7632, R9 ;  /* 0x0000763203097816 */ /* 0x010fc80000000009 */
[----:B------:R-:W-:Y:S01]  /*0980*/  SHF.L.U32 R2, R9, 0x10, RZ ;  /* 0x0000001009027819 */ /* 0x000fe200000006ff */
[----:B------:R-:W-:-:S04]  /*0990*/  IMAD.U32 R3, R3, 0x10000, RZ ;  /* 0x0001000003037824 */ /* 0x000fc800078e00ff */
[----:B------:R-:W-:Y:S01]  /*09a0*/  FMUL.FTZ R10, R2, R2 ;  /* 0x00000002020a7220 */ /* 0x000fe20000410000 */
[----:B------:R-:W-:Y:S01]  /*09b0*/  FADD.FTZ R6, R3, R2 ;  /* 0x0000000203067221 */ /* 0x000fe20000010000 */
[----:B------:R-:W-:Y:S02]  /*09c0*/  FADD.FTZ R7, R7, R8 ;  /* 0x0000000807077221 */ /* 0x000fe40000010000 */
[----:B------:R-:W-:Y:S01]  /*09d0*/  FFMA.FTZ R10, R3, R3, R10 ;  /* 0x00000003030a7223 */ /* 0x000fe2000001000a */
[----:B------:R-:W-:-:S03]  /*09e0*/  FADD.FTZ R5, R5, R6 ;  /* 0x0000000605057221 */ /* 0x000fc60000010000 */
[----:B------:R-:W-:Y:S02]  /*09f0*/  FADD.FTZ R6, R7, R10 ;  /* 0x0000000a07067221 */ /* 0x000fe40000010000 */
        /* <DEDUP_REMOVED lines=34> */
.L_x_2160:
[----:B------:R-:W-:Y:S05]  /*0c20*/  BSYNC.RECONVERGENT B0 ;  /* 0x0000000000007941 */ /* 0x000fea0003800200 */
.L_x_2159:
        /* <DEDUP_REMOVED lines=46> */
.L_x_2162:
[----:B------:R-:W-:Y:S05]  /*0f10*/  BSYNC.RECONVERGENT B0 ;  /* 0x0000000000007941 */ /* 0x000fea0003800200 */
.L_x_2161:
        /* <DEDUP_REMOVED lines=21> */
[----:B------:R-:W-:Y:S02]  /*1070*/  ISETP.NE.AND P2, PT, R11, -0x1, PT ;  /* 0xffffffff0b00780c */ /* 0x000fe40003f45270 */
[----:B------:R-:W-:Y:S01]  /*1080*/  MOV R4, UR8 ;  /* 0x0000000800047c02 */ /* 0x000fe20008000f00 */
[----:B---3--:R-:W-:-:S04]  /*1090*/  IMAD.WIDE.U32 R6, R5, 0x4, R6 ;  /* 0x0000000405067825 */ /* 0x008fc800078e0006 */
[----:B------:R-:W-:-:S05]  /*10a0*/  IMAD.U32 R5, RZ, RZ, UR9 ;  /* 0x00000009ff057e24 */ /* 0x000fca000f8e00ff */
[----:B------:R3:W-:Y:S01]  /*10b0*/  STG.E.64 desc[UR14][R4.64], R8 ;  /* 0x0000000804007986 */ /* 0x0007e2000c101b0e */
[----:B------:R-:W-:Y:S06]  /*10c0*/  MEMBAR.ALL.GPU ;  /* 0x0000000000007992 */ /* 0x000fec000000a000 */
[----:B------:R-:W-:-:S00]  /*10d0*/  ERRBAR ;  /* 0x00000000000079ab */ /* 0x000fc00000000000 */
[----:B------:R-:W-:Y:S06]  /*10e0*/  CGAERRBAR ;  /* 0x00000000000075ab */ /* 0x000fec0000000000 */
[----:B------:R3:W-:Y:S01]  /*10f0*/  REDG.E.ADD.S32.STRONG.GPU desc[UR14][R6.64], R13 ;  /* 0x0000000d0600798e */ /* 0x0007e2000c12e30e */
[----:B------:R-:W-:Y:S05]  /*1100*/  @!P2 BRA `(.L_x_2164) ;  /* 0x000000000014a947 */ /* 0x000fea0003800000 */
.L_x_2165:
[----:B---3--:R-:W3:Y:S04]  /*1110*/  LDG.E.STRONG.GPU R4, desc[UR14][R6.64] ;  /* 0x0000000e06047981 */ /* 0x008ee8000c1ef900 */
[----:B---3--:R-:W-:Y:S01]  /*1120*/  CCTL.IVALL ;  /* 0x00000000ff00798f */ /* 0x008fe20002000000 */
[----:B------:R-:W-:Y:S05]  /*1130*/  YIELD ;  /* 0x0000000000007946 */ /* 0x000fea0003800000 */
[----:B------:R-:W-:-:S13]  /*1140*/  ISETP.NE.AND P2, PT, R4, R11, PT ;  /* 0x0000000b0400720c */ /* 0x000fda0003f45270 */
[----:B------:R-:W-:Y:S05]  /*1150*/  @P2 BRA `(.L_x_2165) ;  /* 0xfffffffc00ec2947 */ /* 0x000fea000383ffff */
.L_x_2164:
        /* <DEDUP_REMOVED lines=15> */
.L_x_2167:
        /* <DEDUP_REMOVED lines=30> */
[----:B------:R-:W-:-:S02]  /*1430*/  UIADD3 UR23, UPT, UPT, UR5, 0x4, URZ ;  /* 0x0000000405177890 */ /* 0x000fc4000fffe0ff */
[----:B------:R-:W-:Y:S01]  /*1440*/  UIADD3 UR24, UPT, UPT, UR5, 0x6, URZ ;  /* 0x0000000605187890 */ /* 0x000fe2000fffe0ff */
[----:B0-----:R-:W-:-:S03]  /*1450*/  @!P2 FADD.FTZ R8, R8, R4 ;  /* 0x000000040808a221 */ /* 0x001fc60000010000 */
[----:B------:R-:W-:Y:S01]  /*1460*/  MOV R4, UR23 ;  /* 0x0000001700047c02 */ /* 0x000fe20008000f00 */
[----:B------:R-:W-:Y:S01]  /*1470*/  UIADD3 UR23, UPT, UPT, UR5, 0x5, URZ ;  /* 0x0000000505177890 */ /* 0x000fe2000fffe0ff */
[----:B------:R-:W-:Y:S01]  /*1480*/  @!P2 FADD.FTZ R9, R9, R5 ;  /* 0x000000050909a221 */ /* 0x000fe20000010000 */
[----:B------:R-:W-:Y:S01]  /*1490*/  IMAD.U32 R5, RZ, RZ, UR24 ;  /* 0x00000018ff057e24 */ /* 0x000fe2000f8e00ff */
[----:B------:R-:W-:-:S03]  /*14a0*/  ISETP.EQ.OR P2, PT, R4, UR18, P3 ;  /* 0x0000001204007c0c */ /* 0x000fc60009f42670 */
[----:B------:R-:W-:Y:S01]  /*14b0*/  MOV R4, UR23 ;  /* 0x0000001700047c02 */ /* 0x000fe20008000f00 */
[----:B------:R-:W-:Y:S01]  /*14c0*/  UIADD3 UR23, UPT, UPT, UR5, 0x7, URZ ;  /* 0x0000000705177890 */ /* 0x000fe2000fffe0ff */
[----:B---3--:R-:W-:Y:S01]  /*14d0*/  @!P4 FADD.FTZ R8, R8, R6 ;  /* 0x000000060808c221 */ /* 0x008fe20000010000 */
[----:B------:R-:W-:Y:S01]  /*14e0*/  @!P4 FADD.FTZ R9, R9, R7 ;  /* 0x000000070909c221 */ /* 0x000fe20000010000 */
[----:B------:R-:W-:Y:S02]  /*14f0*/  ISETP.EQ.OR P4, PT, R4, UR18, P3 ;  /* 0x0000001204007c0c */ /* 0x000fe40009f82670 */
[----:B--2---:R-:W-:Y:S01]  /*1500*/  @!P6 FADD.FTZ R8, R8, R10 ;  /* 0x0000000a0808e221 */ /* 0x004fe20000010000 */
[----:B------:R-:W-:Y:S01]  /*1510*/  @!P6 FADD.FTZ R9, R9, R11 ;  /* 0x0000000b0909e221 */ /* 0x000fe20000010000 */
[----:B------:R-:W-:Y:S02]  /*1520*/  ISETP.EQ.OR P6, PT, R5, UR18, P3 ;  /* 0x0000001205007c0c */ /* 0x000fe40009fc2670 */
[----:B------:R-:W-:Y:S01]  /*1530*/  VOTEU.ALL UP0, P2 ;  /* 0x0000000000ff7886 */ /* 0x000fe20001000000 */
[----:B------:R-:W-:Y:S01]  /*1540*/  MOV R4, UR23 ;  /* 0x0000001700047c02 */ /* 0x000fe20008000f00 */
[----:B----4-:R-:W-:Y:S01]  /*1550*/  @!P5 FADD.FTZ R8, R8, R12 ;  /* 0x0000000c0808d221 */ /* 0x010fe20000010000 */
[----:B------:R-:W-:-:S02]  /*1560*/  @!P5 FADD.FTZ R9, R9, R13 ;  /* 0x0000000d0909d221 */ /* 0x000fc40000010000 */
[----:B------:R-:W-:Y:S01]  /*1570*/  ISETP.EQ.OR P5, PT, R4, UR18, P3 ;  /* 0x0000001204007c0c */ /* 0x000fe20009fa2670 */
[----:B------:R-:W-:Y:S01]  /*1580*/  @!UP0 UIMAD.WIDE.U32 UR24, UR13, 0x8, UR16 ;  /* 0x000000080d1888a5 */ /* 0x000fe2000f8e0010 */
[----:B------:R-:W-:-:S05]  /*1590*/  VOTEU.ALL UP0, P4 ;  /* 0x0000000000ff7886 */ /* 0x000fca0002000000 */
[----:B------:R-:W-:Y:S01]  /*15a0*/  MOV R4, UR24 ;  /* 0x0000001800047c02 */ /* 0x000fe20008000f00 */
[----:B------:R-:W-:Y:S01]  /*15b0*/  VOTEU.ALL UP1, P6 ;  /* 0x0000000000ff7886 */ /* 0x000fe20003020000 */
[----:B------:R-:W-:Y:S01]  /*15c0*/  MOV R5, UR25 ;  /* 0x0000001900057c02 */ /* 0x000fe20008000f00 */
[----:B------:R-:W-:-:S03]  /*15d0*/  @!UP0 UIMAD.WIDE.U32 UR24, UR12, 0x8, UR16 ;  /* 0x000000080c1888a5 */ /* 0x000fc6000f8e0010 */
[----:B------:R-:W-:Y:S01]  /*15e0*/  VOTEU.ALL UP0, P5 ;  /* 0x0000000000ff7886 */ /* 0x000fe20002800000 */
[----:B------:R-:W-:Y:S01]  /*15f0*/  @!UP1 UIMAD.WIDE.U32 UR26, UR10, 0x8, UR16 ;  /* 0x000000080a1a98a5 */ /* 0x000fe2000f8e0010 */
[----:B------:R-:W2:Y:S01]  /*1600*/  @!P2 LDG.E.64 R4, desc[UR14][R4.64] ;  /* 0x0000000e0404a981 */ /* 0x000ea2000c1e1b00 */
[----:B------:R-:W-:Y:S02]  /*1610*/  MOV R6, UR24 ;  /* 0x0000001800067c02 */ /* 0x000fe40008000f00 */
[----:B------:R-:W-:Y:S01]  /*1620*/  MOV R7, UR25 ;  /* 0x0000001900077c02 */ /* 0x000fe20008000f00 */
[----:B------:R-:W-:Y:S01]  /*1630*/  @!UP0 UIMAD.WIDE.U32 UR24, UR9, 0x8, UR16 ;  /* 0x00000008091888a5 */ /* 0x000fe2000f8e0010 */
[----:B------:R-:W-:Y:S01]  /*1640*/  IMAD.U32 R10, RZ, RZ, UR26 ;  /* 0x0000001aff0a7e24 */ /* 0x000fe2000f8e00ff */
[----:B------:R-:W-:-:S03]  /*1650*/  MOV R11, UR27 ;  /* 0x0000001b000b7c02 */ /* 0x000fc60008000f00 */
[----:B------:R-:W3:Y:S01]  /*1660*/  @!P4 LDG.E.64 R6, desc[UR14][R6.64] ;  /* 0x0000000e0606c981 */ /* 0x000ee2000c1e1b00 */
[----:B------:R-:W-:Y:S02]  /*1670*/  MOV R12, UR24 ;  /* 0x00000018000c7c02 */ /* 0x000fe40008000f00 */
[----:B------:R-:W-:Y:S01]  /*1680*/  MOV R13, UR25 ;  /* 0x00000019000d7c02 */ /* 0x000fe20008000f00 */
[----:B------:R-:W4:Y:S05]  /*1690*/  @!P6 LDG.E.64 R10, desc[UR14][R10.64] ;  /* 0x0000000e0a0ae981 */ /* 0x000f2a000c1e1b00 */
[----:B------:R-:W5:Y:S01]  /*16a0*/  @!P5 LDG.E.64 R12, desc[UR14][R12.64] ;  /* 0x0000000e0c0cd981 */ /* 0x000f62000c1e1b00 */
[----:B------:R-:W-:-:S02]  /*16b0*/  UIADD3 UR5, UPT, UPT, UR5, 0x8, URZ ;  /* 0x0000000805057890 */ /* 0x000fc4000fffe0ff */
[----:B------:R-:W-:Y:S02]  /*16c0*/  UIADD3 UR22, UPT, UPT, UR22, 0x8, URZ ;  /* 0x0000000816167890 */ /* 0x000fe4000fffe0ff */
        /* <DEDUP_REMOVED lines=9> */
[----:B------:R-:W-:Y:S01]  /*1760*/  @!P2 FADD.FTZ R9, R9, R5 ;  /* 0x000000050909a221 */ /* 0x000fe20000010000 */
[----:B------:R-:W-:Y:S02]  /*1770*/  ISETP.NE.AND P2, PT, R14, UR5, PT ;  /* 0x000000050e007c0c */ /* 0x000fe4000bf45270 */
        /* <DEDUP_REMOVED lines=8> */
.L_x_2166:
        /* <DEDUP_REMOVED lines=10> */
[----:B------:R-:W-:Y:S01]  /*18a0*/  ISETP.EQ.OR P2, PT, R4, UR18, P3 ;  /* 0x0000001204007c0c */ /* 0x000fe20009f42670 */
[----:B------:R-:W-:Y:S02]  /*18b0*/  IMAD.U32 R4, RZ, RZ, UR10 ;  /* 0x0000000aff047e24 */ /* 0x000fe4000f8e00ff */
[----:B------:R-:W-:-:S03]  /*18c0*/  MOV R5, UR12 ;  /* 0x0000000c00057c02 */ /* 0x000fc60008000f00 */
[----:B------:R-:W-:Y:S02]  /*18d0*/  ISETP.EQ.OR P4, PT, R4, UR18, P3 ;  /* 0x0000001204007c0c */ /* 0x000fe40009f82670 */
[----:B------:R-:W-:Y:S02]  /*18e0*/  MOV R4, UR13 ;  /* 0x0000000d00047c02 */ /* 0x000fe40008000f00 */
[----:B------:R-:W-:Y:S02]  /*18f0*/  ISETP.EQ.OR P5, PT, R5, UR18, P3 ;  /* 0x0000001205007c0c */ /* 0x000fe40009fa2670 */
[----:B------:R-:W-:Y:S01]  /*1900*/  ISETP.EQ.OR P6, PT, R4, UR18, P3 ;  /* 0x0000001204007c0c */ /* 0x000fe20009fc2670 */
[----:B------:R-:W-:-:S05]  /*1910*/  VOTEU.ALL UP2, P2 ;  /* 0x0000000000ff7886 */ /* 0x000fca0001040000 */
[----:B------:R-:W-:Y:S01]  /*1920*/  @!UP2 UIMAD UR8, UR5, UR19, UR6 ;  /* 0x000000130508a2a4 */ /* 0x000fe2000f8e0206 */
[----:B------:R-:W-:-:S03]  /*1930*/  VOTEU.ALL UP1, P4 ;  /* 0x0000000000ff7886 */ /* 0x000fc60002020000 */
[----:B------:R-:W-:Y:S01]  /*1940*/  @!UP2 UIMAD.WIDE.U32 UR8, UR8, 0x8, UR16 ;  /* 0x000000080808a8a5 */ /* 0x000fe2000f8e0010 */
[----:B------:R-:W-:Y:S01]  /*1950*/  VOTEU.ALL UP0, P5 ;  /* 0x0000000000ff7886 */ /* 0x000fe20002800000 */
[----:B------:R-:W-:Y:S01]  /*1960*/  @!UP1 UIMAD UR10, UR10, UR19, UR6 ;  /* 0x000000130a0a92a4 */ /* 0x000fe2000f8e0206 */
[----:B------:R-:W-:-:S03]  /*1970*/  VOTEU.ALL UP2, P6 ;  /* 0x0000000000ff7886 */ /* 0x000fc60003040000 */
[----:B------:R-:W-:Y:S01]  /*1980*/  MOV R4, UR8 ;  /* 0x0000000800047c02 */ /* 0x000fe20008000f00 */
[----:B------:R-:W-:Y:S01]  /*1990*/  @!UP0 UIMAD UR12, UR12, UR19, UR6 ;  /* 0x000000130c0c82a4 */ /* 0x000fe2000f8e0206 */
[----:B------:R-:W-:Y:S01]  /*19a0*/  MOV R5, UR9 ;  /* 0x0000000900057c02 */ /* 0x000fe20008000f00 */
[----:B------:R-:W-:Y:S02]  /*19b0*/  @!UP1 UIMAD.WIDE.U32 UR10, UR10, 0x8, UR16 ;  /* 0x000000080a0a98a5 */ /* 0x000fe4000f8e0010 */
[----:B------:R-:W-:Y:S02]  /*19c0*/  @!UP2 UIMAD UR13, UR13, UR19, UR6 ;  /* 0x000000130d0da2a4 */ /* 0x000fe4000f8e0206 */
[----:B------:R-:W-:Y:S01]  /*19d0*/  @!UP0 UIMAD.WIDE.U32 UR8, UR12, 0x8, UR16 ;  /* 0x000000080c0888a5 */ /* 0x000fe2000f8e0010 */
[----:B------:R-:W0:Y:S01]  /*19e0*/  @!P2 LDG.E.64 R4, desc[UR14][R4.64] ;  /* 0x0000000e0404a981 */ /* 0x000e22000c1e1b00 */
[----:B------:R-:W-:Y:S01]  /*19f0*/  MOV R6, UR10 ;  /* 0x0000000a00067c02 */ /* 0x000fe20008000f00 */
[----:B------:R-:W-:Y:S01]  /*1a00*/  IMAD.U32 R7, RZ, RZ, UR11 ;  /* 0x0000000bff077e24 */ /* 0x000fe2000f8e00ff */
[----:B------:R-:W-:-:S02]  /*1a10*/  @!UP2 UIMAD.WIDE.U32 UR10, UR13, 0x8, UR16 ;  /* 0x000000080d0aa8a5 */ /* 0x000fc4000f8e0010 */
[----:B------:R-:W-:Y:S02]  /*1a20*/  MOV R10, UR8 ;  /* 0x00000008000a7c02 */ /* 0x000fe40008000f00 */
[----:B------:R-:W-:Y:S01]  /*1a30*/  MOV R11, UR9 ;  /* 0x00000009000b7c02 */ /* 0x000fe20008000f00 */
[----:B------:R-:W3:Y:S01]  /*1a40*/  @!P4 LDG.E.64 R6, desc[UR14][R6.64] ;  /* 0x0000000e0606c981 */ /* 0x000ee2000c1e1b00 */
[----:B--2---:R-:W-:Y:S02]  /*1a50*/  MOV R12, UR10 ;  /* 0x0000000a000c7c02 */ /* 0x004fe40008000f00 */
[----:B-1----:R-:W-:Y:S02]  /*1a60*/  MOV R13, UR11 ;  /* 0x0000000b000d7c02 */ /* 0x002fe40008000f00 */
[----:B------:R-:W2:Y:S04]  /*1a70*/  @!P5 LDG.E.64 R10, desc[UR14][R10.64] ;  /* 0x0000000e0a0ad981 */ /* 0x000ea8000c1e1b00 */
[----:B------:R-:W4:Y:S01]  /*1a80*/  @!P6 LDG.E.64 R12, desc[UR14][R12.64] ;  /* 0x0000000e0c0ce981 */ /* 0x000f22000c1e1b00 */
[----:B------:R-:W-:-:S05]  /*1a90*/  MOV R14, UR5 ;  /* 0x00000005000e7c02 */ /* 0x000fca0008000f00 */
[----:B------:R-:W-:-:S05]  /*1aa0*/  VIADD R14, R14, 0x4 ;  /* 0x000000040e0e7836 */ /* 0x000fca0000000000 */
        /* <DEDUP_REMOVED lines=9> */
.L_x_2168:
[----:B------:R-:W-:-:S13]  /*1b40*/  LOP3.LUT P2, R4, R22, 0x3, RZ, 0xc0, !PT ;  /* 0x0000000316047812 */ /* 0x000fda000784c0ff */
[----:B------:R-:W-:Y:S05]  /*1b50*/  @!P2 BRA `(.L_x_2163) ;  /* 0x0000000000a0a947 */ /* 0x000fea0003800000 */
[----:B------:R-:W-:-:S13]  /*1b60*/  ISETP.NE.AND P2, PT, R4, 0x1, PT ;  /* 0x000000010400780c */ /* 0x000fda0003f45270 */
[----:B------:R-:W-:Y:S05]  /*1b70*/  @!P2 BRA `(.L_x_2169) ;  /* 0x000000000060a947 */ /* 0x000fea0003800000 */
[----:B------:R-:W-:Y:S02]  /*1b80*/  UIADD3 UR8, UPT, UPT, UR5, 0x1, URZ ;  /* 0x0000000105087890 */ /* 0x000fe4000fffe0ff */
[----:B------:R-:W-:-:S04]  /*1b90*/  MOV R4, UR5 ;  /* 0x0000000500047c02 */ /* 0x000fc80008000f00 */
[----:B------:R-:W-:Y:S02]  /*1ba0*/  ISETP.EQ.OR P4, PT, R4, UR18, P3 ;  /* 0x0000001204007c0c */ /* 0x000fe40009f82670 */
[----:B------:R-:W-:-:S04]  /*1bb0*/  MOV R4, UR8 ;  /* 0x0000000800047c02 */ /* 0x000fc80008000f00 */
        /* <DEDUP_REMOVED lines=10> */
[----:B------:R-:W-:Y:S01]  /*1c60*/  IMAD.U32 R7, RZ, RZ, UR9 ;  /* 0x00000009ff077e24 */ /* 0x000fe2000f8e00ff */
[----:B------:R-:W0:Y:S05]  /*1c70*/  @!P4 LDG.E.64 R4, desc[UR14][R4.64] ;  /* 0x0000000e0404c981 */ /* 0x000e2a000c1e1b00 */
[----:B------:R-:W3:Y:S01]  /*1c80*/  @!P2 LDG.E.64 R6, desc[UR14][R6.64] ;  /* 0x0000000e0606a981 */ /* 0x000ee2000c1e1b00 */
[----:B------:R-:W-:-:S04]  /*1c90*/  MOV R10, UR5 ;  /* 0x00000005000a7c02 */ /* 0x000fc80008000f00 */
[----:B------:R-:W-:-:S04]  /*1ca0*/  IADD3 R10, PT, PT, R10, 0x2, RZ ;  /* 0x000000020a0a7810 */ /* 0x000fc80007ffe0ff */
[----:B------:R-:W-:Y:S01]  /*1cb0*/  R2UR UR5, R10 ;  /* 0x000000000a0572ca */ /* 0x000fe200000e0000 */
[----:B0-----:R-:W-:Y:S01]  /*1cc0*/  @!P4 FADD.FTZ R8, R8, R4 ;  /* 0x000000040808c221 */ /* 0x001fe20000010000 */
[----:B------:R-:W-:-:S03]  /*1cd0*/  @!P4 FADD.FTZ R9, R9, R5 ;  /* 0x000000050909c221 */ /* 0x000fc60000010000 */
[----:B---3--:R-:W-:Y:S01]  /*1ce0*/  @!P2 FADD.FTZ R8, R8, R6 ;  /* 0x000000060808a221 */ /* 0x008fe20000010000 */
[----:B------:R-:W-:-:S09]  /*1cf0*/  @!P2 FADD.FTZ R9, R9, R7 ;  /* 0x000000070909a221 */ /* 0x000fd20000010000 */
.L_x_2169:
        /* <DEDUP_REMOVED lines=13> */
.L_x_2170:
[----:B------:R-:W-:Y:S05]  /*1dd0*/  BSYNC.RECONVERGENT B0 ;  /* 0x0000000000007941 */ /* 0x000fea0003800200 */
.L_x_2163:
[----:B--2---:R-:W2:Y:S01]  /*1de0*/  S2R R12, SR_TID.X ;  /* 0x00000000000c7919 */ /* 0x004ea20000002100 */
[----:B------:R-:W4:Y:S01]  /*1df0*/  S2UR UR8, SR_CgaCtaId ;  /* 0x00000000000879c3 */ /* 0x000f220000008800 */
[----:B------:R-:W5:Y:S01]  /*1e00*/  LDCU UR9, c[0x0][0x414] ;  /* 0x00008280ff0977ac */ /* 0x000f620008000800 */
[----:B-1-3--:R-:W-:Y:S01]  /*1e10*/  MOV R13, UR7 ;  /* 0x00000007000d7c02 */ /* 0x00afe20008000f00 */
[----:B------:R-:W-:-:S05]  /*1e20*/  UMOV UR5, 0x400 ;  /* 0x0000040000057882 */ /* 0x000fca0000000000 */
[----:B------:R-:W1:Y:S08]  /*1e30*/  @P0 LDC.64 R6, c[0x0][0x388] ;  /* 0x0000e200ff060b82 */ /* 0x000e700000000a00 */
[----:B------:R-:W3:Y:S01]  /*1e40*/  LDC.64 R10, c[0x0][0x398] ;  /* 0x0000e600ff0a7b82 */ /* 0x000ee20000000a00 */
[----:B----4-:R-:W-:-:S07]  /*1e50*/  ULEA UR5, UR8, UR5, 0x18 ;  /* 0x0000000508057291 */ /* 0x010fce000f8ec0ff */
[----:B------:R-:W4:Y:S01]  /*1e60*/  LDC.64 R4, c[0x0][0x3a0] ;  /* 0x0000e800ff047b82 */ /* 0x000f220000000a00 */
[----:B--2---:R-:W-:Y:S01]  /*1e70*/  IMAD.SHL.U32 R12, R12, 0x2, RZ ;  /* 0x000000020c0c7824 */ /* 0x004fe200078e00ff */
[----:B------:R-:W-:Y:S04]  /*1e80*/  @!P3 STS.64 [UR5+0x98], R8 ;  /* 0x00009808ff00b988 */ /* 0x000fe80008000a05 */
[----:B------:R-:W-:Y:S01]  /*1e90*/  LOP3.LUT R15, R12, 0x3e, RZ, 0xc0, !PT ;  /* 0x0000003e0c0f7812 */ /* 0x000fe200078ec0ff */
[----:B-1----:R-:W-:-:S04]  /*1ea0*/  @P0 IMAD.WIDE R12, R13, 0x8, R6 ;  /* 0x000000080d0c0825 */ /* 0x002fc800078e0206 */
[----:B-----5:R-:W-:Y:S01]  /*1eb0*/  @P0 FMUL.FTZ R6, R8, UR9 ;  /* 0x0000000908060c20 */ /* 0x020fe20008410000 */
[----:B------:R-:W-:Y:S01]  /*1ec0*/  @P0 FMUL.FTZ R7, R9, UR9 ;  /* 0x0000000909070c20 */ /* 0x000fe20008410000 */
[----:B------:R-:W-:-:S04]  /*1ed0*/  IADD3 R15, PT, PT, R20, R15, RZ ;  /* 0x0000000f140f7210 */ /* 0x000fc80007ffe0ff */
[----:B------:R-:W-:Y:S01]  /*1ee0*/  @P0 STG.E.64 desc[UR14][R12.64], R6 ;  /* 0x000000060c000986 */ /* 0x000fe2000c101b0e */
[C---:B---3--:R-:W-:Y:S01]  /*1ef0*/  IMAD.WIDE R10, R15.reuse, 0x2, R10 ;  /* 0x000000020f0a7825 */ /* 0x048fe200078e020a */
[----:B------:R-:W-:Y:S03]  /*1f00*/  BAR.SYNC.DEFER_BLOCKING 0x0 ;  /* 0x0000000000007b1d */ /* 0x000fe60000010000 */
[----:B----4-:R-:W-:-:S05]  /*1f10*/  IMAD.WIDE R14, R15, 0x2, R4 ;  /* 0x000000020f0e7825 */ /* 0x010fca00078e0204 */
[----:B------:R-:W2:Y:S04]  /*1f20*/  LDG.E.U16 R28, desc[UR14][R14.64] ;  /* 0x0000000e0e1c7981 */ /* 0x000ea8000c1e1500 */
[----:B------:R-:W3:Y:S04]  /*1f30*/  LDG.E.U16 R20, desc[UR14][R10.64] ;  /* 0x0000000e0a147981 */ /* 0x000ee8000c1e1500 */
[----:B------:R3:W4:Y:S04]  /*1f40*/  LDG.E.U16 R29, desc[UR14][R10.64+0x2] ;  /* 0x0000020e0a1d7981 */ /* 0x000728000c1e1500 */
[----:B------:R-:W5:Y:S04]  /*1f50*/  LDG.E.U16 R14, desc[UR14][R14.64+0x2] ;  /* 0x0000020e0e0e7981 */ /* 0x000f68000c1e1500 */
[----:B------:R-:W1:Y:S01]  /*1f60*/  LDS.64 R4, [UR5+0x98] ;  /* 0x00009805ff047984 */ /* 0x000e620008000a00 */
[----:B------:R-:W0:Y:S01]  /*1f70*/  LDCU.U8 UR5, c[0x0][0x3fc] ;  /* 0x00007f80ff0577ac */ /* 0x000e220008000000 */
[----:B-1----:R-:W-:-:S04]  /*1f80*/  FMUL.FTZ R4, R4, UR9 ;  /* 0x0000000904047c20 */ /* 0x002fc80008410000 */
[----:B------:R-:W-:-:S04]  /*1f90*/  FMUL.FTZ R6, R4, R4 ;  /* 0x0000000404067220 */ /* 0x000fc80000410000 */
[----:B------:R-:W-:-:S05]  /*1fa0*/  FFMA.FTZ R5, R5, UR9, -R6 ;  /* 0x0000000905057c23 */ /* 0x000fca0008010806 */
[----:B------:R-:W-:-:S13]  /*1fb0*/  FSETP.GTU.FTZ.AND P2, PT, R5, RZ, PT ;  /* 0x000000ff0500720b */ /* 0x000fda0003f5c000 */
[----:B------:R-:W1:Y:S01]  /*1fc0*/  @P2 LDC R6, c[0x0][0x3a8] ;  /* 0x0000ea00ff062b82 */ /* 0x000e620000000800 */
[----:B0-----:R-:W-:Y:S01]  /*1fd0*/  UISETP.NE.AND UP0, UPT, UR5, URZ, UPT ;  /* 0x000000ff0500728c */ /* 0x001fe2000bf05270 */
[----:B------:R-:W-:Y:S01]  /*1fe0*/  BSSY.RECONVERGENT B0, `(.L_x_2171) ;  /* 0x00000f2000007945 */ /* 0x000fe20003800200 */
[----:B-1----:R-:W-:Y:S01]  /*1ff0*/  @P2 FADD.FTZ R6, R5, R6 ;  /* 0x0000000605062221 */ /* 0x002fe20000010000 */
[----:B------:R-:W-:-:S06]  /*2000*/  MOV R5, 0x3f800000 ;  /* 0x3f80000000057802 */ /* 0x000fcc0000000f00 */
[----:B------:R0:W1:Y:S01]  /*2010*/  @P2 MUFU.RSQ R5, R6 ;  /* 0x0000000600052308 */ /* 0x0000620000001400 */
[----:B--2---:R-:W-:Y:S01]  /*2020*/  IMAD.U32 R13, R28, 0x10000, RZ ;  /* 0x000100001c0d7824 */ /* 0x004fe200078e00ff */
[----:B---3--:R-:W-:Y:S02]  /*2030*/  SHF.L.U32 R10, R20, 0x10, RZ ;  /* 0x00000010140a7819 */ /* 0x008fe400000006ff */
[----:B----4-:R-:W-:Y:S02]  /*2040*/  SHF.L.U32 R11, R29, 0x10, RZ ;  /* 0x000000101d0b7819 */ /* 0x010fe400000006ff */
[----:B-----5:R-:W-:Y:S01]  /*2050*/  SHF.L.U32 R12, R14, 0x10, RZ ;  /* 0x000000100e0c7819 */ /* 0x020fe200000006ff */
[----:B01----:R-:W-:Y:S06]  /*2060*/  BRA.U UP0, `(.L_x_2172) ;  /* 0x0000000500887547 */ /* 0x003fec000b800000 */
[----:B------:R-:W0:Y:S01]  /*2070*/  LDCU.64 UR10, c[0x0][0x3e8] ;  /* 0x00007d00ff0a77ac */ /* 0x000e220008000a00 */
[----:B------:R-:W-:Y:S01]  /*2080*/  SHF.R.S32.HI R28, RZ, 0x1f, R23 ;  /* 0x0000001fff1c7819 */ /* 0x000fe20000011417 */
[----:B------:R-:W-:Y:S01]  /*2090*/  BSSY.RECONVERGENT B1, `(.L_x_2173) ;  /* 0x0000019000017945 */ /* 0x000fe20003800200 */
[C---:B------:R-:W-:Y:S02]  /*20a0*/  IADD3 R20, PT, PT, R23.reuse, 0x10, RZ ;  /* 0x0000001017147810 */ /* 0x040fe40007ffe0ff */
[C---:B------:R-:W-:Y:S02]  /*20b0*/  IADD3 R14, PT, PT, R23.reuse, 0x20, RZ ;  /* 0x00000020170e7810 */ /* 0x040fe40007ffe0ff */
[C---:B------:R-:W-:Y:S02]  /*20c0*/  IADD3 R15, PT, PT, R23.reuse, 0x30, RZ ;  /* 0x00000030170f7810 */ /* 0x040fe40007ffe0ff */
[----:B0-----:R-:W-:-:S04]  /*20d0*/  ISETP.GE.U32.AND P1, PT, R23, UR10, PT ;  /* 0x0000000a17007c0c */ /* 0x001fc8000bf26070 */
[----:B------:R-:W-:-:S13]  /*20e0*/  ISETP.GE.AND.EX P1, PT, R28, UR11, PT, P1 ;  /* 0x0000000b1c007c0c */ /* 0x000fda000bf26310 */
[----:B------:R-:W-:Y:S05]  /*20f0*/  @P1 BRA `(.L_x_2174) ;  /* 0x0000000000481947 */ /* 0x000fea0003800000 */
[----:B------:R-:W0:Y:S01]  /*2100*/  LDCU.64 UR12, c[0x0][0x3e0] ;  /* 0x00007c00ff0c77ac */ /* 0x000e220008000a00 */
[----:B------:R-:W-:Y:S01]  /*2110*/  MOV R6, R24 ;  /* 0x0000001800067202 */ /* 0x000fe20000000f00 */
[--C-:B------:R-:W-:Y:S01]  /*2120*/  FADD.FTZ R8, R21, -R4.reuse ;  /* 0x8000000415087221 */ /* 0x100fe20000010000 */
[----:B------:R-:W-:Y:S01]  /*2130*/  FADD.FTZ R18, R18, -R4 ;  /* 0x8000000412127221 */ /* 0x000fe20000010000 */
[----:B------:R-:W1:Y:S01]  /*2140*/  LDCU.64 UR8, c[0x0][0x380] ;  /* 0x00007000ff0877ac */ /* 0x000e620008000a00 */
[----:B------:R-:W-:Y:S02]  /*2150*/  IMAD.MOV.U32 R7, RZ, RZ, R27 ;  /* 0x000000ffff077224 */ /* 0x000fe400078e001b */
[-C--:B------:R-:W-:Y:S01]  /*2160*/  FMUL.FTZ R8, R8, R5.reuse ;  /* 0x0000000508087220 */ /* 0x080fe20000410000 */
[----:B------:R-:W-:-:S03]  /*2170*/  FMUL.FTZ R21, R18, R5 ;  /* 0x0000000512157220 */ /* 0x000fc60000410000 */
[----:B------:R-:W-:Y:S01]  /*2180*/  FFMA.FTZ R18, R10, R8, R13 ;  /* 0x000000080a127223 */ /* 0x000fe2000001000d */
[----:B------:R-:W-:Y:S01]  /*2190*/  FFMA.FTZ R21, R11, R21, R12 ;  /* 0x000000150b157223 */ /* 0x000fe2000001000c */
        /* <DEDUP_REMOVED lines=8> */
.L_x_2174:
[----:B------:R-:W-:Y:S05]  /*2220*/  BSYNC.RECONVERGENT B1 ;  /* 0x0000000000017941 */ /* 0x000fea0003800200 */
.L_x_2173:
        /* <DEDUP_REMOVED lines=15> */
[----:B------:R-:W1:Y:S01]  /*2320*/  LDCU.64 UR12, c[0x0][0x380] ;  /* 0x00007000ff0c77ac */ /* 0x000e620008000a00 */
[----:B------:R-:W-:Y:S01]  /*2330*/  FADD.FTZ R16, R16, -R4 ;  /* 0x8000000410107221 */ /* 0x000fe20000010000 */
[----:B------:R-:W-:-:S03]  /*2340*/  FMUL.FTZ R8, R8, R5 ;  /* 0x0000000508087220 */ /* 0x000fc60000410000 */
[----:B------:R-:W-:Y:S01]  /*2350*/  FMUL.FTZ R16, R16, R5 ;  /* 0x0000000510107220 */ /* 0x000fe20000410000 */
[----:B------:R-:W-:-:S03]  /*2360*/  FFMA.FTZ R19, R10, R8, R13 ;  /* 0x000000080a137223 */ /* 0x000fc6000001000d */
        /* <DEDUP_REMOVED lines=9> */
.L_x_2176:
[----:B------:R-:W-:Y:S05]  /*2400*/  BSYNC.RECONVERGENT B1 ;  /* 0x0000000000017941 */ /* 0x000fea0003800200 */
.L_x_2175:
[----:B------:R-:W-:Y:S04]  /*2410*/  BSSY.RECONVERGENT B1, `(.L_x_2177) ;  /* 0x0000014000017945 */ /* 0x000fe80003800200 */
[----:B------:R-:W-:Y:S05]  /*2420*/  @P2 BRA `(.L_x_2178) ;  /* 0x0000000000482947 */ /* 0x000fea0003800000 */
[----:B------:R-:W1:Y:S01]  /*2430*/  LDCU.64 UR8, c[0x0][0x3e0] ;  /* 0x00007c00ff0877ac */ /* 0x000e620008000a00 */
[----:B------:R-:W-:Y:S01]  /*2440*/  MOV R6, R24 ;  /* 0x0000001800067202 */ /* 0x000fe20000000f00 */
[--C-:B0-----:R-:W-:Y:S01]  /*2450*/  FADD.FTZ R8, R17, -R4.reuse ;  /* 0x8000000411087221 */ /* 0x101fe20000010000 */
[----:B------:R-:W-:Y:S01]  /*2460*/  FADD.FTZ R0, R0, -R4 ;  /* 0x8000000400007221 */ /* 0x000fe20000010000 */
[----:B------:R-:W0:Y:S01]  /*2470*/  LDCU.64 UR12, c[0x0][0x380] ;  /* 0x00007000ff0c77ac */ /* 0x000e220008000a00 */
[----:B------:R-:W-:Y:S02]  /*2480*/  IMAD.MOV.U32 R7, RZ, RZ, R27 ;  /* 0x000000ffff077224 */ /* 0x000fe400078e001b */
[-C--:B------:R-:W-:Y:S01]  /*2490*/  FMUL.FTZ R8, R8, R5.reuse ;  /* 0x0000000508087220 */ /* 0x080fe20000410000 */
[----:B------:R-:W-:-:S04]  /*24a0*/  FMUL.FTZ R0, R0, R5 ;  /* 0x0000000500007220 */ /* 0x000fc80000410000 */
[----:B------:R-:W-:Y:S01]  /*24b0*/  FFMA.FTZ R17, R11, R0, R12 ;  /* 0x000000000b117223 */ /* 0x000fe2000001000c */
        /* <DEDUP_REMOVED lines=9> */
.L_x_2178:
[----:B------:R-:W-:Y:S05]  /*2550*/  BSYNC.RECONVERGENT B1 ;  /* 0x0000000000017941 */ /* 0x000fea0003800200 */
.L_x_2177:
[----:B------:R-:W-:Y:S05]  /*2560*/  @P3 BRA `(.L_x_2179) ;  /* 0x0000000800643947 */ /* 0x000fea0003800000 */
[----:B------:R-:W2:Y:S01]  /*2570*/  LDCU.64 UR8, c[0x0][0x3e0] ;  /* 0x00007c00ff0877ac */ /* 0x000ea20008000a00 */
[----:B------:R-:W-:Y:S01]  /*2580*/  MOV R25, R27 ;  /* 0x0000001b00197202 */ /* 0x000fe20000000f00 */
[--C-:B------:R-:W-:Y:S01]  /*2590*/  FADD.FTZ R0, R3, -R4.reuse ;  /* 0x8000000403007221 */ /* 0x100fe20000010000 */
[----:B------:R-:W-:Y:S01]  /*25a0*/  FADD.FTZ R2, R2, -R4 ;  /* 0x8000000402027221 */ /* 0x000fe20000010000 */
[----:B------:R-:W3:Y:S02]  /*25b0*/  LDCU.64 UR10, c[0x0][0x380] ;  /* 0x00007000ff0a77ac */ /* 0x000ee40008000a00 */
[-C--:B------:R-:W-:Y:S01]  /*25c0*/  FMUL.FTZ R0, R0, R5.reuse ;  /* 0x0000000500007220 */ /* 0x080fe20000410000 */
[----:B------:R-:W-:-:S03]  /*25d0*/  FMUL.FTZ R2, R2, R5 ;  /* 0x0000000502027220 */ /* 0x000fc60000410000 */
[----:B------:R-:W-:Y:S01]  /*25e0*/  FFMA.FTZ R0, R10, R0, R13 ;  /* 0x000000000a007223 */ /* 0x000fe2000001000d */
[----:B------:R-:W-:-:S05]  /*25f0*/  FFMA.FTZ R5, R11, R2, R12 ;  /* 0x000000020b057223 */ /* 0x000fca000001000c */
[----:B------:R-:W-:Y:S01]  /*2600*/  F2FP.BF16.F32.PACK_AB R5, R5, R0 ;  /* 0x000000000505723e */ /* 0x000fe200000010ff */
[----:B--2---:R-:W-:Y:S02]  /*2610*/  IMAD R18, R18, UR8, RZ ;  /* 0x0000000812127c24 */ /* 0x004fe4000f8e02ff */
[----:B------:R-:W-:-:S04]  /*2620*/  IMAD.WIDE.U32 R24, R15, UR8, R24 ;  /* 0x000000080f187c25 */ /* 0x000fc8000f8e0018 */
[----:B------:R-:W-:Y:S01]  /*2630*/  IMAD R15, R15, UR9, R18 ;  /* 0x000000090f0f7c24 */ /* 0x000fe2000f8e0212 */
[----:B---3--:R-:W-:-:S04]  /*2640*/  LEA R2, P1, R24, UR10, 0x1 ;  /* 0x0000000a18027c11 */ /* 0x008fc8000f8208ff */
[----:B------:R-:W-:-:S04]  /*2650*/  IADD3 R15, PT, PT, R25, R15, RZ ;  /* 0x0000000f190f7210 */ /* 0x000fc80007ffe0ff */
[----:B------:R-:W-:-:S05]  /*2660*/  LEA.HI.X R3, R24, UR11, R15, 0x1, P1 ;  /* 0x0000000b18037c11 */ /* 0x000fca00088f0c0f */
[----:B------:R2:W-:Y:S01]  /*2670*/  STG.E desc[UR14][R2.64], R5 ;  /* 0x0000000502007986 */ /* 0x0005e2000c10190e */
[----:B------:R-:W-:Y:S05]  /*2680*/  BRA `(.L_x_2179) ;  /* 0x00000008001c7947 */ /* 0x000fea0003800000 */
.L_x_2172:
[----:B------:R-:W0:Y:S01]  /*2690*/  LDCU.64 UR8, c[0x0][0x3e8] ;  /* 0x00007d00ff0877ac */ /* 0x000e220008000a00 */
[----:B------:R-:W-:Y:S01]  /*26a0*/  SHF.R.S32.HI R6, RZ, 0x1f, R23 ;  /* 0x0000001fff067819 */ /* 0x000fe20000011417 */
[----:B------:R-:W-:Y:S01]  /*26b0*/  BSSY.RECONVERGENT B1, `(.L_x_2180) ;  /* 0x0000028000017945 */ /* 0x000fe20003800200 */
[C---:B------:R-:W-:Y:S02]  /*26c0*/  IADD3 R14, PT, PT, R23.reuse, 0x20, RZ ;  /* 0x00000020170e7810 */ /* 0x040fe40007ffe0ff */
[C---:B------:R-:W-:Y:S02]  /*26d0*/  IADD3 R15, PT, PT, R23.reuse, 0x30, RZ ;  /* 0x00000030170f7810 */ /* 0x040fe40007ffe0ff */
[----:B------:R-:W-:Y:S02]  /*26e0*/  SHF.R.S32.HI R20, RZ, 0x1f, R14 ;  /* 0x0000001fff147819 */ /* 0x000fe4000001140e */
[----:B------:R-:W-:Y:S02]  /*26f0*/  SHF.R.S32.HI R28, RZ, 0x1f, R15 ;  /* 0x0000001fff1c7819 */ /* 0x000fe4000001140f */
[----:B0-----:R-:W-:-:S02]  /*2700*/  ISETP.GE.U32.AND P2, PT, R23, UR8, PT ;  /* 0x0000000817007c0c */ /* 0x001fc4000bf46070 */
[----:B------:R-:W-:Y:S02]  /*2710*/  ISETP.GE.U32.AND P3, PT, R14, UR8, PT ;  /* 0x000000080e007c0c */ /* 0x000fe4000bf66070 */
[----:B------:R-:W-:Y:S02]  /*2720*/  ISETP.GE.AND.EX P4, PT, R6, UR9, PT, P2 ;  /* 0x0000000906007c0c */ /* 0x000fe4000bf86320 */
[----:B------:R-:W-:Y:S02]  /*2730*/  ISETP.GE.U32.AND P5, PT, R15, UR8, PT ;  /* 0x000000080f007c0c */ /* 0x000fe4000bfa6070 */
[----:B------:R-:W-:Y:S02]  /*2740*/  ISETP.GE.AND.EX P2, PT, R20, UR9, PT, P3 ;  /* 0x0000000914007c0c */ /* 0x000fe4000bf46330 */
[----:B------:R-:W-:-:S07]  /*2750*/  ISETP.GE.AND.EX P3, PT, R28, UR9, PT, P5 ;  /* 0x000000091c007c0c */ /* 0x000fce000bf66350 */
[----:B------:R-:W-:Y:S06]  /*2760*/  @P4 BRA `(.L_x_2181) ;  /* 0x0000000000704947 */ /* 0x000fec0003800000 */
[--C-:B------:R-:W-:Y:S01]  /*2770*/  FADD.FTZ R8, R21, -R4.reuse ;  /* 0x8000000415087221 */ /* 0x100fe20000010000 */
[----:B------:R-:W-:Y:S01]  /*2780*/  FADD.FTZ R7, R18, -R4 ;  /* 0x8000000412077221 */ /* 0x000fe20000010000 */
[----:B------:R-:W0:Y:S02]  /*2790*/  LDCU.64 UR10, c[0x0][0x3e0] ;  /* 0x00007c00ff0a77ac */ /* 0x000e240008000a00 */
[-C--:B------:R-:W-:Y:S01]  /*27a0*/  FMUL.FTZ R8, R8, R5.reuse ;  /* 0x0000000508087220 */ /* 0x080fe20000410000 */
[----:B------:R-:W-:Y:S01]  /*27b0*/  FMUL.FTZ R21, R7, R5 ;  /* 0x0000000507157220 */ /* 0x000fe20000410000 */
[----:B------:R-:W1:Y:S02]  /*27c0*/  LDCU.64 UR12, c[0x0][0x380] ;  /* 0x00007000ff0c77ac */ /* 0x000e640008000a00 */
[----:B------:R-:W-:Y:S01]  /*27d0*/  FFMA.FTZ R18, R10, R8, R13 ;  /* 0x000000080a127223 */ /* 0x000fe2000001000d */
[----:B------:R-:W-:-:S03]  /*27e0*/  FFMA.FTZ R21, R11, R21, R12 ;  /* 0x000000150b157223 */ /* 0x000fc6000001000c */
[----:B------:R-:W-:Y:S01]  /*27f0*/  FMUL.FTZ R7, R18, -1.4426950216293334961 ;  /* 0xbfb8aa3b12077820 */ /* 0x000fe20000410000 */
[----:B------:R-:W-:-:S05]  /*2800*/  FMUL.FTZ R29, R21, -1.4426950216293334961 ;  /* 0xbfb8aa3b151d7820 */ /* 0x000fca0000410000 */
        /* <DEDUP_REMOVED lines=18> */
.L_x_2181:
[----:B------:R-:W-:Y:S05]  /*2930*/  BSYNC.RECONVERGENT B1 ;  /* 0x0000000000017941 */ /* 0x000fea0003800200 */
.L_x_2180:
[----:B------:R-:W-:Y:S04]  /*2940*/  BSSY.RECONVERGENT B1, `(.L_x_2182) ;  /* 0x0000020000017945 */ /* 0x000fe80003800200 */
[----:B------:R-:W-:Y:S05]  /*2950*/  @P1 BRA `(.L_x_2183) ;  /* 0x0000000000781947 */ /* 0x000fea0003800000 */
[--C-:B------:R-:W-:Y:S01]  /*2960*/  FADD.FTZ R6, R19, -R4.reuse ;  /* 0x8000000413067221 */ /* 0x100fe20000010000 */
[----:B------:R-:W-:Y:S01]  /*2970*/  FADD.FTZ R16, R16, -R4 ;  /* 0x8000000410107221 */ /* 0x000fe20000010000 */
[----:B------:R-:W1:Y:S01]  /*2980*/  LDCU.64 UR10, c[0x0][0x3e0] ;  /* 0x00007c00ff0a77ac */ /* 0x000e620008000a00 */
[----:B------:R-:W-:Y:S01]  /*2990*/  IADD3 R29, PT, PT, R23, 0x10, RZ ;  /* 0x00000010171d7810 */ /* 0x000fe20007ffe0ff */
[-C--:B------:R-:W-:Y:S01]  /*29a0*/  FMUL.FTZ R6, R6, R5.reuse ;  /* 0x0000000506067220 */ /* 0x080fe20000410000 */
[----:B------:R-:W-:Y:S01]  /*29b0*/  FMUL.FTZ R16, R16, R5 ;  /* 0x0000000510107220 */ /* 0x000fe20000410000 */
[----:B------:R-:W2:Y:S01]  /*29c0*/  LDCU.64 UR12, c[0x0][0x380] ;  /* 0x00007000ff0c77ac */ /* 0x000ea20008000a00 */
[----:B------:R-:W-:Y:S01]  /*29d0*/  SHF.R.S32.HI R18, RZ, 0x1f, R29 ;  /* 0x0000001fff127819 */ /* 0x000fe2000001141d */
[----:B------:R-:W-:Y:S01]  /*29e0*/  FFMA.FTZ R7, R10, R6, R13 ;  /* 0x000000060a077223 */ /* 0x000fe2000001000d */
[----:B------:R-:W-:-:S03]  /*29f0*/  FFMA.FTZ R16, R11, R16, R12 ;  /* 0x000000100b107223 */ /* 0x000fc6000001000c */
[----:B0-----:R-:W-:Y:S01]  /*2a00*/  FMUL.FTZ R8, R7, -1.4426950216293334961 ;  /* 0xbfb8aa3b07087820 */ /* 0x001fe20000410000 */
[----:B------:R-:W-:-:S05]  /*2a10*/  FMUL.FTZ R9, R16, -1.4426950216293334961 ;  /* 0xbfb8aa3b10097820 */ /* 0x000fca0000410000 */
[----:B------:R-:W0:Y:S08]  /*2a20*/  MUFU.EX2 R8, R8 ;  /* 0x0000000800087308 */ /* 0x000e300000000800 */
[----:B------:R-:W3:Y:S01]  /*2a30*/  MUFU.EX2 R9, R9 ;  /* 0x0000000900097308 */ /* 0x000ee20000000800 */
[----:B0-----:R-:W-:Y:S01]  /*2a40*/  FADD.FTZ R6, R8, 1 ;  /* 0x3f80000008067421 */ /* 0x001fe20000010000 */
[----:B-1----:R-:W-:-:S04]  /*2a50*/  IMAD R8, R18, UR10, RZ ;  /* 0x0000000a12087c24 */ /* 0x002fc8000f8e02ff */
[----:B------:R-:W-:Y:S02]  /*2a60*/  IMAD R21, R29, UR11, R8 ;  /* 0x0000000b1d157c24 */ /* 0x000fe4000f8e0208 */
[----:B------:R-:W0:Y:S01]  /*2a70*/  MUFU.RCP R6, R6 ;  /* 0x0000000600067308 */ /* 0x000e220000001000 */
[----:B------:R-:W-:Y:S01]  /*2a80*/  MOV R8, R24 ;  /* 0x0000001800087202 */ /* 0x000fe20000000f00 */
[----:B---3--:R-:W-:Y:S01]  /*2a90*/  FADD.FTZ R19, R9, 1 ;  /* 0x3f80000009137421 */ /* 0x008fe20000010000 */
[----:B------:R-:W-:-:S05]  /*2aa0*/  MOV R9, R27 ;  /* 0x0000001b00097202 */ /* 0x000fca0000000f00 */
[----:B------:R-:W1:Y:S01]  /*2ab0*/  MUFU.RCP R19, R19 ;  /* 0x0000001300137308 */ /* 0x000e620000001000 */
[----:B------:R-:W-:-:S04]  /*2ac0*/  IMAD.WIDE.U32 R8, R29, UR10, R8 ;  /* 0x0000000a1d087c25 */ /* 0x000fc8000f8e0008 */
[----:B------:R-:W-:Y:S02]  /*2ad0*/  IMAD.IADD R21, R9, 0x1, R21 ;  /* 0x0000000109157824 */ /* 0x000fe400078e0215 */
[----:B0-----:R-:W-:Y:S01]  /*2ae0*/  FMUL.FTZ R18, R7, R6 ;  /* 0x0000000607127220 */ /* 0x001fe20000410000 */
[----:B--2---:R-:W-:-:S04]  /*2af0*/  LEA R6, P1, R8, UR12, 0x1 ;  /* 0x0000000c08067c11 */ /* 0x004fc8000f8208ff */
[----:B------:R-:W-:Y:S01]  /*2b00*/  LEA.HI.X R7, R8, UR13, R21, 0x1, P1 ;  /* 0x0000000d08077c11 */ /* 0x000fe200088f0c15 */
[----:B-1----:R-:W-:-:S05]  /*2b10*/  FMUL.FTZ R29, R16, R19 ;  /* 0x00000013101d7220 */ /* 0x002fca0000410000 */
[----:B------:R-:W-:-:S05]  /*2b20*/  F2FP.BF16.F32.PACK_AB R29, R29, R18 ;  /* 0x000000121d1d723e */ /* 0x000fca00000010ff */
[----:B------:R1:W-:Y:S02]  /*2b30*/  STG.E desc[UR14][R6.64], R29 ;  /* 0x0000001d06007986 */ /* 0x0003e4000c10190e */
.L_x_2183:
[----:B------:R-:W-:Y:S05]  /*2b40*/  BSYNC.RECONVERGENT B1 ;  /* 0x0000000000017941 */ /* 0x000fea0003800200 */
.L_x_2182:
[----:B------:R-:W-:Y:S04]  /*2b50*/  BSSY.RECONVERGENT B1, `(.L_x_2184) ;  /* 0x000001e000017945 */ /* 0x000fe80003800200 */
[----:B------:R-:W-:Y:S05]  /*2b60*/  @P2 BRA `(.L_x_2185) ;  /* 0x0000000000702947 */ /* 0x000fea0003800000 */
[--C-:B-1----:R-:W-:Y:S01]  /*2b70*/  FADD.FTZ R6, R17, -R4.reuse ;  /* 0x8000000411067221 */ /* 0x102fe20000010000 */
[----:B------:R-:W-:Y:S01]  /*2b80*/  FADD.FTZ R0, R0, -R4 ;  /* 0x8000000400007221 */ /* 0x000fe20000010000 */
[----:B------:R-:W1:Y:S01]  /*2b90*/  LDCU.64 UR10, c[0x0][0x3e0] ;  /* 0x00007c00ff0a77ac */ /* 0x000e620008000a00 */
[----:B------:R-:W-:Y:S01]  /*2ba0*/  MOV R7, R27 ;  /* 0x0000001b00077202 */ /* 0x000fe20000000f00 */
[-C--:B------:R-:W-:Y:S01]  /*2bb0*/  FMUL.FTZ R6, R6, R5.reuse ;  /* 0x0000000506067220 */ /* 0x080fe20000410000 */
[----:B------:R-:W-:Y:S01]  /*2bc0*/  FMUL.FTZ R0, R0, R5 ;  /* 0x0000000500007220 */ /* 0x000fe20000410000 */
[----:B------:R-:W2:Y:S02]  /*2bd0*/  LDCU.64 UR12, c[0x0][0x380] ;  /* 0x00007000ff0c77ac */ /* 0x000ea40008000a00 */
[----:B0-----:R-:W-:Y:S01]  /*2be0*/  FFMA.FTZ R8, R10, R6, R13 ;  /* 0x000000060a087223 */ /* 0x001fe2000001000d */
[----:B------:R-:W-:-:S03]  /*2bf0*/  FFMA.FTZ R0, R11, R0, R12 ;  /* 0x000000000b007223 */ /* 0x000fc6000001000c */
[----:B------:R-:W-:Y:S01]  /*2c00*/  FMUL.FTZ R6, R8, -1.4426950216293334961 ;  /* 0xbfb8aa3b08067820 */ /* 0x000fe20000410000 */
[----:B------:R-:W-:-:S05]  /*2c10*/  FMUL.FTZ R17, R0, -1.4426950216293334961 ;  /* 0xbfb8aa3b00117820 */ /* 0x000fca0000410000 */
[----:B------:R-:W0:Y:S01]  /*2c20*/  MUFU.EX2 R6, R6 ;  /* 0x0000000600067308 */ /* 0x000e220000000800 */
[----:B-1----:R-:W-:-:S04]  /*2c30*/  IMAD R21, R20, UR10, RZ ;  /* 0x0000000a14157c24 */ /* 0x002fc8000f8e02ff */
[----:B------:R-:W-:-:S03]  /*2c40*/  IMAD R21, R14, UR11, R21 ;  /* 0x0000000b0e157c24 */ /* 0x000fc6000f8e0215 */
[----:B------:R-:W1:Y:S01]  /*2c50*/  MUFU.EX2 R17, R17 ;  /* 0x0000001100117308 */ /* 0x000e620000000800 */
[----:B0-----:R-:W-:Y:S01]  /*2c60*/  FADD.FTZ R16, R6, 1 ;  /* 0x3f80000006107421 */ /* 0x001fe20000010000 */
[----:B------:R-:W-:-:S06]  /*2c70*/  MOV R6, R24 ;  /* 0x0000001800067202 */ /* 0x000fcc0000000f00 */
[----:B------:R-:W0:Y:S01]  /*2c80*/  MUFU.RCP R9, R16 ;  /* 0x0000001000097308 */ /* 0x000e220000001000 */
[----:B------:R-:W-:-:S04]  /*2c90*/  IMAD.WIDE.U32 R6, R14, UR10, R6 ;  /* 0x0000000a0e067c25 */ /* 0x000fc8000f8e0006 */
[----:B-1----:R-:W-:Y:S01]  /*2ca0*/  FADD.FTZ R18, R17, 1 ;  /* 0x3f80000011127421 */ /* 0x002fe20000010000 */
[----:B------:R-:W-:-:S03]  /*2cb0*/  IADD3 R21, PT, PT, R7, R21, RZ ;  /* 0x0000001507157210 */ /* 0x000fc60007ffe0ff */
[----:B------:R-:W1:Y:S01]  /*2cc0*/  MUFU.RCP R19, R18 ;  /* 0x0000001200137308 */ /* 0x000e620000001000 */
[----:B0-----:R-:W-:Y:S01]  /*2cd0*/  FMUL.FTZ R14, R8, R9 ;  /* 0x00000009080e7220 */ /* 0x001fe20000410000 */
[----:B--2---:R-:W-:-:S04]  /*2ce0*/  LEA R8, P1, R6, UR12, 0x1 ;  /* 0x0000000c06087c11 */ /* 0x004fc8000f8208ff */
[----:B------:R-:W-:Y:S01]  /*2cf0*/  LEA.HI.X R9, R6, UR13, R21, 0x1, P1 ;  /* 0x0000000d06097c11 */ /* 0x000fe200088f0c15 */
[----:B-1----:R-:W-:-:S05]  /*2d00*/  FMUL.FTZ R19, R0, R19 ;  /* 0x0000001300137220 */ /* 0x002fca0000410000 */
[----:B------:R-:W-:-:S05]  /*2d10*/  F2FP.BF16.F32.PACK_AB R19, R19, R14 ;  /* 0x0000000e1313723e */ /* 0x000fca00000010ff */
[----:B------:R2:W-:Y:S02]  /*2d20*/  STG.E desc[UR14][R8.64], R19 ;  /* 0x0000001308007986 */ /* 0x0005e4000c10190e */
.L_x_2185:
[----:B------:R-:W-:Y:S05]  /*2d30*/  BSYNC.RECONVERGENT B1 ;  /* 0x0000000000017941 */ /* 0x000fea0003800200 */
.L_x_2184:
[----:B------:R-:W-:Y:S05]  /*2d40*/  @P3 BRA `(.L_x_2179) ;  /* 0x00000000006c3947 */ /* 0x000fea0003800000 */
[--C-:B------:R-:W-:Y:S01]  /*2d50*/  FADD.FTZ R0, R3, -R4.reuse ;  /* 0x8000000403007221 */ /* 0x100fe20000010000 */
[----:B------:R-:W-:Y:S01]  /*2d60*/  FADD.FTZ R2, R2, -R4 ;  /* 0x8000000402027221 */ /* 0x000fe20000010000 */
[----:B------:R-:W3:Y:S01]  /*2d70*/  LDCU.64 UR8, c[0x0][0x3e0] ;  /* 0x00007c00ff0877ac */ /* 0x000ee20008000a00 */
[----:B------:R-:W-:Y:S01]  /*2d80*/  MOV R25, R27 ;  /* 0x0000001b00197202 */ /* 0x000fe20000000f00 */
[-C--:B------:R-:W-:Y:S01]  /*2d90*/  FMUL.FTZ R0, R0, R5.reuse ;  /* 0x0000000500007220 */ /* 0x080fe20000410000 */
[----:B------:R-:W-:Y:S01]  /*2da0*/  FMUL.FTZ R2, R2, R5 ;  /* 0x0000000502027220 */ /* 0x000fe20000410000 */
[----:B------:R-:W4:Y:S02]  /*2db0*/  LDCU.64 UR10, c[0x0][0x380] ;  /* 0x00007000ff0a77ac */ /* 0x000f240008000a00 */
[----:B------:R-:W-:Y:S01]  /*2dc0*/  FFMA.FTZ R13, R10, R0, R13 ;  /* 0x000000000a0d7223 */ /* 0x000fe2000001000d */
[----:B------:R-:W-:-:S03]  /*2dd0*/  FFMA.FTZ R12, R11, R2, R12 ;  /* 0x000000020b0c7223 */ /* 0x000fc6000001000c */
[----:B------:R-:W-:Y:S01]  /*2de0*/  FMUL.FTZ R0, R13, -1.4426950216293334961 ;  /* 0xbfb8aa3b0d007820 */ /* 0x000fe20000410000 */
[----:B------:R-:W-:-:S05]  /*2df0*/  FMUL.FTZ R2, R12, -1.4426950216293334961 ;  /* 0xbfb8aa3b0c027820 */ /* 0x000fca0000410000 */
[----:B------:R-:W5:Y:S01]  /*2e00*/  MUFU.EX2 R0, R0 ;  /* 0x0000000000007308 */ /* 0x000f620000000800 */
[----:B---3--:R-:W-:Y:S02]  /*2e10*/  IMAD R28, R28, UR8, RZ ;  /* 0x000000081c1c7c24 */ /* 0x008fe4000f8e02ff */
[----:B------:R-:W-:-:S05]  /*2e20*/  IMAD.WIDE.U32 R24, R15, UR8, R24 ;  /* 0x000000080f187c25 */ /* 0x000fca000f8e0018 */
[----:B------:R-:W3:Y:S01]  /*2e30*/  MUFU.EX2 R2, R2 ;  /* 0x0000000200027308 */ /* 0x000ee20000000800 */
[----:B------:R-:W-:-:S05]  /*2e40*/  IMAD R15, R15, UR9, R28 ;  /* 0x000000090f0f7c24 */ /* 0x000fca000f8e021c */
[----:B------:R-:W-:Y:S01]  /*2e50*/  IADD3 R15, PT, PT, R25, R15, RZ ;  /* 0x0000000f190f7210 */ /* 0x000fe20007ffe0ff */
[----:B-----5:R-:W-:-:S06]  /*2e60*/  FADD.FTZ R4, R0, 1 ;  /* 0x3f80000000047421 */ /* 0x020fcc0000010000 */
[----:B------:R-:W5:Y:S01]  /*2e70*/  MUFU.RCP R4, R4 ;  /* 0x0000000400047308 */ /* 0x000f620000001000 */
[----:B---3--:R-:W-:Y:S01]  /*2e80*/  FADD.FTZ R5, R2, 1 ;  /* 0x3f80000002057421 */ /* 0x008fe20000010000 */
[----:B----4-:R-:W-:-:S04]  /*2e90*/  LEA R2, P1, R24, UR10, 0x1 ;  /* 0x0000000a18027c11 */ /* 0x010fc8000f8208ff */
[----:B------:R-:W-:Y:S02]  /*2ea0*/  LEA.HI.X R3, R24, UR11, R15, 0x1, P1 ;  /* 0x0000000b18037c11 */ /* 0x000fe400088f0c0f */
[----:B------:R-:W1:Y:S01]  /*2eb0*/  MUFU.RCP R5, R5 ;  /* 0x0000000500057308 */ /* 0x000e620000001000 */
[----:B-----5:R-:W-:Y:S01]  /*2ec0*/  FMUL.FTZ R0, R13, R4 ;  /* 0x000000040d007220 */ /* 0x020fe20000410000 */
[----:B-1----:R-:W-:-:S05]  /*2ed0*/  FMUL.FTZ R7, R12, R5 ;  /* 0x000000050c077220 */ /* 0x002fca0000410000 */
[----:B------:R-:W-:-:S05]  /*2ee0*/  F2FP.BF16.F32.PACK_AB R7, R7, R0 ;  /* 0x000000000707723e */ /* 0x000fca00000010ff */
[----:B------:R3:W-:Y:S02]  /*2ef0*/  STG.E desc[UR14][R2.64], R7 ;  /* 0x0000000702007986 */ /* 0x0007e4000c10190e */
.L_x_2179:
[----:B------:R-:W-:Y:S05]  /*2f00*/  BSYNC.RECONVERGENT B0 ;  /* 0x0000000000007941 */ /* 0x000fea0003800200 */
.L_x_2171:
[----:B------:R-:W4:Y:S01]  /*2f10*/  LDCU UR5, c[0x0][0x3f8] ;  /* 0x00007f00ff0577ac */ /* 0x000f220008000800 */
[----:B------:R-:W4:Y:S01]  /*2f20*/  LDCU UR8, c[0x0][0x3c8] ;  /* 0x00007900ff0877ac */ /* 0x000f220008000800 */
[----:B------:R-:W-:Y:S02]  /*2f30*/  UIADD3 UR7, UPT, UPT, UR19, UR7, URZ ;  /* 0x0000000713077290 */ /* 0x000fe4000fffe0ff */
[----:B------:R-:W-:Y:S02]  /*2f40*/  UIADD3 UR4, UPT, UPT, UR4, 0x1, URZ ;  /* 0x0000000104047890 */ /* 0x000fe4000fffe0ff */
[----:B----4-:R-:W-:-:S04]  /*2f50*/  UIMAD UR5, UR5, UR8, URZ ;  /* 0x00000008050572a4 */ /* 0x010fc8000f8e02ff */
[----:B------:R-:W-:-:S09]  /*2f60*/  UISETP.GE.AND UP0, UPT, UR7, UR5, UPT ;  /* 0x000000050700728c */ /* 0x000fd2000bf06270 */
[----:B------:R-:W-:Y:S05]  /*2f70*/  BRA.U !UP0, `(.L_x_2186) ;  /* 0xffffffd1087c7547 */ /* 0x000fea000b83ffff */
[----:B------:R-:W-:Y:S05]  /*2f80*/  EXIT ;  /* 0x000000000000794d */ /* 0x000fea0003800000 */
.L_x_2187:
        /* <DEDUP_REMOVED lines=15> */
.L_x_4536:


//--------------------- .text._Z35group_norm_nhwc_fwd_one_pass_kernelI11Bf16IOBf16WLi128ELi64ELi512EEv26Group_norm_nhwc_fwd_params --------------------------
	.section	.text._Z35group_norm_nhwc_fwd_one_pass_kernelI11Bf16IOBf16WLi128ELi64ELi512EEv26Group_norm_nhwc_fwd_params,"ax",@progbits
	.align	128
        .global         _Z35group_norm_nhwc_fwd_one_pass_kernelI11Bf16IOBf16WLi128ELi64ELi512EEv26Group_norm_nhwc_fwd_params
        .type           _Z35group_norm_nhwc_fwd_one_pass_kernelI11Bf16IOBf16WLi128ELi64ELi512EEv26Group_norm_nhwc_fwd_params,@function
        .size           _Z35group_norm_nhwc_fwd_one_pass_kernelI11Bf16IOBf16WLi128ELi64ELi512EEv26Group_norm_nhwc_fwd_params,(.L_x_4537 - _Z35group_norm_nhwc_fwd_one_pass_kernelI11Bf16IOBf16WLi128ELi64ELi512EEv26Group_norm_nhwc_fwd_params)
        .other          _Z35group_norm_nhwc_fwd_one_pass_kernelI11Bf16IOBf16WLi128ELi64ELi512EEv26Group_norm_nhwc_fwd_params,@"STO_CUDA_ENTRY STV_DEFAULT"
_Z35group_norm_nhwc_fwd_one_pass_kernelI11Bf16IOBf16WLi128ELi64ELi512EEv26Group_norm_nhwc_fwd_params:
.text._Z35group_norm_nhwc_fwd_one_pass_kernelI11Bf16IOBf16WLi128ELi64ELi512EEv26Group_norm_nhwc_fwd_params:
        /* <DEDUP_REMOVED lines=39> */
.L_x_2231:
[----:B-1----:R-:W1:Y:S01]  /*0270*/  LDC R17, c[0x0][0x3f8] ;  /* 0x0000fe00ff117b82 */ /* 0x002e620000000800 */
[----:B------:R-:W-:Y:S01]  /*0280*/  IABS R16, R44 ;  /* 0x0000002c00107213 */ /* 0x000fe20000000000 */
[----:B--2---:R-:W2:Y:S01]  /*0290*/  LDCU.64 UR6, c[0x0][0x3e8] ;  /* 0x00007d00ff0677ac */ /* 0x004ea20008000a00 */
[C---:B0-----:R-:W-:Y:S02]  /*02a0*/  IADD3 R27, PT, PT, R51.reuse, 0x30, RZ ;  /* 0x00000030331b7810 */ /* 0x041fe40007ffe0ff */
[----:B------:R-:W-:Y:S01]  /*02b0*/  IADD3 R31, PT, PT, R51, 0x10, RZ ;  /* 0x00000010331f7810 */ /* 0x000fe20007ffe0ff */
[----:B---3--:R-:W3:Y:S01]  /*02c0*/  LDCU.64 UR10, c[0x0][0x3f0] ;  /* 0x00007e00ff0a77ac */ /* 0x008ee20008000a00 */
[----:B------:R-:W-:Y:S02]  /*02d0*/  SHF.R.S32.HI R35, RZ, 0x1f, R27 ;  /* 0x0000001fff237819 */ /* 0x000fe4000001141b */
[----:B------:R-:W-:Y:S02]  /*02e0*/  SHF.R.S32.HI R33, RZ, 0x1f, R31 ;  /* 0x0000001fff217819 */ /* 0x000fe4000001141f */
[----:B--2---:R-:W-:-:S02]  /*02f0*/  ISETP.GE.U32.AND P5, PT, R31, UR6, PT ;  /* 0x000000061f007c0c */ /* 0x004fc4000bfa6070 */
[----:B-1--4-:R-:W-:Y:S02]  /*0300*/  IABS R14, R17 ;  /* 0x00000011000e7213 */ /* 0x012fe40000000000 */
        /* <DEDUP_REMOVED lines=239> */
.L_x_2189:
[----:B------:R-:W-:Y:S05]  /*1200*/  BSYNC.RECONVERGENT B0 ;  /* 0x0000000000007941 */ /* 0x000fea0003800200 */
.L_x_2188:
        /* <DEDUP_REMOVED lines=46> */
.L_x_2191:
[----:B------:R-:W-:Y:S05]  /*14f0*/  BSYNC.RECONVERGENT B0 ;  /* 0x0000000000007941 */ /* 0x000fea0003800200 */
.L_x_2190:
        /* <DEDUP_REMOVED lines=25> */
.L_x_2194:
[----:B-1----:R-:W2:Y:S04]  /*1690*/  LDG.E.STRONG.GPU R14, desc[UR8][R12.64] ;  /* 0x000000080c0e7981 */ /* 0x002ea8000c1ef900 */
[----:B--2---:R-:W-:Y:S01]  /*16a0*/  CCTL.IVALL ;  /* 0x00000000ff00798f */ /* 0x004fe20002000000 */
[----:B------:R-:W-:Y:S05]  /*16b0*/  YIELD ;  /* 0x0000000000007946 */ /* 0x000fea0003800000 */
[----:B------:R-:W-:-:S13]  /*16c0*/  ISETP.NE.AND P4, PT, R14, R21, PT ;  /* 0x000000150e00720c */ /* 0x000fda0003f85270 */
[----:B------:R-:W-:Y:S05]  /*16d0*/  @P4 BRA `(.L_x_2194) ;  /* 0xfffffffc00ec4947 */ /* 0x000fea000383ffff */
.L_x_2193:
        /* <DEDUP_REMOVED lines=15> */
.L_x_2196:
        /* <DEDUP_REMOVED lines=60> */
.L_x_2195:
        /* <DEDUP_REMOVED lines=35> */
.L_x_2197:
        /* <DEDUP_REMOVED lines=18> */
.L_x_2198:
        /* <DEDUP_REMOVED lines=9> */
.L_x_2199:
[----:B------:R-:W-:Y:S05]  /*1f70*/  BSYNC.RECONVERGENT B0 ;  /* 0x0000000000007941 */ /* 0x000fea0003800200 */
.L_x_2192:
[----:B------:R-:W4:Y:S01]  /*1f80*/  S2UR UR6, SR_CgaCtaId ;  /* 0x00000000000679c3 */ /* 0x000f220000008800 */
[----:B------:R-:W5:Y:S01]  /*1f90*/  LDCU UR7, c[0x0][0x414] ;  /* 0x00008280ff0777ac */ /* 0x000f620008000800 */
[----:B------:R-:W-:Y:S01]  /*1fa0*/  IADD3 R53, PT, PT, R52, R53, RZ ;  /* 0x0000003534357210 */ /* 0x000fe20007ffe0ff */
[----:B------:R-:W-:-:S05]  /*1fb0*/  UMOV UR4, 0x400 ;  /* 0x0000040000047882 */ /* 0x000fca0000000000 */
[----:B------:R-:W0:Y:S08]  /*1fc0*/  @P0 LDC.64 R12, c[0x0][0x388] ;  /* 0x0000e200ff0c0b82 */ /* 0x000e300000000a00 */
[----:B-12---:R-:W1:Y:S01]  /*1fd0*/  LDC.64 R18, c[0x0][0x398] ;  /* 0x0000e600ff127b82 */ /* 0x006e620000000a00 */
[----:B----4-:R-:W-:-:S07]  /*1fe0*/  ULEA UR4, UR6, UR4, 0x18 ;  /* 0x0000000406047291 */ /* 0x010fce000f8ec0ff */
[----:B------:R-:W2:Y:S01]  /*1ff0*/  LDC.64 R14, c[0x0][0x3a0] ;  /* 0x0000e800ff0e7b82 */ /* 0x000ea20000000a00 */
[----:B0-----:R-:W-:-:S04]  /*2000*/  @P0 IMAD.WIDE R20, R44, 0x8, R12 ;  /* 0x000000082c140825 */ /* 0x001fc800078e020c */
[----:B-----5:R-:W-:Y:S01]  /*2010*/  @P0 FMUL.FTZ R12, R16, UR7 ;  /* 0x00000007100c0c20 */ /* 0x020fe20008410000 */
[----:B------:R-:W-:Y:S01]  /*2020*/  @P0 FMUL.FTZ R13, R17, UR7 ;  /* 0x00000007110d0c20 */ /* 0x000fe20008410000 */
[----:B------:R3:W-:Y:S04]  /*2030*/  @!P3 STS.64 [UR4+0x98], R16 ;  /* 0x00009810ff00b988 */ /* 0x0007e80008000a04 */
[----:B------:R-:W-:Y:S01]  /*2040*/  @P0 STG.E.64 desc[UR8][R20.64], R12 ;  /* 0x0000000c14000986 */ /* 0x000fe2000c101b08 */
[C---:B-1----:R-:W-:Y:S01]  /*2050*/  IMAD.WIDE R18, R53.reuse, 0x2, R18 ;  /* 0x0000000235127825 */ /* 0x042fe200078e0212 */
[----:B------:R-:W-:Y:S03]  /*2060*/  BAR.SYNC.DEFER_BLOCKING 0x0 ;  /* 0x0000000000007b1d */ /* 0x000fe60000010000 */
[----:B--2---:R-:W-:-:S03]  /*2070*/  IMAD.WIDE R14, R53, 0x2, R14 ;  /* 0x00000002350e7825 */ /* 0x004fc600078e020e */
[----:B------:R-:W2:Y:S04]  /*2080*/  LDG.E.U16 R23, desc[UR8][R18.64] ;  /* 0x0000000812177981 */ /* 0x000ea8000c1e1500 */
[----:B------:R2:W4:Y:S04]  /*2090*/  LDG.E.U16 R24, desc[UR8][R18.64+0x2] ;  /* 0x0000020812187981 */ /* 0x000528000c1e1500 */
[----:B------:R-:W5:Y:S04]  /*20a0*/  LDG.E.U16 R25, desc[UR8][R14.64] ;  /* 0x000000080e197981 */ /* 0x000f68000c1e1500 */
[----:B------:R-:W5:Y:S01]  /*20b0*/  LDG.E.U16 R26, desc[UR8][R14.64+0x2] ;  /* 0x000002080e1a7981 */ /* 0x000f62000c1e1500 */
[----:B---3--:R-:W-:Y:S01]  /*20c0*/  HFMA2 R17, -RZ, RZ, 1.875, 0 ;  /* 0x3f800000ff117431 */ /* 0x008fe200000001ff */
[----:B------:R-:W-:Y:S02]  /*20d0*/  BSSY.RECONVERGENT B0, `(.L_x_2200) ;  /* 0x00001d5000007945 */ /* 0x000fe40003800200 */
[----:B------:R-:W0:Y:S02]  /*20e0*/  LDS.64 R12, [UR4+0x98] ;  /* 0x00009804ff0c7984 */ /* 0x000e240008000a00 */
[----:B0-----:R-:W-:-:S04]  /*20f0*/  FMUL.FTZ R16, R12, UR7 ;  /* 0x000000070c107c20 */ /* 0x001fc80008410000 */
[----:B------:R-:W-:-:S04]  /*2100*/  FMUL.FTZ R22, R16, R16 ;  /* 0x0000001010167220 */ /* 0x000fc80000410000 */
[----:B------:R-:W-:-:S05]  /*2110*/  FFMA.FTZ R22, R13, UR7, -R22 ;  /* 0x000000070d167c23 */ /* 0x000fca0008010816 */
[----:B------:R-:W-:-:S13]  /*2120*/  FSETP.GTU.FTZ.AND P2, PT, R22, RZ, PT ;  /* 0x000000ff1600720b */ /* 0x000fda0003f5c000 */
[----:B------:R-:W0:Y:S02]  /*2130*/  @P2 LDC R13, c[0x0][0x3a8] ;  /* 0x0000ea00ff0d2b82 */ /* 0x000e240000000800 */
[----:B0-----:R-:W-:Y:S01]  /*2140*/  @P2 FADD.FTZ R12, R22, R13 ;  /* 0x0000000d160c2221 */ /* 0x001fe20000010000 */
[----:B------:R-:W-:-:S03]  /*2150*/  IADD3 R22, PT, PT, R51, 0x10, RZ ;  /* 0x0000001033167810 */ /* 0x000fc60007ffe0ff */
[----:B------:R0:W1:Y:S01]  /*2160*/  @P2 MUFU.RSQ R17, R12 ;  /* 0x0000000c00112308 */ /* 0x0000620000001400 */
[----:B--2---:R-:W-:Y:S02]  /*2170*/  SHF.L.U32 R18, R23, 0x10, RZ ;  /* 0x0000001017127819 */ /* 0x004fe400000006ff */
[----:B----4-:R-:W-:Y:S02]  /*2180*/  SHF.L.U32 R19, R24, 0x10, RZ ;  /* 0x0000001018137819 */ /* 0x010fe400000006ff */
[----:B-----5:R-:W-:Y:S02]  /*2190*/  SHF.L.U32 R20, R25, 0x10, RZ ;  /* 0x0000001019147819 */ /* 0x020fe400000006ff */
[----:B------:R-:W-:Y:S01]  /*21a0*/  SHF.L.U32 R21, R26, 0x10, RZ ;  /* 0x000000101a157819 */ /* 0x000fe200000006ff */
[----:B01----:R-:W-:Y:S06]  /*21b0*/  BRA.U UP0, `(.L_x_2201) ;  /* 0x0000000900f07547 */ /* 0x003fec000b800000 */
        /* <DEDUP_REMOVED lines=30> */
.L_x_2203:
[----:B------:R-:W-:Y:S05]  /*23a0*/  BSYNC.RECONVERGENT B1 ;  /* 0x0000000000017941 */ /* 0x000fea0003800200 */
.L_x_2202:
[----:B------:R-:W-:Y:S04]  /*23b0*/  BSSY.RECONVERGENT B1, `(.L_x_2204) ;  /* 0x0000014000017945 */ /* 0x000fe80003800200 */
[----:B------:R-:W-:Y:S05]  /*23c0*/  @P3 BRA `(.L_x_2205) ;  /* 0x0000000000483947 */ /* 0x000fea0003800000 */
[----:B------:R-:W1:Y:S01]  /*23d0*/  LDCU.64 UR6, c[0x0][0x3e0] ;  /* 0x00007c00ff0677ac */ /* 0x000e620008000a00 */
[----:B------:R-:W-:Y:S01]  /*23e0*/  MOV R12, R56 ;  /* 0x00000038000c7202 */ /* 0x000fe20000000f00 */
[--C-:B0-----:R-:W-:Y:S01]  /*23f0*/  FADD.FTZ R14, R29, -R16.reuse ;  /* 0x800000101d0e7221 */ /* 0x101fe20000010000 */
[----:B------:R-:W-:Y:S01]  /*2400*/  MOV R13, R55 ;  /* 0x00000037000d7202 */ /* 0x000fe20000000f00 */
[----:B------:R-:W0:Y:S01]  /*2410*/  LDCU.64 UR12, c[0x0][0x380] ;  /* 0x00007000ff0c77ac */ /* 0x000e220008000a00 */
[----:B------:R-:W-:Y:S01]  /*2420*/  FADD.FTZ R30, R30, -R16 ;  /* 0x800000101e1e7221 */ /* 0x000fe20000010000 */
[----:B------:R-:W-:-:S03]  /*2430*/  FMUL.FTZ R11, R14, R17 ;  /* 0x000000110e0b7220 */ /* 0x000fc60000410000 */
[----:B------:R-:W-:Y:S01]  /*2440*/  FMUL.FTZ R30, R30, R17 ;  /* 0x000000111e1e7220 */ /* 0x000fe20000410000 */
[----:B------:R-:W-:-:S03]  /*2450*/  FFMA.FTZ R11, R18, R11, R20 ;  /* 0x0000000b120b7223 */ /* 0x000fc60000010014 */
        /* <DEDUP_REMOVED lines=9> */
.L_x_2205:
[----:B------:R-:W-:Y:S05]  /*24f0*/  BSYNC.RECONVERGENT B1 ;  /* 0x0000000000017941 */ /* 0x000fea0003800200 */
.L_x_2204:
[----:B------:R-:W-:Y:S01]  /*2500*/  SHF.R.S32.HI R25, RZ, 0x1f, R24 ;  /* 0x0000001fff197819 */ /* 0x000fe20000011418 */
[----:B------:R-:W-:Y:S01]  /*2510*/  BSSY.RECONVERGENT B1, `(.L_x_2206) ;  /* 0x000001f000017945 */ /* 0x000fe20003800200 */
[----:B------:R-:W-:Y:S02]  /*2520*/  ISETP.GE.U32.AND P6, PT, R49, UR10, PT ;  /* 0x0000000a31007c0c */ /* 0x000fe4000bfc6070 */
[----:B------:R-:W-:Y:S02]  /*2530*/  ISETP.GE.AND.EX P5, PT, R25, UR11, PT, P5 ;  /* 0x0000000b19007c0c */ /* 0x000fe4000bfa6350 */
[----:B------:R-:W-:Y:S02]  /*2540*/  ISETP.GE.U32.AND P2, PT, R48, UR10, PT ;  /* 0x0000000a30007c0c */ /* 0x000fe4000bf46070 */
[----:B01----:R-:W-:Y:S02]  /*2550*/  SHF.R.S32.HI R11, RZ, 0x1f, R23 ;  /* 0x0000001fff0b7819 */ /* 0x003fe40000011417 */
        /* <DEDUP_REMOVED lines=16> */
[----:B------:R-:W-:Y:S01]  /*2660*/  FFMA.FTZ R22, R18, R15, R20 ;  /* 0x0000000f12167223 */ /* 0x000fe20000010014 */
[----:B0-----:R-:W-:Y:S02]  /*2670*/  IMAD R25, R25, UR6, RZ ;  /* 0x0000000619197c24 */ /* 0x001fe4000f8e02ff */
[----:B------:R-:W-:-:S04]  /*2680*/  IMAD.WIDE.U32 R12, R24, UR6, R12 ;  /* 0x00000006180c7c25 */ /* 0x000fc8000f8e000c */
[----:B------:R-:W-:Y:S02]  /*2690*/  IMAD R27, R24, UR7, R25 ;  /* 0x00000007181b7c24 */ /* 0x000fe4000f8e0219 */
[----:B------:R-:W-:Y:S01]  /*26a0*/  FFMA.FTZ R25, R19, R14, R21 ;  /* 0x0000000e13197223 */ /* 0x000fe20000010015 */
[C---:B-1----:R-:W-:Y:S02]  /*26b0*/  LEA R14, P5, R12.reuse, UR12, 0x1 ;  /* 0x0000000c0c0e7c11 */ /* 0x042fe4000f8a08ff */
[----:B------:R-:W-:Y:S02]  /*26c0*/  IADD3 R27, PT, PT, R13, R27, RZ ;  /* 0x0000001b0d1b7210 */ /* 0x000fe40007ffe0ff */
[----:B------:R-:W-:Y:S02]  /*26d0*/  F2FP.BF16.F32.PACK_AB R13, R25, R22 ;  /* 0x00000016190d723e */ /* 0x000fe400000010ff */
[----:B------:R-:W-:-:S05]  /*26e0*/  LEA.HI.X R15, R12, UR13, R27, 0x1, P5 ;  /* 0x0000000d0c0f7c11 */ /* 0x000fca000a8f0c1b */
[----:B------:R0:W-:Y:S02]  /*26f0*/  STG.E desc[UR8][R14.64], R13 ;  /* 0x0000000d0e007986 */ /* 0x0001e4000c101908 */
.L_x_2207:
[----:B------:R-:W-:Y:S05]  /*2700*/  BSYNC.RECONVERGENT B1 ;  /* 0x0000000000017941 */ /* 0x000fea0003800200 */
.L_x_2206:
[----:B------:R-:W-:Y:S04]  /*2710*/  BSSY.RECONVERGENT B1, `(.L_x_2208) ;  /* 0x0000014000017945 */ /* 0x000fe80003800200 */
[----:B------:R-:W-:Y:S05]  /*2720*/  @P1 BRA `(.L_x_2209) ;  /* 0x0000000000481947 */ /* 0x000fea0003800000 */
[----:B------:R-:W1:Y:S01]  /*2730*/  LDCU.64 UR6, c[0x0][0x3e0] ;  /* 0x00007c00ff0677ac */ /* 0x000e620008000a00 */
[----:B------:R-:W-:Y:S01]  /*2740*/  MOV R12, R56 ;  /* 0x00000038000c7202 */ /* 0x000fe20000000f00 */
[--C-:B------:R-:W-:Y:S01]  /*2750*/  FADD.FTZ R34, R34, -R16.reuse ;  /* 0x8000001022227221 */ /* 0x100fe20000010000 */
[----:B0-----:R-:W-:Y:S01]  /*2760*/  MOV R13, R55 ;  /* 0x00000037000d7202 */ /* 0x001fe20000000f00 */
[----:B------:R-:W0:Y:S01]  /*2770*/  LDCU.64 UR12, c[0x0][0x380] ;  /* 0x00007000ff0c77ac */ /* 0x000e220008000a00 */
[----:B------:R-:W-:-:S04]  /*2780*/  FADD.FTZ R14, R33, -R16 ;  /* 0x80000010210e7221 */ /* 0x000fc80000010000 */
[-C--:B------:R-:W-:Y:S01]  /*2790*/  FMUL.FTZ R14, R14, R17.reuse ;  /* 0x000000110e0e7220 */ /* 0x080fe20000410000 */
[----:B-1----:R-:W-:Y:S02]  /*27a0*/  IMAD R22, R11, UR6, RZ ;  /* 0x000000060b167c24 */ /* 0x002fe4000f8e02ff */
[----:B------:R-:W-:Y:S01]  /*27b0*/  FMUL.FTZ R11, R34, R17 ;  /* 0x00000011220b7220 */ /* 0x000fe20000410000 */
[----:B------:R-:W-:-:S04]  /*27c0*/  IMAD.WIDE.U32 R12, R23, UR6, R12 ;  /* 0x00000006170c7c25 */ /* 0x000fc8000f8e000c */
[----:B------:R-:W-:Y:S01]  /*27d0*/  FFMA.FTZ R11, R18, R11, R20 ;  /* 0x0000000b120b7223 */ /* 0x000fe20000010014 */
[----:B------:R-:W-:Y:S02]  /*27e0*/  IMAD R23, R23, UR7, R22 ;  /* 0x0000000717177c24 */ /* 0x000fe4000f8e0216 */
[----:B------:R-:W-:Y:S01]  /*27f0*/  FFMA.FTZ R22, R19, R14, R21 ;  /* 0x0000000e13167223 */ /* 0x000fe20000010015 */
[----:B0-----:R-:W-:Y:S02]  /*2800*/  LEA R14, P1, R12, UR12, 0x1 ;  /* 0x0000000c0c0e7c11 */ /* 0x001fe4000f8208ff */
[----:B------:R-:W-:Y:S02]  /*2810*/  IADD3 R23, PT, PT, R13, R23, RZ ;  /* 0x000000170d177210 */ /* 0x000fe40007ffe0ff */
[----:B------:R-:W-:Y:S02]  /*2820*/  F2FP.BF16.F32.PACK_AB R11, R22, R11 ;  /* 0x0000000b160b723e */ /* 0x000fe400000010ff */
[----:B------:R-:W-:-:S05]  /*2830*/  LEA.HI.X R15, R12, UR13, R23, 0x1, P1 ;  /* 0x0000000d0c0f7c11 */ /* 0x000fca00088f0c17 */
[----:B------:R1:W-:Y:S02]  /*2840*/  STG.E desc[UR8][R14.64], R11 ;  /* 0x0000000b0e007986 */ /* 0x0003e4000c101908 */
.L_x_2209:
[----:B------:R-:W-:Y:S05]  /*2850*/  BSYNC.RECONVERGENT B1 ;  /* 0x0000000000017941 */ /* 0x000fea0003800200 */
.L_x_2208:
[----:B------:R-:W-:Y:S04]  /*2860*/  BSSY.RECONVERGENT B1, `(.L_x_2210) ;  /* 0x0000014000017945 */ /* 0x000fe80003800200 */
[----:B------:R-:W-:Y:S05]  /*2870*/  @P6 BRA `(.L_x_2211) ;  /* 0x0000000000486947 */ /* 0x000fea0003800000 */
[----:B------:R-:W2:Y:S01]  /*2880*/  LDCU.64 UR6, c[0x0][0x3e0] ;  /* 0x00007c00ff0677ac */ /* 0x000ea20008000a00 */
[----:B------:R-:W-:Y:S01]  /*2890*/  MOV R12, R56 ;  /* 0x00000038000c7202 */ /* 0x000fe20000000f00 */
[--C-:B01----:R-:W-:Y:S01]  /*28a0*/  FADD.FTZ R14, R35, -R16.reuse ;  /* 0x80000010230e7221 */ /* 0x103fe20000010000 */
[----:B------:R-:W-:Y:S01]  /*28b0*/  MOV R13, R55 ;  /* 0x00000037000d7202 */ /* 0x000fe20000000f00 */
[----:B------:R-:W0:Y:S01]  /*28c0*/  LDCU.64 UR12, c[0x0][0x380] ;  /* 0x00007000ff0c77ac */ /* 0x000e220008000a00 */
[----:B------:R-:W-:Y:S01]  /*28d0*/  FADD.FTZ R36, R36, -R16 ;  /* 0x8000001024247221 */ /* 0x000fe20000010000 */
[----:B------:R-:W-:-:S03]  /*28e0*/  FMUL.FTZ R11, R14, R17 ;  /* 0x000000110e0b7220 */ /* 0x000fc60000410000 */
[----:B------:R-:W-:Y:S01]  /*28f0*/  FMUL.FTZ R36, R36, R17 ;  /* 0x0000001124247220 */ /* 0x000fe20000410000 */
[----:B------:R-:W-:-:S03]  /*2900*/  FFMA.FTZ R11, R18, R11, R20 ;  /* 0x0000000b120b7223 */ /* 0x000fc60000010014 */
        /* <DEDUP_REMOVED lines=9> */
.L_x_2211:
[----:B------:R-:W-:Y:S05]  /*29a0*/  BSYNC.RECONVERGENT B1 ;  /* 0x0000000000017941 */ /* 0x000fea0003800200 */
.L_x_2210:
[----:B------:R-:W-:Y:S04]  /*29b0*/  BSSY.RECONVERGENT B1, `(.L_x_2212) ;  /* 0x0000014000017945 */ /* 0x000fe80003800200 */
[----:B------:R-:W-:Y:S05]  /*29c0*/  @P2 BRA `(.L_x_2213) ;  /* 0x0000000000482947 */ /* 0x000fea0003800000 */
[----:B------:R-:W3:Y:S01]  /*29d0*/  LDCU.64 UR6, c[0x0][0x3e0] ;  /* 0x00007c00ff0677ac */ /* 0x000ee20008000a00 */
[----:B------:R-:W-:Y:S01]  /*29e0*/  MOV R12, R56 ;  /* 0x00000038000c7202 */ /* 0x000fe20000000f00 */
[--C-:B------:R-:W-:Y:S01]  /*29f0*/  FADD.FTZ R38, R38, -R16.reuse ;  /* 0x8000001026267221 */ /* 0x100fe20000010000 */
[----:B0-----:R-:W-:Y:S01]  /*2a00*/  MOV R13, R55 ;  /* 0x00000037000d7202 */ /* 0x001fe20000000f00 */
[----:B------:R-:W0:Y:S01]  /*2a10*/  LDCU.64 UR12, c[0x0][0x380] ;  /* 0x00007000ff0c77ac */ /* 0x000e220008000a00 */
[----:B-12---:R-:W-:Y:S01]  /*2a20*/  FADD.FTZ R14, R37, -R16 ;  /* 0x80000010250e7221 */ /* 0x006fe20000010000 */
[----:B------:R-:W-:-:S03]  /*2a30*/  FMUL.FTZ R11, R38, R17 ;  /* 0x00000011260b7220 */ /* 0x000fc60000410000 */
[----:B------:R-:W-:Y:S01]  /*2a40*/  FMUL.FTZ R14, R14, R17 ;  /* 0x000000110e0e7220 */ /* 0x000fe20000410000 */
[----:B------:R-:W-:-:S03]  /*2a50*/  FFMA.FTZ R11, R18, R11, R20 ;  /* 0x0000000b120b7223 */ /* 0x000fc60000010014 */
        /* <DEDUP_REMOVED lines=9> */
.L_x_2213:
[----:B------:R-:W-:Y:S05]  /*2af0*/  BSYNC.RECONVERGENT B1 ;  /* 0x0000000000017941 */ /* 0x000fea0003800200 */
.L_x_2212:
[----:B------:R-:W-:Y:S04]  /*2b00*/  BSSY.RECONVERGENT B1, `(.L_x_2214) ;  /* 0x0000014000017945 */ /* 0x000fe80003800200 */
[----:B------:R-:W-:Y:S05]  /*2b10*/  @P3 BRA `(.L_x_2215) ;  /* 0x0000000000483947 */ /* 0x000fea0003800000 */
[----:B------:R-:W4:Y:S01]  /*2b20*/  LDCU.64 UR6, c[0x0][0x3e0] ;  /* 0x00007c00ff0677ac */ /* 0x000f220008000a00 */
[----:B------:R-:W-:Y:S01]  /*2b30*/  MOV R12, R56 ;  /* 0x00000038000c7202 */ /* 0x000fe20000000f00 */
[--C-:B------:R-:W-:Y:S01]  /*2b40*/  FADD.FTZ R40, R40, -R16.reuse ;  /* 0x8000001028287221 */ /* 0x100fe20000010000 */
[----:B0-----:R-:W-:Y:S01]  /*2b50*/  MOV R13, R55 ;  /* 0x00000037000d7202 */ /* 0x001fe20000000f00 */
[----:B------:R-:W0:Y:S01]  /*2b60*/  LDCU.64 UR12, c[0x0][0x380] ;  /* 0x00007000ff0c77ac */ /* 0x000e220008000a00 */
[----:B-123--:R-:W-:Y:S01]  /*2b70*/  FADD.FTZ R14, R39, -R16 ;  /* 0x80000010270e7221 */ /* 0x00efe20000010000 */
[----:B------:R-:W-:-:S03]  /*2b80*/  FMUL.FTZ R11, R40, R17 ;  /* 0x00000011280b7220 */ /* 0x000fc60000410000 */
[----:B------:R-:W-:Y:S01]  /*2b90*/  FMUL.FTZ R14, R14, R17 ;  /* 0x000000110e0e7220 */ /* 0x000fe20000410000 */
[----:B------:R-:W-:Y:S01]  /*2ba0*/  FFMA.FTZ R11, R18, R11, R20 ;  /* 0x0000000b120b7223 */ /* 0x000fe20000010014 */
[----:B----4-:R-:W-:Y:S02]  /*2bb0*/  IMAD R22, R9, UR6, RZ ;  /* 0x0000000609167c24 */ /* 0x010fe4000f8e02ff */
        /* <DEDUP_REMOVED lines=8> */
.L_x_2215:
[----:B------:R-:W-:Y:S05]  /*2c40*/  BSYNC.RECONVERGENT B1 ;  /* 0x0000000000017941 */ /* 0x000fea0003800200 */
.L_x_2214:
[----:B------:R-:W-:Y:S05]  /*2c50*/  @P4 BRA `(.L_x_2216) ;  /* 0x0000001000704947 */ /* 0x000fea0003800000 */
[----:B------:R-:W0:Y:S01]  /*2c60*/  LDCU.64 UR6, c[0x0][0x3e0] ;  /* 0x00007c00ff0677ac */ /* 0x000e220008000a00 */
[--C-:B------:R-:W-:Y:S01]  /*2c70*/  FADD.FTZ R42, R42, -R16.reuse ;  /* 0x800000102a2a7221 */ /* 0x100fe20000010000 */
[----:B------:R-:W-:Y:S01]  /*2c80*/  MOV R54, R56 ;  /* 0x0000003800367202 */ /* 0x000fe20000000f00 */
[----:B------:R-:W-:Y:S01]  /*2c90*/  FADD.FTZ R16, R41, -R16 ;  /* 0x8000001029107221 */ /* 0x000fe20000010000 */
[----:B------:R-:W5:Y:S01]  /*2ca0*/  LDCU.64 UR10, c[0x0][0x380] ;  /* 0x00007000ff0a77ac */ /* 0x000f620008000a00 */
[-C--:B-1234-:R-:W-:Y:S02]  /*2cb0*/  FMUL.FTZ R11, R42, R17.reuse ;  /* 0x000000112a0b7220 */ /* 0x09efe40000410000 */
[----:B------:R-:W-:Y:S02]  /*2cc0*/  FMUL.FTZ R16, R16, R17 ;  /* 0x0000001110107220 */ /* 0x000fe40000410000 */
[----:B------:R-:W-:Y:S02]  /*2cd0*/  FFMA.FTZ R11, R18, R11, R20 ;  /* 0x0000000b120b7223 */ /* 0x000fe40000010014 */
[----:B------:R-:W-:-:S05]  /*2ce0*/  FFMA.FTZ R16, R19, R16, R21 ;  /* 0x0000001013107223 */ /* 0x000fca0000010015 */
[----:B------:R-:W-:Y:S01]  /*2cf0*/  F2FP.BF16.F32.PACK_AB R11, R16, R11 ;  /* 0x0000000b100b723e */ /* 0x000fe200000010ff */
[----:B0-----:R-:W-:Y:S02]  /*2d00*/  IMAD R13, R10, UR6, RZ ;  /* 0x000000060a0d7c24 */ /* 0x001fe4000f8e02ff */
[----:B------:R-:W-:-:S04]  /*2d10*/  IMAD.WIDE.U32 R54, R46, UR6, R54 ;  /* 0x000000062e367c25 */ /* 0x000fc8000f8e0036 */
[----:B------:R-:W-:Y:S01]  /*2d20*/  IMAD R13, R46, UR7, R13 ;  /* 0x000000072e0d7c24 */ /* 0x000fe2000f8e020d */
[----:B-----5:R-:W-:-:S04]  /*2d30*/  LEA R12, P1, R54, UR10, 0x1 ;  /* 0x0000000a360c7c11 */ /* 0x020fc8000f8208ff */
[----:B------:R-:W-:-:S04]  /*2d40*/  IADD3 R13, PT, PT, R55, R13, RZ ;  /* 0x0000000d370d7210 */ /* 0x000fc80007ffe0ff */
[----:B------:R-:W-:-:S05]  /*2d50*/  LEA.HI.X R13, R54, UR11, R13, 0x1, P1 ;  /* 0x0000000b360d7c11 */ /* 0x000fca00088f0c0d */
[----:B------:R0:W-:Y:S01]  /*2d60*/  STG.E desc[UR8][R12.64], R11 ;  /* 0x0000000b0c007986 */ /* 0x0001e2000c101908 */
[----:B------:R-:W-:Y:S05]  /*2d70*/  BRA `(.L_x_2216) ;  /* 0x0000001000287947 */ /* 0x000fea0003800000 */
.L_x_2201:
[----:B------:R-:W0:Y:S01]  /*2d80*/  LDCU.64 UR12, c[0x0][0x3e8] ;  /* 0x00007d00ff0c77ac */ /* 0x000e220008000a00 */
[----:B------:R-:W-:Y:S01]  /*2d90*/  SHF.R.S32.HI R25, RZ, 0x1f, R22 ;  /* 0x0000001fff197819 */ /* 0x000fe20000011416 */
[----:B------:R-:W-:Y:S01]  /*2da0*/  BSSY.RECONVERGENT B1, `(.L_x_2217) ;  /* 0x0000024000017945 */ /* 0x000fe20003800200 */
[C---:B------:R-:W-:Y:S02]  /*2db0*/  IADD3 R24, PT, PT, R51.reuse, 0x20, RZ ;  /* 0x0000002033187810 */ /* 0x040fe40007ffe0ff */
[----:B------:R-:W-:Y:S02]  /*2dc0*/  IADD3 R23, PT, PT, R51, 0x30, RZ ;  /* 0x0000003033177810 */ /* 0x000fe40007ffe0ff */
[----:B0-----:R-:W-:Y:S02]  /*2dd0*/  ISETP.GE.U32.AND P2, PT, R22, UR12, PT ;  /* 0x0000000c16007c0c */ /* 0x001fe4000bf46070 */
[----:B------:R-:W-:Y:S02]  /*2de0*/  ISETP.GE.U32.AND P5, PT, R24, UR12, PT ;  /* 0x0000000c18007c0c */ /* 0x000fe4000bfa6070 */
[----:B------:R-:W-:-:S02]  /*2df0*/  ISETP.GE.U32.AND P6, PT, R23, UR12, PT ;  /* 0x0000000c17007c0c */ /* 0x000fc4000bfc6070 */
[----:B------:R-:W-:Y:S01]  /*2e00*/  ISETP.GE.AND.EX P2, PT, R25, UR13, PT, P2 ;  /* 0x0000000d19007c0c */ /* 0x000fe2000bf46320 */
[----:B------:R-:W-:-:S12]  /*2e10*/  @P1 BRA `(.L_x_2218) ;  /* 0x0000000000701947 */ /* 0x000fd80003800000 */
[--C-:B------:R-:W-:Y:S01]  /*2e20*/  FADD.FTZ R12, R11, -R16.reuse ;  /* 0x800000100b0c7221 */ /* 0x100fe20000010000 */
[----:B------:R-:W-:Y:S01]  /*2e30*/  FADD.FTZ R28, R28, -R16 ;  /* 0x800000101c1c7221 */ /* 0x000fe20000010000 */
[----:B------:R-:W0:Y:S01]  /*2e40*/  LDCU.64 UR6, c[0x0][0x3e0] ;  /* 0x00007c00ff0677ac */ /* 0x000e220008000a00 */
[----:B------:R-:W-:Y:S01]  /*2e50*/  MOV R14, R56 ;  /* 0x00000038000e7202 */ /* 0x000fe20000000f00 */
[-C--:B------:R-:W-:Y:S01]  /*2e60*/  FMUL.FTZ R11, R12, R17.reuse ;  /* 0x000000110c0b7220 */ /* 0x080fe20000410000 */
[----:B------:R-:W-:Y:S01]  /*2e70*/  FMUL.FTZ R28, R28, R17 ;  /* 0x000000111c1c7220 */ /* 0x000fe20000410000 */
[----:B------:R-:W1:Y:S01]  /*2e80*/  LDCU.64 UR10, c[0x0][0x380] ;  /* 0x00007000ff0a77ac */ /* 0x000e620008000a00 */
[----:B------:R-:W-:Y:S01]  /*2e90*/  MOV R15, R55 ;  /* 0x00000037000f7202 */ /* 0x000fe20000000f00 */
[----:B------:R-:W-:Y:S01]  /*2ea0*/  FFMA.FTZ R12, R18, R11, R20 ;  /* 0x0000000b120c7223 */ /* 0x000fe20000010014 */
        /* <DEDUP_REMOVED lines=19> */
.L_x_2218:
[----:B------:R-:W-:Y:S05]  /*2fe0*/  BSYNC.RECONVERGENT B1 ;  /* 0x0000000000017941 */ /* 0x000fea0003800200 */
.L_x_2217:
[----:B------:R-:W-:Y:S04]  /*2ff0*/  BSSY.RECONVERGENT B1, `(.L_x_2219) ;  /* 0x000001e000017945 */ /* 0x000fe80003800200 */
[----:B------:R-:W-:Y:S05]  /*3000*/  @P2 BRA `(.L_x_2220) ;  /* 0x0000000000702947 */ /* 0x000fea0003800000 */
[--C-:B0-----:R-:W-:Y:S01]  /*3010*/  FADD.FTZ R12, R29, -R16.reuse ;  /* 0x800000101d0c7221 */ /* 0x101fe20000010000 */
        /* <DEDUP_REMOVED lines=27> */
.L_x_2220:
[----:B------:R-:W-:Y:S05]  /*31d0*/  BSYNC.RECONVERGENT B1 ;  /* 0x0000000000017941 */ /* 0x000fea0003800200 */
.L_x_2219:
[----:B------:R-:W-:Y:S01]  /*31e0*/  SHF.R.S32.HI R29, RZ, 0x1f, R24 ;  /* 0x0000001fff1d7819 */ /* 0x000fe20000011418 */
[----:B------:R-:W-:Y:S01]  /*31f0*/  BSSY.RECONVERGENT B1, `(.L_x_2221) ;  /* 0x0000029000017945 */ /* 0x000fe20003800200 */
[----:B------:R-:W-:Y:S02]  /*3200*/  ISETP.GE.U32.AND P1, PT, R49, UR12, PT ;  /* 0x0000000c31007c0c */ /* 0x000fe4000bf26070 */
[----:B------:R-:W-:Y:S02]  /*3210*/  ISETP.GE.AND.EX P5, PT, R29, UR13, PT, P5 ;  /* 0x0000000d1d007c0c */ /* 0x000fe4000bfa6350 */
[----:B------:R-:W-:Y:S02]  /*3220*/  ISETP.GE.U32.AND P2, PT, R48, UR12, PT ;  /* 0x0000000c30007c0c */ /* 0x000fe4000bf46070 */
[----:B-1----:R-:W-:Y:S02]  /*3230*/  SHF.R.S32.HI R11, RZ, 0x1f, R23 ;  /* 0x0000001fff0b7819 */ /* 0x002fe40000011417 */
        /* <DEDUP_REMOVED lines=11> */
[-C--:B------:R-:W-:Y:S01]  /*32f0*/  FMUL.FTZ R22, R12, R17.reuse ;  /* 0x000000110c167220 */ /* 0x080fe20000410000 */
[----:B------:R-:W-:Y:S01]  /*3300*/  FMUL.FTZ R13, R32, R17 ;  /* 0x00000011200d7220 */ /* 0x000fe20000410000 */
[----:B------:R-:W1:Y:S02]  /*3310*/  LDCU.64 UR10, c[0x0][0x380] ;  /* 0x00007000ff0a77ac */ /* 0x000e640008000a00 */
[----:B------:R-:W-:Y:S01]  /*3320*/  FFMA.FTZ R27, R19, R22, R21 ;  /* 0x00000016131b7223 */ /* 0x000fe20000010015 */
        /* <DEDUP_REMOVED lines=21> */
.L_x_2222:
[----:B------:R-:W-:Y:S05]  /*3480*/  BSYNC.RECONVERGENT B1 ;  /* 0x0000000000017941 */ /* 0x000fea0003800200 */
.L_x_2221:
[----:B------:R-:W-:Y:S04]  /*3490*/  BSSY.RECONVERGENT B1, `(.L_x_2223) ;  /* 0x000001e000017945 */ /* 0x000fe80003800200 */
[----:B------:R-:W-:Y:S05]  /*34a0*/  @P6 BRA `(.L_x_2224) ;  /* 0x0000000000706947 */ /* 0x000fea0003800000 */
[--C-:B------:R-:W-:Y:S01]  /*34b0*/  FADD.FTZ R34, R34, -R16.reuse ;  /* 0x8000001022227221 */ /* 0x100fe20000010000 */
[----:B0-----:R-:W-:Y:S01]  /*34c0*/  FADD.FTZ R12, R33, -R16 ;  /* 0x80000010210c7221 */ /* 0x001fe20000010000 */
[----:B------:R-:W0:Y:S02]  /*34d0*/  LDCU.64 UR6, c[0x0][0x3e0] ;  /* 0x00007c00ff0677ac */ /* 0x000e240008000a00 */
[-C--:B------:R-:W-:Y:S01]  /*34e0*/  FMUL.FTZ R13, R34, R17.reuse ;  /* 0x00000011220d7220 */ /* 0x080fe20000410000 */
[----:B-1----:R-:W-:Y:S01]  /*34f0*/  FMUL.FTZ R14, R12, R17 ;  /* 0x000000110c0e7220 */ /* 0x002fe20000410000 */
[----:B------:R-:W1:Y:S02]  /*3500*/  LDCU.64 UR10, c[0x0][0x380] ;  /* 0x00007000ff0a77ac */ /* 0x000e640008000a00 */
[----:B------:R-:W-:Y:S01]  /*3510*/  FFMA.FTZ R15, R18, R13, R20 ;  /* 0x0000000d120f7223 */ /* 0x000fe20000010014 */
[----:B------:R-:W-:Y:S01]  /*3520*/  FFMA.FTZ R25, R19, R14, R21 ;  /* 0x0000000e13197223 */ /* 0x000fe20000010015 */
[----:B------:R-:W-:-:S02]  /*3530*/  MOV R13, R55 ;  /* 0x00000037000d7202 */ /* 0x000fc40000000f00 */
[----:B------:R-:W-:Y:S01]  /*3540*/  FMUL.FTZ R12, R15, -1.4426950216293334961 ;  /* 0xbfb8aa3b0f0c7820 */ /* 0x000fe20000410000 */
[----:B------:R-:W-:-:S05]  /*3550*/  FMUL.FTZ R14, R25, -1.4426950216293334961 ;  /* 0xbfb8aa3b190e7820 */ /* 0x000fca0000410000 */
[----:B------:R-:W2:Y:S01]  /*3560*/  MUFU.EX2 R12, R12 ;  /* 0x0000000c000c7308 */ /* 0x000ea20000000800 */
[----:B0-----:R-:W-:-:S07]  /*3570*/  IMAD R26, R11, UR6, RZ ;  /* 0x000000060b1a7c24 */ /* 0x001fce000f8e02ff */
        /* <DEDUP_REMOVED lines=10> */
[----:B--2---:R-:W-:-:S03]  /*3620*/  FMUL.FTZ R11, R15, R22 ;  /* 0x000000160f0b7220 */ /* 0x004fc60000410000 */
[----:B------:R-:W-:Y:S01]  /*3630*/  LEA.HI.X R15, R12, UR11, R23, 0x1, P5 ;  /* 0x0000000b0c0f7c11 */ /* 0x000fe2000a8f0c17 */
[----:B0-----:R-:W-:-:S05]  /*3640*/  FMUL.FTZ R26, R25, R24 ;  /* 0x00000018191a7220 */ /* 0x001fca0000410000 */
[----:B------:R-:W-:-:S05]  /*3650*/  F2FP.BF16.F32.PACK_AB R11, R26, R11 ;  /* 0x0000000b1a0b723e */ /* 0x000fca00000010ff */
[----:B------:R2:W-:Y:S02]  /*3660*/  STG.E desc[UR8][R14.64], R11 ;  /* 0x0000000b0e007986 */ /* 0x0005e4000c101908 */
.L_x_2224:
[----:B------:R-:W-:Y:S05]  /*3670*/  BSYNC.RECONVERGENT B1 ;  /* 0x0000000000017941 */ /* 0x000fea0003800200 */
.L_x_2223:
[----:B------:R-:W-:Y:S04]  /*3680*/  BSSY.RECONVERGENT B1, `(.L_x_2225) ;  /* 0x000001e000017945 */ /* 0x000fe80003800200 */
[----:B------:R-:W-:Y:S05]  /*3690*/  @P1 BRA `(.L_x_2226) ;  /* 0x0000000000701947 */ /* 0x000fea0003800000 */
[--C-:B0-----:R-:W-:Y:S01]  /*36a0*/  FADD.FTZ R12, R35, -R16.reuse ;  /* 0x80000010230c7221 */ /* 0x101fe20000010000 */
[----:B------:R-:W-:Y:S01]  /*36b0*/  FADD.FTZ R36, R36, -R16 ;  /* 0x8000001024247221 */ /* 0x000fe20000010000 */
[----:B------:R-:W0:Y:S01]  /*36c0*/  LDCU.64 UR6, c[0x0][0x3e0] ;  /* 0x00007c00ff0677ac */ /* 0x000e220008000a00 */
[----:B-12---:R-:W-:Y:S01]  /*36d0*/  MOV R14, R56 ;  /* 0x00000038000e7202 */ /* 0x006fe20000000f00 */
        /* <DEDUP_REMOVED lines=24> */
.L_x_2226:
[----:B------:R-:W-:Y:S05]  /*3860*/  BSYNC.RECONVERGENT B1 ;  /* 0x0000000000017941 */ /* 0x000fea0003800200 */
.L_x_2225:
[----:B------:R-:W-:Y:S04]  /*3870*/  BSSY.RECONVERGENT B1, `(.L_x_2227) ;  /* 0x000001e000017945 */ /* 0x000fe80003800200 */
[----:B------:R-:W-:Y:S05]  /*3880*/  @P2 BRA `(.L_x_2228) ;  /* 0x0000000000702947 */ /* 0x000fea0003800000 */
[--C-:B------:R-:W-:Y:S01]  /*3890*/  FADD.FTZ R38, R38, -R16.reuse ;  /* 0x8000001026267221 */ /* 0x100fe20000010000 */
[----:B0--3--:R-:W-:Y:S01]  /*38a0*/  FADD.FTZ R12, R37, -R16 ;  /* 0x80000010250c7221 */ /* 0x009fe20000010000 */
        /* <DEDUP_REMOVED lines=26> */
.L_x_2228:
[----:B------:R-:W-:Y:S05]  /*3a50*/  BSYNC.RECONVERGENT B1 ;  /* 0x0000000000017941 */ /* 0x000fea0003800200 */
.L_x_2227:
[----:B------:R-:W-:Y:S04]  /*3a60*/  BSSY.RECONVERGENT B1, `(.L_x_2229) ;  /* 0x000001e000017945 */ /* 0x000fe80003800200 */
[----:B------:R-:W-:Y:S05]  /*3a70*/  @P3 BRA `(.L_x_2230) ;  /* 0x0000000000703947 */ /* 0x000fea0003800000 */
[--C-:B------:R-:W-:Y:S01]  /*3a80*/  FADD.FTZ R40, R40, -R16.reuse ;  /* 0x8000001028287221 */ /* 0x100fe20000010000 */
[----:B0--34-:R-:W-:Y:S01]  /*3a90*/  FADD.FTZ R12, R39, -R16 ;  /* 0x80000010270c7221 */ /* 0x019fe20000010000 */
        /* <DEDUP_REMOVED lines=26> */
.L_x_2230:
[----:B------:R-:W-:Y:S05]  /*3c40*/  BSYNC.RECONVERGENT B1 ;  /* 0x0000000000017941 */ /* 0x000fea0003800200 */
.L_x_2229:
[----:B------:R-:W-:Y:S05]  /*3c50*/  @P4 BRA `(.L_x_2216) ;  /* 0x0000000000704947 */ /* 0x000fea0003800000 */
[--C-:B------:R-:W-:Y:S01]  /*3c60*/  FADD.FTZ R42, R42, -R16.reuse ;  /* 0x800000102a2a7221 */ /* 0x100fe20000010000 */
[----:B------:R-:W-:Y:S01]  /*3c70*/  FADD.FTZ R16, R41, -R16 ;  /* 0x8000001029107221 */ /* 0x000fe20000010000 */
[----:B------:R-:W5:Y:S01]  /*3c80*/  LDCU.64 UR6, c[0x0][0x3e0] ;  /* 0x00007c00ff0677ac */ /* 0x000f620008000a00 */
[----:B0--34-:R-:W-:Y:S01]  /*3c90*/  MOV R12, R56 ;  /* 0x00000038000c7202 */ /* 0x019fe20000000f00 */
[-C--:B--2---:R-:W-:Y:S01]  /*3ca0*/  FMUL.FTZ R11, R42, R17.reuse ;  /* 0x000000112a0b7220 */ /* 0x084fe20000410000 */
[----:B------:R-:W-:Y:S01]  /*3cb0*/  FMUL.FTZ R16, R16, R17 ;  /* 0x0000001110107220 */ /* 0x000fe20000410000 */
[----:B------:R-:W0:Y:S01]  /*3cc0*/  LDCU.64 UR10, c[0x0][0x380] ;  /* 0x00007000ff0a77ac */ /* 0x000e220008000a00 */
[----:B------:R-:W-:Y:S01]  /*3cd0*/  MOV R13, R55 ;  /* 0x00000037000d7202 */ /* 0x000fe20000000f00 */
[----:B-1----:R-:W-:Y:S01]  /*3ce0*/  FFMA.FTZ R15, R18, R11, R20 ;  /* 0x0000000b120f7223 */ /* 0x002fe20000010014 */
[----:B------:R-:W-:-:S03]  /*3cf0*/  FFMA.FTZ R18, R19, R16, R21 ;  /* 0x0000001013127223 */ /* 0x000fc60000010015 */
[----:B------:R-:W-:Y:S01]  /*3d00*/  FMUL.FTZ R11, R15, -1.4426950216293334961 ;  /* 0xbfb8aa3b0f0b7820 */ /* 0x000fe20000410000 */
[----:B------:R-:W-:-:S05]  /*3d10*/  FMUL.FTZ R14, R18, -1.4426950216293334961 ;  /* 0xbfb8aa3b120e7820 */ /* 0x000fca0000410000 */
[----:B------:R-:W1:Y:S01]  /*3d20*/  MUFU.EX2 R11, R11 ;  /* 0x0000000b000b7308 */ /* 0x000e620000000800 */
[----:B-----5:R-:W-:Y:S02]  /*3d30*/  IMAD R19, R10, UR6, RZ ;  /* 0x000000060a137c24 */ /* 0x020fe4000f8e02ff */
[----:B------:R-:W-:-:S05]  /*3d40*/  IMAD.WIDE.U32 R12, R46, UR6, R12 ;  /* 0x000000062e0c7c25 */ /* 0x000fca000f8e000c */
[----:B------:R-:W2:Y:S01]  /*3d50*/  MUFU.EX2 R14, R14 ;  /* 0x0000000e000e7308 */ /* 0x000ea20000000800 */
[----:B------:R-:W-:-:S05]  /*3d60*/  IMAD R19, R46, UR7, R19 ;  /* 0x000000072e137c24 */ /* 0x000fca000f8e0213 */
[----:B------:R-:W-:Y:S01]  /*3d70*/  IADD3 R19, PT, PT, R13, R19, RZ ;  /* 0x000000130d137210 */ /* 0x000fe20007ffe0ff */
[----:B-1----:R-:W-:-:S06]  /*3d80*/  FADD.FTZ R16, R11, 1 ;  /* 0x3f8000000b107421 */ /* 0x002fcc0000010000 */
[----:B------:R-:W1:Y:S01]  /*3d90*/  MUFU.RCP R16, R16 ;  /* 0x0000001000107308 */ /* 0x000e620000001000 */
[----:B--2---:R-:W-:Y:S01]  /*3da0*/  FADD.FTZ R17, R14, 1 ;  /* 0x3f8000000e117421 */ /* 0x004fe20000010000 */
[----:B0-----:R-:W-:-:S06]  /*3db0*/  LEA R14, P1, R12, UR10, 0x1 ;  /* 0x0000000a0c0e7c11 */ /* 0x001fcc000f8208ff */
[----:B------:R-:W0:Y:S01]  /*3dc0*/  MUFU.RCP R17, R17 ;  /* 0x0000001100117308 */ /* 0x000e220000001000 */
[----:B-1----:R-:W-:Y:S01]  /*3dd0*/  FMUL.FTZ R11, R15, R16 ;  /* 0x000000100f0b7220 */ /* 0x002fe20000410000 */
[----:B------:R-:W-:Y:S01]  /*3de0*/  LEA.HI.X R15, R12, UR11, R19, 0x1, P1 ;  /* 0x0000000b0c0f7c11 */ /* 0x000fe200088f0c13 */
[----:B0-----:R-:W-:-:S05]  /*3df0*/  FMUL.FTZ R18, R18, R17 ;  /* 0x0000001112127220 */ /* 0x001fca0000410000 */
[----:B------:R-:W-:-:S05]  /*3e00*/  F2FP.BF16.F32.PACK_AB R11, R18, R11 ;  /* 0x0000000b120b723e */ /* 0x000fca00000010ff */
[----:B------:R0:W-:Y:S02]  /*3e10*/  STG.E desc[UR8][R14.64], R11 ;  /* 0x0000000b0e007986 */ /* 0x0001e4000c101908 */
.L_x_2216:
[----:B------:R-:W-:Y:S05]  /*3e20*/  BSYNC.RECONVERGENT B0 ;  /* 0x0000000000007941 */ /* 0x000fea0003800200 */
.L_x_2200:
[----:B------:R-:W-:Y:S02]  /*3e30*/  IADD3 R44, PT, PT, R4, R44, RZ ;  /* 0x0000002c042c7210 */ /* 0x000fe40007ffe0ff */
[----:B------:R-:W-:Y:S02]  /*3e40*/  IADD3 R45, PT, PT, R45, 0x1, RZ ;  /* 0x000000012d2d7810 */ /* 0x000fe40007ffe0ff */
[----:B------:R-:W-:-:S13]  /*3e50*/  ISETP.GE.AND P1, PT, R44, UR5, PT ;  /* 0x000000052c007c0c */ /* 0x000fda000bf26270 */
[----:B------:R-:W-:Y:S05]  /*3e60*/  @!P1 BRA `(.L_x_2231) ;  /* 0xffffffc400009947 */ /* 0x000fea000383ffff */
[----:B------:R-:W-:Y:S05]  /*3e70*/  EXIT ;  /* 0x000000000000794d */ /* 0x000fea0003800000 */
.L_x_2232:
        /* <DEDUP_REMOVED lines=16> */
.L_x_4537:


//--------------------- .text._Z35group_norm_nhwc_fwd_one_pass_kernelI11Bf16IOBf16WLi256ELi64ELi512EEv26Group_norm_nhwc_fwd_params --------------------------
	.section	.text._Z35group_norm_nhwc_fwd_one_pass_kernelI11Bf16IOBf16WLi256ELi64ELi512EEv26Group_norm_nhwc_fwd_params,"ax",@progbits
	.align	128
        .global         _Z35group_norm_nhwc_fwd_one_pass_kernelI11Bf16IOBf16WLi256ELi64ELi512EEv26Group_norm_nhwc_fwd_params
        .type           _Z35group_norm_nhwc_fwd_one_pass_kernelI11Bf16IOBf16WLi256ELi64ELi512EEv26Group_norm_nhwc_fwd_params,@function
        .size           _Z35group_norm_nhwc_fwd_one_pass_kernelI11Bf16IOBf16WLi256ELi64ELi512EEv26Group_norm_nhwc_fwd_params,(.L_x_4538 - _Z35group_norm_nhwc_fwd_one_pass_kernelI11Bf16IOBf16WLi256ELi64ELi512EEv26Group_norm_nhwc_fwd_params)
        .other          _Z35group_norm_nhwc_fwd_one_pass_kernelI11Bf16IOBf16WLi256ELi64ELi512EEv26Group_norm_nhwc_fwd_params,@"STO_CUDA_ENTRY STV_DEFAULT"
_Z35group_norm_nhwc_fwd_one_pass_kernelI11Bf16IOBf16WLi256ELi64ELi512EEv26Group_norm_nhwc_fwd_params:
.text._Z35group_norm_nhwc_fwd_one_pass_kernelI11Bf16IOBf16WLi256ELi64ELi512EEv26Group_norm_nhwc_fwd_params:
        /* <DEDUP_REMOVED lines=53> */
.L_x_2308:
[----:B0-----:R-:W0:Y:S01]  /*0350*/  LDC R43, c[0x0][0x3f8] ;  /* 0x0000fe00ff2b7b82 */ /* 0x001e220000000800 */
[----:B-1----:R-:W1:Y:S01]  /*0360*/  LDCU.64 UR4, c[0x0][0x3e8] ;  /* 0x00007d00ff0477ac */ /* 0x002e620008000a00 */
[----:B------:R-:W-:Y:S01]  /*0370*/  SHF.L.U32 R103, R2, 0x1, RZ ;  /* 0x0000000102677819 */ /* 0x000fe200000006ff */
[----:B--2---:R-:W2:Y:S01]  /*0380*/  LDCU.64 UR8, c[0x0][0x3f0] ;  /* 0x00007e00ff0877ac */ /* 0x004ea20008000a00 */
[----:B-1----:R-:W-:Y:S02]  /*0390*/  ISETP.GE.U32.AND P4, PT, R90, UR4, PT ;  /* 0x000000045a007c0c */ /* 0x002fe4000bf86070 */
[----:B------:R-:W-:Y:S02]  /*03a0*/  ISETP.GE.U32.AND P5, PT, R88, UR4, PT ;  /* 0x0000000458007c0c */ /* 0x000fe4000bfa6070 */
[----:B------:R-:W-:Y:S02]  /*03b0*/  ISETP.GE.AND.EX P4, PT, R15, UR5, PT, P4 ;  /* 0x000000050f007c0c */ /* 0x000fe4000bf86340 */
[----:B0--34-:R-:W-:-:S02]  /*03c0*/  IABS R39, R43 ;  /* 0x0000002b00277213 */ /* 0x019fc40000000000 */
        /* <DEDUP_REMOVED lines=181> */
[----:B------:R-:W-:Y:S01]  /*0f20*/  @!P4 IMAD R49, R72, R37, R22 ;  /* 0x000000254831c224 */ /* 0x000fe200078e0216 */
        /* <DEDUP_REMOVED lines=47> */
[C---:B-1----:R-:W-:Y:S01]  /*1220*/  @!P1 LEA R36, P5, R50.reuse, R36, 0x1 ;  /* 0x0000002432249211 */ /* 0x042fe200078a08ff */
        /* <DEDUP_REMOVED lines=8> */
[C---:B------:R-:W-:Y:S01]  /*12b0*/  @!P4 IMAD R51, R14.reuse, R41, R18 ;  /* 0x000000290e33c224 */ /* 0x040fe200078e0212 */
        /* <DEDUP_REMOVED lines=19> */
[----:B------:R-:W-:-:S04]  /*13f0*/  PRMT R73, R20, 0x7632, R73 ;  /* 0x0000763214497816 */ /* 0x000fc80000000049 */
[----:B------:R-:W-:Y:S02]  /*1400*/  SHF.L.U32 R73, R73, 0x10, RZ ;  /* 0x0000001049497819 */ /* 0x000fe400000006ff */
[----:B------:R-:W-:Y:S02]  /*1410*/  SHF.L.U32 R20, R20, 0x10, RZ ;  /* 0x0000001014147819 */ /* 0x000fe400000006ff */
[----:B------:R-:W-:-:S04]  /*1420*/  PRMT R22, R75, 0x7632, R22 ;  /* 0x000076324b167816 */ /* 0x000fc80000000016 */
[----:B------:R-:W-:Y:S02]  /*1430*/  SHF.L.U32 R22, R22, 0x10, RZ ;  /* 0x0000001016167819 */ /* 0x000fe400000006ff */
[----:B------:R-:W-:-:S03]  /*1440*/  SHF.L.U32 R75, R75, 0x10, RZ ;  /* 0x000000104b4b7819 */ /* 0x000fc600000006ff */
[----:B------:R-:W-:Y:S01]  /*1450*/  FMUL.FTZ R40, R22, R22 ;  /* 0x0000001616287220 */ /* 0x000fe20000410000 */
[----:B------:R-:W-:Y:S01]  /*1460*/  FADD.FTZ R38, R20, R73 ;  /* 0x0000004914267221 */ /* 0x000fe20000010000 */
[----:B----4-:R-:W-:-:S04]  /*1470*/  PRMT R79, R26, 0x7632, R79 ;  /* 0x000076321a4f7816 */ /* 0x010fc8000000004f */
[----:B------:R-:W-:Y:S02]  /*1480*/  SHF.L.U32 R79, R79, 0x10, RZ ;  /* 0x000000104f4f7819 */ /* 0x000fe400000006ff */
[----:B------:R-:W-:Y:S02]  /*1490*/  SHF.L.U32 R26, R26, 0x10, RZ ;  /* 0x000000101a1a7819 */ /* 0x000fe400000006ff */
        /* <DEDUP_REMOVED lines=8> */
[----:B------:R-:W-:-:S02]  /*1520*/  FADD.FTZ R37, R24, R37 ;  /* 0x0000002518257221 */ /* 0x000fc40000010000 */
[----:B------:R-:W-:Y:S01]  /*1530*/  FADD.FTZ R36, R36, R39 ;  /* 0x0000002724247221 */ /* 0x000fe20000010000 */
[----:B------:R-:W-:Y:S01]  /*1540*/  FMUL.FTZ R39, R73, R73 ;  /* 0x0000004949277220 */ /* 0x000fe20000410000 */
[----:B------:R-:W-:-:S03]  /*1550*/  PRMT R24, R77, 0x7632, R24 ;  /* 0x000076324d187816 */ /* 0x000fc60000000018 */
[----:B------:R-:W-:Y:S01]  /*1560*/  FFMA.FTZ R39, R20, R20, R39 ;  /* 0x0000001414277223 */ /* 0x000fe20000010027 */
[----:B------:R-:W-:Y:S02]  /*1570*/  SHF.L.U32 R24, R24, 0x10, RZ ;  /* 0x0000001018187819 */ /* 0x000fe400000006ff */
[----:B------:R-:W-:Y:S01]  /*1580*/  SHF.L.U32 R77, R77, 0x10, RZ ;  /* 0x000000104d4d7819 */ /* 0x000fe200000006ff */
[----:B------:R-:W-:Y:S01]  /*1590*/  FADD.FTZ R36, R36, R39 ;  /* 0x0000002724247221 */ /* 0x000fe20000010000 */
[----:B------:R-:W-:Y:S01]  /*15a0*/  FFMA.FTZ R39, R75, R75, R40 ;  /* 0x0000004b4b277223 */ /* 0x000fe20000010028 */
[----:B------:R-:W-:Y:S01]  /*15b0*/  FMUL.FTZ R40, R24, R24 ;  /* 0x0000001818287220 */ /* 0x000fe20000410000 */
[----:B------:R-:W-:Y:S02]  /*15c0*/  FADD.FTZ R37, R37, R38 ;  /* 0x0000002625257221 */ /* 0x000fe40000010000 */
[----:B------:R-:W-:Y:S01]  /*15d0*/  FADD.FTZ R36, R36, R39 ;  /* 0x0000002724247221 */ /* 0x000fe20000010000 */
[----:B------:R-:W-:Y:S01]  /*15e0*/  FFMA.FTZ R39, R77, R77, R40 ;  /* 0x0000004d4d277223 */ /* 0x000fe20000010028 */
[----:B------:R-:W-:Y:S01]  /*15f0*/  FADD.FTZ R38, R75, R22 ;  /* 0x000000164b267221 */ /* 0x000fe20000010000 */
[----:B------:R-:W-:-:S02]  /*1600*/  PRMT R81, R28, 0x7632, R81 ;  /* 0x000076321c517816 */ /* 0x000fc40000000051 */
[----:B------:R-:W-:Y:S01]  /*1610*/  FADD.FTZ R36, R36, R39 ;  /* 0x0000002724247221 */ /* 0x000fe20000010000 */
[----:B------:R-:W-:Y:S01]  /*1620*/  FADD.FTZ R37, R37, R38 ;  /* 0x0000002625257221 */ /* 0x000fe20000010000 */
[----:B------:R-:W-:Y:S01]  /*1630*/  PRMT R83, R30, 0x7632, R83 ;  /* 0x000076321e537816 */ /* 0x000fe20000000053 */
[----:B------:R-:W-:Y:S01]  /*1640*/  FMUL.FTZ R39, R79, R79 ;  /* 0x0000004f4f277220 */ /* 0x000fe20000410000 */
[----:B------:R-:W-:Y:S01]  /*1650*/  SHF.L.U32 R81, R81, 0x10, RZ ;  /* 0x0000001051517819 */ /* 0x000fe200000006ff */
[----:B------:R-:W-:Y:S01]  /*1660*/  FADD.FTZ R38, R77, R24 ;  /* 0x000000184d267221 */ /* 0x000fe20000010000 */
[----:B------:R-:W-:Y:S01]  /*1670*/  SHF.L.U32 R28, R28, 0x10, RZ ;  /* 0x000000101c1c7819 */ /* 0x000fe200000006ff */
[----:B------:R-:W-:Y:S01]  /*1680*/  FFMA.FTZ R39, R26, R26, R39 ;  /* 0x0000001a1a277223 */ /* 0x000fe20000010027 */
[----:B------:R-:W-:Y:S01]  /*1690*/  SHF.L.U32 R83, R83, 0x10, RZ ;  /* 0x0000001053537819 */ /* 0x000fe200000006ff */
[----:B------:R-:W-:Y:S01]  /*16a0*/  FADD.FTZ R37, R37, R38 ;  /* 0x0000002625257221 */ /* 0x000fe20000010000 */
[----:B------:R-:W-:Y:S01]  /*16b0*/  FMUL.FTZ R41, R81, R81 ;  /* 0x0000005151297220 */ /* 0x000fe20000410000 */
[----:B------:R-:W-:Y:S01]  /*16c0*/  PRMT R85, R32, 0x7632, R85 ;  /* 0x0000763220557816 */ /* 0x000fe20000000055 */
[----:B------:R-:W-:Y:S01]  /*16d0*/  FADD.FTZ R38, R26, R79 ;  /* 0x0000004f1a267221 */ /* 0x000fe20000010000 */
[----:B------:R-:W-:Y:S01]  /*16e0*/  SHF.L.U32 R30, R30, 0x10, RZ ;  /* 0x000000101e1e7819 */ /* 0x000fe200000006ff */
        /* <DEDUP_REMOVED lines=9> */
[C---:B------:R-:W-:Y:S01]  /*1780*/  FFMA.FTZ R39, R30.reuse, R30, R39 ;  /* 0x0000001e1e277223 */ /* 0x040fe20000010027 */
[----:B------:R-:W-:Y:S01]  /*1790*/  SHF.L.U32 R87, R87, 0x10, RZ ;  /* 0x0000001057577819 */ /* 0x000fe200000006ff */
[----:B------:R-:W-:Y:S01]  /*17a0*/  FMUL.FTZ R41, R85, R85 ;  /* 0x0000005555297220 */ /* 0x000fe20000410000 */
[----:B------:R-:W-:Y:S01]  /*17b0*/  PRMT R60, R89, 0x7632, R60 ;  /* 0x00007632593c7816 */ /* 0x000fe2000000003c */
[----:B------:R-:W-:Y:S01]  /*17c0*/  FADD.FTZ R37, R37, R38 ;  /* 0x0000002625257221 */ /* 0x000fe20000010000 */
        /* <DEDUP_REMOVED lines=8> */
[----:B------:R-:W-:Y:S01]  /*1850*/  FADD.FTZ R36, R36, R41 ;  /* 0x0000002924247221 */ /* 0x000fe20000010000 */
[----:B------:R-:W-:Y:S01]  /*1860*/  SHF.L.U32 R89, R89, 0x10, RZ ;  /* 0x0000001059597819 */ /* 0x000fe200000006ff */
[----:B------:R-:W-:Y:S01]  /*1870*/  FFMA.FTZ R39, R34, R34, R39 ;  /* 0x0000002222277223 */ /* 0x000fe20000010027 */
[----:B------:R-:W-:Y:S01]  /*1880*/  FMUL.FTZ R40, R60, R60 ;  /* 0x0000003c3c287220 */ /* 0x000fe20000410000 */
[----:B------:R-:W-:Y:S01]  /*1890*/  FADD.FTZ R37, R37, R38 ;  /* 0x0000002625257221 */ /* 0x000fe20000010000 */
[----:B------:R-:W-:Y:S01]  /*18a0*/  FADD.FTZ R38, R34, R87 ;  /* 0x0000005722267221 */ /* 0x000fe20000010000 */
[----:B------:R-:W-:Y:S01]  /*18b0*/  FADD.FTZ R36, R36, R39 ;  /* 0x0000002724247221 */ /* 0x000fe20000010000 */
[----:B------:R-:W-:-:S02]  /*18c0*/  FFMA.FTZ R39, R89, R89, R40 ;  /* 0x0000005959277223 */ /* 0x000fc40000010028 */
[----:B------:R-:W-:Y:S01]  /*18d0*/  FADD.FTZ R37, R37, R38 ;  /* 0x0000002625257221 */ /* 0x000fe20000010000 */
[----:B--2---:R-:W-:-:S04]  /*18e0*/  PRMT R62, R91, 0x7632, R62 ;  /* 0x000076325b3e7816 */ /* 0x004fc8000000003e */
[----:B------:R-:W-:Y:S02]  /*18f0*/  SHF.L.U32 R62, R62, 0x10, RZ ;  /* 0x000000103e3e7819 */ /* 0x000fe400000006ff */
[----:B------:R-:W-:-:S03]  /*1900*/  SHF.L.U32 R91, R91, 0x10, RZ ;  /* 0x000000105b5b7819 */ /* 0x000fc600000006ff */
[----:B------:R-:W-:Y:S01]  /*1910*/  FMUL.FTZ R40, R62, R62 ;  /* 0x0000003e3e287220 */ /* 0x000fe20000410000 */
[----:B------:R-:W-:Y:S01]  /*1920*/  FADD.FTZ R38, R89, R60 ;  /* 0x0000003c59267221 */ /* 0x000fe20000010000 */
[----:B------:R-:W-:Y:S01]  /*1930*/  FADD.FTZ R36, R36, R39 ;  /* 0x0000002724247221 */ /* 0x000fe20000010000 */
[----:B------:R-:W-:Y:S01]  /*1940*/  PRMT R93, R64, 0x7632, R93 ;  /* 0x00007632405d7816 */ /* 0x000fe2000000005d */
[----:B------:R-:W-:-:S03]  /*1950*/  FFMA.FTZ R39, R91, R91, R40 ;  /* 0x0000005b5b277223 */ /* 0x000fc60000010028 */
        /* <DEDUP_REMOVED lines=72> */
.L_x_2234:
[----:B------:R-:W-:Y:S05]  /*1de0*/  BSYNC.RECONVERGENT B0 ;  /* 0x0000000000007941 */ /* 0x000fea0003800200 */
.L_x_2233:
        /* <DEDUP_REMOVED lines=46> */
.L_x_2236:
[----:B------:R-:W-:Y:S05]  /*20d0*/  BSYNC.RECONVERGENT B0 ;  /* 0x0000000000007941 */ /* 0x000fea0003800200 */
.L_x_2235:
        /* <DEDUP_REMOVED lines=10> */
[----:B------:R-:W-:Y:S01]  /*2180*/  LOP3.LUT P1, R42, R6, 0x2, RZ, 0xc0, !PT ;  /* 0x00000002062a7812 */ /* 0x000fe2000782c0ff */
[-CC-:B------:R-:W-:Y:S02]  /*2190*/  IMAD R39, R38, R5.reuse, R0.reuse ;  /* 0x0000000526277224 */ /* 0x180fe400078e0200 */
[----:B-1----:R-:W-:Y:S01]  /*21a0*/  IMAD R43, R3, R5, R0 ;  /* 0x00000005032b7224 */ /* 0x002fe200078e0200 */
        /* <DEDUP_REMOVED lines=11> */
.L_x_2239:
[----:B---3--:R-:W3:Y:S04]  /*2260*/  LDG.E.STRONG.GPU R38, desc[UR6][R36.64] ;  /* 0x0000000624267981 */ /* 0x008ee8000c1ef900 */
[----:B---3--:R-:W-:Y:S01]  /*2270*/  CCTL.IVALL ;  /* 0x00000000ff00798f */ /* 0x008fe20002000000 */
[----:B------:R-:W-:Y:S05]  /*2280*/  YIELD ;  /* 0x0000000000007946 */ /* 0x000fea0003800000 */
[----:B------:R-:W-:-:S13]  /*2290*/  ISETP.NE.AND P1, PT, R38, R45, PT ;  /* 0x0000002d2600720c */ /* 0x000fda0003f25270 */
[----:B------:R-:W-:Y:S05]  /*22a0*/  @P1 BRA `(.L_x_2239) ;  /* 0xfffffffc00ec1947 */ /* 0x000fea000383ffff */
.L_x_2238:
        /* <DEDUP_REMOVED lines=15> */
.L_x_2241:
        /* <DEDUP_REMOVED lines=60> */
.L_x_2240:
        /* <DEDUP_REMOVED lines=12> */
[----:B------:R-:W-:Y:S02]  /*2820*/  IADD3 R42, PT, PT, R44, 0x2, RZ ;  /* 0x000000022c2a7810 */ /* 0x000fe40007ffe0ff */
[-C--:B------:R-:W-:Y:S02]  /*2830*/  ISETP.EQ.OR P5, PT, R38, R3.reuse, P2 ;  /* 0x000000032600720c */ /* 0x080fe400017a2670 */
[----:B------:R-:W-:Y:S02]  /*2840*/  IADD3 R48, PT, PT, R44, 0x3, RZ ;  /* 0x000000032c307810 */ /* 0x000fe40007ffe0ff */
[----:B------:R-:W-:-:S09]  /*2850*/  ISETP.EQ.OR P4, PT, R42, R3, P2 ;  /* 0x000000032a00720c */ /* 0x000fd20001782670 */
[----:B------:R-:W-:-:S04]  /*2860*/  @!P5 IMAD R39, R38, R5, R0 ;  /* 0x000000052627d224 */ /* 0x000fc800078e0200 */
[----:B-1----:R-:W-:Y:S02]  /*2870*/  @!P4 IMAD R43, R42, R5, R0 ;  /* 0x000000052a2bc224 */ /* 0x002fe400078e0200 */
        /* <DEDUP_REMOVED lines=17> */
.L_x_2242:
        /* <DEDUP_REMOVED lines=18> */
.L_x_2243:
        /* <DEDUP_REMOVED lines=9> */
.L_x_2244:
[----:B------:R-:W-:Y:S05]  /*2b40*/  BSYNC.RECONVERGENT B0 ;  /* 0x0000000000007941 */ /* 0x000fea0003800200 */
.L_x_2237:
[----:B------:R-:W4:Y:S01]  /*2b50*/  S2UR UR5, SR_CgaCtaId ;  /* 0x00000000000579c3 */ /* 0x000f220000008800 */
[----:B------:R-:W5:Y:S01]  /*2b60*/  LDCU UR8, c[0x0][0x414] ;  /* 0x00008280ff0877ac */ /* 0x000f620008000800 */
[----:B--2---:R-:W-:Y:S01]  /*2b70*/  SHF.L.U32 R44, R2, 0x1, RZ ;  /* 0x00000001022c7819 */ /* 0x004fe200000006ff */
[----:B------:R-:W-:-:S03]  /*2b80*/  UMOV UR4, 0x400 ;  /* 0x0000040000047882 */ /* 0x000fc60000000000 */
[----:B------:R-:W-:Y:S02]  /*2b90*/  LOP3.LUT R47, R44, 0x3e, RZ, 0xc0, !PT ;  /* 0x0000003e2c2f7812 */ /* 0x000fe400078ec0ff */
[----:B---3--:R-:W2:Y:S02]  /*2ba0*/  @P0 LDC.64 R36, c[0x0][0x388] ;  /* 0x0000e200ff240b82 */ /* 0x008ea40000000a00 */
[----:B------:R-:W-:-:S06]  /*2bb0*/  IADD3 R47, PT, PT, R94, R47, RZ ;  /* 0x0000002f5e2f7210 */ /* 0x000fcc0007ffe0ff */
[----:B-1----:R-:W1:Y:S01]  /*2bc0*/  LDC.64 R42, c[0x0][0x398] ;  /* 0x0000e600ff2a7b82 */ /* 0x002e620000000a00 */
[----:B----4-:R-:W-:-:S07]  /*2bd0*/  ULEA UR4, UR5, UR4, 0x18 ;  /* 0x0000000405047291 */ /* 0x010fce000f8ec0ff */
[----:B------:R-:W3:Y:S01]  /*2be0*/  LDC.64 R38, c[0x0][0x3a0] ;  /* 0x0000e800ff267b82 */ /* 0x000ee20000000a00 */
[----:B--2---:R-:W-:-:S04]  /*2bf0*/  @P0 IMAD.WIDE R44, R8, 0x8, R36 ;  /* 0x00000008082c0825 */ /* 0x004fc800078e0224 */
[----:B-----5:R-:W-:Y:S01]  /*2c00*/  @P0 FMUL.FTZ R36, R40, UR8 ;  /* 0x0000000828240c20 */ /* 0x020fe20008410000 */
[----:B------:R-:W-:Y:S01]  /*2c10*/  @P0 FMUL.FTZ R37, R41, UR8 ;  /* 0x0000000829250c20 */ /* 0x000fe20008410000 */
[----:B------:R0:W-:Y:S04]  /*2c20*/  @!P2 STS.64 [UR4+0x98], R40 ;  /* 0x00009828ff00a988 */ /* 0x0001e80008000a04 */
[----:B------:R-:W-:Y:S01]  /*2c30*/  @P0 STG.E.64 desc[UR6][R44.64], R36 ;  /* 0x000000242c000986 */ /* 0x000fe2000c101b06 */
[C---:B-1----:R-:W-:Y:S01]  /*2c40*/  IMAD.WIDE R42, R47.reuse, 0x2, R42 ;  /* 0x000000022f2a7825 */ /* 0x042fe200078e022a */
[----:B------:R-:W-:Y:S03]  /*2c50*/  BAR.SYNC.DEFER_BLOCKING 0x0 ;  /* 0x0000000000007b1d */ /* 0x000fe60000010000 */
[----:B---3--:R-:W-:-:S03]  /*2c60*/  IMAD.WIDE R46, R47, 0x2, R38 ;  /* 0x000000022f2e7825 */ /* 0x008fc600078e0226 */
[----:B------:R-:W2:Y:S04]  /*2c70*/  LDG.E.U16 R49, desc[UR6][R42.64] ;  /* 0x000000062a317981 */ /* 0x000ea8000c1e1500 */
[----:B------:R-:W3:Y:S04]  /*2c80*/  LDG.E.U16 R50, desc[UR6][R42.64+0x2] ;  /* 0x000002062a327981 */ /* 0x000ee8000c1e1500 */
[----:B------:R-:W4:Y:S04]  /*2c90*/  LDG.E.U16 R51, desc[UR6][R46.64] ;  /* 0x000000062e337981 */ /* 0x000f28000c1e1500 */
[----:B------:R-:W5:Y:S01]  /*2ca0*/  LDG.E.U16 R52, desc[UR6][R46.64+0x2] ;  /* 0x000002062e347981 */ /* 0x000f62000c1e1500 */
[----:B0-----:R-:W-:Y:S01]  /*2cb0*/  HFMA2 R40, -RZ, RZ, 1.875, 0 ;  /* 0x3f800000ff287431 */ /* 0x001fe200000001ff */
[----:B------:R-:W-:Y:S02]  /*2cc0*/  BSSY.RECONVERGENT B0, `(.L_x_2245) ;  /* 0x000038b000007945 */ /* 0x000fe40003800200 */
[----:B------:R-:W0:Y:S01]  /*2cd0*/  LDS.64 R38, [UR4+0x98] ;  /* 0x00009804ff267984 */ /* 0x000e220008000a00 */
[----:B------:R-:W1:Y:S02]  /*2ce0*/  LDCU.U8 UR4, c[0x0][0x3fc] ;  /* 0x00007f80ff0477ac */ /* 0x000e640008000000 */
[----:B-1----:R-:W-:Y:S01]  /*2cf0*/  UISETP.NE.AND UP0, UPT, UR4, URZ, UPT ;  /* 0x000000ff0400728c */ /* 0x002fe2000bf05270 */
[----:B0-----:R-:W-:-:S04]  /*2d00*/  FMUL.FTZ R48, R38, UR8 ;  /* 0x0000000826307c20 */ /* 0x001fc80008410000 */
[----:B------:R-:W-:-:S04]  /*2d10*/  FMUL.FTZ R38, R48, R48 ;  /* 0x0000003030267220 */ /* 0x000fc80000410000 */
[----:B------:R-:W-:-:S05]  /*2d20*/  FFMA.FTZ R38, R39, UR8, -R38 ;  /* 0x0000000827267c23 */ /* 0x000fca0008010826 */
[----:B------:R-:W-:-:S13]  /*2d30*/  FSETP.GTU.FTZ.AND P1, PT, R38, RZ, PT ;  /* 0x000000ff2600720b */ /* 0x000fda0003f3c000 */
[----:B------:R-:W0:Y:S02]  /*2d40*/  @P1 LDC R37, c[0x0][0x3a8] ;  /* 0x0000ea00ff251b82 */ /* 0x000e240000000800 */
[----:B0-----:R-:W-:-:S04]  /*2d50*/  @P1 FADD.FTZ R38, R38, R37 ;  /* 0x0000002526261221 */ /* 0x001fc80000010000 */
[----:B------:R0:W1:Y:S01]  /*2d60*/  @P1 MUFU.RSQ R40, R38 ;  /* 0x0000002600281308 */ /* 0x0000620000001400 */
[----:B--2---:R-:W-:Y:S02]  /*2d70*/  SHF.L.U32 R41, R49, 0x10, RZ ;  /* 0x0000001031297819 */ /* 0x004fe400000006ff */
[----:B---3--:R-:W-:Y:S02]  /*2d80*/  SHF.L.U32 R42, R50, 0x10, RZ ;  /* 0x00000010322a7819 */ /* 0x008fe400000006ff */
[----:B----4-:R-:W-:Y:S02]  /*2d90*/  SHF.L.U32 R44, R51, 0x10, RZ ;  /* 0x00000010332c7819 */ /* 0x010fe400000006ff */
[----:B-----5:R-:W-:Y:S01]  /*2da0*/  SHF.L.U32 R43, R52, 0x10, RZ ;  /* 0x00000010342b7819 */ /* 0x020fe200000006ff */
[----:B01----:R-:W-:Y:S06]  /*2db0*/  BRA.U UP0, `(.L_x_2246) ;  /* 0x0000001500bc7547 */ /* 0x003fec000b800000 */
[----:B------:R-:W0:Y:S01]  /*2dc0*/  LDCU.64 UR8, c[0x0][0x3e8] ;  /* 0x00007d00ff0877ac */ /* 0x000e220008000a00 */
[----:B------:R-:W-:Y:S01]  /*2dd0*/  BSSY.RECONVERGENT B1, `(.L_x_2247) ;  /* 0x000001a000017945 */ /* 0x000fe20003800200 */
[----:B0-----:R-:W-:Y:S02]  /*2de0*/  ISETP.GE.U32.AND P1, PT, R92, UR8, PT ;  /* 0x000000085c007c0c */ /* 0x001fe4000bf26070 */
[----:B------:R-:W-:Y:S02]  /*2df0*/  ISETP.GE.U32.AND P2, PT, R90, UR8, PT ;  /* 0x000000085a007c0c */ /* 0x000fe4000bf46070 */
[----:B------:R-:W-:Y:S02]  /*2e00*/  ISETP.GE.AND.EX P1, PT, R9, UR9, PT, P1 ;  /* 0x0000000909007c0c */ /* 0x000fe4000bf26310 */
[----:B------:R-:W-:Y:S02]  /*2e10*/  ISETP.GE.U32.AND P5, PT, R88, UR8, PT ;  /* 0x0000000858007c0c */ /* 0x000fe4000bfa6070 */
[----:B------:R-:W-:-:S02]  /*2e20*/  ISETP.GE.U32.AND P6, PT, R86, UR8, PT ;  /* 0x0000000856007c0c */ /* 0x000fc4000bfc6070 */
        /* <DEDUP_REMOVED lines=20> */
.L_x_2248:
[----:B------:R-:W-:Y:S05]  /*2f70*/  BSYNC.RECONVERGENT B1 ;  /* 0x0000000000017941 */ /* 0x000fea0003800200 */
.L_x_2247:
        /* <DEDUP_REMOVED lines=20> */
.L_x_2250:
[----:B------:R-:W-:Y:S05]  /*30c0*/  BSYNC.RECONVERGENT B1 ;  /* 0x0000000000017941 */ /* 0x000fea0003800200 */
.L_x_2249:
        /* <DEDUP_REMOVED lines=28> */
.L_x_2252:
[----:B------:R-:W-:Y:S05]  /*3290*/  BSYNC.RECONVERGENT B1 ;  /* 0x0000000000017941 */ /* 0x000fea0003800200 */
.L_x_2251:
[----:B------:R-:W-:Y:S04]  /*32a0*/  BSSY.RECONVERGENT B1, `(.L_x_2253) ;  /* 0x0000014000017945 */ /* 0x000fe80003800200 */
[----:B------:R-:W-:Y:S05]  /*32b0*/  @P6 BRA `(.L_x_2254) ;  /* 0x0000000000486947 */ /* 0x000fea0003800000 */
[----:B------:R-:W3:Y:S01]  /*32c0*/  LDCU.64 UR4, c[0x0][0x3e0] ;  /* 0x00007c00ff0477ac */ /* 0x000ee20008000a00 */
[----:B------:R-:W-:Y:S01]  /*32d0*/  MOV R36, R102 ;  /* 0x0000006600247202 */ /* 0x000fe20000000f00 */
[--C-:B------:R-:W-:Y:S01]  /*32e0*/  FADD.FTZ R75, R75, -R48.reuse ;  /* 0x800000304b4b7221 */ /* 0x100fe20000010000 */
[----:B012---:R-:W-:Y:S01]  /*32f0*/  MOV R37, R101 ;  /* 0x0000006500257202 */ /* 0x007fe20000000f00 */
[----:B------:R-:W0:Y:S01]  /*3300*/  LDCU.64 UR10, c[0x0][0x380] ;  /* 0x00007000ff0a77ac */ /* 0x000e220008000a00 */
[----:B------:R-:W-:Y:S01]  /*3310*/  FADD.FTZ R39, R22, -R48 ;  /* 0x8000003016277221 */ /* 0x000fe20000010000 */
[----:B------:R-:W-:-:S03]  /*3320*/  FMUL.FTZ R75, R75, R40 ;  /* 0x000000284b4b7220 */ /* 0x000fc60000410000 */
[----:B------:R-:W-:Y:S01]  /*3330*/  FMUL.FTZ R39, R39, R40 ;  /* 0x0000002827277220 */ /* 0x000fe20000410000 */
[----:B------:R-:W-:-:S03]  /*3340*/  FFMA.FTZ R75, R41, R75, R44 ;  /* 0x0000004b294b7223 */ /* 0x000fc6000001002c */
        /* <DEDUP_REMOVED lines=9> */
.L_x_2254:
[----:B------:R-:W-:Y:S05]  /*33e0*/  BSYNC.RECONVERGENT B1 ;  /* 0x0000000000017941 */ /* 0x000fea0003800200 */
.L_x_2253:
[----:B------:R-:W-:Y:S04]  /*33f0*/  BSSY.RECONVERGENT B1, `(.L_x_2255) ;  /* 0x0000014000017945 */ /* 0x000fe80003800200 */
[----:B------:R-:W-:Y:S05]  /*3400*/  @P1 BRA `(.L_x_2256) ;  /* 0x0000000000481947 */ /* 0x000fea0003800000 */
[----:B------:R-:W4:Y:S01]  /*3410*/  LDCU.64 UR4, c[0x0][0x3e0] ;  /* 0x00007c00ff0477ac */ /* 0x000f220008000a00 */
[----:B------:R-:W-:Y:S01]  /*3420*/  MOV R36, R102 ;  /* 0x0000006600247202 */ /* 0x000fe20000000f00 */
[--C-:B------:R-:W-:Y:S01]  /*3430*/  FADD.FTZ R77, R77, -R48.reuse ;  /* 0x800000304d4d7221 */ /* 0x100fe20000010000 */
[----:B0123--:R-:W-:Y:S01]  /*3440*/  MOV R37, R101 ;  /* 0x0000006500257202 */ /* 0x00ffe20000000f00 */
[----:B------:R-:W0:Y:S01]  /*3450*/  LDCU.64 UR10, c[0x0][0x380] ;  /* 0x00007000ff0a77ac */ /* 0x000e220008000a00 */
[----:B------:R-:W-:Y:S01]  /*3460*/  FADD.FTZ R39, R24, -R48 ;  /* 0x8000003018277221 */ /* 0x000fe20000010000 */
[----:B------:R-:W-:-:S03]  /*3470*/  FMUL.FTZ R77, R77, R40 ;  /* 0x000000284d4d7220 */ /* 0x000fc60000410000 */
[----:B------:R-:W-:Y:S01]  /*3480*/  FMUL.FTZ R39, R39, R40 ;  /* 0x0000002827277220 */ /* 0x000fe20000410000 */
[----:B------:R-:W-:-:S03]  /*3490*/  FFMA.FTZ R77, R41, R77, R44 ;  /* 0x0000004d294d7223 */ /* 0x000fc6000001002c */
        /* <DEDUP_REMOVED lines=9> */
.L_x_2256:
[----:B------:R-:W-:Y:S05]  /*3530*/  BSYNC.RECONVERGENT B1 ;  /* 0x0000000000017941 */ /* 0x000fea0003800200 */
.L_x_2255:
[----:B------:R-:W-:Y:S04]  /*3540*/  BSSY.RECONVERGENT B1, `(.L_x_2257) ;  /* 0x0000014000017945 */ /* 0x000fe80003800200 */
[----:B------:R-:W-:Y:S05]  /*3550*/  @P2 BRA `(.L_x_2258) ;  /* 0x0000000000482947 */ /* 0x000fea0003800000 */
[----:B------:R-:W5:Y:S01]  /*3560*/  LDCU.64 UR4, c[0x0][0x3e0] ;  /* 0x00007c00ff0477ac */ /* 0x000f620008000a00 */
[----:B------:R-:W-:Y:S01]  /*3570*/  MOV R36, R102 ;  /* 0x0000006600247202 */ /* 0x000fe20000000f00 */
[--C-:B01234-:R-:W-:Y:S01]  /*3580*/  FADD.FTZ R39, R26, -R48.reuse ;  /* 0x800000301a277221 */ /* 0x11ffe20000010000 */
[----:B------:R-:W-:Y:S01]  /*3590*/  MOV R37, R101 ;  /* 0x0000006500257202 */ /* 0x000fe20000000f00 */
[----:B------:R-:W0:Y:S01]  /*35a0*/  LDCU.64 UR10, c[0x0][0x380] ;  /* 0x00007000ff0a77ac */ /* 0x000e220008000a00 */
[----:B------:R-:W-:Y:S01]  /*35b0*/  FADD.FTZ R79, R79, -R48 ;  /* 0x800000304f4f7221 */ /* 0x000fe20000010000 */
[----:B------:R-:W-:-:S03]  /*35c0*/  FMUL.FTZ R39, R39, R40 ;  /* 0x0000002827277220 */ /* 0x000fc60000410000 */
[----:B------:R-:W-:Y:S01]  /*35d0*/  FMUL.FTZ R79, R79, R40 ;  /* 0x000000284f4f7220 */ /* 0x000fe20000410000 */
[----:B------:R-:W-:-:S03]  /*35e0*/  FFMA.FTZ R16, R41, R39, R44 ;  /* 0x0000002729107223 */ /* 0x000fc6000001002c */
[----:B------:R-:W-:Y:S01]  /*35f0*/  FFMA.FTZ R79, R42, R79, R43 ;  /* 0x0000004f2a4f7223 */ /* 0x000fe2000001002b */
[----:B-----5:R-:W-:Y:S02]  /*3600*/  IMAD R45, R23, UR4, RZ ;  /* 0x00000004172d7c24 */ /* 0x020fe4000f8e02ff */
[----:B------:R-:W-:-:S04]  /*3610*/  IMAD.WIDE.U32 R36, R82, UR4, R36 ;  /* 0x0000000452247c25 */ /* 0x000fc8000f8e0024 */
[----:B------:R-:W-:Y:S01]  /*3620*/  IMAD R45, R82, UR5, R45 ;  /* 0x00000005522d7c24 */ /* 0x000fe2000f8e022d */
[----:B0-----:R-:W-:-:S04]  /*3630*/  LEA R38, P1, R36, UR10, 0x1 ;  /* 0x0000000a24267c11 */ /* 0x001fc8000f8208ff */
[----:B------:R-:W-:Y:S02]  /*3640*/  IADD3 R45, PT, PT, R37, R45, RZ ;  /* 0x0000002d252d7210 */ /* 0x000fe40007ffe0ff */
[----:B------:R-:W-:Y:S02]  /*3650*/  F2FP.BF16.F32.PACK_AB R37, R79, R16 ;  /* 0x000000104f25723e */ /* 0x000fe400000010ff */
[----:B------:R-:W-:-:S05]  /*3660*/  LEA.HI.X R39, R36, UR11, R45, 0x1, P1 ;  /* 0x0000000b24277c11 */ /* 0x000fca00088f0c2d */
[----:B------:R0:W-:Y:S02]  /*3670*/  STG.E desc[UR6][R38.64], R37 ;  /* 0x0000002526007986 */ /* 0x0001e4000c101906 */
.L_x_2258:
[----:B------:R-:W-:Y:S05]  /*3680*/  BSYNC.RECONVERGENT B1 ;  /* 0x0000000000017941 */ /* 0x000fea0003800200 */
.L_x_2257:
        /* <DEDUP_REMOVED lines=28> */
.L_x_2260:
[----:B------:R-:W-:Y:S05]  /*3850*/  BSYNC.RECONVERGENT B1 ;  /* 0x0000000000017941 */ /* 0x000fea0003800200 */
.L_x_2259:
        /* <DEDUP_REMOVED lines=20> */
.L_x_2262:
[----:B------:R-:W-:Y:S05]  /*39a0*/  BSYNC.RECONVERGENT B1 ;  /* 0x0000000000017941 */ /* 0x000fea0003800200 */
.L_x_2261:
        /* <DEDUP_REMOVED lines=20> */
.L_x_2264:
[----:B------:R-:W-:Y:S05]  /*3af0*/  BSYNC.RECONVERGENT B1 ;  /* 0x0000000000017941 */ /* 0x000fea0003800200 */
.L_x_2263:
        /* <DEDUP_REMOVED lines=20> */
.L_x_2266:
[----:B------:R-:W-:Y:S05]  /*3c40*/  BSYNC.RECONVERGENT B1 ;  /* 0x0000000000017941 */ /* 0x000fea0003800200 */
.L_x_2265:
        /* <DEDUP_REMOVED lines=12> */
[----:B------:R-:W5:Y:S01]  /*3d10*/  LDCU.64 UR4, c[0x0][0x3e0] ;  /* 0x00007c00ff0477ac */ /* 0x000f620008000a00 */
[----:B------:R-:W-:Y:S01]  /*3d20*/  MOV R36, R102 ;  /* 0x0000006600247202 */ /* 0x000fe20000000f00 */
[--C-:B------:R-:W-:Y:S01]  /*3d30*/  FADD.FTZ R89, R89, -R48.reuse ;  /* 0x8000003059597221 */ /* 0x100fe20000010000 */
[----:B01234-:R-:W-:Y:S01]  /*3d40*/  MOV R37, R101 ;  /* 0x0000006500257202 */ /* 0x01ffe20000000f00 */
        /* <DEDUP_REMOVED lines=14> */
.L_x_2268:
[----:B------:R-:W-:Y:S05]  /*3e30*/  BSYNC.RECONVERGENT B1 ;  /* 0x0000000000017941 */ /* 0x000fea0003800200 */
.L_x_2267:
[----:B------:R-:W-:Y:S04]  /*3e40*/  BSSY.RECONVERGENT B1, `(.L_x_2269) ;  /* 0x0000014000017945 */ /* 0x000fe80003800200 */
[----:B------:R-:W-:Y:S05]  /*3e50*/  @P5 BRA `(.L_x_2270) ;  /* 0x0000000000485947 */ /* 0x000fea0003800000 */
        /* <DEDUP_REMOVED lines=18> */
.L_x_2270:
[----:B------:R-:W-:Y:S05]  /*3f80*/  BSYNC.RECONVERGENT B1 ;  /* 0x0000000000017941 */ /* 0x000fea0003800200 */
.L_x_2269:
        /* <DEDUP_REMOVED lines=9> */
[----:B------:R-:W-:-:S04]  /*4020*/  FMUL.FTZ R93, R93, R40 ;  /* 0x000000285d5d7220 */ /* 0x000fc80000410000 */
[----:B------:R-:W-:Y:S01]  /*4030*/  FFMA.FTZ R93, R42, R93, R43 ;  /* 0x0000005d2a5d7223 */ /* 0x000fe2000001002b */
[----:B-----5:R-:W-:Y:S02]  /*4040*/  IMAD R16, R61, UR4, RZ ;  /* 0x000000043d107c24 */ /* 0x020fe4000f8e02ff */
        /* <DEDUP_REMOVED lines=8> */
.L_x_2272:
[----:B------:R-:W-:Y:S05]  /*40d0*/  BSYNC.RECONVERGENT B1 ;  /* 0x0000000000017941 */ /* 0x000fea0003800200 */
.L_x_2271:
[----:B------:R-:W-:Y:S04]  /*40e0*/  BSSY.RECONVERGENT B1, `(.L_x_2273) ;  /* 0x0000014000017945 */ /* 0x000fe80003800200 */
[----:B------:R-:W-:Y:S05]  /*40f0*/  @P2 BRA `(.L_x_2274) ;  /* 0x0000000000482947 */ /* 0x000fea0003800000 */
[----:B------:R-:W5:Y:S01]  /*4100*/  LDCU.64 UR4, c[0x0][0x3e0] ;  /* 0x00007c00ff0477ac */ /* 0x000f620008000a00 */
[--C-:B01234-:R-:W-:Y:S01]  /*4110*/  FADD.FTZ R39, R66, -R48.reuse ;  /* 0x8000003042277221 */ /* 0x11ffe20000010000 */
[----:B------:R-:W-:Y:S01]  /*4120*/  MOV R36, R102 ;  /* 0x0000006600247202 */ /* 0x000fe20000000f00 */
[----:B------:R-:W-:Y:S01]  /*4130*/  FADD.FTZ R95, R95, -R48 ;  /* 0x800000305f5f7221 */ /* 0x000fe20000010000 */
[----:B------:R-:W0:Y:S01]  /*4140*/  LDCU.64 UR10, c[0x0][0x380] ;  /* 0x00007000ff0a77ac */ /* 0x000e220008000a00 */
[----:B------:R-:W-:Y:S01]  /*4150*/  MOV R37, R101 ;  /* 0x0000006500257202 */ /* 0x000fe20000000f00 */
[-C--:B------:R-:W-:Y:S01]  /*4160*/  FMUL.FTZ R16, R39, R40.reuse ;  /* 0x0000002827107220 */ /* 0x080fe20000410000 */
[----:B------:R-:W-:-:S03]  /*4170*/  FMUL.FTZ R95, R95, R40 ;  /* 0x000000285f5f7220 */ /* 0x000fc60000410000 */
[----:B------:R-:W-:Y:S01]  /*4180*/  FFMA.FTZ R16, R42, R16, R43 ;  /* 0x000000102a107223 */ /* 0x000fe2000001002b */
        /* <DEDUP_REMOVED lines=9> */
.L_x_2274:
[----:B------:R-:W-:Y:S05]  /*4220*/  BSYNC.RECONVERGENT B1 ;  /* 0x0000000000017941 */ /* 0x000fea0003800200 */
.L_x_2273:
        /* <DEDUP_REMOVED lines=20> */
.L_x_2276:
[----:B------:R-:W-:Y:S05]  /*4370*/  BSYNC.RECONVERGENT B1 ;  /* 0x0000000000017941 */ /* 0x000fea0003800200 */
.L_x_2275:
[----:B------:R-:W-:Y:S05]  /*4380*/  @P4 BRA `(.L_x_2277) ;  /* 0x0000002000784947 */ /* 0x000fea0003800000 */
[----:B------:R-:W5:Y:S01]  /*4390*/  LDCU.64 UR4, c[0x0][0x3e0] ;  /* 0x00007c00ff0477ac */ /* 0x000f620008000a00 */
[----:B------:R-:W-:Y:S01]  /*43a0*/  MOV R100, R102 ;  /* 0x0000006600647202 */ /* 0x000fe20000000f00 */
[--C-:B------:R-:W-:Y:S01]  /*43b0*/  FADD.FTZ R99, R99, -R48.reuse ;  /* 0x8000003063637221 */ /* 0x100fe20000010000 */
[----:B01234-:R-:W-:Y:S01]  /*43c0*/  FADD.FTZ R37, R70, -R48 ;  /* 0x8000003046257221 */ /* 0x01ffe20000010000 */
[----:B------:R-:W0:Y:S02]  /*43d0*/  LDCU.64 UR8, c[0x0][0x380] ;  /* 0x00007000ff0877ac */ /* 0x000e240008000a00 */
[-C--:B------:R-:W-:Y:S01]  /*43e0*/  FMUL.FTZ R99, R99, R40.reuse ;  /* 0x0000002863637220 */ /* 0x080fe20000410000 */
[----:B------:R-:W-:-:S04]  /*43f0*/  FMUL.FTZ R37, R37, R40 ;  /* 0x0000002825257220 */ /* 0x000fc80000410000 */
[----:B------:R-:W-:Y:S01]  /*4400*/  FFMA.FTZ R42, R42, R37, R43 ;  /* 0x000000252a2a7223 */ /* 0x000fe2000001002b */
[----:B-----5:R-:W-:Y:S02]  /*4410*/  IMAD R39, R67, UR4, RZ ;  /* 0x0000000443277c24 */ /* 0x020fe4000f8e02ff */
[----:B------:R-:W-:-:S04]  /*4420*/  IMAD.WIDE.U32 R100, R14, UR4, R100 ;  /* 0x000000040e647c25 */ /* 0x000fc8000f8e0064 */
[----:B------:R-:W-:Y:S02]  /*4430*/  IMAD R45, R14, UR5, R39 ;  /* 0x000000050e2d7c24 */ /* 0x000fe4000f8e0227 */
[----:B------:R-:W-:Y:S01]  /*4440*/  FFMA.FTZ R39, R41, R99, R44 ;  /* 0x0000006329277223 */ /* 0x000fe2000001002c */
[----:B0-----:R-:W-:Y:S02]  /*4450*/  LEA R36, P1, R100, UR8, 0x1 ;  /* 0x0000000864247c11 */ /* 0x001fe4000f8208ff */
[----:B------:R-:W-:Y:S02]  /*4460*/  IADD3 R45, PT, PT, R101, R45, RZ ;  /* 0x0000002d652d7210 */ /* 0x000fe40007ffe0ff */
[----:B------:R-:W-:Y:S02]  /*4470*/  F2FP.BF16.F32.PACK_AB R39, R42, R39 ;  /* 0x000000272a27723e */ /* 0x000fe400000010ff */
[----:B------:R-:W-:-:S05]  /*4480*/  LEA.HI.X R37, R100, UR9, R45, 0x1, P1 ;  /* 0x0000000964257c11 */ /* 0x000fca00088f0c2d */
[----:B------:R0:W-:Y:S01]  /*4490*/  STG.E desc[UR6][R36.64], R39 ;  /* 0x0000002724007986 */ /* 0x0001e2000c101906 */
[----:B------:R-:W-:Y:S05]  /*44a0*/  BRA `(.L_x_2277) ;  /* 0x0000002000307947 */ /* 0x000fea0003800000 */
.L_x_2246:
[----:B------:R-:W0:Y:S01]  /*44b0*/  LDCU.64 UR10, c[0x0][0x3e8] ;  /* 0x00007d00ff0a77ac */ /* 0x000e220008000a00 */
[----:B------:R-:W-:Y:S01]  /*44c0*/  BSSY.RECONVERGENT B1, `(.L_x_2278) ;  /* 0x0000022000017945 */ /* 0x000fe20003800200 */
[----:B0-----:R-:W-:Y:S02]  /*44d0*/  ISETP.GE.U32.AND P4, PT, R90, UR10, PT ;  /* 0x0000000a5a007c0c */ /* 0x001fe4000bf86070 */
[----:B------:R-:W-:Y:S02]  /*44e0*/  ISETP.GE.U32.AND P2, PT, R88, UR10, PT ;  /* 0x0000000a58007c0c */ /* 0x000fe4000bf46070 */
[----:B------:R-:W-:Y:S02]  /*44f0*/  ISETP.GE.U32.AND P1, PT, R86, UR10, PT ;  /* 0x0000000a56007c0c */ /* 0x000fe4000bf26070 */
        /* <DEDUP_REMOVED lines=30> */
.L_x_2279:
[----:B------:R-:W-:Y:S05]  /*46e0*/  BSYNC.RECONVERGENT B1 ;  /* 0x0000000000017941 */ /* 0x000fea0003800200 */
.L_x_2278:
        /* <DEDUP_REMOVED lines=30> */
.L_x_2281:
[----:B------:R-:W-:Y:S05]  /*48d0*/  BSYNC.RECONVERGENT B1 ;  /* 0x0000000000017941 */ /* 0x000fea0003800200 */
.L_x_2280:
        /* <DEDUP_REMOVED lines=10> */
[--C-:B01----:R-:W-:Y:S01]  /*4980*/  FADD.FTZ R37, R20, -R48.reuse ;  /* 0x8000003014257221 */ /* 0x103fe20000010000 */
        /* <DEDUP_REMOVED lines=27> */
.L_x_2283:
[----:B------:R-:W-:Y:S05]  /*4b40*/  BSYNC.RECONVERGENT B1 ;  /* 0x0000000000017941 */ /* 0x000fea0003800200 */
.L_x_2282:
[----:B------:R-:W-:Y:S04]  /*4b50*/  BSSY.RECONVERGENT B1, `(.L_x_2284) ;  /* 0x000001e000017945 */ /* 0x000fe80003800200 */
[----:B------:R-:W-:Y:S05]  /*4b60*/  @P1 BRA `(.L_x_2285) ;  /* 0x0000000000701947 */ /* 0x000fea0003800000 */
[--C-:B------:R-:W-:Y:S01]  /*4b70*/  FADD.FTZ R75, R75, -R48.reuse ;  /* 0x800000304b4b7221 */ /* 0x100fe20000010000 */
[----:B012---:R-:W-:Y:S01]  /*4b80*/  FADD.FTZ R37, R22, -R48 ;  /* 0x8000003016257221 */ /* 0x007fe20000010000 */
        /* <DEDUP_REMOVED lines=22> */
[----:B0-----:R-:W-:Y:S01]  /*4cf0*/  FMUL.FTZ R45, R37, R22 ;  /* 0x00000016252d7220 */ /* 0x001fe20000410000 */
[----:B------:R-:W-:-:S04]  /*4d00*/  LEA.HI.X R37, R38, UR9, R47, 0x1, P1 ;  /* 0x0000000926257c11 */ /* 0x000fc800088f0c2f */
[----:B------:R-:W-:-:S05]  /*4d10*/  F2FP.BF16.F32.PACK_AB R45, R45, R16 ;  /* 0x000000102d2d723e */ /* 0x000fca00000010ff */
[----:B------:R3:W-:Y:S02]  /*4d20*/  STG.E desc[UR6][R36.64], R45 ;  /* 0x0000002d24007986 */ /* 0x0007e4000c101906 */
.L_x_2285:
[----:B------:R-:W-:Y:S05]  /*4d30*/  BSYNC.RECONVERGENT B1 ;  /* 0x0000000000017941 */ /* 0x000fea0003800200 */
.L_x_2284:
[----:B------:R-:W-:Y:S04]  /*4d40*/  BSSY.RECONVERGENT B1, `(.L_x_2286) ;  /* 0x000001e000017945 */ /* 0x000fe80003800200 */
[----:B------:R-:W-:Y:S05]  /*4d50*/  @P5 BRA `(.L_x_2287) ;  /* 0x0000000000705947 */ /* 0x000fea0003800000 */
[--C-:B------:R-:W-:Y:S01]  /*4d60*/  FADD.FTZ R77, R77, -R48.reuse ;  /* 0x800000304d4d7221 */ /* 0x100fe20000010000 */
[----:B0123--:R-:W-:Y:S01]  /*4d70*/  FADD.FTZ R37, R24, -R48 ;  /* 0x8000003018257221 */ /* 0x00ffe20000010000 */
        /* <DEDUP_REMOVED lines=26> */
.L_x_2287:
[----:B------:R-:W-:Y:S05]  /*4f20*/  BSYNC.RECONVERGENT B1 ;  /* 0x0000000000017941 */ /* 0x000fea0003800200 */
.L_x_2286:
[----:B------:R-:W-:Y:S04]  /*4f30*/  BSSY.RECONVERGENT B1, `(.L_x_2288) ;  /* 0x000001e000017945 */ /* 0x000fe80003800200 */
[----:B------:R-:W-:Y:S05]  /*4f40*/  @P6 BRA `(.L_x_2289) ;  /* 0x0000000000706947 */ /* 0x000fea0003800000 */
[--C-:B01234-:R-:W-:Y:S01]  /*4f50*/  FADD.FTZ R37, R26, -R48.reuse ;  /* 0x800000301a257221 */ /* 0x11ffe20000010000 */
        /* <DEDUP_REMOVED lines=27> */
.L_x_2289:
[----:B------:R-:W-:Y:S05]  /*5110*/  BSYNC.RECONVERGENT B1 ;  /* 0x0000000000017941 */ /* 0x000fea0003800200 */
.L_x_2288:
        /* <DEDUP_REMOVED lines=38> */
.L_x_2291:
[----:B------:R-:W-:Y:S05]  /*5380*/  BSYNC.RECONVERGENT B1 ;  /* 0x0000000000017941 */ /* 0x000fea0003800200 */
.L_x_2290:
        /* <DEDUP_REMOVED lines=30> */
.L_x_2293:
[----:B------:R-:W-:Y:S05]  /*5570*/  BSYNC.RECONVERGENT B1 ;  /* 0x0000000000017941 */ /* 0x000fea0003800200 */
.L_x_2292:
        /* <DEDUP_REMOVED lines=30> */
.L_x_2295:
[----:B------:R-:W-:Y:S05]  /*5760*/  BSYNC.RECONVERGENT B1 ;  /* 0x0000000000017941 */ /* 0x000fea0003800200 */
.L_x_2294:
        /* <DEDUP_REMOVED lines=30> */
.L_x_2297:
[----:B------:R-:W-:Y:S05]  /*5950*/  BSYNC.RECONVERGENT B1 ;  /* 0x0000000000017941 */ /* 0x000fea0003800200 */
.L_x_2296:
        /* <DEDUP_REMOVED lines=13> */
[----:B01234-:R-:W-:Y:S01]  /*5a30*/  FADD.FTZ R37, R60, -R48 ;  /* 0x800000303c257221 */ /* 0x01ffe20000010000 */
        /* <DEDUP_REMOVED lines=26> */
.L_x_2299:
[----:B------:R-:W-:Y:S05]  /*5be0*/  BSYNC.RECONVERGENT B1 ;  /* 0x0000000000017941 */ /* 0x000fea0003800200 */
.L_x_2298:
[----:B------:R-:W-:Y:S04]  /*5bf0*/  BSSY.RECONVERGENT B1, `(.L_x_2300) ;  /* 0x000001e000017945 */ /* 0x000fe80003800200 */
[----:B------:R-:W-:Y:S05]  /*5c00*/  @P2 BRA `(.L_x_2301) ;  /* 0x0000000000702947 */ /* 0x000fea0003800000 */
        /* <DEDUP_REMOVED lines=28> */
.L_x_2301:
[----:B------:R-:W-:Y:S05]  /*5dd0*/  BSYNC.RECONVERGENT B1 ;  /* 0x0000000000017941 */ /* 0x000fea0003800200 */
.L_x_2300:
        /* <DEDUP_REMOVED lines=30> */
.L_x_2303:
[----:B------:R-:W-:Y:S05]  /*5fc0*/  BSYNC.RECONVERGENT B1 ;  /* 0x0000000000017941 */ /* 0x000fea0003800200 */
.L_x_2302:
        /* <DEDUP_REMOVED lines=30> */
.L_x_2305:
[----:B------:R-:W-:Y:S05]  /*61b0*/  BSYNC.RECONVERGENT B1 ;  /* 0x0000000000017941 */ /* 0x000fea0003800200 */
.L_x_2304:
        /* <DEDUP_REMOVED lines=30> */
.L_x_2307:
[----:B------:R-:W-:Y:S05]  /*63a0*/  BSYNC.RECONVERGENT B1 ;  /* 0x0000000000017941 */ /* 0x000fea0003800200 */
.L_x_2306:
        /* <DEDUP_REMOVED lines=28> */
.L_x_2277:
[----:B------:R-:W-:Y:S05]  /*6570*/  BSYNC.RECONVERGENT B0 ;  /* 0x0000000000007941 */ /* 0x000fea0003800200 */
.L_x_2245:
[----:B------:R-:W5:Y:S01]  /*6580*/  LDCU UR4, c[0x0][0x3f8] ;  /* 0x00007f00ff0477ac */ /* 0x000f620008000800 */
[----:B------:R-:W-:Y:S02]  /*6590*/  IADD3 R8, PT, PT, R5, R8, RZ ;  /* 0x0000000805087210 */ /* 0x000fe40007ffe0ff */
[----:B------:R-:W-:Y:S01]  /*65a0*/  IADD3 R6, PT, PT, R6, 0x1, RZ ;  /* 0x0000000106067810 */ /* 0x000fe20007ffe0ff */
[----:B------:R-:W5:Y:S02]  /*65b0*/  LDCU UR5, c[0x0][0x3c8] ;  /* 0x00007900ff0577ac */ /* 0x000f640008000800 */
[----:B-----5:R-:W-:-:S06]  /*65c0*/  UIMAD UR4, UR4, UR5, URZ ;  /* 0x00000005040472a4 */ /* 0x020fcc000f8e02ff */
[----:B------:R-:W-:-:S13]  /*65d0*/  ISETP.GE.AND P1, PT, R8, UR4, PT ;  /* 0x0000000408007c0c */ /* 0x000fda000bf26270 */
[----:B------:R-:W-:Y:S05]  /*65e0*/  @!P1 BRA `(.L_x_2308) ;  /* 0xffffff9c00589947 */ /* 0x000fea000383ffff */
[----:B------:R-:W-:Y:S05]  /*65f0*/  EXIT ;  /* 0x000000000000794d */ /* 0x000fea0003800000 */
.L_x_2309:
        /* <DEDUP_REMOVED lines=16> */
.L_x_4538:


//--------------------- .text._Z35group_norm_nhwc_fwd_one_pass_kernelI11Bf16IOBf16WLi512ELi64ELi512EEv26Group_norm_nhwc_fwd_params --------------------------
	.section	.text._Z35group_norm_nhwc_fwd_one_pass_kernelI11Bf16IOBf16WLi512ELi64ELi512EEv26Group_norm_nhwc_fwd_params,"ax",@progbits
	.align	128
        .global         _Z35group_norm_nhwc_fwd_one_pass_kernelI11Bf16IOBf16WLi512ELi64ELi512EEv26Group_norm_nhwc_fwd_params
        .type           _Z35group_norm_nhwc_fwd_one_pass_kernelI11Bf16IOBf16WLi512ELi64ELi512EEv26Group_norm_nhwc_fwd_params,@function
        .size           _Z35group_norm_nhwc_fwd_one_pass_kernelI11Bf16IOBf16WLi512ELi64ELi512EEv26Group_norm_nhwc_fwd_params,(.L_x_4539 - _Z35group_norm_nhwc_fwd_one_pass_kernelI11Bf16IOBf16WLi512ELi64ELi512EEv26Group_norm_nhwc_fwd_params)
        .other          _Z35group_norm_nhwc_fwd_one_pass_kernelI11Bf16IOBf16WLi512ELi64ELi512EEv26Group_norm_nhwc_fwd_params,@"STO_CUDA_ENTRY STV_DEFAULT"
_Z35group_norm_nhwc_fwd_one_pass_kernelI11Bf16IOBf16WLi512ELi64ELi512EEv26Group_norm_nhwc_fwd_params:
.text._Z35group_norm_nhwc_fwd_one_pass_kernelI11Bf16IOBf16WLi512ELi64ELi512EEv26Group_norm_nhwc_fwd_params:
        /* <DEDUP_REMOVED lines=33> */
.L_x_2449:
[----:B01-3--:R-:W0:Y:S01]  /*0210*/  LDC R6, c[0x0][0x3f8] ;  /* 0x0000fe00ff067b82 */ /* 0x00be220000000800 */
[----:B------:R-:W1:Y:S01]  /*0220*/  LDCU UR8, c[0x0][0x404] ;  /* 0x00008080ff0877ac */ /* 0x000e620008000800 */
[----:B------:R-:W-:Y:S02]  /*0230*/  SHF.L.U32 R111, R92, 0x1, RZ ;  /* 0x000000015c6f7819 */ /* 0x000fe400000006ff */
[----:B------:R-:W-:Y:S01]  /*0240*/  MOV R89, RZ ;  /* 0x000000ff00597202 */ /* 0x000fe20000000f00 */
[----:B--2---:R-:W2:Y:S01]  /*0250*/  LDCU.64 UR4, c[0x0][0x3e8] ;  /* 0x00007d00ff0477ac */ /* 0x004ea20008000a00 */
[----:B0---4-:R-:W-:Y:S02]  /*0260*/  IABS R5, R6 ;  /* 0x0000000600057213 */ /* 0x011fe40000000000 */
[----:B------:R-:W-:Y:S02]  /*0270*/  ISETP.NE.AND P3, PT, R6, RZ, PT ;  /* 0x000000ff0600720c */ /* 0x000fe40003f65270 */
        /* <DEDUP_REMOVED lines=18> */
[----:B------:R-:W-:-:S05]  /*03a0*/  SHF.R.U32.HI R0, RZ, 0x5, R92 ;  /* 0x00000005ff007819 */ /* 0x000fca000001165c */
[----:B-1----:R-:W-:Y:S01]  /*03b0*/  IMAD R11, R103, UR8, R0 ;  /* 0x00000008670b7c24 */ /* 0x002fe2000f8e0200 */
[----:B------:R-:W0:Y:S04]  /*03c0*/  LDCU.64 UR8, c[0x0][0x3f0] ;  /* 0x00007e00ff0877ac */ /* 0x000e280008000a00 */
[----:B--2---:R-:W-:Y:S02]  /*03d0*/  ISETP.GE.U32.AND P1, PT, R11, UR4, PT ;  /* 0x000000040b007c0c */ /* 0x004fe4000bf26070 */
[----:B------:R-:W-:Y:S02]  /*03e0*/  SHF.R.S32.HI R5, RZ, 0x1f, R11 ;  /* 0x0000001fff057819 */ /* 0x000fe4000001140b */
[----:B------:R-:W-:Y:S02]  /*03f0*/  @P2 IADD3 R3, PT, PT, R3, 0x1, RZ ;  /* 0x0000000103032810 */ /* 0x000fe40007ffe0ff */
[----:B------:R-:W-:-:S02]  /*0400*/  ISETP.GE.AND.EX P1, PT, R5, UR5, PT, P1 ;  /* 0x0000000505007c0c */ /* 0x000fc4000bf26310 */
[----:B------:R-:W-:Y:S02]  /*0410*/  @!P4 IADD3 R3, PT, PT, -R3, RZ, RZ ;  /* 0x000000ff0303c210 */ /* 0x000fe40007ffe1ff */
[----:B------:R-:W-:Y:S02]  /*0420*/  IADD3 R7, PT, PT, R11, 0x20, RZ ;  /* 0x000000200b077810 */ /* 0x000fe40007ffe0ff */
[----:B------:R-:W-:Y:S02]  /*0430*/  @!P3 LOP3.LUT R3, RZ, R6, RZ, 0x33, !PT ;  /* 0x00000006ff03b212 */ /* 0x000fe400078e33ff */
[----:B------:R-:W-:Y:S02]  /*0440*/  ISETP.GE.U32.AND P6, PT, R7, UR4, PT ;  /* 0x0000000407007c0c */ /* 0x000fe4000bfc6070 */
[----:B------:R-:W-:Y:S02]  /*0450*/  SHF.R.S32.HI R15, RZ, 0x1f, R7 ;  /* 0x0000001fff0f7819 */ /* 0x000fe40000011407 */
[----:B------:R-:W-:Y:S01]  /*0460*/  IADD3 R108, PT, PT, -R3, RZ, RZ ;  /* 0x000000ff036c7210 */ /* 0x000fe20007ffe1ff */
[----:B------:R-:W1:Y:S01]  /*0470*/  @!P1 LDC.64 R16, c[0x0][0x3e0] ;  /* 0x0000f800ff109b82 */ /* 0x000e620000000a00 */
[----:B------:R-:W-:-:S02]  /*0480*/  ISETP.GE.AND.EX P6, PT, R15, UR5, PT, P6 ;  /* 0x000000050f007c0c */ /* 0x000fc4000bfc6360 */
[----:B------:R-:W-:Y:S01]  /*0490*/  SHF.R.S32.HI R0, RZ, 0x1f, R3 ;  /* 0x0000001fff007819 */ /* 0x000fe20000011403 */
[----:B------:R-:W-:Y:S01]  /*04a0*/  IMAD R108, R6, R108, R107 ;  /* 0x0000006c066c7224 */ /* 0x000fe200078e026b */
[C---:B------:R-:W-:Y:S02]  /*04b0*/  IADD3 R9, PT, PT, R11.reuse, 0x30, RZ ;  /* 0x000000300b097810 */ /* 0x040fe40007ffe0ff */
[----:B------:R-:W-:Y:S01]  /*04c0*/  IADD3 R13, PT, PT, R11, 0x40, RZ ;  /* 0x000000400b0d7810 */ /* 0x000fe20007ffe0ff */
[----:B------:R-:W2:Y:S01]  /*04d0*/  @!P1 LDC.64 R18, c[0x0][0x390] ;  /* 0x0000e400ff129b82 */ /* 0x000ea20000000a00 */
[----:B------:R-:W-:Y:S01]  /*04e0*/  SHF.L.U32 R108, R108, 0x6, RZ ;  /* 0x000000066c6c7819 */ /* 0x000fe200000006ff */
[----:B0-----:R-:W-:Y:S01]  /*04f0*/  IMAD R0, R0, UR8, RZ ;  /* 0x0000000800007c24 */ /* 0x001fe2000f8e02ff */
[----:B------:R-:W-:Y:S02]  /*0500*/  ISETP.GE.U32.AND P3, PT, R9, UR4, PT ;  /* 0x0000000409007c0c */ /* 0x000fe4000bf66070 */
[----:B------:R-:W-:Y:S01]  /*0510*/  LOP3.LUT R110, R108, 0x3e, R111, 0xf8, !PT ;  /* 0x0000003e6c6e7812 */ /* 0x000fe200078ef86f */
[----:B------:R-:W-:Y:S01]  /*0520*/  IMAD R113, R3, UR9, R0 ;  /* 0x0000000903717c24 */ /* 0x000fe2000f8e0200 */
[----:B------:R-:W-:Y:S01]  /*0530*/  SHF.R.S32.HI R111, RZ, 0x1f, R108 ;  /* 0x0000001fff6f7819 */ /* 0x000fe2000001146c */
[----:B------:R-:W0:Y:S01]  /*0540*/  @!P6 LDC.64 R24, c[0x0][0x3e0] ;  /* 0x0000f800ff18eb82 */ /* 0x000e220000000a00 */
[----:B------:R-:W-:-:S02]  /*0550*/  SHF.R.S32.HI R21, RZ, 0x1f, R9 ;  /* 0x0000001fff157819 */ /* 0x000fc40000011409 */
[----:B------:R-:W-:Y:S01]  /*0560*/  ISETP.GE.U32.AND P2, PT, R13, UR4, PT ;  /* 0x000000040d007c0c */ /* 0x000fe2000bf46070 */
[----:B------:R-:W-:Y:S01]  /*0570*/  IMAD.WIDE.U32 R110, R3, UR8, R110 ;  /* 0x00000008036e7c25 */ /* 0x000fe2000f8e006e */
[----:B------:R-:W-:Y:S02]  /*0580*/  ISETP.GE.AND.EX P3, PT, R21, UR5, PT, P3 ;  /* 0x0000000515007c0c */ /* 0x000fe4000bf66330 */
[----:B------:R-:W-:Y:S01]  /*0590*/  SHF.R.S32.HI R23, RZ, 0x1f, R13 ;  /* 0x0000001fff177819 */ /* 0x000fe2000001140d */
[----:B-1----:R-:W-:Y:S01]  /*05a0*/  @!P1 IMAD R0, R5, R16, RZ ;  /* 0x0000001005009224 */ /* 0x002fe200078e02ff */
[----:B------:R-:W-:Y:S01]  /*05b0*/  IADD3 R113, PT, PT, R111, R113, RZ ;  /* 0x000000716f717210 */ /* 0x000fe20007ffe0ff */
[----:B------:R-:W1:Y:S01]  /*05c0*/  @!P6 LDC.64 R26, c[0x0][0x390] ;  /* 0x0000e400ff1aeb82 */ /* 0x000e620000000a00 */
[----:B------:R-:W-:Y:S01]  /*05d0*/  @!P1 MOV R112, R110 ;  /* 0x0000006e00709202 */ /* 0x000fe20000000f00 */
[----:B------:R-:W-:Y:S01]  /*05e0*/  @!P1 IMAD R5, R11, R17, R0 ;  /* 0x000000110b059224 */ /* 0x000fe200078e0200 */
[----:B------:R-:W-:-:S02]  /*05f0*/  ISETP.GE.AND.EX P2, PT, R23, UR5, PT, P2 ;  /* 0x0000000517007c0c */ /* 0x000fc4000bf46320 */
[C---:B------:R-:W-:Y:S01]  /*0600*/  IADD3 R17, PT, PT, R11.reuse, 0x60, RZ ;  /* 0x000000600b117810 */ /* 0x040fe20007ffe0ff */
[----:B------:R-:W-:Y:S02]  /*0610*/  @!P1 IMAD.WIDE.U32 R2, R11, R16, R112 ;  /* 0x000000100b029225 */ /* 0x000fe400078e0070 */
[----:B------:R-:W3:Y:S03]  /*0620*/  @!P3 LDC.64 R28, c[0x0][0x3e0] ;  /* 0x0000f800ff1cbb82 */ /* 0x000ee60000000a00 */
[----:B------:R-:W-:Y:S02]  /*0630*/  @!P1 IADD3 R0, PT, PT, R3, R5, RZ ;  /* 0x0000000503009210 */ /* 0x000fe40007ffe0ff */
[C---:B--2---:R-:W-:Y:S01]  /*0640*/  @!P1 LEA R4, P4, R2.reuse, R18, 0x1 ;  /* 0x0000001202049211 */ /* 0x044fe200078808ff */
[----:B0-----:R-:W-:Y:S01]  /*0650*/  @!P6 IMAD R6, R15, R24, RZ ;  /* 0x000000180f06e224 */ /* 0x001fe200078e02ff */
[----:B------:R-:W-:Y:S01]  /*0660*/  @!P6 MOV R3, R113 ;  /* 0x000000710003e202 */ /* 0x000fe20000000f00 */
[----:B------:R-:W0:Y:S01]  /*0670*/  @!P2 LDC.64 R32, c[0x0][0x3e0] ;  /* 0x0000f800ff20ab82 */ /* 0x000e220000000a00 */
[----:B------:R-:W-:Y:S01]  /*0680*/  @!P1 LEA.HI.X R5, R2, R19, R0, 0x1, P4 ;  /* 0x0000001302059211 */ /* 0x000fe200020f0c00 */
[----:B------:R-:W-:Y:S01]  /*0690*/  @!P6 IMAD R25, R7, R25, R6 ;  /* 0x000000190719e224 */ /* 0x000fe200078e0206 */
[----:B------:R-:W-:-:S02]  /*06a0*/  @!P6 MOV R2, R110 ;  /* 0x0000006e0002e202 */ /* 0x000fc40000000f00 */
[----:B------:R-:W-:Y:S01]  /*06b0*/  ISETP.GE.U32.AND P4, PT, R17, UR4, PT ;  /* 0x0000000411007c0c */ /* 0x000fe2000bf86070 */
[----:B------:R2:W4:Y:S01]  /*06c0*/  @!P1 LDG.E R89, desc[UR6][R4.64] ;  /* 0x0000000604599981 */ /* 0x000522000c1e1900 */
[----:B------:R-:W-:Y:S01]  /*06d0*/  SHF.R.S32.HI R15, RZ, 0x1f, R17 ;  /* 0x0000001fff0f7819 */ /* 0x000fe20000011411 */
[----:B------:R-:W-:Y:S01]  /*06e0*/  @!P6 IMAD.WIDE.U32 R2, R7, R24, R2 ;  /* 0x000000180702e225 */ /* 0x000fe200078e0002 */
[----:B------:R-:W-:Y:S01]  /*06f0*/  IADD3 R19, PT, PT, R11, 0x70, RZ ;  /* 0x000000700b137810 */ /* 0x000fe20007ffe0ff */
[----:B------:R-:W5:Y:S01]  /*0700*/  @!P3 LDC.64 R30, c[0x0][0x390] ;  /* 0x0000e400ff1ebb82 */ /* 0x000f620000000a00 */
[----:B------:R-:W-:Y:S02]  /*0710*/  ISETP.GE.AND.EX P4, PT, R15, UR5, PT, P4 ;  /* 0x000000050f007c0c */ /* 0x000fe4000bf86340 */
[----:B------:R-:W-:Y:S02]  /*0720*/  @!P6 IADD3 R0, PT, PT, R3, R25, RZ ;  /* 0x000000190300e210 */ /* 0x000fe40007ffe0ff */
[----:B------:R-:W-:-:S02]  /*0730*/  ISETP.GE.U32.AND P5, PT, R19, UR4, PT ;  /* 0x0000000413007c0c */ /* 0x000fc4000bfa6070 */
[----:B------:R-:W-:Y:S01]  /*0740*/  SHF.R.S32.HI R25, RZ, 0x1f, R19 ;  /* 0x0000001fff197819 */ /* 0x000fe20000011413 */
[----:B------:R-:W5:Y:S01]  /*0750*/  @!P2 LDC.64 R34, c[0x0][0x390] ;  /* 0x0000e400ff22ab82 */ /* 0x000f620000000a00 */
[C---:B-1----:R-:W-:Y:S02]  /*0760*/  @!P6 LEA R6, P1, R2.reuse, R26, 0x1 ;  /* 0x0000001a0206e211 */ /* 0x042fe400078208ff */
[----:B------:R-:W-:Y:S02]  /*0770*/  ISETP.GE.AND.EX P5, PT, R25, UR5, PT, P5 ;  /* 0x0000000519007c0c */ /* 0x000fe4000bfa6350 */
[----:B------:R-:W-:Y:S01]  /*0780*/  @!P6 LEA.HI.X R7, R2, R27, R0, 0x1, P1 ;  /* 0x0000001b0207e211 */ /* 0x000fe200008f0c00 */
[----:B---3--:R-:W-:Y:S02]  /*0790*/  @!P3 IMAD R2, R21, R28, RZ ;  /* 0x0000001c1502b224 */ /* 0x008fe400078e02ff */
[----:B------:R-:W1:Y:S02]  /*07a0*/  @!P4 LDC.64 R36, c[0x0][0x3e0] ;  /* 0x0000f800ff24cb82 */ /* 0x000e640000000a00 */
[----:B------:R-:W-:-:S02]  /*07b0*/  @!P3 IMAD R27, R9, R29, R2 ;  /* 0x0000001d091bb224 */ /* 0x000fc400078e0202 */
[----:B0-----:R-:W-:Y:S01]  /*07c0*/  @!P2 IMAD R2, R23, R32, RZ ;  /* 0x000000201702a224 */ /* 0x001fe200078e02ff */
[----:B------:R-:W-:Y:S02]  /*07d0*/  MOV R0, RZ ;  /* 0x000000ff00007202 */ /* 0x000fe40000000f00 */
[----:B--2---:R-:W-:Y:S01]  /*07e0*/  @!P3 MOV R4, R110 ;  /* 0x0000006e0004b202 */ /* 0x004fe20000000f00 */
[----:B------:R-:W0:Y:S01]  /*07f0*/  @!P4 LDC.64 R38, c[0x0][0x390] ;  /* 0x0000e400ff26cb82 */ /* 0x000e220000000a00 */
[----:B------:R-:W-:Y:S02]  /*0800*/  @!P3 MOV R5, R113 ;  /* 0x000000710005b202 */ /* 0x000fe40000000f00 */
[----:B------:R-:W-:Y:S01]  /*0810*/  IADD3 R21, PT, PT, R11, 0x80, RZ ;  /* 0x000000800b157810 */ /* 0x000fe20007ffe0ff */
[----:B------:R-:W-:Y:S01]  /*0820*/  @!P2 IMAD R23, R13, R33, R2 ;  /* 0x000000210d17a224 */ /* 0x000fe200078e0202 */
[----:B------:R2:W3:Y:S01]  /*0830*/  @!P6 LDG.E R0, desc[UR6][R6.64] ;  /* 0x000000060600e981 */ /* 0x0004e2000c1e1900 */
[----:B------:R-:W-:Y:S01]  /*0840*/  @!P3 IMAD.WIDE.U32 R4, R9, R28, R4 ;  /* 0x0000001c0904b225 */ /* 0x000fe200078e0004 */
[----:B------:R-:W-:Y:S01]  /*0850*/  ISETP.GE.U32.AND P1, PT, R21, UR4, PT ;  /* 0x0000000415007c0c */ /* 0x000fe2000bf26070 */
[----:B------:R-:W0:Y:S01]  /*0860*/  @!P5 LDC.64 R2, c[0x0][0x3e0] ;  /* 0x0000f800ff02db82 */ /* 0x000e220000000a00 */
[----:B------:R-:W-:-:S02]  /*0870*/  SHF.R.S32.HI R29, RZ, 0x1f, R21 ;  /* 0x0000001fff1d7819 */ /* 0x000fc40000011415 */
[----:B------:R-:W-:Y:S02]  /*0880*/  @!P3 IADD3 R5, PT, PT, R5, R27, RZ ;  /* 0x0000001b0505b210 */ /* 0x000fe40007ffe0ff */
[----:B------:R-:W-:Y:S02]  /*0890*/  ISETP.GE.AND.EX P1, PT, R29, UR5, PT, P1 ;  /* 0x000000051d007c0c */ /* 0x000fe4000bf26310 */
[----:B--2---:R-:W-:Y:S01]  /*08a0*/  @!P2 MOV R6, R110 ;  /* 0x0000006e0006a202 */ /* 0x004fe20000000f00 */
[----:B------:R-:W2:Y:S01]  /*08b0*/  @!P5 LDC.64 R40, c[0x0][0x390] ;  /* 0x0000e400ff28db82 */ /* 0x000ea20000000a00 */
[----:B------:R-:W-:Y:S02]  /*08c0*/  @!P2 MOV R7, R113 ;  /* 0x000000710007a202 */ /* 0x000fe40000000f00 */
[----:B-----5:R-:W-:Y:S01]  /*08d0*/  @!P3 LEA R8, P6, R4, R30, 0x1 ;  /* 0x0000001e0408b211 */ /* 0x020fe200078c08ff */
[----:B------:R-:W-:-:S03]  /*08e0*/  @!P2 IMAD.WIDE.U32 R6, R13, R32, R6 ;  /* 0x000000200d06a225 */ /* 0x000fc600078e0006 */
[----:B------:R-:W-:Y:S02]  /*08f0*/  @!P3 LEA.HI.X R9, R4, R31, R5, 0x1, P6 ;  /* 0x0000001f0409b211 */ /* 0x000fe400030f0c05 */
[----:B------:R-:W-:Y:S01]  /*0900*/  MOV R5, RZ ;  /* 0x000000ff00057202 */ /* 0x000fe20000000f00 */
[----:B-1----:R-:W-:Y:S01]  /*0910*/  @!P4 IMAD R10, R15, R36, RZ ;  /* 0x000000240f0ac224 */ /* 0x002fe200078e02ff */
[----:B------:R-:W-:Y:S01]  /*0920*/  @!P2 IADD3 R4, PT, PT, R7, R23, RZ ;  /* 0x000000170704a210 */ /* 0x000fe20007ffe0ff */
[----:B------:R-:W1:Y:S01]  /*0930*/  @!P1 LDC.64 R42, c[0x0][0x3e0] ;  /* 0x0000f800ff2a9b82 */ /* 0x000e620000000a00 */
[----:B------:R-:W-:Y:S02]  /*0940*/  IADD3 R23, PT, PT, R11, 0x90, RZ ;  /* 0x000000900b177810 */ /* 0x000fe40007ffe0ff */
[----:B------:R5:W3:Y:S01]  /*0950*/  @!P3 LDG.E R5, desc[UR6][R8.64] ;  /* 0x000000060805b981 */ /* 0x000ae2000c1e1900 */
[----:B------:R-:W-:Y:S02]  /*0960*/  @!P2 LEA R12, P6, R6, R34, 0x1 ;  /* 0x00000022060ca211 */ /* 0x000fe400078c08ff */
[----:B------:R-:W-:-:S02]  /*0970*/  ISETP.GE.U32.AND P3, PT, R23, UR4, PT ;  /* 0x0000000417007c0c */ /* 0x000fc4000bf66070 */
[----:B------:R-:W-:Y:S02]  /*0980*/  SHF.R.S32.HI R33, RZ, 0x1f, R23 ;  /* 0x0000001fff217819 */ /* 0x000fe40000011417 */
[----:B------:R-:W-:Y:S02]  /*0990*/  @!P4 MOV R14, R110 ;  /* 0x0000006e000ec202 */ /* 0x000fe40000000f00 */
[----:B------:R-:W-:Y:S02]  /*09a0*/  @!P4 MOV R15, R113 ;  /* 0x00000071000fc202 */ /* 0x000fe40000000f00 */
[----:B------:R-:W-:Y:S01]  /*09b0*/  ISETP.GE.AND.EX P3, PT, R33, UR5, PT, P3 ;  /* 0x0000000521007c0c */ /* 0x000fe2000bf66330 */
[C---:B------:R-:W-:Y:S01]  /*09c0*/  @!P4 IMAD R31, R17.reuse, R37, R10 ;  /* 0x00000025111fc224 */ /* 0x040fe200078e020a */
[----:B------:R-:W-:Y:S01]  /*09d0*/  @!P2 LEA.HI.X R13, R6, R35, R4, 0x1, P6 ;  /* 0x00000023060da211 */ /* 0x000fe200030f0c04 */
[----:B------:R-:W-:-:S04]  /*09e0*/  @!P4 IMAD.WIDE.U32 R14, R17, R36, R14 ;  /* 0x00000024110ec225 */ /* 0x000fc800078e000e */
[----:B0-----:R-:W-:Y:S01]  /*09f0*/  @!P5 IMAD R4, R25, R2, RZ ;  /* 0x000000021904d224 */ /* 0x001fe200078e02ff */
[----:B------:R-:W-:Y:S02]  /*0a00*/  MOV R7, RZ ;  /* 0x000000ff00077202 */ /* 0x000fe40000000f00 */
[----:B------:R-:W-:Y:S01]  /*0a10*/  @!P4 LEA R16, P6, R14, R38, 0x1 ;  /* 0x000000260e10c211 */ /* 0x000fe200078c08ff */
[----:B------:R-:W-:Y:S01]  /*0a20*/  @!P5 IMAD R35, R19, R3, R4 ;  /* 0x000000031323d224 */ /* 0x000fe200078e0204 */
[----:B------:R-:W-:Y:S01]  /*0a30*/  @!P4 IADD3 R4, PT, PT, R15, R31, RZ ;  /* 0x0000001f0f04c210 */ /* 0x000fe20007ffe0ff */
[----:B------:R-:W0:Y:S01]  /*0a40*/  @!P3 LDC.64 R44, c[0x0][0x3e0] ;  /* 0x0000f800ff2cbb82 */ /* 0x000e220000000a00 */
[----:B------:R-:W-:Y:S01]  /*0a50*/  IADD3 R27, PT, PT, R11, 0xa0, RZ ;  /* 0x000000a00b1b7810 */ /* 0x000fe20007ffe0ff */
[----:B------:R2:W3:Y:S01]  /*0a60*/  @!P2 LDG.E R7, desc[UR6][R12.64] ;  /* 0x000000060c07a981 */ /* 0x0004e2000c1e1900 */
[----:B-----5:R-:W-:Y:S02]  /*0a70*/  @!P5 MOV R8, R110 ;  /* 0x0000006e0008d202 */ /* 0x020fe40000000f00 */
[----:B------:R-:W-:-:S02]  /*0a80*/  @!P5 MOV R9, R113 ;  /* 0x000000710009d202 */ /* 0x000fc40000000f00 */
[----:B------:R-:W-:Y:S02]  /*0a90*/  @!P4 LEA.HI.X R17, R14, R39, R4, 0x1, P6 ;  /* 0x000000270e11c211 */ /* 0x000fe400030f0c04 */
[----:B------:R-:W5:Y:S01]  /*0aa0*/  @!P1 LDC.64 R38, c[0x0][0x390] ;  /* 0x0000e400ff269b82 */ /* 0x000f620000000a00 */
[----:B------:R-:W-:Y:S01]  /*0ab0*/  ISETP.GE.U32.AND P2, PT, R27, UR4, PT ;  /* 0x000000041b007c0c */ /* 0x000fe2000bf46070 */
[----:B------:R-:W-:Y:S01]  /*0ac0*/  @!P5 IMAD.WIDE.U32 R2, R19, R2, R8 ;  /* 0x000000021302d225 */ /* 0x000fe200078e0008 */
[----:B------:R-:W-:Y:S02]  /*0ad0*/  SHF.R.S32.HI R25, RZ, 0x1f, R27 ;  /* 0x0000001fff197819 */ /* 0x000fe4000001141b */
[----:B------:R-:W-:Y:S02]  /*0ae0*/  MOV R10, RZ ;  /* 0x000000ff000a7202 */ /* 0x000fe40000000f00 */
[----:B------:R-:W-:Y:S01]  /*0af0*/  ISETP.GE.AND.EX P2, PT, R25, UR5, PT, P2 ;  /* 0x0000000519007c0c */ /* 0x000fe2000bf46320 */
[----:B-1----:R-:W-:Y:S01]  /*0b00*/  @!P1 IMAD R4, R29, R42, RZ ;  /* 0x0000002a1d049224 */ /* 0x002fe200078e02ff */
[----:B------:R-:W-:-:S02]  /*0b10*/  @!P5 IADD3 R3, PT, PT, R3, R35, RZ ;  /* 0x000000230303d210 */ /* 0x000fc40007ffe0ff */
[C---:B--2---:R-:W-:Y:S01]  /*0b20*/  @!P5 LEA R14, P6, R2.reuse, R40, 0x1 ;  /* 0x00000028020ed211 */ /* 0x044fe200078c08ff */
[----:B------:R1:W2:Y:S01]  /*0b30*/  @!P4 LDG.E R10, desc[UR6][R16.64] ;  /* 0x00000006100ac981 */ /* 0x0002a2000c1e1900 */
[----:B------:R-:W-:Y:S02]  /*0b40*/  IADD3 R29, PT, PT, R11, 0xc0, RZ ;  /* 0x000000c00b1d7810 */ /* 0x000fe40007ffe0ff */
[----:B------:R-:W-:Y:S02]  /*0b50*/  MOV R13, RZ ;  /* 0x000000ff000d7202 */ /* 0x000fe40000000f00 */
[----:B------:R-:W-:Y:S02]  /*0b60*/  @!P5 LEA.HI.X R15, R2, R41, R3, 0x1, P6 ;  /* 0x00000029020fd211 */ /* 0x000fe400030f0c03 */
[----:B------:R-:W-:Y:S02]  /*0b70*/  ISETP.GE.U32.AND P4, PT, R29, UR4, PT ;  /* 0x000000041d007c0c */ /* 0x000fe4000bf86070 */
[----:B------:R-:W-:Y:S01]  /*0b80*/  IADD3 R31, PT, PT, R11, 0xd0, RZ ;  /* 0x000000d00b1f7810 */ /* 0x000fe20007ffe0ff */
[----:B------:R5:W2:Y:S01]  /*0b90*/  @!P5 LDG.E R13, desc[UR6][R14.64] ;  /* 0x000000060e0dd981 */ /* 0x000aa2000c1e1900 */
[----:B------:R-:W-:Y:S01]  /*0ba0*/  SHF.R.S32.HI R35, RZ, 0x1f, R29 ;  /* 0x0000001fff237819 */ /* 0x000fe2000001141d */
[----:B------:R-:W-:Y:S01]  /*0bb0*/  @!P1 IMAD R19, R21, R43, R4 ;  /* 0x0000002b15139224 */ /* 0x000fe200078e0204 */
[----:B------:R-:W-:Y:S01]  /*0bc0*/  @!P1 MOV R2, R110 ;  /* 0x0000006e00029202 */ /* 0x000fe20000000f00 */
[----:B------:R-:W5:Y:S01]  /*0bd0*/  @!P2 LDC.64 R8, c[0x0][0x3e0] ;  /* 0x0000f800ff08ab82 */ /* 0x000f620000000a00 */
[----:B------:R-:W-:-:S02]  /*0be0*/  @!P1 MOV R3, R113 ;  /* 0x0000007100039202 */ /* 0x000fc40000000f00 */
[----:B------:R-:W-:Y:S02]  /*0bf0*/  ISETP.GE.AND.EX P4, PT, R35, UR5, PT, P4 ;  /* 0x0000000523007c0c */ /* 0x000fe4000bf86340 */
[----:B------:R-:W-:Y:S01]  /*0c00*/  ISETP.GE.U32.AND P5, PT, R31, UR4, PT ;  /* 0x000000041f007c0c */ /* 0x000fe2000bfa6070 */
[----:B------:R-:W-:Y:S01]  /*0c10*/  @!P1 IMAD.WIDE.U32 R2, R21, R42, R2 ;  /* 0x0000002a15029225 */ /* 0x000fe200078e0002 */
[----:B------:R-:W-:Y:S01]  /*0c20*/  SHF.R.S32.HI R37, RZ, 0x1f, R31 ;  /* 0x0000001fff257819 */ /* 0x000fe2000001141f */
[----:B------:R-:W5:Y:S01]  /*0c30*/  @!P3 LDC.64 R40, c[0x0][0x390] ;  /* 0x0000e400ff28bb82 */ /* 0x000f620000000a00 */
[----:B-1----:R-:W-:Y:S02]  /*0c40*/  @!P3 MOV R16, R110 ;  /* 0x0000006e0010b202 */ /* 0x002fe40000000f00 */
[----:B------:R-:W-:Y:S01]  /*0c50*/  ISETP.GE.AND.EX P5, PT, R37, UR5, PT, P5 ;  /* 0x0000000525007c0c */ /* 0x000fe2000bfa6350 */
[----:B0-----:R-:W-:Y:S01]  /*0c60*/  @!P3 IMAD R4, R33, R44, RZ ;  /* 0x0000002c2104b224 */ /* 0x001fe200078e02ff */
[----:B------:R-:W-:-:S02]  /*0c70*/  @!P1 IADD3 R3, PT, PT, R3, R19, RZ ;  /* 0x0000001303039210 */ /* 0x000fc40007ffe0ff */
[C---:B-----5:R-:W-:Y:S01]  /*0c80*/  @!P1 LEA R18, P6, R2.reuse, R38, 0x1 ;  /* 0x0000002602129211 */ /* 0x060fe200078c08ff */
[----:B------:R-:W0:Y:S01]  /*0c90*/  @!P2 LDC.64 R42, c[0x0][0x390] ;  /* 0x0000e400ff2aab82 */ /* 0x000e220000000a00 */
[----:B------:R-:W-:Y:S02]  /*0ca0*/  @!P3 MOV R17, R113 ;  /* 0x000000710011b202 */ /* 0x000fe40000000f00 */
[----:B------:R-:W-:Y:S01]  /*0cb0*/  @!P1 LEA.HI.X R19, R2, R39, R3, 0x1, P6 ;  /* 0x0000002702139211 */ /* 0x000fe200030f0c03 */
[C---:B------:R-:W-:Y:S02]  /*0cc0*/  @!P3 IMAD R3, R23.reuse, R45, R4 ;  /* 0x0000002d1703b224 */ /* 0x040fe400078e0204 */
[----:B------:R-:W-:Y:S02]  /*0cd0*/  @!P3 IMAD.WIDE.U32 R16, R23, R44, R16 ;  /* 0x0000002c1710b225 */ /* 0x000fe400078e0010 */
[----:B------:R-:W1:Y:S03]  /*0ce0*/  @!P4 LDC.64 R20, c[0x0][0x3e0] ;  /* 0x0000f800ff14cb82 */ /* 0x000e660000000a00 */
[----:B------:R-:W-:-:S05]  /*0cf0*/  @!P3 IADD3 R4, PT, PT, R17, R3, RZ ;  /* 0x000000031104b210 */ /* 0x000fca0007ffe0ff */
[----:B------:R-:W5:Y:S01]  /*0d00*/  @!P5 LDC.64 R2, c[0x0][0x3e0] ;  /* 0x0000f800ff02db82 */ /* 0x000f620000000a00 */
[----:B------:R-:W-:Y:S01]  /*0d10*/  MOV R15, RZ ;  /* 0x000000ff000f7202 */ /* 0x000fe20000000f00 */
[----:B------:R-:W-:Y:S01]  /*0d20*/  @!P2 IMAD R6, R25, R8, RZ ;  /* 0x000000081906a224 */ /* 0x000fe200078e02ff */
[C---:B------:R-:W-:Y:S02]  /*0d30*/  @!P3 LEA R22, P6, R16.reuse, R40, 0x1 ;  /* 0x000000281016b211 */ /* 0x040fe400078c08ff */
[----:B------:R-:W-:Y:S02]  /*0d40*/  @!P2 MOV R24, R110 ;  /* 0x0000006e0018a202 */ /* 0x000fe40000000f00 */
[----:B------:R-:W-:Y:S01]  /*0d50*/  @!P2 MOV R25, R113 ;  /* 0x000000710019a202 */ /* 0x000fe20000000f00 */
[----:B------:R-:W5:Y:S01]  /*0d60*/  @!P4 LDC.64 R44, c[0x0][0x390] ;  /* 0x0000e400ff2ccb82 */ /* 0x000f620000000a00 */
[----:B------:R-:W-:Y:S01]  /*0d70*/  IADD3 R33, PT, PT, R11, 0xe0, RZ ;  /* 0x000000e00b217810 */ /* 0x000fe20007ffe0ff */
[----:B------:R0:W2:Y:S01]  /*0d80*/  @!P1 LDG.E R15, desc[UR6][R18.64] ;  /* 0x00000006120f9981 */ /* 0x0000a2000c1e1900 */
[----:B------:R-:W-:Y:S01]  /*0d90*/  MOV R17, RZ ;  /* 0x000000ff00117202 */ /* 0x000fe20000000f00 */
[----:B------:R-:W-:Y:S01]  /*0da0*/  @!P2 IMAD.WIDE.U32 R24, R27, R8, R24 ;  /* 0x000000081b18a225 */ /* 0x000fe200078e0018 */
[----:B------:R-:W-:-:S02]  /*0db0*/  @!P3 LEA.HI.X R23, R16, R41, R4, 0x1, P6 ;  /* 0x000000291017b211 */ /* 0x000fc400030f0c04 */
[----:B------:R-:W-:Y:S01]  /*0dc0*/  ISETP.GE.U32.AND P1, PT, R33, UR4, PT ;  /* 0x0000000421007c0c */ /* 0x000fe2000bf26070 */
[----:B------:R-:W-:Y:S01]  /*0dd0*/  @!P2 IMAD R41, R27, R9, R6 ;  /* 0x000000091b29a224 */ /* 0x000fe200078e0206 */
[----:B------:R-:W-:Y:S01]  /*0de0*/  SHF.R.S32.HI R39, RZ, 0x1f, R33 ;  /* 0x0000001fff277819 */ /* 0x000fe20000011421 */
[----:B------:R1:W2:Y:S01]  /*0df0*/  @!P3 LDG.E R17, desc[UR6][R22.64] ;  /* 0x000000061611b981 */ /* 0x0002a2000c1e1900 */
[----:B0-----:R-:W-:Y:S01]  /*0e00*/  IADD3 R19, PT, PT, R11, 0x100, RZ ;  /* 0x000001000b137810 */ /* 0x001fe20007ffe0ff */
[----:B-1----:R-:W-:Y:S01]  /*0e10*/  @!P4 IMAD R6, R35, R20, RZ ;  /* 0x000000142306c224 */ /* 0x002fe200078e02ff */
[----:B------:R-:W-:Y:S01]  /*0e20*/  ISETP.GE.AND.EX P3, PT, R39, UR5, PT, P1 ;  /* 0x0000000527007c0c */ /* 0x000fe2000bf66310 */
[----:B------:R-:W0:Y:S01]  /*0e30*/  @!P5 LDC.64 R8, c[0x0][0x390] ;  /* 0x0000e400ff08db82 */ /* 0x000e220000000a00 */
[----:B------:R-:W-:Y:S02]  /*0e40*/  @!P2 IADD3 R4, PT, PT, R25, R41, RZ ;  /* 0x000000291904a210 */ /* 0x000fe40007ffe0ff */
[----:B------:R-:W-:-:S02]  /*0e50*/  @!P2 LEA R26, P6, R24, R42, 0x1 ;  /* 0x0000002a181aa211 */ /* 0x000fc400078c08ff */
[----:B------:R-:W-:Y:S02]  /*0e60*/  @!P4 MOV R22, R110 ;  /* 0x0000006e0016c202 */ /* 0x000fe40000000f00 */
[----:B------:R-:W-:Y:S02]  /*0e70*/  @!P4 MOV R23, R113 ;  /* 0x000000710017c202 */ /* 0x000fe40000000f00 */
[----:B------:R-:W-:Y:S02]  /*0e80*/  ISETP.GE.U32.AND P1, PT, R19, UR4, PT ;  /* 0x0000000413007c0c */ /* 0x000fe4000bf26070 */
[----:B------:R-:W-:Y:S01]  /*0e90*/  SHF.R.S32.HI R35, RZ, 0x1f, R19 ;  /* 0x0000001fff237819 */ /* 0x000fe20000011413 */
[----:B------:R-:W-:Y:S01]  /*0ea0*/  @!P4 IMAD R25, R29, R21, R6 ;  /* 0x000000151d19c224 */ /* 0x000fe200078e0206 */
[----:B------:R-:W-:Y:S01]  /*0eb0*/  @!P2 LEA.HI.X R27, R24, R43, R4, 0x1, P6 ;  /* 0x0000002b181ba211 */ /* 0x000fe200030f0c04 */
[----:B-----5:R-:W-:Y:S01]  /*0ec0*/  @!P5 IMAD R4, R37, R2, RZ ;  /* 0x000000022504d224 */ /* 0x020fe200078e02ff */
[----:B------:R-:W-:Y:S01]  /*0ed0*/  ISETP.GE.AND.EX P1, PT, R35, UR5, PT, P1 ;  /* 0x0000000523007c0c */ /* 0x000fe2000bf26310 */
[----:B------:R-:W-:Y:S01]  /*0ee0*/  @!P4 IMAD.WIDE.U32 R22, R29, R20, R22 ;  /* 0x000000141d16c225 */ /* 0x000fe200078e0016 */
[----:B------:R-:W-:Y:S01]  /*0ef0*/  MOV R18, RZ ;  /* 0x000000ff00127202 */ /* 0x000fe20000000f00 */
[----:B------:R-:W1:Y:S02]  /*0f00*/  @!P3 LDC.64 R20, c[0x0][0x3e0] ;  /* 0x0000f800ff14bb82 */ /* 0x000e640000000a00 */
[----:B------:R-:W-:Y:S01]  /*0f10*/  @!P5 IMAD R29, R31, R3, R4 ;  /* 0x000000031f1dd224 */ /* 0x000fe200078e0204 */
[----:B------:R-:W-:-:S02]  /*0f20*/  @!P4 IADD3 R4, PT, PT, R23, R25, RZ ;  /* 0x000000191704c210 */ /* 0x000fc40007ffe0ff */
[----:B------:R-:W-:Y:S01]  /*0f30*/  @!P5 MOV R24, R110 ;  /* 0x0000006e0018d202 */ /* 0x000fe20000000f00 */
[----:B------:R5:W2:Y:S01]  /*0f40*/  @!P2 LDG.E R18, desc[UR6][R26.64] ;  /* 0x000000061a12a981 */ /* 0x000aa2000c1e1900 */
[----:B------:R-:W-:Y:S01]  /*0f50*/  @!P5 MOV R25, R113 ;  /* 0x000000710019d202 */ /* 0x000fe20000000f00 */
[----:B------:R-:W4:Y:S01]  /*0f60*/  @!P3 LDC.64 R46, c[0x0][0x390] ;  /* 0x0000e400ff2ebb82 */ /* 0x000f220000000a00 */
[----:B------:R-:W-:Y:S01]  /*0f70*/  @!P4 LEA R30, P2, R22, R44, 0x1 ;  /* 0x0000002c161ec211 */ /* 0x000fe200078408ff */
[----:B------:R-:W-:-:S03]  /*0f80*/  @!P5 IMAD.WIDE.U32 R2, R31, R2, R24 ;  /* 0x000000021f02d225 */ /* 0x000fc600078e0018 */
[----:B------:R-:W-:-:S03]  /*0f90*/  @!P4 LEA.HI.X R31, R22, R45, R4, 0x1, P2 ;  /* 0x0000002d161fc211 */ /* 0x000fc600010f0c04 */
[----:B------:R-:W4:Y:S01]  /*0fa0*/  @!P1 LDC.64 R44, c[0x0][0x3e0] ;  /* 0x0000f800ff2c9b82 */ /* 0x000f220000000a00 */
[----:B------:R-:W-:-:S04]  /*0fb0*/  IADD3 R37, PT, PT, R11, 0x110, RZ ;  /* 0x000001100b257810 */ /* 0x000fc80007ffe0ff */
[----:B------:R-:W-:Y:S02]  /*0fc0*/  ISETP.GE.U32.AND P2, PT, R37, UR4, PT ;  /* 0x0000000425007c0c */ /* 0x000fe4000bf46070 */
[----:B------:R-:W-:-:S04]  /*0fd0*/  SHF.R.S32.HI R41, RZ, 0x1f, R37 ;  /* 0x0000001fff297819 */ /* 0x000fc80000011425 */
[----:B------:R-:W-:Y:S02]  /*0fe0*/  ISETP.GE.AND.EX P2, PT, R41, UR5, PT, P2 ;  /* 0x0000000529007c0c */ /* 0x000fe4000bf46320 */
[----:B------:R-:W-:Y:S02]  /*0ff0*/  @!P5 IADD3 R3, PT, PT, R3, R29, RZ ;  /* 0x0000001d0303d210 */ /* 0x000fe40007ffe0ff */
[C---:B0-----:R-:W-:Y:S01]  /*1000*/  @!P5 LEA R8, P6, R2.reuse, R8, 0x1 ;  /* 0x000000080208d211 */ /* 0x041fe200078c08ff */
[----:B------:R-:W0:Y:S01]  /*1010*/  @!P1 LDC.64 R28, c[0x0][0x390] ;  /* 0x0000e400ff1c9b82 */ /* 0x000e220000000a00 */
[----:B------:R-:W-:Y:S02]  /*1020*/  MOV R23, RZ ;  /* 0x000000ff00177202 */ /* 0x000fe40000000f00 */
[----:B------:R-:W-:Y:S01]  /*1030*/  MOV R25, RZ ;  /* 0x000000ff00197202 */ /* 0x000fe20000000f00 */
[----:B-1----:R-:W-:Y:S01]  /*1040*/  @!P3 IMAD R4, R39, R20, RZ ;  /* 0x000000142704b224 */ /* 0x002fe200078e02ff */
[----:B------:R-:W-:-:S02]  /*1050*/  @!P5 LEA.HI.X R9, R2, R9, R3, 0x1, P6 ;  /* 0x000000090209d211 */ /* 0x000fc400030f0c03 */
[----:B-----5:R-:W-:Y:S01]  /*1060*/  IADD3 R27, PT, PT, R11, 0x120, RZ ;  /* 0x000001200b1b7810 */ /* 0x020fe20007ffe0ff */
[----:B------:R-:W5:Y:S01]  /*1070*/  @!P4 LDG.E R23, desc[UR6][R30.64] ;  /* 0x000000061e17c981 */ /* 0x000f62000c1e1900 */
[----:B------:R-:W1:Y:S01]  /*1080*/  @!P2 LDC.64 R2, c[0x0][0x3e0] ;  /* 0x0000f800ff02ab82 */ /* 0x000e620000000a00 */
[----:B------:R-:W-:Y:S01]  /*1090*/  @!P3 IMAD R21, R33, R21, R4 ;  /* 0x000000152115b224 */ /* 0x000fe200078e0204 */
[----:B------:R-:W-:Y:S01]  /*10a0*/  ISETP.GE.U32.AND P4, PT, R27, UR4, PT ;  /* 0x000000041b007c0c */ /* 0x000fe2000bf86070 */
[----:B------:R4:W5:Y:S01]  /*10b0*/  @!P5 LDG.E R25, desc[UR6][R8.64] ;  /* 0x000000060819d981 */ /* 0x000962000c1e1900 */
[----:B------:R-:W-:Y:S01]  /*10c0*/  SHF.R.S32.HI R43, RZ, 0x1f, R27 ;  /* 0x0000001fff2b7819 */ /* 0x000fe2000001141b */
[----:B----4-:R-:W-:Y:S01]  /*10d0*/  @!P1 IMAD R4, R35, R44, RZ ;  /* 0x0000002c23049224 */ /* 0x010fe200078e02ff */
[----:B------:R-:W-:Y:S02]  /*10e0*/  IADD3 R39, PT, PT, R11, 0x130, RZ ;  /* 0x000001300b277810 */ /* 0x000fe40007ffe0ff */
[----:B------:R-:W-:Y:S01]  /*10f0*/  ISETP.GE.AND.EX P4, PT, R43, UR5, PT, P4 ;  /* 0x000000052b007c0c */ /* 0x000fe2000bf86340 */
[----:B------:R-:W-:Y:S01]  /*1100*/  @!P1 IMAD R35, R19, R45, R4 ;  /* 0x0000002d13239224 */ /* 0x000fe200078e0204 */
[----:B------:R-:W-:-:S02]  /*1110*/  @!P3 MOV R8, R110 ;  /* 0x0000006e0008b202 */ /* 0x000fc40000000f00 */
[-C--:B------:R-:W-:Y:S02]  /*1120*/  @!P3 MOV R9, R113.reuse ;  /* 0x000000710009b202 */ /* 0x080fe40000000f00 */
[----:B------:R-:W-:Y:S02]  /*1130*/  ISETP.GE.U32.AND P5, PT, R39, UR4, PT ;  /* 0x0000000427007c0c */ /* 0x000fe4000bfa6070 */
[----:B------:R-:W-:Y:S01]  /*1140*/  SHF.R.S32.HI R45, RZ, 0x1f, R39 ;  /* 0x0000001fff2d7819 */ /* 0x000fe20000011427 */
[----:B------:R-:W-:Y:S01]  /*1150*/  @!P3 IMAD.WIDE.U32 R8, R33, R20, R8 ;  /* 0x000000142108b225 */ /* 0x000fe200078e0008 */
[----:B------:R-:W-:Y:S02]  /*1160*/  @!P1 MOV R30, R110 ;  /* 0x0000006e001e9202 */ /* 0x000fe40000000f00 */
[----:B------:R-:W-:Y:S02]  /*1170*/  @!P1 MOV R31, R113 ;  /* 0x00000071001f9202 */ /* 0x000fe40000000f00 */
[----:B------:R-:W-:-:S02]  /*1180*/  ISETP.GE.AND.EX P5, PT, R45, UR5, PT, P5 ;  /* 0x000000052d007c0c */ /* 0x000fc4000bfa6350 */
[----:B------:R-:W-:Y:S01]  /*1190*/  @!P3 IADD3 R4, PT, PT, R9, R21, RZ ;  /* 0x000000150904b210 */ /* 0x000fe20007ffe0ff */
[----:B------:R-:W-:Y:S01]  /*11a0*/  @!P1 IMAD.WIDE.U32 R30, R19, R44, R30 ;  /* 0x0000002c131e9225 */ /* 0x000fe200078e001e */
[----:B------:R-:W4:Y:S01]  /*11b0*/  @!P2 LDC.64 R20, c[0x0][0x390] ;  /* 0x0000e400ff14ab82 */ /* 0x000f220000000a00 */
[C---:B------:R-:W-:Y:S02]  /*11c0*/  @!P3 LEA R32, P6, R8.reuse, R46, 0x1 ;  /* 0x0000002e0820b211 */ /* 0x040fe400078c08ff */
[----:B------:R-:W-:Y:S02]  /*11d0*/  MOV R26, RZ ;  /* 0x000000ff001a7202 */ /* 0x000fe40000000f00 */
[----:B------:R-:W-:Y:S02]  /*11e0*/  @!P3 LEA.HI.X R33, R8, R47, R4, 0x1, P6 ;  /* 0x0000002f0821b211 */ /* 0x000fe400030f0c04 */
[----:B------:R-:W-:Y:S01]  /*11f0*/  @!P1 IADD3 R4, PT, PT, R31, R35, RZ ;  /* 0x000000231f049210 */ /* 0x000fe20007ffe0ff */
[----:B------:R-:W4:Y:S01]  /*1200*/  @!P4 LDC.64 R8, c[0x0][0x3e0] ;  /* 0x0000f800ff08cb82 */ /* 0x000f220000000a00 */
[C---:B0-----:R-:W-:Y:S01]  /*1210*/  @!P1 LEA R34, P6, R30.reuse, R28, 0x1 ;  /* 0x0000001c1e229211 */ /* 0x041fe200078c08ff */
[----:B-1----:R-:W-:Y:S01]  /*1220*/  @!P2 IMAD R6, R41, R2, RZ ;  /* 0x000000022906a224 */ /* 0x002fe200078e02ff */
[----:B------:R-:W-:Y:S01]  /*1230*/  IADD3 R19, PT, PT, R11, 0x140, RZ ;  /* 0x000001400b137810 */ /* 0x000fe20007ffe0ff */
[----:B------:R0:W5:Y:S01]  /*1240*/  @!P3 LDG.E R26, desc[UR6][R32.64] ;  /* 0x00000006201ab981 */ /* 0x000162000c1e1900 */
[----:B------:R-:W-:-:S03]  /*1250*/  @!P1 LEA.HI.X R35, R30, R29, R4, 0x1, P6 ;  /* 0x0000001d1e239211 */ /* 0x000fc600030f0c04 */
[----:B------:R-:W1:Y:S01]  /*1260*/  @!P5 LDC.64 R30, c[0x0][0x3e0] ;  /* 0x0000f800ff1edb82 */ /* 0x000e620000000a00 */
[----:B------:R-:W-:Y:S02]  /*1270*/  ISETP.GE.U32.AND P3, PT, R19, UR4, PT ;  /* 0x0000000413007c0c */ /* 0x000fe4000bf66070 */
[----:B------:R-:W-:Y:S02]  /*1280*/  SHF.R.S32.HI R41, RZ, 0x1f, R19 ;  /* 0x0000001fff297819 */ /* 0x000fe40000011413 */
[----:B------:R-:W-:Y:S02]  /*1290*/  @!P2 MOV R28, R110 ;  /* 0x0000006e001ca202 */ /* 0x000fe40000000f00 */
[----:B------:R-:W-:Y:S01]  /*12a0*/  @!P2 MOV R29, R113 ;  /* 0x00000071001da202 */ /* 0x000fe20000000f00 */
[----:B------:R-:W-:Y:S01]  /*12b0*/  @!P2 IMAD R47, R37, R3, R6 ;  /* 0x00000003252fa224 */ /* 0x000fe200078e0206 */
[----:B------:R-:W-:Y:S01]  /*12c0*/  ISETP.GE.AND.EX P3, PT, R41, UR5, PT, P3 ;  /* 0x0000000529007c0c */ /* 0x000fe2000bf66330 */
[----:B0-----:R-:W0:Y:S01]  /*12d0*/  @!P4 LDC.64 R32, c[0x0][0x390] ;  /* 0x0000e400ff20cb82 */ /* 0x001e220000000a00 */
[----:B------:R-:W-:Y:S01]  /*12e0*/  @!P2 IMAD.WIDE.U32 R2, R37, R2, R28 ;  /* 0x000000022502a225 */ /* 0x000fe200078e001c */
[----:B------:R-:W-:-:S04]  /*12f0*/  MOV R55, RZ ;  /* 0x000000ff00377202 */ /* 0x000fc80000000f00 */
[----:B------:R-:W-:Y:S02]  /*1300*/  @!P2 IADD3 R3, PT, PT, R3, R47, RZ ;  /* 0x0000002f0303a210 */ /* 0x000fe40007ffe0ff */
[----:B------:R-:W3:Y:S01]  /*1310*/  @!P5 LDC.64 R28, c[0x0][0x390] ;  /* 0x0000e400ff1cdb82 */ /* 0x000ee20000000a00 */
[----:B----4-:R-:W-:Y:S01]  /*1320*/  @!P2 LEA R20, P6, R2, R20, 0x1 ;  /* 0x000000140214a211 */ /* 0x010fe200078c08ff */
[----:B------:R4:W5:Y:S01]  /*1330*/  @!P1 LDG.E R55, desc[UR6][R34.64] ;  /* 0x0000000622379981 */ /* 0x000962000c1e1900 */
[----:B------:R-:W-:Y:S02]  /*1340*/  MOV R57, RZ ;  /* 0x000000ff00397202 */ /* 0x000fe40000000f00 */
[----:B------:R-:W-:Y:S02]  /*1350*/  ISETP.GE.U32.AND P1, PT, R106, UR4, PT ;  /* 0x000000046a007c0c */ /* 0x000fe4000bf26070 */
[----:B------:R-:W-:Y:S01]  /*1360*/  @!P2 LEA.HI.X R21, R2, R21, R3, 0x1, P6 ;  /* 0x000000150215a211 */ /* 0x000fe200030f0c03 */
[----:B------:R-:W-:Y:S01]  /*1370*/  @!P4 IMAD R4, R43, R8, RZ ;  /* 0x000000082b04c224 */ /* 0x000fe200078e02ff */
[----:B------:R-:W3:Y:S01]  /*1380*/  @!P3 LDC.64 R2, c[0x0][0x3e0] ;  /* 0x0000f800ff02bb82 */ /* 0x000ee20000000a00 */
[----:B------:R-:W-:-:S02]  /*1390*/  ISETP.GE.AND.EX P1, PT, R101, UR5, PT, P1 ;  /* 0x0000000565007c0c */ /* 0x000fc4000bf26310 */
[----:B------:R0:W5:Y:S01]  /*13a0*/  @!P2 LDG.E R57, desc[UR6][R20.64] ;  /* 0x000000061439a981 */ /* 0x000162000c1e1900 */
[----:B------:R-:W-:Y:S01]  /*13b0*/  @!P4 IMAD R37, R27, R9, R4 ;  /* 0x000000091b25c224 */ /* 0x000fe200078e0204 */
[----:B----4-:R-:W-:Y:S01]  /*13c0*/  @!P5 MOV R34, R110 ;  /* 0x0000006e0022d202 */ /* 0x010fe20000000f00 */
[----:B-1----:R-:W-:Y:S01]  /*13d0*/  @!P5 IMAD R4, R45, R30, RZ ;  /* 0x0000001e2d04d224 */ /* 0x002fe200078e02ff */
[-C--:B------:R-:W-:Y:S02]  /*13e0*/  @!P5 MOV R35, R113.reuse ;  /* 0x000000710023d202 */ /* 0x080fe40000000f00 */
[----:B0-----:R-:W-:Y:S02]  /*13f0*/  @!P4 MOV R20, R110 ;  /* 0x0000006e0014c202 */ /* 0x001fe40000000f00 */
[----:B------:R-:W-:Y:S01]  /*1400*/  @!P4 MOV R21, R113 ;  /* 0x000000710015c202 */ /* 0x000fe20000000f00 */
[C---:B------:R-:W-:Y:S02]  /*1410*/  @!P5 IMAD R45, R39.reuse, R31, R4 ;  /* 0x0000001f272dd224 */ /* 0x040fe400078e0204 */
[----:B------:R-:W-:-:S02]  /*1420*/  @!P5 IMAD.WIDE.U32 R34, R39, R30, R34 ;  /* 0x0000001e2722d225 */ /* 0x000fc400078e0022 */
[----:B------:R-:W0:Y:S02]  /*1430*/  @!P3 LDC.64 R30, c[0x0][0x390] ;  /* 0x0000e400ff1ebb82 */ /* 0x000e240000000a00 */
[----:B------:R-:W-:Y:S01]  /*1440*/  @!P4 IMAD.WIDE.U32 R8, R27, R8, R20 ;  /* 0x000000081b08c225 */ /* 0x000fe200078e0014 */
[----:B------:R-:W-:-:S04]  /*1450*/  IADD3 R27, PT, PT, R11, 0x150, RZ ;  /* 0x000001500b1b7810 */ /* 0x000fc80007ffe0ff */
[----:B------:R-:W-:Y:S01]  /*1460*/  ISETP.GE.U32.AND P2, PT, R27, UR4, PT ;  /* 0x000000041b007c0c */ /* 0x000fe2000bf46070 */
[----:B------:R-:W1:Y:S01]  /*1470*/  @!P1 LDC.64 R20, c[0x0][0x3e0] ;  /* 0x0000f800ff149b82 */ /* 0x000e620000000a00 */
[----:B------:R-:W-:Y:S02]  /*1480*/  SHF.R.S32.HI R43, RZ, 0x1f, R27 ;  /* 0x0000001fff2b7819 */ /* 0x000fe4000001141b */
[----:B------:R-:W-:Y:S02]  /*1490*/  @!P4 IADD3 R4, PT, PT, R9, R37, RZ ;  /* 0x000000250904c210 */ /* 0x000fe40007ffe0ff */
[----:B------:R-:W-:Y:S02]  /*14a0*/  @!P4 LEA R32, P6, R8, R32, 0x1 ;  /* 0x000000200820c211 */ /* 0x000fe400078c08ff */
[----:B------:R-:W-:Y:S02]  /*14b0*/  MOV R58, RZ ;  /* 0x000000ff003a7202 */ /* 0x000fe40000000f00 */
[----:B------:R-:W-:-:S02]  /*14c0*/  ISETP.GE.AND.EX P2, PT, R43, UR5, PT, P2 ;  /* 0x000000052b007c0c */ /* 0x000fc4000bf46320 */
[----:B------:R-:W-:Y:S02]  /*14d0*/  @!P4 LEA.HI.X R33, R8, R33, R4, 0x1, P6 ;  /* 0x000000210821c211 */ /* 0x000fe400030f0c04 */
[----:B------:R-:W-:Y:S02]  /*14e0*/  @!P5 IADD3 R4, PT, PT, R35, R45, RZ ;  /* 0x0000002d2304d210 */ /* 0x000fe40007ffe0ff */
[C---:B---3--:R-:W-:Y:S01]  /*14f0*/  @!P5 LEA R36, P6, R34.reuse, R28, 0x1 ;  /* 0x0000001c2224d211 */ /* 0x048fe200078c08ff */
[----:B------:R3:W4:Y:S01]  /*1500*/  @!P4 LDG.E R58, desc[UR6][R32.64] ;  /* 0x00000006203ac981 */ /* 0x000722000c1e1900 */
[----:B------:R-:W-:Y:S02]  /*1510*/  @!P3 IMAD R6, R41, R2, RZ ;  /* 0x000000022906b224 */ /* 0x000fe400078e02ff */
[----:B------:R-:W-:Y:S02]  /*1520*/  @!P5 LEA.HI.X R37, R34, R29, R4, 0x1, P6 ;  /* 0x0000001d2225d211 */ /* 0x000fe400030f0c04 */
[----:B------:R-:W1:Y:S01]  /*1530*/  @!P1 LDC.64 R28, c[0x0][0x390] ;  /* 0x0000e400ff1c9b82 */ /* 0x000e620000000a00 */
[----:B------:R-:W-:Y:S01]  /*1540*/  @!P3 IMAD R35, R19, R3, R6 ;  /* 0x000000031323b224 */ /* 0x000fe200078e0206 */
[----:B---3--:R-:W-:-:S02]  /*1550*/  @!P3 MOV R32, R110 ;  /* 0x0000006e0020b202 */ /* 0x008fc40000000f00 */
[----:B------:R-:W-:-:S04]  /*1560*/  @!P3 MOV R33, R113 ;  /* 0x000000710021b202 */ /* 0x000fc80000000f00 */
[----:B------:R-:W3:Y:S01]  /*1570*/  @!P2 LDC.64 R8, c[0x0][0x3e0] ;  /* 0x0000f800ff08ab82 */ /* 0x000ee20000000a00 */
[----:B------:R-:W-:Y:S01]  /*1580*/  @!P3 IMAD.WIDE.U32 R2, R19, R2, R32 ;  /* 0x000000021302b225 */ /* 0x000fe200078e0020 */
[----:B------:R-:W-:-:S04]  /*1590*/  MOV R61, RZ ;  /* 0x000000ff003d7202 */ /* 0x000fc80000000f00 */
[----:B------:R-:W-:Y:S02]  /*15a0*/  @!P3 IADD3 R3, PT, PT, R3, R35, RZ ;  /* 0x000000230303b210 */ /* 0x000fe40007ffe0ff */
[----:B0-----:R-:W-:Y:S02]  /*15b0*/  @!P3 LEA R34, P6, R2, R30, 0x1 ;  /* 0x0000001e0222b211 */ /* 0x001fe400078c08ff */
[----:B------:R-:W-:Y:S01]  /*15c0*/  ISETP.GE.U32.AND P4, PT, R104, UR4, PT ;  /* 0x0000000468007c0c */ /* 0x000fe2000bf86070 */
[----:B-1----:R-:W-:Y:S01]  /*15d0*/  @!P1 IMAD R4, R101, R20, RZ ;  /* 0x0000001465049224 */ /* 0x002fe200078e02ff */
[----:B------:R-:W-:Y:S01]  /*15e0*/  IADD3 R19, PT, PT, R11, 0x160, RZ ;  /* 0x000001600b137810 */ /* 0x000fe20007ffe0ff */
[----:B------:R0:W4:Y:S01]  /*15f0*/  @!P5 LDG.E R61, desc[UR6][R36.64] ;  /* 0x00000006243dd981 */ /* 0x000122000c1e1900 */
[----:B------:R-:W-:Y:S02]  /*1600*/  @!P3 LEA.HI.X R35, R2, R31, R3, 0x1, P6 ;  /* 0x0000001f0223b211 */ /* 0x000fe400030f0c03 */
[----:B------:R-:W-:Y:S01]  /*1610*/  @!P1 MOV R30, R110 ;  /* 0x0000006e001e9202 */ /* 0x000fe20000000f00 */
[----:B------:R-:W1:Y:S01]  /*1620*/  @!P2 LDC.64 R2, c[0x0][0x390] ;  /* 0x0000e400ff02ab82 */ /* 0x000e620000000a00 */
[----:B------:R-:W-:-:S02]  /*1630*/  @!P1 MOV R31, R113 ;  /* 0x00000071001f9202 */ /* 0x000fc40000000f00 */
[----:B------:R-:W-:Y:S01]  /*1640*/  ISETP.GE.AND.EX P5, PT, R99, UR5, PT, P4 ;  /* 0x0000000563007c0c */ /* 0x000fe2000bfa6340 */
[C---:B------:R-:W-:Y:S01]  /*1650*/  @!P1 IMAD R33, R106.reuse, R21, R4 ;  /* 0x000000156a219224 */ /* 0x040fe200078e0204 */
[----:B------:R-:W-:Y:S02]  /*1660*/  ISETP.GE.U32.AND P4, PT, R19, UR4, PT ;  /* 0x0000000413007c0c */ /* 0x000fe4000bf86070 */
[----:B------:R-:W-:Y:S01]  /*1670*/  SHF.R.S32.HI R41, RZ, 0x1f, R19 ;  /* 0x0000001fff297819 */ /* 0x000fe20000011413 */
[----:B------:R-:W-:-:S03]  /*1680*/  @!P1 IMAD.WIDE.U32 R20, R106, R20, R30 ;  /* 0x000000146a149225 */ /* 0x000fc600078e001e */
[----:B------:R-:W-:Y:S02]  /*1690*/  ISETP.GE.AND.EX P4, PT, R41, UR5, PT, P4 ;  /* 0x0000000529007c0c */ /* 0x000fe4000bf86340 */
[----:B------:R-:W-:Y:S02]  /*16a0*/  @!P1 IADD3 R4, PT, PT, R21, R33, RZ ;  /* 0x0000002115049210 */ /* 0x000fe40007ffe0ff */
[C---:B------:R-:W-:Y:S01]  /*16b0*/  @!P1 LEA R32, P6, R20.reuse, R28, 0x1 ;  /* 0x0000001c14209211 */ /* 0x040fe200078c08ff */
[----:B------:R-:W2:Y:S01]  /*16c0*/  @!P5 LDC.64 R30, c[0x0][0x3e0] ;  /* 0x0000f800ff1edb82 */ /* 0x000ea20000000a00 */
[----:B------:R-:W-:Y:S02]  /*16d0*/  MOV R63, RZ ;  /* 0x000000ff003f7202 */ /* 0x000fe40000000f00 */
[----:B------:R-:W-:Y:S01]  /*16e0*/  @!P1 LEA.HI.X R33, R20, R29, R4, 0x1, P6 ;  /* 0x0000001d14219211 */ /* 0x000fe200030f0c04 */
[----:B---3--:R-:W-:Y:S01]  /*16f0*/  @!P2 IMAD R6, R43, R8, RZ ;  /* 0x000000082b06a224 */ /* 0x008fe200078e02ff */
[----:B------:R-:W-:-:S02]  /*1700*/  IADD3 R39, PT, PT, R11, 0x170, RZ ;  /* 0x000001700b277810 */ /* 0x000fc40007ffe0ff */
[----:B------:R-:W-:Y:S01]  /*1710*/  @!P2 MOV R20, R110 ;  /* 0x0000006e0014a202 */ /* 0x000fe20000000f00 */
[----:B------:R1:W3:Y:S01]  /*1720*/  @!P3 LDG.E R63, desc[UR6][R34.64] ;  /* 0x00000006223fb981 */ /* 0x0002e2000c1e1900 */
[----:B------:R-:W-:Y:S02]  /*1730*/  @!P2 MOV R21, R113 ;  /* 0x000000710015a202 */ /* 0x000fe40000000f00 */
[----:B------:R-:W-:Y:S01]  /*1740*/  MOV R87, RZ ;  /* 0x000000ff00577202 */ /* 0x000fe20000000f00 */
[----:B0-----:R-:W-:Y:S01]  /*1750*/  @!P2 IMAD R37, R27, R9, R6 ;  /* 0x000000091b25a224 */ /* 0x001fe200078e0206 */
[----:B------:R-:W-:Y:S01]  /*1760*/  ISETP.GE.U32.AND P3, PT, R39, UR4, PT ;  /* 0x0000000427007c0c */ /* 0x000fe2000bf66070 */
[----:B------:R-:W0:Y:S01]  /*1770*/  @!P4 LDC.64 R28, c[0x0][0x3e0] ;  /* 0x0000f800ff1ccb82 */ /* 0x000e220000000a00 */
[----:B------:R-:W-:Y:S01]  /*1780*/  SHF.R.S32.HI R43, RZ, 0x1f, R39 ;  /* 0x0000001fff2b7819 */ /* 0x000fe20000011427 */
[----:B------:R-:W-:Y:S01]  /*1790*/  @!P2 IMAD.WIDE.U32 R20, R27, R8, R20 ;  /* 0x000000081b14a225 */ /* 0x000fe200078e0014 */
[----:B------:R2:W5:Y:S02]  /*17a0*/  @!P1 LDG.E R87, desc[UR6][R32.64] ;  /* 0x0000000620579981 */ /* 0x000564000c1e1900 */
[----:B------:R-:W-:-:S02]  /*17b0*/  ISETP.GE.AND.EX P3, PT, R43, UR5, PT, P3 ;  /* 0x000000052b007c0c */ /* 0x000fc4000bf66330 */
[----:B------:R-:W-:Y:S01]  /*17c0*/  @!P2 IADD3 R4, PT, PT, R21, R37, RZ ;  /* 0x000000251504a210 */ /* 0x000fe20007ffe0ff */
[----:B------:R-:W0:Y:S01]  /*17d0*/  @!P5 LDC.64 R8, c[0x0][0x390] ;  /* 0x0000e400ff08db82 */ /* 0x000e220000000a00 */
[----:B-1----:R-:W-:-:S04]  /*17e0*/  @!P2 LEA R34, P1, R20, R2, 0x1 ;  /* 0x000000021422a211 */ /* 0x002fc800078208ff */
[----:B------:R-:W-:-:S03]  /*17f0*/  @!P2 LEA.HI.X R35, R20, R3, R4, 0x1, P1 ;  /* 0x000000031423a211 */ /* 0x000fc600008f0c04 */
[----:B------:R-:W1:Y:S01]  /*1800*/  @!P4 LDC.64 R20, c[0x0][0x390] ;  /* 0x0000e400ff14cb82 */ /* 0x000e620000000a00 */
[----:B--2---:R-:W-:Y:S01]  /*1810*/  @!P5 IMAD R4, R99, R30, RZ ;  /* 0x0000001e6304d224 */ /* 0x004fe200078e02ff */
[----:B------:R-:W-:Y:S02]  /*1820*/  ISETP.GE.U32.AND P1, PT, R102, UR4, PT ;  /* 0x0000000466007c0c */ /* 0x000fe4000bf26070 */
[----:B------:R-:W-:-:S04]  /*1830*/  @!P5 MOV R32, R110 ;  /* 0x0000006e0020d202 */ /* 0x000fc80000000f00 */
[----:B------:R-:W2:Y:S01]  /*1840*/  @!P3 LDC.64 R2, c[0x0][0x3e0] ;  /* 0x0000f800ff02bb82 */ /* 0x000ea20000000a00 */
[----:B------:R-:W-:Y:S01]  /*1850*/  @!P5 MOV R33, R113 ;  /* 0x000000710021d202 */ /* 0x000fe20000000f00 */
[C---:B------:R-:W-:Y:S01]  /*1860*/  @!P5 IMAD R31, R104.reuse, R31, R4 ;  /* 0x0000001f681fd224 */ /* 0x040fe200078e0204 */
[----:B------:R-:W-:Y:S01]  /*1870*/  MOV R64, RZ ;  /* 0x000000ff00407202 */ /* 0x000fe20000000f00 */
[----:B0-----:R-:W-:Y:S01]  /*1880*/  @!P4 IMAD R4, R41, R28, RZ ;  /* 0x0000001c2904c224 */ /* 0x001fe200078e02ff */
[----:B------:R-:W-:Y:S01]  /*1890*/  ISETP.GE.AND.EX P1, PT, R97, UR5, PT, P1 ;  /* 0x0000000561007c0c */ /* 0x000fe2000bf26310 */
[----:B------:R-:W-:Y:S01]  /*18a0*/  @!P5 IMAD.WIDE.U32 R32, R104, R30, R32 ;  /* 0x0000001e6820d225 */ /* 0x000fe200078e0020 */
[----:B------:R-:W-:Y:S02]  /*18b0*/  @!P4 MOV R36, R110 ;  /* 0x0000006e0024c202 */ /* 0x000fe40000000f00 */
[----:B------:R-:W-:Y:S01]  /*18c0*/  @!P4 MOV R37, R113 ;  /* 0x000000710025c202 */ /* 0x000fe20000000f00 */
[----:B------:R0:W3:Y:S01]  /*18d0*/  @!P2 LDG.E R64, desc[UR6][R34.64] ;  /* 0x000000062240a981 */ /* 0x0000e2000c1e1900 */
[----:B------:R-:W-:Y:S01]  /*18e0*/  IADD3 R27, PT, PT, R11, 0x180, RZ ;  /* 0x000001800b1b7810 */ /* 0x000fe20007ffe0ff */
[----:B------:R-:W-:Y:S01]  /*18f0*/  @!P4 IMAD R45, R19, R29, R4 ;  /* 0x0000001d132dc224 */ /* 0x000fe200078e0204 */
[----:B------:R-:W-:Y:S01]  /*1900*/  @!P5 IADD3 R4, PT, PT, R33, R31, RZ ;  /* 0x0000001f2104d210 */ /* 0x000fe20007ffe0ff */
[----:B------:R-:W-:Y:S01]  /*1910*/  @!P4 IMAD.WIDE.U32 R36, R19, R28, R36 ;  /* 0x0000001c1324c225 */ /* 0x000fe200078e0024 */
[----:B------:R-:W-:Y:S01]  /*1920*/  ISETP.GE.U32.AND P2, PT, R27, UR4, PT ;  /* 0x000000041b007c0c */ /* 0x000fe2000bf46070 */
[----:B------:R-:W2:Y:S01]  /*1930*/  @!P3 LDC.64 R28, c[0x0][0x390] ;  /* 0x0000e400ff1cbb82 */ /* 0x000ea20000000a00 */
[----:B------:R-:W-:-:S02]  /*1940*/  SHF.R.S32.HI R41, RZ, 0x1f, R27 ;  /* 0x0000001fff297819 */ /* 0x000fc4000001141b */
[----:B0-----:R-:W-:-:S04]  /*1950*/  @!P5 LEA R34, P6, R32, R8, 0x1 ;  /* 0x000000082022d211 */ /* 0x001fc800078c08ff */
[----:B------:R-:W-:Y:S01]  /*1960*/  @!P5 LEA.HI.X R35, R32, R9, R4, 0x1, P6 ;  /* 0x000000092023d211 */ /* 0x000fe200030f0c04 */
[----:B------:R-:W0:Y:S01]  /*1970*/  @!P1 LDC.64 R30, c[0x0][0x3e0] ;  /* 0x0000f800ff1e9b82 */ /* 0x000e220000000a00 */
[----:B------:R-:W-:Y:S02]  /*1980*/  @!P4 IADD3 R4, PT, PT, R37, R45, RZ ;  /* 0x0000002d2504c210 */ /* 0x000fe40007ffe0ff */
[C---:B-1----:R-:W-:Y:S02]  /*1990*/  @!P4 LEA R32, P6, R36.reuse, R20, 0x1 ;  /* 0x000000142420c211 */ /* 0x042fe400078c08ff */
[----:B------:R-:W-:Y:S02]  /*19a0*/  ISETP.GE.AND.EX P2, PT, R41, UR5, PT, P2 ;  /* 0x0000000529007c0c */ /* 0x000fe4000bf46320 */
[----:B------:R-:W-:Y:S01]  /*19b0*/  @!P4 LEA.HI.X R33, R36, R21, R4, 0x1, P6 ;  /* 0x000000152421c211 */ /* 0x000fe200030f0c04 */
[----:B--2---:R-:W-:Y:S01]  /*19c0*/  @!P3 IMAD R6, R43, R2, RZ ;  /* 0x000000022b06b224 */ /* 0x004fe200078e02ff */
[----:B------:R-:W-:-:S02]  /*19d0*/  @!P3 MOV R36, R110 ;  /* 0x0000006e0024b202 */ /* 0x000fc40000000f00 */
[----:B------:R-:W-:Y:S02]  /*19e0*/  @!P3 MOV R37, R113 ;  /* 0x000000710025b202 */ /* 0x000fe40000000f00 */
[----:B------:R-:W-:Y:S01]  /*19f0*/  MOV R9, RZ ;  /* 0x000000ff00097202 */ /* 0x000fe20000000f00 */
[C---:B------:R-:W-:Y:S02]  /*1a00*/  @!P3 IMAD R19, R39.reuse, R3, R6 ;  /* 0x000000032713b224 */ /* 0x040fe400078e0206 */
[----:B------:R-:W-:Y:S02]  /*1a10*/  @!P3 IMAD.WIDE.U32 R36, R39, R2, R36 ;  /* 0x000000022724b225 */ /* 0x000fe400078e0024 */
[----:B------:R-:W1:Y:S01]  /*1a20*/  @!P1 LDC.64 R2, c[0x0][0x390] ;  /* 0x0000e400ff029b82 */ /* 0x000e620000000a00 */
[----:B------:R2:W4:Y:S01]  /*1a30*/  @!P5 LDG.E R9, desc[UR6][R34.64] ;  /* 0x000000062209d981 */ /* 0x000522000c1e1900 */
[----:B------:R-:W-:Y:S02]  /*1a40*/  ISETP.GE.U32.AND P5, PT, R100, UR4, PT ;  /* 0x0000000464007c0c */ /* 0x000fe4000bfa6070 */
[----:B------:R-:W-:-:S04]  /*1a50*/  MOV R66, RZ ;  /* 0x000000ff00427202 */ /* 0x000fc80000000f00 */
[----:B------:R-:W1:Y:S01]  /*1a60*/  @!P2 LDC.64 R20, c[0x0][0x3e0] ;  /* 0x0000f800ff14ab82 */ /* 0x000e620000000a00 */
[----:B------:R-:W-:Y:S01]  /*1a70*/  ISETP.GE.AND.EX P5, PT, R95, UR5, PT, P5 ;  /* 0x000000055f007c0c */ /* 0x000fe2000bfa6350 */
[----:B------:R2:W3:Y:S01]  /*1a80*/  @!P4 LDG.E R66, desc[UR6][R32.64] ;  /* 0x000000062042c981 */ /* 0x0004e2000c1e1900 */
[----:B------:R-:W-:Y:S02]  /*1a90*/  @!P3 IADD3 R4, PT, PT, R37, R19, RZ ;  /* 0x000000132504b210 */ /* 0x000fe40007ffe0ff */
[C---:B------:R-:W-:Y:S01]  /*1aa0*/  @!P3 LEA R28, P4, R36.reuse, R28, 0x1 ;  /* 0x0000001c241cb211 */ /* 0x040fe200078808ff */
[----:B0-----:R-:W-:Y:S01]  /*1ab0*/  @!P1 IMAD R6, R97, R30, RZ ;  /* 0x0000001e61069224 */ /* 0x001fe200078e02ff */
[----:B------:R-:W-:Y:S01]  /*1ac0*/  IADD3 R19, PT, PT, R11, 0x190, RZ ;  /* 0x000001900b137810 */ /* 0x000fe20007ffe0ff */
[----:B--2---:R-:W0:Y:S01]  /*1ad0*/  @!P2 LDC.64 R34, c[0x0][0x390] ;  /* 0x0000e400ff22ab82 */ /* 0x004e220000000a00 */
[----:B------:R-:W-:Y:S02]  /*1ae0*/  @!P3 LEA.HI.X R29, R36, R29, R4, 0x1, P4 ;  /* 0x0000001d241db211 */ /* 0x000fe400020f0c04 */
[----:B------:R-:W-:-:S02]  /*1af0*/  @!P1 MOV R32, R110 ;  /* 0x0000006e00209202 */ /* 0x000fc40000000f00 */
[----:B------:R-:W-:Y:S01]  /*1b00*/  @!P1 MOV R33, R113 ;  /* 0x0000007100219202 */ /* 0x000fe20000000f00 */
[C---:B------:R-:W-:Y:S01]  /*1b10*/  @!P1 IMAD R37, R102.reuse, R31, R6 ;  /* 0x0000001f66259224 */ /* 0x040fe200078e0206 */
[----:B------:R-:W-:Y:S02]  /*1b20*/  ISETP.GE.U32.AND P4, PT, R19, UR4, PT ;  /* 0x0000000413007c0c */ /* 0x000fe4000bf86070 */
[----:B------:R-:W-:Y:S01]  /*1b30*/  SHF.R.S32.HI R43, RZ, 0x1f, R19 ;  /* 0x0000001fff2b7819 */ /* 0x000fe20000011413 */
[----:B------:R-:W-:Y:S02]  /*1b40*/  @!P1 IMAD.WIDE.U32 R32, R102, R30, R32 ;  /* 0x0000001e66209225 */ /* 0x000fe400078e0020 */
[----:B------:R-:W2:Y:S01]  /*1b50*/  @!P5 LDC.64 R30, c[0x0][0x3e0] ;  /* 0x0000f800ff1edb82 */ /* 0x000ea20000000a00 */
[----:B------:R-:W-:Y:S02]  /*1b60*/  ISETP.GE.AND.EX P4, PT, R43, UR5, PT, P4 ;  /* 0x000000052b007c0c */ /* 0x000fe4000bf86340 */
[----:B------:R-:W-:-:S02]  /*1b70*/  @!P1 IADD3 R4, PT, PT, R33, R37, RZ ;  /* 0x0000002521049210 */ /* 0x000fc40007ffe0ff */
[C---:B-1----:R-:W-:Y:S01]  /*1b80*/  @!P1 LEA R38, P6, R32.reuse, R2, 0x1 ;  /* 0x0000000220269211 */ /* 0x042fe200078c08ff */
[----:B------:R-:W-:Y:S01]  /*1b90*/  @!P2 IMAD R6, R41, R20, RZ ;  /* 0x000000142906a224 */ /* 0x000fe200078e02ff */
[----:B------:R-:W-:Y:S02]  /*1ba0*/  @!P2 MOV R40, R110 ;  /* 0x0000006e0028a202 */ /* 0x000fe40000000f00 */
[----:B------:R-:W-:Y:S02]  /*1bb0*/  @!P1 LEA.HI.X R39, R32, R3, R4, 0x1, P6 ;  /* 0x0000000320279211 */ /* 0x000fe400030f0c04 */
[----:B------:R-:W1:Y:S01]  /*1bc0*/  @!P5 LDC.64 R32, c[0x0][0x390] ;  /* 0x0000e400ff20db82 */ /* 0x000e620000000a00 */
[----:B------:R-:W-:Y:S02]  /*1bd0*/  @!P2 MOV R41, R113 ;  /* 0x000000710029a202 */ /* 0x000fe40000000f00 */
[----:B------:R-:W-:Y:S01]  /*1be0*/  MOV R68, RZ ;  /* 0x000000ff00447202 */ /* 0x000fe20000000f00 */
[----:B------:R-:W-:-:S02]  /*1bf0*/  @!P2 IMAD R37, R27, R21, R6 ;  /* 0x000000151b25a224 */ /* 0x000fc400078e0206 */
[----:B------:R-:W-:Y:S02]  /*1c00*/  @!P2 IMAD.WIDE.U32 R40, R27, R20, R40 ;  /* 0x000000141b28a225 */ /* 0x000fe400078e0028 */
[----:B------:R-:W1:Y:S01]  /*1c10*/  @!P4 LDC.64 R2, c[0x0][0x3e0] ;  /* 0x0000f800ff02cb82 */ /* 0x000e620000000a00 */
[----:B------:R2:W3:Y:S01]  /*1c20*/  @!P3 LDG.E R68, desc[UR6][R28.64] ;  /* 0x000000061c44b981 */ /* 0x0004e2000c1e1900 */
[----:B------:R-:W-:Y:S02]  /*1c30*/  MOV R21, RZ ;  /* 0x000000ff00157202 */ /* 0x000fe40000000f00 */
[----:B------:R-:W-:Y:S02]  /*1c40*/  @!P2 IADD3 R4, PT, PT, R41, R37, RZ ;  /* 0x000000252904a210 */ /* 0x000fe40007ffe0ff */
[C---:B0-----:R-:W-:Y:S01]  /*1c50*/  @!P2 LEA R36, P3, R40.reuse, R34, 0x1 ;  /* 0x000000222824a211 */ /* 0x041fe200078608ff */
[----:B--2---:R-:W-:Y:S01]  /*1c60*/  @!P5 IMAD R6, R95, R30, RZ ;  /* 0x0000001e5f06d224 */ /* 0x004fe200078e02ff */
[----:B------:R-:W-:Y:S01]  /*1c70*/  IADD3 R27, PT, PT, R11, 0x1b0, RZ ;  /* 0x000001b00b1b7810 */ /* 0x000fe20007ffe0ff */
[----:B------:R0:W2:Y:S01]  /*1c80*/  @!P1 LDG.E R21, desc[UR6][R38.64] ;  /* 0x0000000626159981 */ /* 0x0000a2000c1e1900 */
[----:B------:R-:W-:-:S02]  /*1c90*/  @!P2 LEA.HI.X R37, R40, R35, R4, 0x1, P3 ;  /* 0x000000232825a211 */ /* 0x000fc400018f0c04 */
[----:B------:R-:W-:Y:S01]  /*1ca0*/  @!P5 MOV R28, R110 ;  /* 0x0000006e001cd202 */ /* 0x000fe20000000f00 */
[----:B------:R-:W1:Y:S01]  /*1cb0*/  @!P4 LDC.64 R34, c[0x0][0x390] ;  /* 0x0000e400ff22cb82 */ /* 0x000e620000000a00 */
[----:B------:R-:W-:Y:S02]  /*1cc0*/  @!P5 MOV R29, R113 ;  /* 0x00000071001dd202 */ /* 0x000fe40000000f00 */
[----:B------:R-:W-:Y:S01]  /*1cd0*/  MOV R70, RZ ;  /* 0x000000ff00467202 */ /* 0x000fe20000000f00 */
[C---:B------:R-:W-:Y:S01]  /*1ce0*/  @!P5 IMAD R31, R100.reuse, R31, R6 ;  /* 0x0000001f641fd224 */ /* 0x040fe200078e0206 */
[----:B------:R-:W-:Y:S01]  /*1cf0*/  ISETP.GE.U32.AND P6, PT, R27, UR4, PT ;  /* 0x000000041b007c0c */ /* 0x000fe2000bfc6070 */
[----:B------:R-:W-:Y:S01]  /*1d00*/  @!P5 IMAD.WIDE.U32 R28, R100, R30, R28 ;  /* 0x0000001e641cd225 */ /* 0x000fe200078e001c */
[----:B0-----:R-:W-:Y:S02]  /*1d10*/  SHF.R.S32.HI R39, RZ, 0x1f, R27 ;  /* 0x0000001fff277819 */ /* 0x001fe4000001141b */
[----:B------:R0:W3:Y:S02]  /*1d20*/  @!P2 LDG.E R70, desc[UR6][R36.64] ;  /* 0x000000062446a981 */ /* 0x0000e4000c1e1900 */
[----:B------:R-:W-:-:S02]  /*1d30*/  ISETP.GE.AND.EX P6, PT, R39, UR5, PT, P6 ;  /* 0x0000000527007c0c */ /* 0x000fc4000bfc6360 */
[----:B------:R-:W-:Y:S02]  /*1d40*/  @!P5 IADD3 R4, PT, PT, R29, R31, RZ ;  /* 0x0000001f1d04d210 */ /* 0x000fe40007ffe0ff */
[C---:B-1----:R-:W-:Y:S01]  /*1d50*/  @!P5 LEA R30, P2, R28.reuse, R32, 0x1 ;  /* 0x000000201c1ed211 */ /* 0x042fe200078408ff */
[----:B------:R-:W-:Y:S01]  /*1d60*/  @!P4 IMAD R6, R43, R2, RZ ;  /* 0x000000022b06c224 */ /* 0x000fe200078e02ff */
[----:B------:R-:W-:Y:S02]  /*1d70*/  @!P4 MOV R29, R113 ;  /* 0x00000071001dc202 */ /* 0x000fe40000000f00 */
[----:B------:R-:W-:Y:S02]  /*1d80*/  @!P5 LEA.HI.X R31, R28, R33, R4, 0x1, P2 ;  /* 0x000000211c1fd211 */ /* 0x000fe400010f0c04 */
[----:B------:R-:W-:Y:S01]  /*1d90*/  @!P4 MOV R28, R110 ;  /* 0x0000006e001cc202 */ /* 0x000fe20000000f00 */
[----:B------:R-:W-:Y:S01]  /*1da0*/  @!P4 IMAD R45, R19, R3, R6 ;  /* 0x00000003132dc224 */ /* 0x000fe200078e0206 */
[----:B------:R-:W-:Y:S01]  /*1db0*/  IADD3 R41, PT, PT, R11, 0x1c0, RZ ;  /* 0x000001c00b297810 */ /* 0x000fe20007ffe0ff */
[----:B0-----:R-:W0:Y:S02]  /*1dc0*/  @!P6 LDC.64 R36, c[0x0][0x390] ;  /* 0x0000e400ff24eb82 */ /* 0x001e240000000a00 */
[----:B------:R-:W-:Y:S01]  /*1dd0*/  @!P4 IMAD.WIDE.U32 R28, R19, R2, R28 ;  /* 0x00000002131cc225 */ /* 0x000fe200078e001c */
[----:B------:R-:W-:-:S02]  /*1de0*/  ISETP.GE.U32.AND P3, PT, R41, UR4, PT ;  /* 0x0000000429007c0c */ /* 0x000fc4000bf66070 */
[----:B------:R-:W-:-:S03]  /*1df0*/  SHF.R.S32.HI R43, RZ, 0x1f, R41 ;  /* 0x0000001fff2b7819 */ /* 0x000fc60000011429 */
[----:B------:R-:W1:Y:S01]  /*1e00*/  @!P6 LDC.64 R2, c[0x0][0x3e0] ;  /* 0x0000f800ff02eb82 */ /* 0x000e620000000a00 */
[----:B------:R-:W-:Y:S02]  /*1e10*/  @!P4 IADD3 R4, PT, PT, R29, R45, RZ ;  /* 0x0000002d1d04c210 */ /* 0x000fe40007ffe0ff */
[C---:B------:R-:W-:Y:S02]  /*1e20*/  @!P4 LEA R34, P2, R28.reuse, R34, 0x1 ;  /* 0x000000221c22c211 */ /* 0x040fe400078408ff */
[----:B------:R-:W-:Y:S02]  /*1e30*/  ISETP.GE.AND.EX P3, PT, R43, UR5, PT, P3 ;  /* 0x000000052b007c0c */ /* 0x000fe4000bf66330 */
[----:B------:R-:W-:Y:S02]  /*1e40*/  @!P4 LEA.HI.X R35, R28, R35, R4, 0x1, P2 ;  /* 0x000000231c23c211 */ /* 0x000fe400010f0c04 */
[----:B------:R-:W-:-:S04]  /*1e50*/  ISETP.GE.U32.AND P2, PT, R98, UR4, PT ;  /* 0x0000000462007c0c */ /* 0x000fc8000bf46070 */
[----:B------:R-:W-:-:S05]  /*1e60*/  ISETP.GE.AND.EX P2, PT, R93, UR5, PT, P2 ;  /* 0x000000055d007c0c */ /* 0x000fca000bf46320 */
[----:B------:R-:W0:Y:S01]  /*1e70*/  @!P3 LDC.64 R32, c[0x0][0x3e0] ;  /* 0x0000f800ff20bb82 */ /* 0x000e220000000a00 */
[----:B------:R-:W-:Y:S01]  /*1e80*/  @!P6 MOV R38, R110 ;  /* 0x0000006e0026e202 */ /* 0x000fe20000000f00 */
[----:B-1----:R-:W-:Y:S01]  /*1e90*/  @!P6 IMAD R4, R39, R2, RZ ;  /* 0x000000022704e224 */ /* 0x002fe200078e02ff */
[----:B------:R-:W-:-:S05]  /*1ea0*/  @!P6 MOV R39, R113 ;  /* 0x000000710027e202 */ /* 0x000fca0000000f00 */
[----:B------:R-:W1:Y:S01]  /*1eb0*/  @!P2 LDC.64 R28, c[0x0][0x3e0] ;  /* 0x0000f800ff1cab82 */ /* 0x000e620000000a00 */
[----:B------:R-:W-:Y:S01]  /*1ec0*/  MOV R53, RZ ;  /* 0x000000ff00357202 */ /* 0x000fe20000000f00 */
[C---:B------:R-:W-:Y:S02]  /*1ed0*/  @!P6 IMAD R19, R27.reuse, R3, R4 ;  /* 0x000000031b13e224 */ /* 0x040fe400078e0204 */
[----:B------:R-:W-:Y:S01]  /*1ee0*/  @!P6 IMAD.WIDE.U32 R38, R27, R2, R38 ;  /* 0x000000021b26e225 */ /* 0x000fe200078e0026 */
[----:B------:R-:W-:Y:S02]  /*1ef0*/  MOV R72, RZ ;  /* 0x000000ff00487202 */ /* 0x000fe40000000f00 */
[----:B------:R0:W3:Y:S01]  /*1f00*/  @!P5 LDG.E R53, desc[UR6][R30.64] ;  /* 0x000000061e35d981 */ /* 0x0000e2000c1e1900 */
[----:B------:R-:W5:Y:S01]  /*1f10*/  @!P3 LDC.64 R2, c[0x0][0x390] ;  /* 0x0000e400ff02bb82 */ /* 0x000f620000000a00 */
[----:B------:R-:W-:Y:S02]  /*1f20*/  @!P6 IADD3 R4, PT, PT, R39, R19, RZ ;  /* 0x000000132704e210 */ /* 0x000fe40007ffe0ff */
[----:B------:R0:W3:Y:S05]  /*1f30*/  @!P4 LDG.E R72, desc[UR6][R34.64] ;  /* 0x000000062248c981 */ /* 0x0000ea000c1e1900 */
[----:B0-----:R-:W0:Y:S01]  /*1f40*/  @!P2 LDC.64 R30, c[0x0][0x390] ;  /* 0x0000e400ff1eab82 */ /* 0x001e220000000a00 */
[----:B------:R-:W-:Y:S01]  /*1f50*/  @!P6 LEA R36, P4, R38, R36, 0x1 ;  /* 0x000000242624e211 */ /* 0x000fe200078808ff */
[----:B------:R-:W-:Y:S01]  /*1f60*/  @!P3 IMAD R6, R43, R32, RZ ;  /* 0x000000202b06b224 */ /* 0x000fe200078e02ff */
[----:B------:R-:W-:-:S02]  /*1f70*/  IADD3 R19, PT, PT, R11, 0x1d0, RZ ;  /* 0x000001d00b137810 */ /* 0x000fc40007ffe0ff */
[----:B------:R-:W-:Y:S02]  /*1f80*/  @!P3 MOV R34, R110 ;  /* 0x0000006e0022b202 */ /* 0x000fe40000000f00 */
[----:B------:R-:W-:Y:S01]  /*1f90*/  @!P3 MOV R35, R113 ;  /* 0x000000710023b202 */ /* 0x000fe20000000f00 */
[----:B------:R-:W-:Y:S01]  /*1fa0*/  @!P3 IMAD R43, R41, R33, R6 ;  /* 0x00000021292bb224 */ /* 0x000fe200078e0206 */
[----:B------:R-:W-:Y:S02]  /*1fb0*/  @!P6 LEA.HI.X R37, R38, R37, R4, 0x1, P4 ;  /* 0x000000252625e211 */ /* 0x000fe400020f0c04 */
[----:B------:R-:W-:Y:S01]  /*1fc0*/  ISETP.GE.U32.AND P4, PT, R19, UR4, PT ;  /* 0x0000000413007c0c */ /* 0x000fe2000bf86070 */
[----:B------:R-:W-:Y:S01]  /*1fd0*/  @!P3 IMAD.WIDE.U32 R32, R41, R32, R34 ;  /* 0x000000202920b225 */ /* 0x000fe200078e0022 */
[----:B------:R-:W-:Y:S02]  /*1fe0*/  SHF.R.S32.HI R27, RZ, 0x1f, R19 ;  /* 0x0000001fff1b7819 */ /* 0x000fe40000011413 */
[----:B------:R-:W-:Y:S01]  /*1ff0*/  @!P2 MOV R34, R110 ;  /* 0x0000006e0022a202 */ /* 0x000fe20000000f00 */
[----:B-1----:R-:W-:Y:S01]  /*2000*/  @!P2 IMAD R4, R93, R28, RZ ;  /* 0x0000001c5d04a224 */ /* 0x002fe200078e02ff */
[----:B------:R-:W-:-:S02]  /*2010*/  @!P2 MOV R35, R113 ;  /* 0x000000710023a202 */ /* 0x000fc40000000f00 */
[----:B------:R-:W-:Y:S01]  /*2020*/  ISETP.GE.AND.EX P4, PT, R27, UR5, PT, P4 ;  /* 0x000000051b007c0c */ /* 0x000fe2000bf86340 */
[C---:B------:R-:W-:Y:S01]  /*2030*/  @!P2 IMAD R39, R98.reuse, R29, R4 ;  /* 0x0000001d6227a224 */ /* 0x040fe200078e0204 */
[----:B------:R-:W-:Y:S01]  /*2040*/  MOV R77, RZ ;  /* 0x000000ff004d7202 */ /* 0x000fe20000000f00 */
[----:B------:R-:W-:Y:S01]  /*2050*/  @!P2 IMAD.WIDE.U32 R28, R98, R28, R34 ;  /* 0x0000001c621ca225 */ /* 0x000fe200078e0022 */
[----:B------:R-:W-:Y:S02]  /*2060*/  @!P3 IADD3 R4, PT, PT, R33, R43, RZ ;  /* 0x0000002b2104b210 */ /* 0x000fe40007ffe0ff */
[C---:B-----5:R-:W-:Y:S02]  /*2070*/  @!P3 LEA R2, P5, R32.reuse, R2, 0x1 ;  /* 0x000000022002b211 */ /* 0x060fe400078a08ff */
[----:B------:R-:W-:Y:S01]  /*2080*/  IADD3 R11, PT, PT, R11, 0x1e0, RZ ;  /* 0x000001e00b0b7810 */ /* 0x000fe20007ffe0ff */
[----:B------:R1:W5:Y:S01]  /*2090*/  @!P6 LDG.E R77, desc[UR6][R36.64] ;  /* 0x00000006244de981 */ /* 0x000362000c1e1900 */
[----:B------:R-:W-:-:S02]  /*20a0*/  @!P3 LEA.HI.X R3, R32, R3, R4, 0x1, P5 ;  /* 0x000000032003b211 */ /* 0x000fc400028f0c04 */
[----:B------:R-:W-:Y:S01]  /*20b0*/  @!P2 IADD3 R4, PT, PT, R29, R39, RZ ;  /* 0x000000271d04a210 */ /* 0x000fe20007ffe0ff */
[----:B------:R-:W4:Y:S01]  /*20c0*/  @!P4 LDC.64 R34, c[0x0][0x390] ;  /* 0x0000e400ff22cb82 */ /* 0x000f220000000a00 */
[C---:B0-----:R-:W-:Y:S02]  /*20d0*/  @!P2 LEA R38, P5, R28.reuse, R30, 0x1 ;  /* 0x0000001e1c26a211 */ /* 0x041fe400078a08ff */
[----:B------:R-:W-:Y:S02]  /*20e0*/  ISETP.GE.U32.AND P6, PT, R11, UR4, PT ;  /* 0x000000040b007c0c */ /* 0x000fe4000bfc6070 */
[----:B------:R-:W-:Y:S02]  /*20f0*/  SHF.R.S32.HI R43, RZ, 0x1f, R11 ;  /* 0x0000001fff2b7819 */ /* 0x000fe4000001140b */
[----:B------:R-:W-:Y:S02]  /*2100*/  @!P2 LEA.HI.X R39, R28, R31, R4, 0x1, P5 ;  /* 0x0000001f1c27a211 */ /* 0x000fe400028f0c04 */
[----:B------:R-:W-:Y:S01]  /*2110*/  ISETP.GE.AND.EX P6, PT, R43, UR5, PT, P6 ;  /* 0x000000052b007c0c */ /* 0x000fe2000bfc6360 */
[----:B------:R-:W0:Y:S01]  /*2120*/  @!P4 LDC.64 R28, c[0x0][0x3e0] ;  /* 0x0000f800ff1ccb82 */ /* 0x000e220000000a00 */
[----:B------:R-:W-:-:S04]  /*2130*/  ISETP.GE.U32.AND P5, PT, R96, UR4, PT ;  /* 0x0000000460007c0c */ /* 0x000fc8000bfa6070 */
[----:B------:R-:W-:-:S07]  /*2140*/  ISETP.GE.AND.EX P5, PT, R91, UR5, PT, P5 ;  /* 0x000000055b007c0c */ /* 0x000fce000bfa6350 */
[----:B-1----:R-:W1:Y:S01]  /*2150*/  @!P6 LDC.64 R36, c[0x0][0x3e0] ;  /* 0x0000f800ff24eb82 */ /* 0x002e620000000a00 */
[----:B------:R-:W-:Y:S02]  /*2160*/  @!P4 MOV R40, R110 ;  /* 0x0000006e0028c202 */ /* 0x000fe40000000f00 */
[----:B------:R-:W-:-:S05]  /*2170*/  @!P4 MOV R41, R113 ;  /* 0x000000710029c202 */ /* 0x000fca0000000f00 */
[----:B------:R-:W4:Y:S01]  /*2180*/  @!P5 LDC.64 R32, c[0x0][0x3e0] ;  /* 0x0000f800ff20db82 */ /* 0x000f220000000a00 */
[----:B0-----:R-:W-:-:S07]  /*2190*/  @!P4 IMAD R4, R27, R28, RZ ;  /* 0x0000001c1b04c224 */ /* 0x001fce00078e02ff */
[----:B------:R-:W0:Y:S01]  /*21a0*/  @!P6 LDC.64 R30, c[0x0][0x390] ;  /* 0x0000e400ff1eeb82 */ /* 0x000e220000000a00 */
[C---:B------:R-:W-:Y:S01]  /*21b0*/  @!P4 IMAD R27, R19.reuse, R29, R4 ;  /* 0x0000001d131bc224 */ /* 0x040fe200078e0204 */
[----:B------:R-:W-:Y:S01]  /*21c0*/  MOV R78, RZ ;  /* 0x000000ff004e7202 */ /* 0x000fe20000000f00 */
[----:B------:R-:W-:Y:S01]  /*21d0*/  @!P4 IMAD.WIDE.U32 R40, R19, R28, R40 ;  /* 0x0000001c1328c225 */ /* 0x000fe200078e0028 */
[----:B------:R-:W-:-:S04]  /*21e0*/  MOV R75, RZ ;  /* 0x000000ff004b7202 */ /* 0x000fc80000000f00 */
[----:B------:R-:W0:Y:S01]  /*21f0*/  @!P5 LDC.64 R28, c[0x0][0x390] ;  /* 0x0000e400ff1cdb82 */ /* 0x000e220000000a00 */
[----:B------:R4:W5:Y:S01]  /*2200*/  @!P3 LDG.E R78, desc[UR6][R2.64] ;  /* 0x00000006024eb981 */ /* 0x000962000c1e1900 */
[----:B-1----:R-:W-:Y:S01]  /*2210*/  @!P6 IMAD R6, R43, R36, RZ ;  /* 0x000000242b06e224 */ /* 0x002fe200078e02ff */
[----:B------:R-:W-:Y:S02]  /*2220*/  @!P4 IADD3 R4, PT, PT, R41, R27, RZ ;  /* 0x0000001b2904c210 */ /* 0x000fe40007ffe0ff */
[----:B------:R-:W5:Y:S01]  /*2230*/  @!P2 LDG.E R75, desc[UR6][R38.64] ;  /* 0x00000006264ba981 */ /* 0x000f62000c1e1900 */
[----:B----4-:R-:W-:Y:S01]  /*2240*/  @!P4 LEA R34, P2, R40, R34, 0x1 ;  /* 0x000000222822c211 */ /* 0x010fe200078408ff */
[----:B------:R-:W-:Y:S01]  /*2250*/  @!P6 IMAD R19, R11, R37, R6 ;  /* 0x000000250b13e224 */ /* 0x000fe200078e0206 */
[----:B------:R-:W-:Y:S02]  /*2260*/  @!P6 MOV R2, R110 ;  /* 0x0000006e0002e202 */ /* 0x000fe40000000f00 */
[----:B------:R-:W-:-:S02]  /*2270*/  @!P6 MOV R3, R113 ;  /* 0x000000710003e202 */ /* 0x000fc40000000f00 */
[----:B------:R-:W-:Y:S01]  /*2280*/  @!P4 LEA.HI.X R35, R40, R35, R4, 0x1, P2 ;  /* 0x000000232823c211 */ /* 0x000fe200010f0c04 */
[----:B------:R-:W-:Y:S02]  /*2290*/  @!P5 IMAD R4, R91, R32, RZ ;  /* 0x000000205b04d224 */ /* 0x000fe400078e02ff */
[----:B------:R-:W-:Y:S01]  /*22a0*/  @!P6 IMAD.WIDE.U32 R36, R11, R36, R2 ;  /* 0x000000240b24e225 */ /* 0x000fe200078e0002 */
[----:B------:R-:W-:Y:S02]  /*22b0*/  @!P5 MOV R2, R110 ;  /* 0x0000006e0002d202 */ /* 0x000fe40000000f00 */
[----:B------:R-:W-:Y:S01]  /*22c0*/  @!P5 MOV R3, R113 ;  /* 0x000000710003d202 */ /* 0x000fe20000000f00 */
[----:B------:R-:W-:Y:S01]  /*22d0*/  @!P5 IMAD R11, R96, R33, R4 ;  /* 0x00000021600bd224 */ /* 0x000fe200078e0204 */
[----:B------:R-:W-:Y:S02]  /*22e0*/  MOV R81, RZ ;  /* 0x000000ff00517202 */ /* 0x000fe40000000f00 */
[----:B0-----:R-:W-:Y:S01]  /*22f0*/  @!P6 LEA R30, P2, R36, R30, 0x1 ;  /* 0x0000001e241ee211 */ /* 0x001fe200078408ff */
[----:B------:R-:W-:Y:S01]  /*2300*/  @!P5 IMAD.WIDE.U32 R32, R96, R32, R2 ;  /* 0x000000206020d225 */ /* 0x000fe200078e0002 */
[----:B------:R-:W-:-:S02]  /*2310*/  @!P6 IADD3 R2, PT, PT, R37, R19, RZ ;  /* 0x000000132502e210 */ /* 0x000fc40007ffe0ff */
[----:B------:R-:W-:Y:S01]  /*2320*/  MOV R83, RZ ;  /* 0x000000ff00537202 */ /* 0x000fe20000000f00 */
[----:B------:R-:W4:Y:S01]  /*2330*/  @!P4 LDG.E R81, desc[UR6][R34.64] ;  /* 0x000000062251c981 */ /* 0x000f22000c1e1900 */
[----:B------:R-:W-:Y:S02]  /*2340*/  @!P6 LEA.HI.X R31, R36, R31, R2, 0x1, P2 ;  /* 0x0000001f241fe211 */ /* 0x000fe400010f0c02 */
[----:B------:R-:W-:Y:S02]  /*2350*/  @!P5 IADD3 R2, PT, PT, R33, R11, RZ ;  /* 0x0000000b2102d210 */ /* 0x000fe40007ffe0ff */
[C---:B------:R-:W-:Y:S01]  /*2360*/  @!P5 LEA R28, P2, R32.reuse, R28, 0x1 ;  /* 0x0000001c201cd211 */ /* 0x040fe200078408ff */
[----:B------:R-:W4:Y:S01]  /*2370*/  @!P6 LDG.E R83, desc[UR6][R30.64] ;  /* 0x000000061e53e981 */ /* 0x000f22000c1e1900 */
[----:B------:R-:W-:Y:S02]  /*2380*/  MOV R85, RZ ;  /* 0x000000ff00557202 */ /* 0x000fe40000000f00 */
[----:B------:R-:W-:-:S05]  /*2390*/  @!P5 LEA.HI.X R29, R32, R29, R2, 0x1, P2 ;  /* 0x0000001d201dd211 */ /* 0x000fca00010f0c02 */
[----:B------:R0:W4:Y:S01]  /*23a0*/  @!P5 LDG.E R85, desc[UR6][R28.64] ;  /* 0x000000061c55d981 */ /* 0x000122000c1e1900 */
[----:B------:R-:W-:Y:S02]  /*23b0*/  PRMT R86, R89, 0x7632, R86 ;  /* 0x0000763259567816 */ /* 0x000fe40000000056 */
[----:B------:R-:W-:Y:S02]  /*23c0*/  PRMT R2, R87, 0x7632, R2 ;  /* 0x0000763257027816 */ /* 0x000fe40000000002 */
[----:B------:R-:W-:Y:S02]  /*23d0*/  SHF.L.U32 R86, R86, 0x10, RZ ;  /* 0x0000001056567819 */ /* 0x000fe400000006ff */
[----:B------:R-:W-:Y:S02]  /*23e0*/  SHF.L.U32 R89, R89, 0x10, RZ ;  /* 0x0000001059597819 */ /* 0x000fe400000006ff */
[----:B------:R-:W-:Y:S01]  /*23f0*/  SHF.L.U32 R2, R2, 0x10, RZ ;  /* 0x0000001002027819 */ /* 0x000fe200000006ff */
[----:B------:R-:W-:Y:S01]  /*2400*/  FMUL.FTZ R8, R86, R86 ;  /* 0x0000005656087220 */ /* 0x000fe20000410000 */
[----:B------:R-:W-:-:S02]  /*2410*/  SHF.L.U32 R87, R87, 0x10, RZ ;  /* 0x0000001057577819 */ /* 0x000fc400000006ff */
[----:B------:R-:W-:Y:S01]  /*2420*/  PRMT R3, R0, 0x7632, R3 ;  /* 0x0000763200037816 */ /* 0x000fe20000000003 */
[----:B------:R-:W-:Y:S01]  /*2430*/  FMUL.FTZ R12, R2, R2 ;  /* 0x00000002020c7220 */ /* 0x000fe20000410000 */
[----:B------:R-:W-:Y:S01]  /*2440*/  FFMA.FTZ R8, R89, R89, R8 ;  /* 0x0000005959087223 */ /* 0x000fe20000010008 */
[----:B------:R-:W-:Y:S02]  /*2450*/  PRMT R4, R5, 0x7632, R4 ;  /* 0x0000763205047816 */ /* 0x000fe40000000004 */
[----:B------:R-:W-:Y:S01]  /*2460*/  FFMA.FTZ R19, R87, R87, R12 ;  /* 0x0000005757137223 */ /* 0x000fe2000001000c */
[----:B------:R-:W-:Y:S01]  /*2470*/  FADD.FTZ R8, RZ, R8 ;  /* 0x00000008ff087221 */ /* 0x000fe20000010000 */
[----:B------:R-:W-:Y:S01]  /*2480*/  SHF.L.U32 R3, R3, 0x10, RZ ;  /* 0x0000001003037819 */ /* 0x000fe200000006ff */
[----:B------:R-:W-:Y:S01]  /*2490*/  FADD.FTZ R6, R89, R86 ;  /* 0x0000005659067221 */ /* 0x000fe20000010000 */
[----:B------:R-:W-:Y:S01]  /*24a0*/  SHF.L.U32 R0, R0, 0x10, RZ ;  /* 0x0000001000007819 */ /* 0x000fe200000006ff */
[----:B------:R-:W-:Y:S01]  /*24b0*/  FADD.FTZ R8, R8, R19 ;  /* 0x0000001308087221 */ /* 0x000fe20000010000 */
[----:B------:R-:W-:Y:S01]  /*24c0*/  SHF.L.U32 R4, R4, 0x10, RZ ;  /* 0x0000001004047819 */ /* 0x000fe200000006ff */
[----:B------:R-:W-:Y:S01]  /*24d0*/  FMUL.FTZ R19, R3, R3 ;  /* 0x0000000303137220 */ /* 0x000fe20000410000 */
[----:B------:R-:W-:Y:S01]  /*24e0*/  FADD.FTZ R11, R87, R2 ;  /* 0x00000002570b7221 */ /* 0x000fe20000010000 */
[----:B------:R-:W-:Y:S01]  /*24f0*/  FADD.FTZ R6, RZ, R6 ;  /* 0x00000006ff067221 */ /* 0x000fe20000010000 */
[----:B------:R-:W-:Y:S01]  /*2500*/  SHF.L.U32 R5, R5, 0x10, RZ ;  /* 0x0000001005057819 */ /* 0x000fe200000006ff */
[----:B------:R-:W-:Y:S01]  /*2510*/  FFMA.FTZ R19, R0, R0, R19 ;  /* 0x0000000000137223 */ /* 0x000fe20000010013 */
[----:B------:R-:W-:Y:S01]  /*2520*/  FMUL.FTZ R14, R4, R4 ;  /* 0x00000004040e7220 */ /* 0x000fe20000410000 */
[----:B------:R-:W-:Y:S01]  /*2530*/  FADD.FTZ R11, R6, R11 ;  /* 0x0000000b060b7221 */ /* 0x000fe20000010000 */
        /* <DEDUP_REMOVED lines=18> */
[C---:B------:R-:W-:Y:S01]  /*2660*/  PRMT R11, R10.reuse, 0x7632, R11 ;  /* 0x000076320a0b7816 */ /* 0x040fe2000000000b */
[----:B------:R-:W-:Y:S01]  /*2670*/  FADD.FTZ R16, R19, R16 ;  /* 0x0000001013107221 */ /* 0x000fe20000010000 */
[----:B------:R-:W-:Y:S01]  /*2680*/  PRMT R12, R13, 0x7632, R12 ;  /* 0x000076320d0c7816 */ /* 0x000fe2000000000c */
[----:B------:R-:W-:Y:S01]  /*2690*/  FFMA.FTZ R27, R9, R9, R20 ;  /* 0x00000009091b7223 */ /* 0x000fe20000010014 */
[----:B------:R-:W-:Y:S02]  /*26a0*/  SHF.L.U32 R11, R11, 0x10, RZ ;  /* 0x000000100b0b7819 */ /* 0x000fe400000006ff */
[----:B------:R-:W-:Y:S01]  /*26b0*/  SHF.L.U32 R10, R10, 0x10, RZ ;  /* 0x000000100a0a7819 */ /* 0x000fe200000006ff */
[----:B------:R-:W-:Y:S01]  /*26c0*/  FADD.FTZ R16, R16, R27 ;  /* 0x0000001b10107221 */ /* 0x000fe20000010000 */
[----:B------:R-:W-:Y:S01]  /*26d0*/  SHF.L.U32 R12, R12, 0x10, RZ ;  /* 0x000000100c0c7819 */ /* 0x000fe200000006ff */
[----:B------:R-:W-:Y:S01]  /*26e0*/  FMUL.FTZ R27, R11, R11 ;  /* 0x0000000b0b1b7220 */ /* 0x000fe20000410000 */
[----:B------:R-:W-:Y:S01]  /*26f0*/  FADD.FTZ R19, R9, R8 ;  /* 0x0000000809137221 */ /* 0x000fe20000010000 */
[----:B------:R-:W-:-:S02]  /*2700*/  SHF.L.U32 R13, R13, 0x10, RZ ;  /* 0x000000100d0d7819 */ /* 0x000fc400000006ff */
        /* <DEDUP_REMOVED lines=20> */
[----:B0-----:R-:W-:Y:S01]  /*2850*/  FMUL.FTZ R28, R16, R16 ;  /* 0x00000010101c7220 */ /* 0x001fe20000410000 */
[C---:B------:R-:W-:Y:S01]  /*2860*/  PRMT R19, R18.reuse, 0x7632, R19 ;  /* 0x0000763212137816 */ /* 0x040fe20000000013 */
[----:B------:R-:W-:Y:S02]  /*2870*/  FADD.FTZ R24, R27, R24 ;  /* 0x000000181b187221 */ /* 0x000fe40000010000 */
[----:B------:R-:W-:Y:S01]  /*2880*/  FFMA.FTZ R29, R17, R17, R28 ;  /* 0x00000011111d7223 */ /* 0x000fe2000001001c */
[----:B------:R-:W-:Y:S01]  /*2890*/  SHF.L.U32 R19, R19, 0x10, RZ ;  /* 0x0000001013137819 */ /* 0x000fe200000006ff */
[----:B------:R-:W-:Y:S01]  /*28a0*/  FADD.FTZ R27, R17, R16 ;  /* 0x00000010111b7221 */ /* 0x000fe20000010000 */
[----:B------:R-:W-:Y:S01]  /*28b0*/  SHF.L.U32 R18, R18, 0x10, RZ ;  /* 0x0000001012127819 */ /* 0x000fe200000006ff */
[----:B------:R-:W-:Y:S01]  /*28c0*/  FADD.FTZ R24, R24, R29 ;  /* 0x0000001d18187221 */ /* 0x000fe20000010000 */
[----:B--2---:R-:W-:Y:S01]  /*28d0*/  PRMT R20, R21, 0x7632, R20 ;  /* 0x0000763215147816 */ /* 0x004fe20000000014 */
[----:B------:R-:W-:-:S03]  /*28e0*/  FMUL.FTZ R29, R19, R19 ;  /* 0x00000013131d7220 */ /* 0x000fc60000410000 */
[----:B------:R-:W-:Y:S01]  /*28f0*/  SHF.L.U32 R20, R20, 0x10, RZ ;  /* 0x0000001014147819 */ /* 0x000fe200000006ff */
[----:B------:R-:W-:Y:S01]  /*2900*/  FADD.FTZ R27, R22, R27 ;  /* 0x0000001b161b7221 */ /* 0x000fe20000010000 */
[C---:B------:R-:W-:Y:S01]  /*2910*/  FADD.FTZ R28, R18.reuse, R19 ;  /* 0x00000013121c7221 */ /* 0x040fe20000010000 */
[----:B------:R-:W-:Y:S01]  /*2920*/  SHF.L.U32 R21, R21, 0x10, RZ ;  /* 0x0000001015157819 */ /* 0x000fe200000006ff */
[----:B------:R-:W-:Y:S01]  /*2930*/  FFMA.FTZ R29, R18, R18, R29 ;  /* 0x00000012121d7223 */ /* 0x000fe2000001001d */
[----:B------:R-:W-:Y:S01]  /*2940*/  PRMT R22, R23, 0x7632, R22 ;  /* 0x0000763217167816 */ /* 0x000fe20000000016 */
[----:B------:R-:W-:Y:S01]  /*2950*/  FMUL.FTZ R30, R20, R20 ;  /* 0x00000014141e7220 */ /* 0x000fe20000410000 */
[----:B------:R-:W-:Y:S01]  /*2960*/  FADD.FTZ R27, R27, R28 ;  /* 0x0000001c1b1b7221 */ /* 0x000fe20000010000 */
[----:B------:R-:W-:Y:S01]  /*2970*/  FADD.FTZ R24, R24, R29 ;  /* 0x0000001d18187221 */ /* 0x000fe20000010000 */
[----:B------:R-:W-:Y:S01]  /*2980*/  SHF.L.U32 R22, R22, 0x10, RZ ;  /* 0x0000001016167819 */ /* 0x000fe200000006ff */
[C---:B------:R-:W-:Y:S01]  /*2990*/  FADD.FTZ R28, R21.reuse, R20 ;  /* 0x00000014151c7221 */ /* 0x040fe20000010000 */
[----:B------:R-:W-:Y:S01]  /*29a0*/  FFMA.FTZ R29, R21, R21, R30 ;  /* 0x00000015151d7223 */ /* 0x000fe2000001001e */
[----:B------:R-:W-:-:S02]  /*29b0*/  SHF.L.U32 R23, R23, 0x10, RZ ;  /* 0x0000001017177819 */ /* 0x000fc400000006ff */
[----:B------:R-:W-:Y:S01]  /*29c0*/  FADD.FTZ R27, R27, R28 ;  /* 0x0000001c1b1b7221 */ /* 0x000fe20000010000 */
[----:B------:R-:W-:Y:S01]  /*29d0*/  FADD.FTZ R29, R24, R29 ;  /* 0x0000001d181d7221 */ /* 0x000fe20000010000 */
[----:B------:R-:W-:Y:S01]  /*29e0*/  PRMT R24, R25, 0x7632, R24 ;  /* 0x0000763219187816 */ /* 0x000fe20000000018 */
[----:B------:R-:W-:Y:S01]  /*29f0*/  FADD.FTZ R28, R23, R22 ;  /* 0x00000016171c7221 */ /* 0x000fe20000010000 */
[----:B------:R-:W-:Y:S01]  /*2a00*/  FMUL.FTZ R30, R22, R22 ;  /* 0x00000016161e7220 */ /* 0x000fe20000410000 */
[----:B------:R-:W-:Y:S02]  /*2a10*/  SHF.L.U32 R25, R25, 0x10, RZ ;  /* 0x0000001019197819 */ /* 0x000fe400000006ff */
[----:B------:R-:W-:Y:S01]  /*2a20*/  SHF.L.U32 R24, R24, 0x10, RZ ;  /* 0x0000001018187819 */ /* 0x000fe200000006ff */
[----:B------:R-:W-:Y:S01]  /*2a30*/  FADD.FTZ R28, R27, R28 ;  /* 0x0000001c1b1c7221 */ /* 0x000fe20000010000 */
[C---:B------:R-:W-:Y:S01]  /*2a40*/  PRMT R27, R26.reuse, 0x7632, R27 ;  /* 0x000076321a1b7816 */ /* 0x040fe2000000001b */
[----:B------:R-:W-:Y:S01]  /*2a50*/  FFMA.FTZ R30, R23, R23, R30 ;  /* 0x00000017171e7223 */ /* 0x000fe2000001001e */
[----:B------:R-:W-:Y:S01]  /*2a60*/  SHF.L.U32 R26, R26, 0x10, RZ ;  /* 0x000000101a1a7819 */ /* 0x000fe200000006ff */
[----:B------:R-:W-:Y:S01]  /*2a70*/  FADD.FTZ R31, R25, R24 ;  /* 0x00000018191f7221 */ /* 0x000fe20000010000 */
[----:B------:R-:W-:Y:S01]  /*2a80*/  SHF.L.U32 R27, R27, 0x10, RZ ;  /* 0x000000101b1b7819 */ /* 0x000fe200000006ff */
[----:B------:R-:W-:Y:S01]  /*2a90*/  FADD.FTZ R29, R29, R30 ;  /* 0x0000001e1d1d7221 */ /* 0x000fe20000010000 */
[----:B------:R-:W-:Y:S01]  /*2aa0*/  FMUL.FTZ R30, R24, R24 ;  /* 0x00000018181e7220 */ /* 0x000fe20000410000 */
[----:B------:R-:W-:Y:S01]  /*2ab0*/  FADD.FTZ R28, R28, R31 ;  /* 0x0000001f1c1c7221 */ /* 0x000fe20000010000 */
[----:B------:R-:W-:Y:S01]  /*2ac0*/  PRMT R54, R55, 0x7632, R54 ;  /* 0x0000763237367816 */ /* 0x000fe20000000036 */
[----:B------:R-:W-:Y:S01]  /*2ad0*/  FADD.FTZ R31, R26, R27 ;  /* 0x0000001b1a1f7221 */ /* 0x000fe20000010000 */
[----:B------:R-:W-:Y:S01]  /*2ae0*/  FFMA.FTZ R30, R25, R25, R30 ;  /* 0x00000019191e7223 */ /* 0x000fe2000001001e */
[----:B------:R-:W-:Y:S01]  /*2af0*/  FMUL.FTZ R33, R27, R27 ;  /* 0x0000001b1b217220 */ /* 0x000fe20000410000 */
[----:B------:R-:W-:Y:S01]  /*2b00*/  SHF.L.U32 R54, R54, 0x10, RZ ;  /* 0x0000001036367819 */ /* 0x000fe200000006ff */
[----:B------:R-:W-:Y:S01]  /*2b10*/  FADD.FTZ R28, R28, R31 ;  /* 0x0000001f1c1c7221 */ /* 0x000fe20000010000 */
[----:B------:R-:W-:Y:S01]  /*2b20*/  SHF.L.U32 R55, R55, 0x10, RZ ;  /* 0x0000001037377819 */ /* 0x000fe200000006ff */
[----:B------:R-:W-:Y:S01]  /*2b30*/  FADD.FTZ R29, R29, R30 ;  /* 0x0000001e1d1d7221 */ /* 0x000fe20000010000 */
[C---:B------:R-:W-:Y:S01]  /*2b40*/  PRMT R56, R57.reuse, 0x7632, R56 ;  /* 0x0000763239387816 */ /* 0x040fe20000000038 */
[----:B------:R-:W-:Y:S01]  /*2b50*/  FFMA.FTZ R30, R26, R26, R33 ;  /* 0x0000001a1a1e7223 */ /* 0x000fe20000010021 */
[----:B------:R-:W-:-:S02]  /*2b60*/  SHF.L.U32 R57, R57, 0x10, RZ ;  /* 0x0000001039397819 */ /* 0x000fc400000006ff */
[----:B------:R-:W-:Y:S01]  /*2b70*/  SHF.L.U32 R56, R56, 0x10, RZ ;  /* 0x0000001038387819 */ /* 0x000fe200000006ff */
[----:B------:R-:W-:Y:S01]  /*2b80*/  FADD.FTZ R29, R29, R30 ;  /* 0x0000001e1d1d7221 */ /* 0x000fe20000010000 */
[----:B------:R-:W-:Y:S01]  /*2b90*/  PRMT R59, R58, 0x7632, R59 ;  /* 0x000076323a3b7816 */ /* 0x000fe2000000003b */
[----:B------:R-:W-:Y:S01]  /*2ba0*/  FMUL.FTZ R30, R54, R54 ;  /* 0x00000036361e7220 */ /* 0x000fe20000410000 */
[C---:B---3--:R-:W-:Y:S02]  /*2bb0*/  PRMT R52, R53.reuse, 0x7632, R52 ;  /* 0x0000763235347816 */ /* 0x048fe40000000034 */
[----:B------:R-:W-:Y:S02]  /*2bc0*/  SHF.L.U32 R53, R53, 0x10, RZ ;  /* 0x0000001035357819 */ /* 0x000fe400000006ff */
[----:B------:R-:W-:-:S05]  /*2bd0*/  SHF.L.U32 R52, R52, 0x10, RZ ;  /* 0x0000001034347819 */ /* 0x000fca00000006ff */
[----:B------:R-:W-:Y:S01]  /*2be0*/  FADD.FTZ R31, R53, R52 ;  /* 0x00000034351f7221 */ /* 0x000fe20000010000 */
[----:B------:R-:W-:-:S03]  /*2bf0*/  FMUL.FTZ R32, R52, R52 ;  /* 0x0000003434207220 */ /* 0x000fc60000410000 */
[----:B------:R-:W-:Y:S01]  /*2c00*/  FADD.FTZ R28, R28, R31 ;  /* 0x0000001f1c1c7221 */ /* 0x000fe20000010000 */
[----:B------:R-:W-:Y:S01]  /*2c10*/  FADD.FTZ R31, R55, R54 ;  /* 0x00000036371f7221 */ /* 0x000fe20000010000 */
[----:B------:R-:W-:Y:S01]  /*2c20*/  FFMA.FTZ R32, R53, R53, R32 ;  /* 0x0000003535207223 */ /* 0x000fe20000010020 */
[----:B------:R-:W-:Y:S02]  /*2c30*/  SHF.L.U32 R58, R58, 0x10, RZ ;  /* 0x000000103a3a7819 */ /* 0x000fe400000006ff */
[----:B------:R-:W-:Y:S01]  /*2c40*/  FADD.FTZ R28, R28, R31 ;  /* 0x0000001f1c1c7221 */ /* 0x000fe20000010000 */
[----:B------:R-:W-:Y:S01]  /*2c50*/  FADD.FTZ R31, R57, R56 ;  /* 0x00000038391f7221 */ /* 0x000fe20000010000 */
[----:B------:R-:W-:Y:S01]  /*2c60*/  SHF.L.U32 R59, R59, 0x10, RZ ;  /* 0x000000103b3b7819 */ /* 0x000fe200000006ff */
[----:B------:R-:W-:Y:S01]  /*2c70*/  FADD.FTZ R29, R29, R32 ;  /* 0x000000201d1d7221 */ /* 0x000fe20000010000 */
[----:B------:R-:W-:Y:S01]  /*2c80*/  FFMA.FTZ R30, R55, R55, R30 ;  /* 0x00000037371e7223 */ /* 0x000fe2000001001e */
[----:B------:R-:W-:Y:S01]  /*2c90*/  PRMT R60, R61, 0x7632, R60 ;  /* 0x000076323d3c7816 */ /* 0x000fe2000000003c */
[----:B------:R-:W-:Y:S01]  /*2ca0*/  FADD.FTZ R28, R28, R31 ;  /* 0x0000001f1c1c7221 */ /* 0x000fe20000010000 */
[----:B------:R-:W-:Y:S01]  /*2cb0*/  FADD.FTZ R31, R58, R59 ;  /* 0x0000003b3a1f7221 */ /* 0x000fe20000010000 */
[----:B------:R-:W-:Y:S01]  /*2cc0*/  FADD.FTZ R29, R29, R30 ;  /* 0x0000001e1d1d7221 */ /* 0x000fe20000010000 */
[----:B------:R-:W-:Y:S01]  /*2cd0*/  SHF.L.U32 R60, R60, 0x10, RZ ;  /* 0x000000103c3c7819 */ /* 0x000fe200000006ff */
[----:B------:R-:W-:Y:S01]  /*2ce0*/  FMUL.FTZ R30, R56, R56 ;  /* 0x00000038381e7220 */ /* 0x000fe20000410000 */
[----:B------:R-:W-:-:S02]  /*2cf0*/  SHF.L.U32 R61, R61, 0x10, RZ ;  /* 0x000000103d3d7819 */ /* 0x000fc400000006ff */
[----:B------:R-:W-:Y:S01]  /*2d00*/  PRMT R62, R63, 0x7632, R62 ;  /* 0x000076323f3e7816 */ /* 0x000fe2000000003e */
[----:B------:R-:W-:Y:S01]  /*2d10*/  FADD.FTZ R28, R28, R31 ;  /* 0x0000001f1c1c7221 */ /* 0x000fe20000010000 */
[----:B------:R-:W-:Y:S01]  /*2d20*/  FFMA.FTZ R30, R57, R57, R30 ;  /* 0x00000039391e7223 */ /* 0x000fe2000001001e */
[----:B------:R-:W-:Y:S01]  /*2d30*/  FADD.FTZ R31, R61, R60 ;  /* 0x0000003c3d1f7221 */ /* 0x000fe20000010000 */
[----:B------:R-:W-:Y:S01]  /*2d40*/  SHF.L.U32 R62, R62, 0x10, RZ ;  /* 0x000000103e3e7819 */ /* 0x000fe200000006ff */
[----:B------:R-:W-:Y:S01]  /*2d50*/  FMUL.FTZ R33, R59, R59 ;  /* 0x0000003b3b217220 */ /* 0x000fe20000410000 */
[----:B------:R-:W-:Y:S02]  /*2d60*/  SHF.L.U32 R63, R63, 0x10, RZ ;  /* 0x000000103f3f7819 */ /* 0x000fe400000006ff */
[----:B------:R-:W-:Y:S01]  /*2d70*/  PRMT R65, R64, 0x7632, R65 ;  /* 0x0000763240417816 */ /* 0x000fe20000000041 */
[----:B------:R-:W-:Y:S01]  /*2d80*/  FADD.FTZ R29, R29, R30 ;  /* 0x0000001e1d1d7221 */ /* 0x000fe20000010000 */
[----:B------:R-:W-:Y:S01]  /*2d90*/  FADD.FTZ R28, R28, R31 ;  /* 0x0000001f1c1c7221 */ /* 0x000fe20000010000 */
[----:B------:R-:W-:Y:S01]  /*2da0*/  FFMA.FTZ R30, R58, R58, R33 ;  /* 0x0000003a3a1e7223 */ /* 0x000fe20000010021 */
[----:B------:R-:W-:Y:S01]  /*2db0*/  FADD.FTZ R31, R63, R62 ;  /* 0x0000003e3f1f7221 */ /* 0x000fe20000010000 */
[----:B------:R-:W-:Y:S01]  /*2dc0*/  SHF.L.U32 R64, R64, 0x10, RZ ;  /* 0x0000001040407819 */ /* 0x000fe200000006ff */
[----:B------:R-:W-:Y:S01]  /*2dd0*/  FMUL.FTZ R32, R60, R60 ;  /* 0x0000003c3c207220 */ /* 0x000fe20000410000 */
[----:B------:R-:W-:-:S02]  /*2de0*/  SHF.L.U32 R65, R65, 0x10, RZ ;  /* 0x0000001041417819 */ /* 0x000fc400000006ff */
[----:B------:R-:W-:Y:S01]  /*2df0*/  PRMT R67, R66, 0x7632, R67 ;  /* 0x0000763242437816 */ /* 0x000fe20000000043 */
[----:B------:R-:W-:Y:S01]  /*2e00*/  FADD.FTZ R29, R29, R30 ;  /* 0x0000001e1d1d7221 */ /* 0x000fe20000010000 */
[----:B------:R-:W-:Y:S01]  /*2e10*/  FADD.FTZ R28, R28, R31 ;  /* 0x0000001f1c1c7221 */ /* 0x000fe20000010000 */
[----:B------:R-:W-:Y:S01]  /*2e20*/  FFMA.FTZ R32, R61, R61, R32 ;  /* 0x0000003d3d207223 */ /* 0x000fe20000010020 */
[----:B------:R-:W-:Y:S01]  /*2e30*/  FMUL.FTZ R30, R62, R62 ;  /* 0x0000003e3e1e7220 */ /* 0x000fe20000410000 */
[----:B------:R-:W-:Y:S01]  /*2e40*/  SHF.L.U32 R66, R66, 0x10, RZ ;  /* 0x0000001042427819 */ /* 0x000fe200000006ff */
[----:B------:R-:W-:Y:S01]  /*2e50*/  FADD.FTZ R31, R64, R65 ;  /* 0x00000041401f7221 */ /* 0x000fe20000010000 */
[----:B------:R-:W-:Y:S02]  /*2e60*/  SHF.L.U32 R67, R67, 0x10, RZ ;  /* 0x0000001043437819 */ /* 0x000fe400000006ff */
[----:B------:R-:W-:Y:S01]  /*2e70*/  PRMT R69, R68, 0x7632, R69 ;  /* 0x0000763244457816 */ /* 0x000fe20000000045 */
[----:B------:R-:W-:Y:S01]  /*2e80*/  FADD.FTZ R29, R29, R32 ;  /* 0x000000201d1d7221 */ /* 0x000fe20000010000 */
[----:B------:R-:W-:Y:S01]  /*2e90*/  FFMA.FTZ R30, R63, R63, R30 ;  /* 0x0000003f3f1e7223 */ /* 0x000fe2000001001e */
[----:B------:R-:W-:Y:S01]  /*2ea0*/  FADD.FTZ R28, R28, R31 ;  /* 0x0000001f1c1c7221 */ /* 0x000fe20000010000 */
[----:B------:R-:W-:Y:S01]  /*2eb0*/  FMUL.FTZ R33, R65, R65 ;  /* 0x0000004141217220 */ /* 0x000fe20000410000 */
[----:B------:R-:W-:Y:S01]  /*2ec0*/  SHF.L.U32 R68, R68, 0x10, RZ ;  /* 0x0000001044447819 */ /* 0x000fe200000006ff */
[----:B------:R-:W-:Y:S01]  /*2ed0*/  FADD.FTZ R31, R66, R67 ;  /* 0x00000043421f7221 */ /* 0x000fe20000010000 */
[----:B------:R-:W-:Y:S01]  /*2ee0*/  SHF.L.U32 R69, R69, 0x10, RZ ;  /* 0x0000001045457819 */ /* 0x000fe200000006ff */
[----:B------:R-:W-:Y:S01]  /*2ef0*/  FADD.FTZ R29, R29, R30 ;  /* 0x0000001e1d1d7221 */ /* 0x000fe20000010000 */
[----:B------:R-:W-:Y:S01]  /*2f00*/  FFMA.FTZ R30, R64, R64, R33 ;  /* 0x00000040401e7223 */ /* 0x000fe20000010021 */
[----:B------:R-:W-:Y:S01]  /*2f10*/  FADD.FTZ R28, R28, R31 ;  /* 0x0000001f1c1c7221 */ /* 0x000fe20000010000 */
[----:B------:R-:W-:Y:S01]  /*2f20*/  FMUL.FTZ R33, R67, R67 ;  /* 0x0000004343217220 */ /* 0x000fe20000410000 */
[----:B------:R-:W-:Y:S01]  /*2f30*/  FADD.FTZ R31, R68, R69 ;  /* 0x00000045441f7221 */ /* 0x000fe20000010000 */
[----:B------:R-:W-:Y:S01]  /*2f40*/  PRMT R71, R70, 0x7632, R71 ;  /* 0x0000763246477816 */ /* 0x000fe20000000047 */
        /* <DEDUP_REMOVED lines=17> */
[----:B-----5:R-:W-:-:S02]  /*3060*/  PRMT R76, R77, 0x7632, R76 ;  /* 0x000076324d4c7816 */ /* 0x020fc4000000004c */
[C---:B------:R-:W-:Y:S01]  /*3070*/  PRMT R74, R75.reuse, 0x7632, R74 ;  /* 0x000076324b4a7816 */ /* 0x040fe2000000004a */
[----:B------:R-:W-:Y:S01]  /*3080*/  FADD.FTZ R31, R72, R73 ;  /* 0x00000049481f7221 */ /* 0x000fe20000010000 */
[----:B------:R-:W-:Y:S02]  /*3090*/  SHF.L.U32 R75, R75, 0x10, RZ ;  /* 0x000000104b4b7819 */ /* 0x000fe400000006ff */
[----:B------:R-:W-:Y:S01]  /*30a0*/  SHF.L.U32 R74, R74, 0x10, RZ ;  /* 0x000000104a4a7819 */ /* 0x000fe200000006ff */
[----:B------:R-:W-:Y:S01]  /*30b0*/  FADD.FTZ R29, R29, R30 ;  /* 0x0000001e1d1d7221 */ /* 0x000fe20000010000 */
        /* <DEDUP_REMOVED lines=9> */
[----:B------:R-:W-:Y:S01]  /*3150*/  FMUL.FTZ R30, R76, R76 ;  /* 0x0000004c4c1e7220 */ /* 0x000fe20000410000 */
[----:B------:R-:W-:Y:S01]  /*3160*/  SHF.L.U32 R79, R79, 0x10, RZ ;  /* 0x000000104f4f7819 */ /* 0x000fe200000006ff */
[----:B------:R-:W-:Y:S01]  /*3170*/  FADD.FTZ R28, R28, R31 ;  /* 0x0000001f1c1c7221 */ /* 0x000fe20000010000 */
[----:B------:R-:W-:Y:S01]  /*3180*/  SHF.L.U32 R78, R78, 0x10, RZ ;  /* 0x000000104e4e7819 */ /* 0x000fe200000006ff */
[----:B------:R-:W-:Y:S01]  /*3190*/  FADD.FTZ R31, R77, R76 ;  /* 0x0000004c4d1f7221 */ /* 0x000fe20000010000 */
[----:B------:R-:W-:Y:S01]  /*31a0*/  FADD.FTZ R29, R29, R32 ;  /* 0x000000201d1d7221 */ /* 0x000fe20000010000 */
[----:B------:R-:W-:Y:S01]  /*31b0*/  FFMA.FTZ R30, R77, R77, R30 ;  /* 0x0000004d4d1e7223 */ /* 0x000fe2000001001e */
[----:B----4-:R-:W-:Y:S01]  /*31c0*/  PRMT R80, R81, 0x7632, R80 ;  /* 0x0000763251507816 */ /* 0x010fe20000000050 */
[----:B------:R-:W-:Y:S01]  /*31d0*/  FMUL.FTZ R33, R79, R79 ;  /* 0x0000004f4f217220 */ /* 0x000fe20000410000 */
[----:B------:R-:W-:-:S02]  /*31e0*/  FADD.FTZ R28, R28, R31 ;  /* 0x0000001f1c1c7221 */ /* 0x000fc40000010000 */
[----:B------:R-:W-:Y:S02]  /*31f0*/  SHF.L.U32 R80, R80, 0x10, RZ ;  /* 0x0000001050507819 */ /* 0x000fe400000006ff */
[----:B------:R-:W-:Y:S01]  /*3200*/  PRMT R82, R83, 0x7632, R82 ;  /* 0x0000763253527816 */ /* 0x000fe20000000052 */
[C---:B------:R-:W-:Y:S01]  /*3210*/  FADD.FTZ R31, R78.reuse, R79 ;  /* 0x0000004f4e1f7221 */ /* 0x040fe20000010000 */
[----:B------:R-:W-:Y:S01]  /*3220*/  SHF.L.U32 R81, R81, 0x10, RZ ;  /* 0x0000001051517819 */ /* 0x000fe200000006ff */
[----:B------:R-:W-:Y:S01]  /*3230*/  FADD.FTZ R29, R29, R30 ;  /* 0x0000001e1d1d7221 */ /* 0x000fe20000010000 */
[----:B------:R-:W-:Y:S01]  /*3240*/  FFMA.FTZ R30, R78, R78, R33 ;  /* 0x0000004e4e1e7223 */ /* 0x000fe20000010021 */
[----:B------:R-:W-:Y:S01]  /*3250*/  FMUL.FTZ R32, R80, R80 ;  /* 0x0000005050207220 */ /* 0x000fe20000410000 */
[----:B------:R-:W-:Y:S02]  /*3260*/  SHF.L.U32 R82, R82, 0x10, RZ ;  /* 0x0000001052527819 */ /* 0x000fe400000006ff */
        /* <DEDUP_REMOVED lines=58> */
.L_x_2311:
[----:B------:R-:W-:Y:S05]  /*3610*/  BSYNC.RECONVERGENT B0 ;  /* 0x0000000000007941 */ /* 0x000fea0003800200 */
.L_x_2310:
[----:B------:R-:W-:Y:S06]  /*3620*/  BAR.SYNC.DEFER_BLOCKING 0x0 ;  /* 0x0000000000007b1d */ /* 0x000fec0000010000 */
[----:B------:R-:W-:Y:S04]  /*3630*/  BSSY.RECONVERGENT B0, `(.L_x_2312) ;  /* 0x000002b000007945 */ /* 0x000fe80003800200 */
[----:B------:R-:W-:Y:S05]  /*3640*/  @P3 BRA `(.L_x_2313) ;  /* 0x0000000000a43947 */ /* 0x000fea0003800000 */
[----:B------:R-:W4:Y:S01]  /*3650*/  S2UR UR5, SR_CgaCtaId ;  /* 0x00000000000579c3 */ /* 0x000f220000008800 */
[----:B------:R-:W-:Y:S02]  /*3660*/  UMOV UR4, 0x400 ;  /* 0x0000040000047882 */ /* 0x000fe40000000000 */
[----:B----4-:R-:W-:-:S09]  /*3670*/  ULEA UR4, UR5, UR4, 0x18 ;  /* 0x0000000405047291 */ /* 0x010fd2000f8ec0ff */
[----:B--2---:R-:W2:Y:S04]  /*3680*/  LDS.64 R34, [UR4+0x18] ;  /* 0x00001804ff227984 */ /* 0x004ea80008000a00 */
[----:B------:R-:W4:Y:S04]  /*3690*/  LDS.128 R48, [UR4+0x20] ;  /* 0x00002004ff307984 */ /* 0x000f280008000c00 */
[----:B---3--:R-:W3:Y:S04]  /*36a0*/  LDS.128 R28, [UR4+0x30] ;  /* 0x00003004ff1c7984 */ /* 0x008ee80008000c00 */
[----:B------:R-:W5:Y:S04]  /*36b0*/  LDS.128 R44, [UR4+0x40] ;  /* 0x00004004ff2c7984 */ /* 0x000f680008000c00 */
[----:B------:R-:W5:Y:S04]  /*36c0*/  LDS.128 R40, [UR4+0x50] ;  /* 0x00005004ff287984 */ /* 0x000f680008000c00 */
[----:B-1----:R-:W1:Y:S01]  /*36d0*/  LDS.128 R36, [UR4+0x60] ;  /* 0x00006004ff247984 */ /* 0x002e620008000c00 */
[----:B--2---:R-:W-:Y:S01]  /*36e0*/  FADD.FTZ R109, R32, R34 ;  /* 0x00000022206d7221 */ /* 0x004fe20000010000 */
[----:B------:R-:W-:-:S02]  /*36f0*/  FADD.FTZ R114, R33, R35 ;  /* 0x0000002321727221 */ /* 0x000fc40000010000 */
[----:B0-----:R-:W0:Y:S01]  /*3700*/  LDS.128 R32, [UR4+0x70] ;  /* 0x00007004ff207984 */ /* 0x001e220008000c00 */
[----:B----4-:R-:W-:Y:S01]  /*3710*/  FADD.FTZ R109, R109, R48 ;  /* 0x000000306d6d7221 */ /* 0x010fe20000010000 */
[----:B------:R-:W-:-:S03]  /*3720*/  FADD.FTZ R114, R114, R49 ;  /* 0x0000003172727221 */ /* 0x000fc60000010000 */
[----:B------:R-:W-:Y:S01]  /*3730*/  FADD.FTZ R109, R109, R50 ;  /* 0x000000326d6d7221 */ /* 0x000fe20000010000 */
[----:B------:R-:W-:Y:S02]  /*3740*/  FADD.FTZ R114, R114, R51 ;  /* 0x0000003372727221 */ /* 0x000fe40000010000 */
[----:B------:R-:W2:Y:S01]  /*3750*/  LDS.128 R48, [UR4+0x80] ;  /* 0x00008004ff307984 */ /* 0x000ea20008000c00 */
        /* <DEDUP_REMOVED lines=24> */
.L_x_2313:
[----:B------:R-:W-:Y:S05]  /*38e0*/  BSYNC.RECONVERGENT B0 ;  /* 0x0000000000007941 */ /* 0x000fea0003800200 */
.L_x_2312:
        /* <DEDUP_REMOVED lines=14> */
[----:B--2---:R-:W-:Y:S02]  /*39d0*/  IMAD R35, R103, R90, R105 ;  /* 0x0000005a67237224 */ /* 0x004fe400078e0269 */
[----:B---3--:R-:W-:-:S04]  /*39e0*/  IMAD.WIDE.U32 R28, R31, 0x4, R28 ;  /* 0x000000041f1c7825 */ /* 0x008fc800078e001c */
[----:B------:R-:W-:Y:S01]  /*39f0*/  IMAD.WIDE.U32 R30, R35, 0x8, R38 ;  /* 0x00000008231e7825 */ /* 0x000fe200078e0026 */
[----:B------:R-:W-:Y:S02]  /*3a00*/  IADD3 R35, PT, PT, -R34, 0x1, RZ ;  /* 0x0000000122237810 */ /* 0x000fe40007ffe1ff */
[----:B------:R-:W2:Y:S02]  /*3a10*/  LDC R34, c[0x0][0x370] ;  /* 0x0000dc00ff227b82 */ /* 0x000ea40000000800 */
[----:B------:R3:W-:Y:S01]  /*3a20*/  STG.E.64 desc[UR6][R30.64], R32 ;  /* 0x000000201e007986 */ /* 0x0007e2000c101b06 */
[----:B------:R-:W-:Y:S06]  /*3a30*/  MEMBAR.ALL.GPU ;  /* 0x0000000000007992 */ /* 0x000fec000000a000 */
[----:B------:R-:W-:-:S00]  /*3a40*/  ERRBAR ;  /* 0x00000000000079ab */ /* 0x000fc00000000000 */
[----:B------:R-:W-:Y:S06]  /*3a50*/  CGAERRBAR ;  /* 0x00000000000075ab */ /* 0x000fec0000000000 */
[----:B------:R3:W-:Y:S01]  /*3a60*/  REDG.E.ADD.S32.STRONG.GPU desc[UR6][R28.64], R35 ;  /* 0x000000231c00798e */ /* 0x0007e2000c12e306 */
[----:B--2---:R-:W-:-:S04]  /*3a70*/  SEL R37, R34, RZ, !P2 ;  /* 0x000000ff22257207 */ /* 0x004fc80005000000 */
[----:B------:R-:W-:-:S13]  /*3a80*/  ISETP.NE.AND P2, PT, R37, -0x1, PT ;  /* 0xffffffff2500780c */ /* 0x000fda0003f45270 */
[----:B---3--:R-:W-:Y:S05]  /*3a90*/  @!P2 BRA `(.L_x_2315) ;  /* 0x000000000014a947 */ /* 0x008fea0003800000 */
.L_x_2316:
[----:B------:R-:W2:Y:S04]  /*3aa0*/  LDG.E.STRONG.GPU R30, desc[UR6][R28.64] ;  /* 0x000000061c1e7981 */ /* 0x000ea8000c1ef900 */
[----:B--2---:R-:W-:Y:S01]  /*3ab0*/  CCTL.IVALL ;  /* 0x00000000ff00798f */ /* 0x004fe20002000000 */
[----:B------:R-:W-:Y:S05]  /*3ac0*/  YIELD ;  /* 0x0000000000007946 */ /* 0x000fea0003800000 */
[----:B------:R-:W-:-:S13]  /*3ad0*/  ISETP.NE.AND P2, PT, R30, R37, PT ;  /* 0x000000251e00720c */ /* 0x000fda0003f45270 */
[----:B------:R-:W-:Y:S05]  /*3ae0*/  @P2 BRA `(.L_x_2316) ;  /* 0xfffffffc00ec2947 */ /* 0x000fea000383ffff */
.L_x_2315:
        /* <DEDUP_REMOVED lines=16> */
.L_x_2318:
        /* <DEDUP_REMOVED lines=10> */
[--C-:B--2---:R-:W-:Y:S02]  /*3c90*/  @!P2 IMAD.WIDE.U32 R34, R51, 0x8, R38.reuse ;  /* 0x000000083322a825 */ /* 0x104fe400078e0026 */
[----:B------:R-:W2:Y:S02]  /*3ca0*/  @!P6 LDG.E.64 R30, desc[UR6][R30.64] ;  /* 0x000000061e1ee981 */ /* 0x000ea4000c1e1b00 */
[----:B-1----:R-:W-:Y:S02]  /*3cb0*/  @!P4 IMAD.WIDE.U32 R36, R47, 0x8, R38 ;  /* 0x000000082f24c825 */ /* 0x002fe400078e0026 */
        /* <DEDUP_REMOVED lines=49> */
.L_x_2317:
        /* <DEDUP_REMOVED lines=20> */
[-C--:B--2---:R-:W-:Y:S02]  /*4110*/  @!P5 IMAD R35, R30, R90.reuse, R105 ;  /* 0x0000005a1e23d224 */ /* 0x084fe400078e0269 */
[----:B------:R-:W-:Y:S01]  /*4120*/  @!P4 IMAD.WIDE.U32 R30, R31, 0x8, R38 ;  /* 0x000000081f1ec825 */ /* 0x000fe200078e0026 */
[----:B------:R-:W0:Y:S03]  /*4130*/  @!P2 LDG.E.64 R28, desc[UR6][R28.64] ;  /* 0x000000061c1ca981 */ /* 0x000e26000c1e1b00 */
[----:B------:R-:W-:Y:S02]  /*4140*/  @!P6 IMAD R37, R34, R90, R105 ;  /* 0x0000005a2225e224 */ /* 0x000fe400078e0269 */
[--C-:B------:R-:W-:Y:S01]  /*4150*/  @!P5 IMAD.WIDE.U32 R34, R35, 0x8, R38.reuse ;  /* 0x000000082322d825 */ /* 0x100fe200078e0026 */
[----:B------:R-:W2:Y:S03]  /*4160*/  @!P4 LDG.E.64 R30, desc[UR6][R30.64] ;  /* 0x000000061e1ec981 */ /* 0x000ea6000c1e1b00 */
[----:B-1----:R-:W-:-:S02]  /*4170*/  @!P6 IMAD.WIDE.U32 R36, R37, 0x8, R38 ;  /* 0x000000082524e825 */ /* 0x002fc400078e0026 */
        /* <DEDUP_REMOVED lines=11> */
.L_x_2319:
        /* <DEDUP_REMOVED lines=19> */
.L_x_2320:
        /* <DEDUP_REMOVED lines=9> */
.L_x_2321:
[----:B------:R-:W-:Y:S05]  /*43f0*/  BSYNC.RECONVERGENT B0 ;  /* 0x0000000000007941 */ /* 0x000fea0003800200 */
.L_x_2314:
[----:B------:R-:W4:Y:S01]  /*4400*/  S2UR UR5, SR_CgaCtaId ;  /* 0x00000000000579c3 */ /* 0x000f220000008800 */
[----:B------:R-:W5:Y:S01]  /*4410*/  LDCU UR8, c[0x0][0x414] ;  /* 0x00008280ff0877ac */ /* 0x000f620008000800 */
[----:B-1----:R-:W-:Y:S01]  /*4420*/  SHF.L.U32 R36, R92, 0x1, RZ ;  /* 0x000000015c247819 */ /* 0x002fe200000006ff */
[----:B------:R-:W-:-:S03]  /*4430*/  UMOV UR4, 0x400 ;  /* 0x0000040000047882 */ /* 0x000fc60000000000 */
[----:B------:R-:W-:Y:S02]  /*4440*/  LOP3.LUT R41, R36, 0x3e, RZ, 0xc0, !PT ;  /* 0x0000003e24297812 */ /* 0x000fe400078ec0ff */
[----:B---3--:R-:W1:Y:S02]  /*4450*/  @P0 LDC.64 R28, c[0x0][0x388] ;  /* 0x0000e200ff1c0b82 */ /* 0x008e640000000a00 */
[----:B------:R-:W-:-:S06]  /*4460*/  IADD3 R41, PT, PT, R108, R41, RZ ;  /* 0x000000296c297210 */ /* 0x000fcc0007ffe0ff */
[----:B--2---:R-:W2:Y:S01]  /*4470*/  LDC.64 R34, c[0x0][0x398] ;  /* 0x0000e600ff227b82 */ /* 0x004ea20000000a00 */
[----:B----4-:R-:W-:-:S07]  /*4480*/  ULEA UR4, UR5, UR4, 0x18 ;  /* 0x0000000405047291 */ /* 0x010fce000f8ec0ff */
[----:B------:R-:W3:Y:S01]  /*4490*/  LDC.64 R30, c[0x0][0x3a0] ;  /* 0x0000e800ff1e7b82 */ /* 0x000ee20000000a00 */
[----:B------:R-:W4:Y:S01]  /*44a0*/  LDCU UR5, c[0x0][0x404] ;  /* 0x00008080ff0577ac */ /* 0x000f220008000800 */
[----:B-1----:R-:W-:-:S04]  /*44b0*/  @P0 IMAD.WIDE R36, R107, 0x8, R28 ;  /* 0x000000086b240825 */ /* 0x002fc800078e021c */
[----:B-----5:R-:W-:Y:S01]  /*44c0*/  @P0 FMUL.FTZ R28, R32, UR8 ;  /* 0x00000008201c0c20 */ /* 0x020fe20008410000 */
[----:B------:R-:W-:Y:S01]  /*44d0*/  @P0 FMUL.FTZ R29, R33, UR8 ;  /* 0x00000008211d0c20 */ /* 0x000fe20008410000 */
[----:B------:R0:W-:Y:S04]  /*44e0*/  @!P3 STS.64 [UR4+0x98], R32 ;  /* 0x00009820ff00b988 */ /* 0x0001e80008000a04 */
[----:B------:R1:W-:Y:S01]  /*44f0*/  @P0 STG.E.64 desc[UR6][R36.64], R28 ;  /* 0x0000001c24000986 */ /* 0x0003e2000c101b06 */
[C---:B--2---:R-:W-:Y:S01]  /*4500*/  IMAD.WIDE R38, R41.reuse, 0x2, R34 ;  /* 0x0000000229267825 */ /* 0x044fe200078e0222 */
[----:B------:R-:W-:Y:S03]  /*4510*/  BAR.SYNC.DEFER_BLOCKING 0x0 ;  /* 0x0000000000007b1d */ /* 0x000fe60000010000 */
[----:B---3--:R-:W-:-:S03]  /*4520*/  IMAD.WIDE R40, R41, 0x2, R30 ;  /* 0x0000000229287825 */ /* 0x008fc600078e021e */
[----:B------:R-:W2:Y:S04]  /*4530*/  LDG.E.U16 R45, desc[UR6][R38.64] ;  /* 0x00000006262d7981 */ /* 0x000ea8000c1e1500 */
[----:B------:R3:W5:Y:S04]  /*4540*/  LDG.E.U16 R46, desc[UR6][R38.64+0x2] ;  /* 0x00000206262e7981 */ /* 0x000768000c1e1500 */
[----:B------:R-:W5:Y:S04]  /*4550*/  LDG.E.U16 R48, desc[UR6][R40.64] ;  /* 0x0000000628307981 */ /* 0x000f68000c1e1500 */
[----:B------:R3:W5:Y:S01]  /*4560*/  LDG.E.U16 R47, desc[UR6][R40.64+0x2] ;  /* 0x00000206282f7981 */ /* 0x000762000c1e1500 */
[----:B0-----:R-:W-:Y:S01]  /*4570*/  HFMA2 R32, -RZ, RZ, 1.875, 0 ;  /* 0x3f800000ff207431 */ /* 0x001fe200000001ff */
[----:B-1----:R-:W-:Y:S01]  /*4580*/  SHF.R.U32.HI R28, RZ, 0x5, R92 ;  /* 0x00000005ff1c7819 */ /* 0x002fe2000001165c */
[----:B------:R-:W-:Y:S01]  /*4590*/  BSSY.RECONVERGENT B0, `(.L_x_2322) ;  /* 0x0000768000007945 */ /* 0x000fe20003800200 */
[----:B------:R-:W0:Y:S01]  /*45a0*/  LDS.64 R30, [UR4+0x98] ;  /* 0x00009804ff1e7984 */ /* 0x000e220008000a00 */
[----:B------:R-:W1:Y:S02]  /*45b0*/  LDCU.U8 UR4, c[0x0][0x3fc] ;  /* 0x00007f80ff0477ac */ /* 0x000e640008000000 */
[----:B----4-:R-:W-:-:S05]  /*45c0*/  IMAD R33, R103, UR5, R28 ;  /* 0x0000000567217c24 */ /* 0x010fca000f8e021c */
[C---:B------:R-:W-:Y:S02]  /*45d0*/  IADD3 R35, PT, PT, R33.reuse, 0x1e0, RZ ;  /* 0x000001e021237810 */ /* 0x040fe40007ffe0ff */
[C---:B------:R-:W-:Y:S02]  /*45e0*/  IADD3 R36, PT, PT, R33.reuse, 0x90, RZ ;  /* 0x0000009021247810 */ /* 0x040fe40007ffe0ff */
[C---:B------:R-:W-:Y:S02]  /*45f0*/  IADD3 R37, PT, PT, R33.reuse, 0x170, RZ ;  /* 0x0000017021257810 */ /* 0x040fe40007ffe0ff */
[C---:B---3--:R-:W-:Y:S02]  /*4600*/  IADD3 R38, PT, PT, R33.reuse, 0x140, RZ ;  /* 0x0000014021267810 */ /* 0x048fe40007ffe0ff */
[----:B------:R-:W-:Y:S02]  /*4610*/  IADD3 R39, PT, PT, R33, 0x180, RZ ;  /* 0x0000018021277810 */ /* 0x000fe40007ffe0ff */
[----:B------:R-:W-:Y:S01]  /*4620*/  SHF.R.S32.HI R40, RZ, 0x1f, R35 ;  /* 0x0000001fff287819 */ /* 0x000fe20000011423 */
[----:B-1----:R-:W-:Y:S01]  /*4630*/  UISETP.NE.AND UP0, UPT, UR4, URZ, UPT ;  /* 0x000000ff0400728c */ /* 0x002fe2000bf05270 */
[----:B------:R-:W-:-:S02]  /*4640*/  SHF.R.S32.HI R41, RZ, 0x1f, R36 ;  /* 0x0000001fff297819 */ /* 0x000fc40000011424 */
[----:B------:R-:W-:Y:S02]  /*4650*/  SHF.R.S32.HI R42, RZ, 0x1f, R37 ;  /* 0x0000001fff2a7819 */ /* 0x000fe40000011425 */
[----:B------:R-:W-:Y:S02]  /*4660*/  SHF.R.S32.HI R43, RZ, 0x1f, R38 ;  /* 0x0000001fff2b7819 */ /* 0x000fe40000011426 */
[----:B------:R-:W-:Y:S01]  /*4670*/  SHF.R.S32.HI R44, RZ, 0x1f, R39 ;  /* 0x0000001fff2c7819 */ /* 0x000fe20000011427 */
        /* <DEDUP_REMOVED lines=8> */
[----:B-----5:R-:W-:Y:S02]  /*4700*/  SHF.L.U32 R46, R46, 0x10, RZ ;  /* 0x000000102e2e7819 */ /* 0x020fe400000006ff */
[----:B------:R-:W-:Y:S02]  /*4710*/  SHF.L.U32 R48, R48, 0x10, RZ ;  /* 0x0000001030307819 */ /* 0x000fe400000006ff */
        /* <DEDUP_REMOVED lines=30> */
.L_x_2325:
[----:B------:R-:W-:Y:S05]  /*4900*/  BSYNC.RECONVERGENT B1 ;  /* 0x0000000000017941 */ /* 0x000fea0003800200 */
.L_x_2324:
        /* <DEDUP_REMOVED lines=20> */
.L_x_2327:
[----:B------:R-:W-:Y:S05]  /*4a50*/  BSYNC.RECONVERGENT B1 ;  /* 0x0000000000017941 */ /* 0x000fea0003800200 */
.L_x_2326:
[----:B------:R-:W-:Y:S01]  /*4a60*/  ISETP.GE.U32.AND P5, PT, R51, UR4, PT ;  /* 0x0000000433007c0c */ /* 0x000fe2000bfa6070 */
[----:B------:R-:W-:Y:S01]  /*4a70*/  BSSY.RECONVERGENT B1, `(.L_x_2328) ;  /* 0x0000029000017945 */ /* 0x000fe20003800200 */
[----:B------:R-:W-:Y:S02]  /*4a80*/  SHF.R.S32.HI R28, RZ, 0x1f, R51 ;  /* 0x0000001fff1c7819 */ /* 0x000fe40000011433 */
[C---:B------:R-:W-:Y:S02]  /*4a90*/  IADD3 R109, PT, PT, R33.reuse, 0x40, RZ ;  /* 0x00000040216d7810 */ /* 0x040fe40007ffe0ff */
[----:B------:R-:W-:Y:S02]  /*4aa0*/  ISETP.GE.AND.EX P5, PT, R28, UR5, PT, P5 ;  /* 0x000000051c007c0c */ /* 0x000fe4000bfa6350 */
[C---:B01----:R-:W-:Y:S02]  /*4ab0*/  IADD3 R30, PT, PT, R33.reuse, 0x60, RZ ;  /* 0x00000060211e7810 */ /* 0x043fe40007ffe0ff */
[----:B------:R-:W-:-:S02]  /*4ac0*/  IADD3 R31, PT, PT, R33, 0x70, RZ ;  /* 0x00000070211f7810 */ /* 0x000fc40007ffe0ff */
[----:B------:R-:W-:Y:S02]  /*4ad0*/  ISETP.GE.U32.AND P2, PT, R49, UR4, PT ;  /* 0x0000000431007c0c */ /* 0x000fe4000bf46070 */
[----:B------:R-:W-:Y:S02]  /*4ae0*/  ISETP.GE.U32.AND P1, PT, R109, UR4, PT ;  /* 0x000000046d007c0c */ /* 0x000fe4000bf26070 */
[----:B------:R-:W-:Y:S02]  /*4af0*/  ISETP.GE.U32.AND P6, PT, R104, UR4, PT ;  /* 0x0000000468007c0c */ /* 0x000fe4000bfc6070 */
[----:B------:R-:W-:Y:S02]  /*4b00*/  ISETP.GE.U32.AND P3, PT, R30, UR4, PT ;  /* 0x000000041e007c0c */ /* 0x000fe4000bf66070 */
[----:B------:R-:W-:Y:S02]  /*4b10*/  ISETP.GE.U32.AND P4, PT, R31, UR4, PT ;  /* 0x000000041f007c0c */ /* 0x000fe4000bf86070 */
        /* <DEDUP_REMOVED lines=12> */
[----:B------:R-:W0:Y:S01]  /*4be0*/  LDCU.64 UR8, c[0x0][0x3e0] ;  /* 0x00007c00ff0877ac */ /* 0x000e220008000a00 */
[--C-:B------:R-:W-:Y:S01]  /*4bf0*/  FADD.FTZ R115, R3, -R34.reuse ;  /* 0x8000002203737221 */ /* 0x100fe20000010000 */
[----:B------:R-:W-:Y:S01]  /*4c00*/  MOV R2, R110 ;  /* 0x0000006e00027202 */ /* 0x000fe20000000f00 */
[----:B------:R-:W-:Y:S01]  /*4c10*/  FADD.FTZ R29, R0, -R34 ;  /* 0x80000022001d7221 */ /* 0x000fe20000010000 */
[----:B------:R-:W1:Y:S01]  /*4c20*/  LDCU.64 UR10, c[0x0][0x380] ;  /* 0x00007000ff0a77ac */ /* 0x000e620008000a00 */
[----:B------:R-:W-:Y:S01]  /*4c30*/  MOV R3, R113 ;  /* 0x0000007100037202 */ /* 0x000fe20000000f00 */
        /* <DEDUP_REMOVED lines=12> */
.L_x_2329:
[----:B------:R-:W-:Y:S05]  /*4d00*/  BSYNC.RECONVERGENT B1 ;  /* 0x0000000000017941 */ /* 0x000fea0003800200 */
.L_x_2328:
        /* <DEDUP_REMOVED lines=20> */
.L_x_2331:
[----:B------:R-:W-:Y:S05]  /*4e50*/  BSYNC.RECONVERGENT B1 ;  /* 0x0000000000017941 */ /* 0x000fea0003800200 */
.L_x_2330:
[----:B------:R-:W-:Y:S04]  /*4e60*/  BSSY.RECONVERGENT B1, `(.L_x_2332) ;  /* 0x0000014000017945 */ /* 0x000fe80003800200 */
[----:B------:R-:W-:Y:S05]  /*4e70*/  @P1 BRA `(.L_x_2333) ;  /* 0x0000000000481947 */ /* 0x000fea0003800000 */
[----:B------:R-:W2:Y:S01]  /*4e80*/  LDCU.64 UR8, c[0x0][0x3e0] ;  /* 0x00007c00ff0877ac */ /* 0x000ea20008000a00 */
[----:B------:R-:W-:Y:S01]  /*4e90*/  MOV R2, R110 ;  /* 0x0000006e00027202 */ /* 0x000fe20000000f00 */
[--C-:B------:R-:W-:Y:S01]  /*4ea0*/  FADD.FTZ R7, R7, -R34.reuse ;  /* 0x8000002207077221 */ /* 0x100fe20000010000 */
[----:B01----:R-:W-:Y:S01]  /*4eb0*/  MOV R3, R113 ;  /* 0x0000007100037202 */ /* 0x003fe20000000f00 */
        /* <DEDUP_REMOVED lines=14> */
.L_x_2333:
[----:B------:R-:W-:Y:S05]  /*4fa0*/  BSYNC.RECONVERGENT B1 ;  /* 0x0000000000017941 */ /* 0x000fea0003800200 */
.L_x_2332:
        /* <DEDUP_REMOVED lines=20> */
.L_x_2335:
[----:B------:R-:W-:Y:S05]  /*50f0*/  BSYNC.RECONVERGENT B1 ;  /* 0x0000000000017941 */ /* 0x000fea0003800200 */
.L_x_2334:
[----:B------:R-:W-:Y:S04]  /*5100*/  BSSY.RECONVERGENT B1, `(.L_x_2336) ;  /* 0x0000014000017945 */ /* 0x000fe80003800200 */
[----:B------:R-:W-:Y:S05]  /*5110*/  @P3 BRA `(.L_x_2337) ;  /* 0x0000000000483947 */ /* 0x000fea0003800000 */
[----:B------:R-:W4:Y:S01]  /*5120*/  LDCU.64 UR8, c[0x0][0x3e0] ;  /* 0x00007c00ff0877ac */ /* 0x000f220008000a00 */
[----:B------:R-:W-:Y:S01]  /*5130*/  MOV R2, R110 ;  /* 0x0000006e00027202 */ /* 0x000fe20000000f00 */
[--C-:B-123--:R-:W-:Y:S01]  /*5140*/  FADD.FTZ R5, R10, -R34.reuse ;  /* 0x800000220a057221 */ /* 0x10efe20000010000 */
[----:B0-----:R-:W-:Y:S01]  /*5150*/  MOV R3, R113 ;  /* 0x0000007100037202 */ /* 0x001fe20000000f00 */
        /* <DEDUP_REMOVED lines=14> */
.L_x_2337:
[----:B------:R-:W-:Y:S05]  /*5240*/  BSYNC.RECONVERGENT B1 ;  /* 0x0000000000017941 */ /* 0x000fea0003800200 */
.L_x_2336:
        /* <DEDUP_REMOVED lines=20> */
.L_x_2339:
[----:B------:R-:W-:Y:S05]  /*5390*/  BSYNC.RECONVERGENT B1 ;  /* 0x0000000000017941 */ /* 0x000fea0003800200 */
.L_x_2338:
[----:B------:R-:W-:Y:S01]  /*53a0*/  ISETP.GE.U32.AND P5, PT, R87, UR4, PT ;  /* 0x0000000457007c0c */ /* 0x000fe2000bfa6070 */
[----:B------:R-:W-:Y:S01]  /*53b0*/  BSSY.RECONVERGENT B1, `(.L_x_2340) ;  /* 0x0000027000017945 */ /* 0x000fe20003800200 */
[----:B01234-:R-:W-:Y:S02]  /*53c0*/  SHF.R.S32.HI R4, RZ, 0x1f, R87 ;  /* 0x0000001fff047819 */ /* 0x01ffe40000011457 */
        /* <DEDUP_REMOVED lines=37> */
.L_x_2341:
[----:B------:R-:W-:Y:S05]  /*5620*/  BSYNC.RECONVERGENT B1 ;  /* 0x0000000000017941 */ /* 0x000fea0003800200 */
.L_x_2340:
        /* <DEDUP_REMOVED lines=20> */
.L_x_2343:
[----:B------:R-:W-:Y:S05]  /*5770*/  BSYNC.RECONVERGENT B1 ;  /* 0x0000000000017941 */ /* 0x000fea0003800200 */
.L_x_2342:
        /* <DEDUP_REMOVED lines=9> */
[----:B------:R-:W-:-:S04]  /*5810*/  FMUL.FTZ R19, R19, R32 ;  /* 0x0000002013137220 */ /* 0x000fc80000410000 */
[----:B------:R-:W-:Y:S01]  /*5820*/  FFMA.FTZ R12, R46, R19, R47 ;  /* 0x000000132e0c7223 */ /* 0x000fe2000001002f */
[----:B--2---:R-:W-:Y:S02]  /*5830*/  IMAD R4, R11, UR8, RZ ;  /* 0x000000080b047c24 */ /* 0x004fe4000f8e02ff */
[----:B------:R-:W-:Y:S01]  /*5840*/  FFMA.FTZ R11, R45, R5, R48 ;  /* 0x000000052d0b7223 */ /* 0x000fe20000010030 */
[----:B------:R-:W-:-:S04]  /*5850*/  IMAD.WIDE.U32 R2, R89, UR8, R2 ;  /* 0x0000000859027c25 */ /* 0x000fc8000f8e0002 */
[----:B------:R-:W-:Y:S01]  /*5860*/  IMAD R89, R89, UR9, R4 ;  /* 0x0000000959597c24 */ /* 0x000fe2000f8e0204 */
[----:B0-----:R-:W-:-:S04]  /*5870*/  LEA R4, P1, R2, UR10, 0x1 ;  /* 0x0000000a02047c11 */ /* 0x001fc8000f8208ff */
[----:B------:R-:W-:Y:S02]  /*5880*/  IADD3 R89, PT, PT, R3, R89, RZ ;  /* 0x0000005903597210 */ /* 0x000fe40007ffe0ff */
[----:B------:R-:W-:Y:S02]  /*5890*/  F2FP.BF16.F32.PACK_AB R3, R12, R11 ;  /* 0x0000000b0c03723e */ /* 0x000fe400000010ff */
[----:B------:R-:W-:-:S05]  /*58a0*/  LEA.HI.X R5, R2, UR11, R89, 0x1, P1 ;  /* 0x0000000b02057c11 */ /* 0x000fca00088f0c59 */
[----:B------:R2:W-:Y:S02]  /*58b0*/  STG.E desc[UR6][R4.64], R3 ;  /* 0x0000000304007986 */ /* 0x0005e4000c101906 */
.L_x_2345:
[----:B------:R-:W-:Y:S05]  /*58c0*/  BSYNC.RECONVERGENT B1 ;  /* 0x0000000000017941 */ /* 0x000fea0003800200 */
.L_x_2344:
        /* <DEDUP_REMOVED lines=20> */
.L_x_2347:
[----:B------:R-:W-:Y:S05]  /*5a10*/  BSYNC.RECONVERGENT B1 ;  /* 0x0000000000017941 */ /* 0x000fea0003800200 */
.L_x_2346:
        /* <DEDUP_REMOVED lines=20> */
.L_x_2349:
[----:B------:R-:W-:Y:S05]  /*5b60*/  BSYNC.RECONVERGENT B1 ;  /* 0x0000000000017941 */ /* 0x000fea0003800200 */
.L_x_2348:
        /* <DEDUP_REMOVED lines=20> */
.L_x_2351:
[----:B------:R-:W-:Y:S05]  /*5cb0*/  BSYNC.RECONVERGENT B1 ;  /* 0x0000000000017941 */ /* 0x000fea0003800200 */
.L_x_2350:
[----:B------:R-:W-:Y:S01]  /*5cc0*/  ISETP.GE.U32.AND P5, PT, R0, UR4, PT ;  /* 0x0000000400007c0c */ /* 0x000fe2000bfa6070 */
[----:B------:R-:W-:Y:S01]  /*5cd0*/  BSSY.RECONVERGENT B1, `(.L_x_2352) ;  /* 0x0000029000017945 */ /* 0x000fe20003800200 */
[----:B01234-:R-:W-:Y:S02]  /*5ce0*/  SHF.R.S32.HI R4, RZ, 0x1f, R0 ;  /* 0x0000001fff047819 */ /* 0x01ffe40000011400 */
[C---:B------:R-:W-:Y:S02]  /*5cf0*/  IADD3 R13, PT, PT, R33.reuse, 0x110, RZ ;  /* 0x00000110210d7810 */ /* 0x040fe40007ffe0ff */
[----:B------:R-:W-:Y:S02]  /*5d00*/  ISETP.GE.AND.EX P5, PT, R4, UR5, PT, P5 ;  /* 0x0000000504007c0c */ /* 0x000fe4000bfa6350 */
[C---:B------:R-:W-:Y:S02]  /*5d10*/  IADD3 R11, PT, PT, R33.reuse, 0x120, RZ ;  /* 0x00000120210b7810 */ /* 0x040fe40007ffe0ff */
        /* <DEDUP_REMOVED lines=25> */
[----:B------:R-:W-:-:S04]  /*5eb0*/  FMUL.FTZ R27, R27, R32 ;  /* 0x000000201b1b7220 */ /* 0x000fc80000410000 */
        /* <DEDUP_REMOVED lines=10> */
.L_x_2353:
[----:B------:R-:W-:Y:S05]  /*5f60*/  BSYNC.RECONVERGENT B1 ;  /* 0x0000000000017941 */ /* 0x000fea0003800200 */
.L_x_2352:
        /* <DEDUP_REMOVED lines=20> */
.L_x_2355:
[----:B------:R-:W-:Y:S05]  /*60b0*/  BSYNC.RECONVERGENT B1 ;  /* 0x0000000000017941 */ /* 0x000fea0003800200 */
.L_x_2354:
        /* <DEDUP_REMOVED lines=20> */
.L_x_2357:
[----:B------:R-:W-:Y:S05]  /*6200*/  BSYNC.RECONVERGENT B1 ;  /* 0x0000000000017941 */ /* 0x000fea0003800200 */
.L_x_2356:
        /* <DEDUP_REMOVED lines=20> */
.L_x_2359:
[----:B------:R-:W-:Y:S05]  /*6350*/  BSYNC.RECONVERGENT B1 ;  /* 0x0000000000017941 */ /* 0x000fea0003800200 */
.L_x_2358:
[----:B------:R-:W-:Y:S04]  /*6360*/  BSSY.RECONVERGENT B1, `(.L_x_2360) ;  /* 0x0000014000017945 */ /* 0x000fe80003800200 */
[----:B------:R-:W-:Y:S05]  /*6370*/  @P3 BRA `(.L_x_2361) ;  /* 0x0000000000483947 */ /* 0x000fea0003800000 */
[----:B------:R-:W4:Y:S01]  /*6380*/  LDCU.64 UR8, c[0x0][0x3e0] ;  /* 0x00007c00ff0877ac */ /* 0x000f220008000a00 */
[----:B------:R-:W-:Y:S01]  /*6390*/  MOV R2, R110 ;  /* 0x0000006e00027202 */ /* 0x000fe20000000f00 */
[--C-:B0123--:R-:W-:Y:S01]  /*63a0*/  FADD.FTZ R5, R58, -R34.reuse ;  /* 0x800000223a057221 */ /* 0x10ffe20000010000 */
[----:B------:R-:W-:Y:S01]  /*63b0*/  MOV R3, R113 ;  /* 0x0000007100037202 */ /* 0x000fe20000000f00 */
        /* <DEDUP_REMOVED lines=14> */
.L_x_2361:
[----:B------:R-:W-:Y:S05]  /*64a0*/  BSYNC.RECONVERGENT B1 ;  /* 0x0000000000017941 */ /* 0x000fea0003800200 */
.L_x_2360:
        /* <DEDUP_REMOVED lines=20> */
.L_x_2363:
[----:B------:R-:W-:Y:S05]  /*65f0*/  BSYNC.RECONVERGENT B1 ;  /* 0x0000000000017941 */ /* 0x000fea0003800200 */
.L_x_2362:
        /* <DEDUP_REMOVED lines=38> */
.L_x_2365:
[----:B------:R-:W-:Y:S05]  /*6860*/  BSYNC.RECONVERGENT B1 ;  /* 0x0000000000017941 */ /* 0x000fea0003800200 */
.L_x_2364:
        /* <DEDUP_REMOVED lines=20> */
.L_x_2367:
[----:B------:R-:W-:Y:S05]  /*69b0*/  BSYNC.RECONVERGENT B1 ;  /* 0x0000000000017941 */ /* 0x000fea0003800200 */
.L_x_2366:
        /* <DEDUP_REMOVED lines=20> */
.L_x_2369:
[----:B------:R-:W-:Y:S05]  /*6b00*/  BSYNC.RECONVERGENT B1 ;  /* 0x0000000000017941 */ /* 0x000fea0003800200 */
.L_x_2368:
        /* <DEDUP_REMOVED lines=20> */
.L_x_2371:
[----:B------:R-:W-:Y:S05]  /*6c50*/  BSYNC.RECONVERGENT B1 ;  /* 0x0000000000017941 */ /* 0x000fea0003800200 */
.L_x_2370:
        /* <DEDUP_REMOVED lines=20> */
.L_x_2373:
[----:B------:R-:W-:Y:S05]  /*6da0*/  BSYNC.RECONVERGENT B1 ;  /* 0x0000000000017941 */ /* 0x000fea0003800200 */
.L_x_2372:
        /* <DEDUP_REMOVED lines=20> */
.L_x_2375:
[----:B------:R-:W-:Y:S05]  /*6ef0*/  BSYNC.RECONVERGENT B1 ;  /* 0x0000000000017941 */ /* 0x000fea0003800200 */
.L_x_2374:
        /* <DEDUP_REMOVED lines=16> */
[----:B------:R-:W-:Y:S01]  /*7000*/  ISETP.GE.AND.EX P4, PT, R91, UR5, PT, P4 ;  /* 0x000000055b007c0c */ /* 0x000fe2000bf86340 */
[----:B------:R-:W-:-:S12]  /*7010*/  @P5 BRA `(.L_x_2377) ;  /* 0x0000000000485947 */ /* 0x000fd80003800000 */
        /* <DEDUP_REMOVED lines=18> */
.L_x_2377:
[----:B------:R-:W-:Y:S05]  /*7140*/  BSYNC.RECONVERGENT B1 ;  /* 0x0000000000017941 */ /* 0x000fea0003800200 */
.L_x_2376:
        /* <DEDUP_REMOVED lines=20> */
.L_x_2379:
[----:B------:R-:W-:Y:S05]  /*7290*/  BSYNC.RECONVERGENT B1 ;  /* 0x0000000000017941 */ /* 0x000fea0003800200 */
.L_x_2378:
        /* <DEDUP_REMOVED lines=20> */
.L_x_2381:
[----:B------:R-:W-:Y:S05]  /*73e0*/  BSYNC.RECONVERGENT B1 ;  /* 0x0000000000017941 */ /* 0x000fea0003800200 */
.L_x_2380:
        /* <DEDUP_REMOVED lines=20> */
.L_x_2383:
[----:B------:R-:W-:Y:S05]  /*7530*/  BSYNC.RECONVERGENT B1 ;  /* 0x0000000000017941 */ /* 0x000fea0003800200 */
.L_x_2382:
        /* <DEDUP_REMOVED lines=20> */
.L_x_2385:
[----:B------:R-:W-:Y:S05]  /*7680*/  BSYNC.RECONVERGENT B1 ;  /* 0x0000000000017941 */ /* 0x000fea0003800200 */
.L_x_2384:
        /* <DEDUP_REMOVED lines=19> */
.L_x_2323:
[----:B------:R-:W0:Y:S01]  /*77c0*/  LDCU.64 UR4, c[0x0][0x3e8] ;  /* 0x00007d00ff0477ac */ /* 0x000e220008000a00 */
[----:B------:R-:W-:Y:S01]  /*77d0*/  SHF.R.S32.HI R30, RZ, 0x1f, R33 ;  /* 0x0000001fff1e7819 */ /* 0x000fe20000011421 */
[----:B------:R-:W-:Y:S01]  /*77e0*/  BSSY.RECONVERGENT B1, `(.L_x_2387) ;  /* 0x0000028000017945 */ /* 0x000fe20003800200 */
[C---:B------:R-:W-:Y:S02]  /*77f0*/  IADD3 R51, PT, PT, R33.reuse, 0x20, RZ ;  /* 0x0000002021337810 */ /* 0x040fe40007ffe0ff */
[C---:B------:R-:W-:Y:S02]  /*7800*/  IADD3 R50, PT, PT, R33.reuse, 0x30, RZ ;  /* 0x0000003021327810 */ /* 0x040fe40007ffe0ff */
[----:B------:R-:W-:Y:S02]  /*7810*/  SHF.R.S32.HI R108, RZ, 0x1f, R51 ;  /* 0x0000001fff6c7819 */ /* 0x000fe40000011433 */
[C---:B------:R-:W-:Y:S02]  /*7820*/  IADD3 R49, PT, PT, R33.reuse, 0x40, RZ ;  /* 0x0000004021317810 */ /* 0x040fe40007ffe0ff */
        /* <DEDUP_REMOVED lines=35> */
.L_x_2388:
[----:B------:R-:W-:Y:S05]  /*7a60*/  BSYNC.RECONVERGENT B1 ;  /* 0x0000000000017941 */ /* 0x000fea0003800200 */
.L_x_2387:
[----:B------:R-:W-:Y:S04]  /*7a70*/  BSSY.RECONVERGENT B1, `(.L_x_2389) ;  /* 0x000001e000017945 */ /* 0x000fe80003800200 */
[----:B------:R-:W-:Y:S05]  /*7a80*/  @P3 BRA `(.L_x_2390) ;  /* 0x0000000000703947 */ /* 0x000fea0003800000 */
[--C-:B------:R-:W-:Y:S01]  /*7a90*/  FADD.FTZ R87, R87, -R34.reuse ;  /* 0x8000002257577221 */ /* 0x100fe20000010000 */
[----:B0-----:R-:W-:Y:S01]  /*7aa0*/  FADD.FTZ R29, R2, -R34 ;  /* 0x80000022021d7221 */ /* 0x001fe20000010000 */
        /* <DEDUP_REMOVED lines=26> */
.L_x_2390:
[----:B------:R-:W-:Y:S05]  /*7c50*/  BSYNC.RECONVERGENT B1 ;  /* 0x0000000000017941 */ /* 0x000fea0003800200 */
.L_x_2389:
[----:B------:R-:W-:Y:S04]  /*7c60*/  BSSY.RECONVERGENT B1, `(.L_x_2391) ;  /* 0x000001e000017945 */ /* 0x000fe80003800200 */
[----:B------:R-:W-:Y:S05]  /*7c70*/  @P4 BRA `(.L_x_2392) ;  /* 0x0000000000704947 */ /* 0x000fea0003800000 */
[--C-:B01----:R-:W-:Y:S01]  /*7c80*/  FADD.FTZ R29, R0, -R34.reuse ;  /* 0x80000022001d7221 */ /* 0x103fe20000010000 */
        /* <DEDUP_REMOVED lines=27> */
.L_x_2392:
[----:B------:R-:W-:Y:S05]  /*7e40*/  BSYNC.RECONVERGENT B1 ;  /* 0x0000000000017941 */ /* 0x000fea0003800200 */
.L_x_2391:
[----:B------:R-:W-:Y:S01]  /*7e50*/  ISETP.GE.U32.AND P5, PT, R50, UR4, PT ;  /* 0x0000000432007c0c */ /* 0x000fe2000bfa6070 */
[----:B------:R-:W-:Y:S01]  /*7e60*/  BSSY.RECONVERGENT B1, `(.L_x_2393) ;  /* 0x000002f000017945 */ /* 0x000fe20003800200 */
[----:B--2---:R-:W-:Y:S02]  /*7e70*/  SHF.R.S32.HI R3, RZ, 0x1f, R50 ;  /* 0x0000001fff037819 */ /* 0x004fe40000011432 */
[----:B------:R-:W-:Y:S02]  /*7e80*/  IADD3 R31, PT, PT, R33, 0x60, RZ ;  /* 0x00000060211f7810 */ /* 0x000fe40007ffe0ff */
[----:B------:R-:W-:Y:S02]  /*7e90*/  ISETP.GE.AND.EX P5, PT, R3, UR5, PT, P5 ;  /* 0x0000000503007c0c */ /* 0x000fe4000bfa6350 */
[----:B------:R-:W-:Y:S02]  /*7ea0*/  IADD3 R0, PT, PT, R33, 0x70, RZ ;  /* 0x0000007021007810 */ /* 0x000fe40007ffe0ff */
[----:B------:R-:W-:-:S02]  /*7eb0*/  ISETP.GE.U32.AND P2, PT, R49, UR4, PT ;  /* 0x0000000431007c0c */ /* 0x000fc4000bf46070 */
[----:B------:R-:W-:Y:S02]  /*7ec0*/  ISETP.GE.U32.AND P6, PT, R104, UR4, PT ;  /* 0x0000000468007c0c */ /* 0x000fe4000bfc6070 */
[----:B------:R-:W-:Y:S02]  /*7ed0*/  ISETP.GE.U32.AND P3, PT, R31, UR4, PT ;  /* 0x000000041f007c0c */ /* 0x000fe4000bf66070 */
[----:B------:R-:W-:Y:S02]  /*7ee0*/  ISETP.GE.U32.AND P4, PT, R0, UR4, PT ;  /* 0x0000000400007c0c */ /* 0x000fe4000bf86070 */
[----:B------:R-:W-:Y:S02]  /*7ef0*/  SHF.R.S32.HI R86, RZ, 0x1f, R49 ;  /* 0x0000001fff567819 */ /* 0x000fe40000011431 */
[----:B------:R-:W-:Y:S02]  /*7f00*/  SHF.R.S32.HI R51, RZ, 0x1f, R31 ;  /* 0x0000001fff337819 */ /* 0x000fe4000001141f */
[----:B01----:R-:W-:-:S02]  /*7f10*/  SHF.R.S32.HI R28, RZ, 0x1f, R0 ;  /* 0x0000001fff1c7819 */ /* 0x003fc40000011400 */
        /* <DEDUP_REMOVED lines=35> */
.L_x_2394:
[----:B------:R-:W-:Y:S05]  /*8150*/  BSYNC.RECONVERGENT B1 ;  /* 0x0000000000017941 */ /* 0x000fea0003800200 */
.L_x_2393:
[----:B------:R-:W-:Y:S04]  /*8160*/  BSSY.RECONVERGENT B1, `(.L_x_2395) ;  /* 0x000001e000017945 */ /* 0x000fe80003800200 */
[----:B------:R-:W-:Y:S05]  /*8170*/  @P2 BRA `(.L_x_2396) ;  /* 0x0000000000702947 */ /* 0x000fea0003800000 */
[--C-:B------:R-:W-:Y:S01]  /*8180*/  FADD.FTZ R7, R7, -R34.reuse ;  /* 0x8000002207077221 */ /* 0x100fe20000010000 */
[----:B------:R-:W-:Y:S01]  /*8190*/  FADD.FTZ R3, R6, -R34 ;  /* 0x8000002206037221 */ /* 0x000fe20000010000 */
[----:B------:R-:W1:Y:S02]  /*81a0*/  LDCU.64 UR8, c[0x0][0x3e0] ;  /* 0x00007c00ff0877ac */ /* 0x000e640008000a00 */
[-C--:B------:R-:W-:Y:S01]  /*81b0*/  FMUL.FTZ R7, R7, R32.reuse ;  /* 0x0000002007077220 */ /* 0x080fe20000410000 */
[----:B------:R-:W-:Y:S01]  /*81c0*/  FMUL.FTZ R3, R3, R32 ;  /* 0x0000002003037220 */ /* 0x000fe20000410000 */
[----:B------:R-:W2:Y:S02]  /*81d0*/  LDCU.64 UR10, c[0x0][0x380] ;  /* 0x00007000ff0a77ac */ /* 0x000ea40008000a00 */
[----:B------:R-:W-:Y:S01]  /*81e0*/  FFMA.FTZ R7, R45, R7, R48 ;  /* 0x000000072d077223 */ /* 0x000fe20000010030 */
[----:B0-----:R-:W-:Y:S01]  /*81f0*/  FFMA.FTZ R5, R46, R3, R47 ;  /* 0x000000032e057223 */ /* 0x001fe2000001002f */
[----:B------:R-:W-:-:S02]  /*8200*/  MOV R3, R113 ;  /* 0x0000007100037202 */ /* 0x000fc40000000f00 */
        /* <DEDUP_REMOVED lines=14> */
[----:B0-----:R-:W-:Y:S01]  /*82f0*/  FMUL.FTZ R7, R7, R6 ;  /* 0x0000000607077220 */ /* 0x001fe20000410000 */
[----:B-1----:R-:W-:Y:S02]  /*8300*/  FMUL.FTZ R86, R5, R50 ;  /* 0x0000003205567220 */ /* 0x002fe40000410000 */
[----:B------:R-:W-:-:S03]  /*8310*/  LEA.HI.X R5, R2, UR11, R49, 0x1, P2 ;  /* 0x0000000b02057c11 */ /* 0x000fc600090f0c31 */
[----:B------:R-:W-:-:S05]  /*8320*/  F2FP.BF16.F32.PACK_AB R7, R86, R7 ;  /* 0x000000075607723e */ /* 0x000fca00000010ff */
[----:B------:R1:W-:Y:S02]  /*8330*/  STG.E desc[UR6][R4.64], R7 ;  /* 0x0000000704007986 */ /* 0x0003e4000c101906 */
.L_x_2396:
[----:B------:R-:W-:Y:S05]  /*8340*/  BSYNC.RECONVERGENT B1 ;  /* 0x0000000000017941 */ /* 0x000fea0003800200 */
.L_x_2395:
[----:B------:R-:W-:Y:S04]  /*8350*/  BSSY.RECONVERGENT B1, `(.L_x_2397) ;  /* 0x000001e000017945 */ /* 0x000fe80003800200 */
[----:B------:R-:W-:Y:S05]  /*8360*/  @P6 BRA `(.L_x_2398) ;  /* 0x0000000000706947 */ /* 0x000fea0003800000 */
[--C-:B------:R-:W-:Y:S01]  /*8370*/  FADD.FTZ R9, R9, -R34.reuse ;  /* 0x8000002209097221 */ /* 0x100fe20000010000 */
[----:B------:R-:W-:Y:S01]  /*8380*/  FADD.FTZ R3, R8, -R34 ;  /* 0x8000002208037221 */ /* 0x000fe20000010000 */
[----:B------:R-:W2:Y:S01]  /*8390*/  LDCU.64 UR8, c[0x0][0x3e0] ;  /* 0x00007c00ff0877ac */ /* 0x000ea20008000a00 */
[----:B01----:R-:W-:Y:S01]  /*83a0*/  MOV R4, R110 ;  /* 0x0000006e00047202 */ /* 0x003fe20000000f00 */
[-C--:B------:R-:W-:Y:S01]  /*83b0*/  FMUL.FTZ R9, R9, R32.reuse ;  /* 0x0000002009097220 */ /* 0x080fe20000410000 */
[----:B------:R-:W-:Y:S01]  /*83c0*/  FMUL.FTZ R3, R3, R32 ;  /* 0x0000002003037220 */ /* 0x000fe20000410000 */
[----:B------:R-:W0:Y:S01]  /*83d0*/  LDCU.64 UR10, c[0x0][0x380] ;  /* 0x00007000ff0a77ac */ /* 0x000e220008000a00 */
[----:B------:R-:W-:Y:S01]  /*83e0*/  MOV R5, R113 ;  /* 0x0000007100057202 */ /* 0x000fe20000000f00 */
[----:B------:R-:W-:Y:S01]  /*83f0*/  FFMA.FTZ R9, R45, R9, R48 ;  /* 0x000000092d097223 */ /* 0x000fe20000010030 */
[----:B------:R-:W-:-:S03]  /*8400*/  FFMA.FTZ R49, R46, R3, R47 ;  /* 0x000000032e317223 */ /* 0x000fc6000001002f */
[----:B------:R-:W-:Y:S01]  /*8410*/  FMUL.FTZ R2, R9, -1.4426950216293334961 ;  /* 0xbfb8aa3b09027820 */ /* 0x000fe20000410000 */
[----:B------:R-:W-:-:S05]  /*8420*/  FMUL.FTZ R3, R49, -1.4426950216293334961 ;  /* 0xbfb8aa3b31037820 */ /* 0x000fca0000410000 */
[----:B------:R-:W1:Y:S01]  /*8430*/  MUFU.EX2 R2, R2 ;  /* 0x0000000200027308 */ /* 0x000e620000000800 */
[----:B--2---:R-:W-:Y:S02]  /*8440*/  IMAD R7, R99, UR8, RZ ;  /* 0x0000000863077c24 */ /* 0x004fe4000f8e02ff */
[----:B------:R-:W-:-:S05]  /*8450*/  IMAD.WIDE.U32 R4, R104, UR8, R4 ;  /* 0x0000000868047c25 */ /* 0x000fca000f8e0004 */
[----:B------:R-:W2:Y:S01]  /*8460*/  MUFU.EX2 R3, R3 ;  /* 0x0000000300037308 */ /* 0x000ea20000000800 */
[----:B------:R-:W-:-:S05]  /*8470*/  IMAD R87, R104, UR9, R7 ;  /* 0x0000000968577c24 */ /* 0x000fca000f8e0207 */
[----:B------:R-:W-:Y:S01]  /*8480*/  IADD3 R87, PT, PT, R5, R87, RZ ;  /* 0x0000005705577210 */ /* 0x000fe20007ffe0ff */
[----:B-1----:R-:W-:Y:S01]  /*8490*/  FADD.FTZ R6, R2, 1 ;  /* 0x3f80000002067421 */ /* 0x002fe20000010000 */
[----:B0-----:R-:W-:-:S05]  /*84a0*/  LEA R2, P2, R4, UR10, 0x1 ;  /* 0x0000000a04027c11 */ /* 0x001fca000f8408ff */
[----:B------:R-:W0:Y:S01]  /*84b0*/  MUFU.RCP R6, R6 ;  /* 0x0000000600067308 */ /* 0x000e220000001000 */
[----:B--2---:R-:W-:Y:S01]  /*84c0*/  FADD.FTZ R8, R3, 1 ;  /* 0x3f80000003087421 */ /* 0x004fe20000010000 */
[----:B------:R-:W-:-:S06]  /*84d0*/  LEA.HI.X R3, R4, UR11, R87, 0x1, P2 ;  /* 0x0000000b04037c11 */ /* 0x000fcc00090f0c57 */
[----:B------:R-:W1:Y:S01]  /*84e0*/  MUFU.RCP R8, R8 ;  /* 0x0000000800087308 */ /* 0x000e620000001000 */
[----:B0-----:R-:W-:Y:S01]  /*84f0*/  FMUL.FTZ R7, R9, R6 ;  /* 0x0000000609077220 */ /* 0x001fe20000410000 */
[----:B-1----:R-:W-:-:S05]  /*8500*/  FMUL.FTZ R50, R49, R8 ;  /* 0x0000000831327220 */ /* 0x002fca0000410000 */
[----:B------:R-:W-:-:S05]  /*8510*/  F2FP.BF16.F32.PACK_AB R7, R50, R7 ;  /* 0x000000073207723e */ /* 0x000fca00000010ff */
[----:B------:R2:W-:Y:S02]  /*8520*/  STG.E desc[UR6][R2.64], R7 ;  /* 0x0000000702007986 */ /* 0x0005e4000c101906 */
.L_x_2398:
[----:B------:R-:W-:Y:S05]  /*8530*/  BSYNC.RECONVERGENT B1 ;  /* 0x0000000000017941 */ /* 0x000fea0003800200 */
.L_x_2397:
[----:B------:R-:W-:Y:S04]  /*8540*/  BSSY.RECONVERGENT B1, `(.L_x_2399) ;  /* 0x000001e000017945 */ /* 0x000fe80003800200 */
[----:B------:R-:W-:Y:S05]  /*8550*/  @P3 BRA `(.L_x_2400) ;  /* 0x0000000000703947 */ /* 0x000fea0003800000 */
[--C-:B--2---:R-:W-:Y:S01]  /*8560*/  FADD.FTZ R3, R10, -R34.reuse ;  /* 0x800000220a037221 */ /* 0x104fe20000010000 */
        /* <DEDUP_REMOVED lines=27> */
.L_x_2400:
[----:B------:R-:W-:Y:S05]  /*8720*/  BSYNC.RECONVERGENT B1 ;  /* 0x0000000000017941 */ /* 0x000fea0003800200 */
.L_x_2399:
[----:B------:R-:W-:Y:S04]  /*8730*/  BSSY.RECONVERGENT B1, `(.L_x_2401) ;  /* 0x000001e000017945 */ /* 0x000fe80003800200 */
[----:B------:R-:W-:Y:S05]  /*8740*/  @P4 BRA `(.L_x_2402) ;  /* 0x0000000000704947 */ /* 0x000fea0003800000 */
[--C-:B------:R-:W-:Y:S01]  /*8750*/  FADD.FTZ R13, R13, -R34.reuse ;  /* 0x800000220d0d7221 */ /* 0x100fe20000010000 */
[----:B--23--:R-:W-:Y:S01]  /*8760*/  FADD.FTZ R3, R12, -R34 ;  /* 0x800000220c037221 */ /* 0x00cfe20000010000 */
[----:B------:R-:W2:Y:S02]  /*8770*/  LDCU.64 UR8, c[0x0][0x3e0] ;  /* 0x00007c00ff0877ac */ /* 0x000ea40008000a00 */
[-C--:B------:R-:W-:Y:S01]  /*8780*/  FMUL.FTZ R13, R13, R32.reuse ;  /* 0x000000200d0d7220 */ /* 0x080fe20000410000 */
[----:B------:R-:W-:Y:S01]  /*8790*/  FMUL.FTZ R3, R3, R32 ;  /* 0x0000002003037220 */ /* 0x000fe20000410000 */
[----:B------:R-:W3:Y:S02]  /*87a0*/  LDCU.64 UR10, c[0x0][0x380] ;  /* 0x00007000ff0a77ac */ /* 0x000ee40008000a00 */
[----:B------:R-:W-:Y:S01]  /*87b0*/  FFMA.FTZ R13, R45, R13, R48 ;  /* 0x0000000d2d0d7223 */ /* 0x000fe20000010030 */
[----:B------:R-:W-:Y:S01]  /*87c0*/  FFMA.FTZ R8, R46, R3, R47 ;  /* 0x000000032e087223 */ /* 0x000fe2000001002f */
[----:B------:R-:W-:-:S02]  /*87d0*/  MOV R3, R113 ;  /* 0x0000007100037202 */ /* 0x000fc40000000f00 */
[----:B------:R-:W-:Y:S01]  /*87e0*/  FMUL.FTZ R2, R13, -1.4426950216293334961 ;  /* 0xbfb8aa3b0d027820 */ /* 0x000fe20000410000 */
[----:B01----:R-:W-:-:S05]  /*87f0*/  FMUL.FTZ R4, R8, -1.4426950216293334961 ;  /* 0xbfb8aa3b08047820 */ /* 0x003fca0000410000 */
[----:B------:R-:W0:Y:S01]  /*8800*/  MUFU.EX2 R2, R2 ;  /* 0x0000000200027308 */ /* 0x000e220000000800 */
[----:B--2---:R-:W-:-:S04]  /*8810*/  IMAD R5, R28, UR8, RZ ;  /* 0x000000081c057c24 */ /* 0x004fc8000f8e02ff */
[----:B------:R-:W-:-:S03]  /*8820*/  IMAD R5, R0, UR9, R5 ;  /* 0x0000000900057c24 */ /* 0x000fc6000f8e0205 */
[----:B------:R-:W1:Y:S01]  /*8830*/  MUFU.EX2 R4, R4 ;  /* 0x0000000400047308 */ /* 0x000e620000000800 */
[----:B0-----:R-:W-:Y:S01]  /*8840*/  FADD.FTZ R6, R2, 1 ;  /* 0x3f80000002067421 */ /* 0x001fe20000010000 */
[----:B------:R-:W-:-:S06]  /*8850*/  MOV R2, R110 ;  /* 0x0000006e00027202 */ /* 0x000fcc0000000f00 */
[----:B------:R-:W0:Y:S01]  /*8860*/  MUFU.RCP R6, R6 ;  /* 0x0000000600067308 */ /* 0x000e220000001000 */
[----:B------:R-:W-:-:S04]  /*8870*/  IMAD.WIDE.U32 R2, R0, UR8, R2 ;  /* 0x0000000800027c25 */ /* 0x000fc8000f8e0002 */
[----:B-1----:R-:W-:Y:S01]  /*8880*/  FADD.FTZ R7, R4, 1 ;  /* 0x3f80000004077421 */ /* 0x002fe20000010000 */
[----:B---3--:R-:W-:-:S05]  /*8890*/  LEA R4, P2, R2, UR10, 0x1 ;  /* 0x0000000a02047c11 */ /* 0x008fca000f8408ff */
[----:B------:R-:W1:Y:S01]  /*88a0*/  MUFU.RCP R7, R7 ;  /* 0x0000000700077308 */ /* 0x000e620000001000 */
[----:B------:R-:W-:-:S04]  /*88b0*/  IADD3 R5, PT, PT, R3, R5, RZ ;  /* 0x0000000503057210 */ /* 0x000fc80007ffe0ff */
[----:B------:R-:W-:Y:S01]  /*88c0*/  LEA.HI.X R5, R2, UR11, R5, 0x1, P2 ;  /* 0x0000000b02057c11 */ /* 0x000fe200090f0c05 */
[----:B0-----:R-:W-:Y:S01]  /*88d0*/  FMUL.FTZ R0, R13, R6 ;  /* 0x000000060d007220 */ /* 0x001fe20000410000 */
[----:B-1----:R-:W-:-:S05]  /*88e0*/  FMUL.FTZ R9, R8, R7 ;  /* 0x0000000708097220 */ /* 0x002fca0000410000 */
[----:B------:R-:W-:-:S05]  /*88f0*/  F2FP.BF16.F32.PACK_AB R9, R9, R0 ;  /* 0x000000000909723e */ /* 0x000fca00000010ff */
[----:B------:R4:W-:Y:S02]  /*8900*/  STG.E desc[UR6][R4.64], R9 ;  /* 0x0000000904007986 */ /* 0x0009e4000c101906 */
.L_x_2402:
[----:B------:R-:W-:Y:S05]  /*8910*/  BSYNC.RECONVERGENT B1 ;  /* 0x0000000000017941 */ /* 0x000fea0003800200 */
.L_x_2401:
[----:B------:R-:W-:Y:S01]  /*8920*/  ISETP.GE.U32.AND P5, PT, R29, UR4, PT ;  /* 0x000000041d007c0c */ /* 0x000fe2000bfa6070 */
[----:B------:R-:W-:Y:S01]  /*8930*/  BSSY.RECONVERGENT B1, `(.L_x_2403) ;  /* 0x000002f000017945 */ /* 0x000fe20003800200 */
[----:B--23--:R-:W-:Y:S02]  /*8940*/  SHF.R.S32.HI R3, RZ, 0x1f, R29 ;  /* 0x0000001fff037819 */ /* 0x00cfe4000001141d */
[----:B----4-:R-:W-:Y:S02]  /*8950*/  IADD3 R9, PT, PT, R33, 0xc0, RZ ;  /* 0x000000c021097810 */ /* 0x010fe40007ffe0ff */
[----:B------:R-:W-:Y:S02]  /*8960*/  ISETP.GE.AND.EX P5, PT, R3, UR5, PT, P5 ;  /* 0x0000000503007c0c */ /* 0x000fe4000bfa6350 */
[----:B-1----:R-:W-:Y:S02]  /*8970*/  IADD3 R7, PT, PT, R33, 0xd0, RZ ;  /* 0x000000d021077810 */ /* 0x002fe40007ffe0ff */
        /* <DEDUP_REMOVED lines=15> */
[----:B0-----:R-:W-:Y:S01]  /*8a70*/  FADD.FTZ R5, R14, -R34 ;  /* 0x800000220e057221 */ /* 0x001fe20000010000 */
        /* <DEDUP_REMOVED lines=10> */
[----:B------:R-:W-:-:S06]  /*8b20*/  MOV R3, R113 ;  /* 0x0000007100037202 */ /* 0x000fcc0000000f00 */
        /* <DEDUP_REMOVED lines=15> */
.L_x_2404:
[----:B------:R-:W-:Y:S05]  /*8c20*/  BSYNC.RECONVERGENT B1 ;  /* 0x0000000000017941 */ /* 0x000fea0003800200 */
.L_x_2403:
[----:B------:R-:W-:Y:S04]  /*8c30*/  BSSY.RECONVERGENT B1, `(.L_x_2405) ;  /* 0x000001e000017945 */ /* 0x000fe80003800200 */
[----:B------:R-:W-:Y:S05]  /*8c40*/  @P2 BRA `(.L_x_2406) ;  /* 0x0000000000702947 */ /* 0x000fea0003800000 */
[--C-:B------:R-:W-:Y:S01]  /*8c50*/  FADD.FTZ R17, R17, -R34.reuse ;  /* 0x8000002211117221 */ /* 0x100fe20000010000 */
[----:B------:R-:W-:Y:S01]  /*8c60*/  FADD.FTZ R3, R16, -R34 ;  /* 0x8000002210037221 */ /* 0x000fe20000010000 */
[----:B------:R-:W2:Y:S02]  /*8c70*/  LDCU.64 UR8, c[0x0][0x3e0] ;  /* 0x00007c00ff0877ac */ /* 0x000ea40008000a00 */
[-C--:B------:R-:W-:Y:S01]  /*8c80*/  FMUL.FTZ R17, R17, R32.reuse ;  /* 0x0000002011117220 */ /* 0x080fe20000410000 */
[----:B------:R-:W-:Y:S01]  /*8c90*/  FMUL.FTZ R3, R3, R32 ;  /* 0x0000002003037220 */ /* 0x000fe20000410000 */
[----:B------:R-:W3:Y:S02]  /*8ca0*/  LDCU.64 UR10, c[0x0][0x380] ;  /* 0x00007000ff0a77ac */ /* 0x000ee40008000a00 */
[----:B------:R-:W-:Y:S01]  /*8cb0*/  FFMA.FTZ R17, R45, R17, R48 ;  /* 0x000000112d117223 */ /* 0x000fe20000010030 */
[----:B01----:R-:W-:Y:S01]  /*8cc0*/  FFMA.FTZ R5, R46, R3, R47 ;  /* 0x000000032e057223 */ /* 0x003fe2000001002f */
[----:B------:R-:W-:-:S02]  /*8cd0*/  MOV R3, R113 ;  /* 0x0000007100037202 */ /* 0x000fc40000000f00 */
[----:B------:R-:W-:Y:S01]  /*8ce0*/  FMUL.FTZ R2, R17, -1.4426950216293334961 ;  /* 0xbfb8aa3b11027820 */ /* 0x000fe20000410000 */
[----:B------:R-:W-:-:S05]  /*8cf0*/  FMUL.FTZ R4, R5, -1.4426950216293334961 ;  /* 0xbfb8aa3b05047820 */ /* 0x000fca0000410000 */
        /* <DEDUP_REMOVED lines=11> */
[----:B------:R-:W-:Y:S01]  /*8db0*/  IADD3 R41, PT, PT, R3, R41, RZ ;  /* 0x0000002903297210 */ /* 0x000fe20007ffe0ff */
[----:B0-----:R-:W-:Y:S01]  /*8dc0*/  FMUL.FTZ R13, R17, R12 ;  /* 0x0000000c110d7220 */ /* 0x001fe20000410000 */
[----:B-1----:R-:W-:Y:S02]  /*8dd0*/  FMUL.FTZ R16, R5, R14 ;  /* 0x0000000e05107220 */ /* 0x002fe40000410000 */
[----:B------:R-:W-:-:S03]  /*8de0*/  LEA.HI.X R5, R2, UR11, R41, 0x1, P2 ;  /* 0x0000000b02057c11 */ /* 0x000fc600090f0c29 */
[----:B------:R-:W-:-:S05]  /*8df0*/  F2FP.BF16.F32.PACK_AB R13, R16, R13 ;  /* 0x0000000d100d723e */ /* 0x000fca00000010ff */
[----:B------:R2:W-:Y:S02]  /*8e00*/  STG.E desc[UR6][R4.64], R13 ;  /* 0x0000000d04007986 */ /* 0x0005e4000c101906 */
.L_x_2406:
[----:B------:R-:W-:Y:S05]  /*8e10*/  BSYNC.RECONVERGENT B1 ;  /* 0x0000000000017941 */ /* 0x000fea0003800200 */
.L_x_2405:
[----:B------:R-:W-:Y:S04]  /*8e20*/  BSSY.RECONVERGENT B1, `(.L_x_2407) ;  /* 0x000001e000017945 */ /* 0x000fe80003800200 */
[----:B------:R-:W-:Y:S05]  /*8e30*/  @P6 BRA `(.L_x_2408) ;  /* 0x0000000000706947 */ /* 0x000fea0003800000 */
[--C-:B------:R-:W-:Y:S01]  /*8e40*/  FADD.FTZ R3, R18, -R34.reuse ;  /* 0x8000002212037221 */ /* 0x100fe20000010000 */
[----:B------:R-:W-:Y:S01]  /*8e50*/  FADD.FTZ R19, R19, -R34 ;  /* 0x8000002213137221 */ /* 0x000fe20000010000 */
[----:B------:R-:W3:Y:S02]  /*8e60*/  LDCU.64 UR8, c[0x0][0x3e0] ;  /* 0x00007c00ff0877ac */ /* 0x000ee40008000a00 */
[-C--:B------:R-:W-:Y:S01]  /*8e70*/  FMUL.FTZ R3, R3, R32.reuse ;  /* 0x0000002003037220 */ /* 0x080fe20000410000 */
[----:B------:R-:W-:Y:S01]  /*8e80*/  FMUL.FTZ R19, R19, R32 ;  /* 0x0000002013137220 */ /* 0x000fe20000410000 */
[----:B------:R-:W4:Y:S02]  /*8e90*/  LDCU.64 UR10, c[0x0][0x380] ;  /* 0x00007000ff0a77ac */ /* 0x000f240008000a00 */
[----:B012---:R-:W-:Y:S01]  /*8ea0*/  FFMA.FTZ R5, R45, R3, R48 ;  /* 0x000000032d057223 */ /* 0x007fe20000010030 */
[----:B------:R-:W-:Y:S01]  /*8eb0*/  FFMA.FTZ R14, R46, R19, R47 ;  /* 0x000000132e0e7223 */ /* 0x000fe2000001002f */
[----:B------:R-:W-:-:S02]  /*8ec0*/  MOV R3, R113 ;  /* 0x0000007100037202 */ /* 0x000fc40000000f00 */
[----:B------:R-:W-:Y:S01]  /*8ed0*/  FMUL.FTZ R2, R5, -1.4426950216293334961 ;  /* 0xbfb8aa3b05027820 */ /* 0x000fe20000410000 */
[----:B------:R-:W-:-:S05]  /*8ee0*/  FMUL.FTZ R4, R14, -1.4426950216293334961 ;  /* 0xbfb8aa3b0e047820 */ /* 0x000fca0000410000 */
[----:B------:R-:W0:Y:S01]  /*8ef0*/  MUFU.EX2 R2, R2 ;  /* 0x0000000200027308 */ /* 0x000e220000000800 */
[----:B---3--:R-:W-:-:S04]  /*8f00*/  IMAD R11, R11, UR8, RZ ;  /* 0x000000080b0b7c24 */ /* 0x008fc8000f8e02ff */
[----:B------:R-:W-:-:S03]  /*8f10*/  IMAD R15, R30, UR9, R11 ;  /* 0x000000091e0f7c24 */ /* 0x000fc6000f8e020b */
[----:B------:R-:W1:Y:S01]  /*8f20*/  MUFU.EX2 R4, R4 ;  /* 0x0000000400047308 */ /* 0x000e620000000800 */
[----:B0-----:R-:W-:Y:S01]  /*8f30*/  FADD.FTZ R12, R2, 1 ;  /* 0x3f800000020c7421 */ /* 0x001fe20000010000 */
[----:B------:R-:W-:-:S06]  /*8f40*/  MOV R2, R110 ;  /* 0x0000006e00027202 */ /* 0x000fcc0000000f00 */
[----:B------:R-:W0:Y:S01]  /*8f50*/  MUFU.RCP R12, R12 ;  /* 0x0000000c000c7308 */ /* 0x000e220000001000 */
[----:B------:R-:W-:-:S04]  /*8f60*/  IMAD.WIDE.U32 R2, R30, UR8, R2 ;  /* 0x000000081e027c25 */ /* 0x000fc8000f8e0002 */
[----:B-1----:R-:W-:Y:S01]  /*8f70*/  FADD.FTZ R13, R4, 1 ;  /* 0x3f800000040d7421 */ /* 0x002fe20000010000 */
[----:B----4-:R-:W-:-:S05]  /*8f80*/  LEA R4, P2, R2, UR10, 0x1 ;  /* 0x0000000a02047c11 */ /* 0x010fca000f8408ff */
[----:B------:R-:W1:Y:S01]  /*8f90*/  MUFU.RCP R13, R13 ;  /* 0x0000000d000d7308 */ /* 0x000e620000001000 */
[----:B------:R-:W-:Y:S01]  /*8fa0*/  IADD3 R15, PT, PT, R3, R15, RZ ;  /* 0x0000000f030f7210 */ /* 0x000fe20007ffe0ff */
[----:B0-----:R-:W-:-:S03]  /*8fb0*/  FMUL.FTZ R11, R5, R12 ;  /* 0x0000000c050b7220 */ /* 0x001fc60000410000 */
[----:B------:R-:W-:Y:S01]  /*8fc0*/  LEA.HI.X R5, R2, UR11, R15, 0x1, P2 ;  /* 0x0000000b02057c11 */ /* 0x000fe200090f0c0f */
[----:B-1----:R-:W-:-:S05]  /*8fd0*/  FMUL.FTZ R14, R14, R13 ;  /* 0x0000000d0e0e7220 */ /* 0x002fca0000410000 */
[----:B------:R-:W-:-:S05]  /*8fe0*/  F2FP.BF16.F32.PACK_AB R11, R14, R11 ;  /* 0x0000000b0e0b723e */ /* 0x000fca00000010ff */
[----:B------:R3:W-:Y:S02]  /*8ff0*/  STG.E desc[UR6][R4.64], R11 ;  /* 0x0000000b04007986 */ /* 0x0007e4000c101906 */
.L_x_2408:
[----:B------:R-:W-:Y:S05]  /*9000*/  BSYNC.RECONVERGENT B1 ;  /* 0x0000000000017941 */ /* 0x000fea0003800200 */
.L_x_2407:
[----:B------:R-:W-:Y:S04]  /*9010*/  BSSY.RECONVERGENT B1, `(.L_x_2409) ;  /* 0x000001e000017945 */ /* 0x000fe80003800200 */
[----:B------:R-:W-:Y:S05]  /*9020*/  @P1 BRA `(.L_x_2410) ;  /* 0x0000000000701947 */ /* 0x000fea0003800000 */
[--C-:B------:R-:W-:Y:S01]  /*9030*/  FADD.FTZ R21, R21, -R34.reuse ;  /* 0x8000002215157221 */ /* 0x100fe20000010000 */
[----:B------:R-:W-:Y:S01]  /*9040*/  FADD.FTZ R3, R20, -R34 ;  /* 0x8000002214037221 */ /* 0x000fe20000010000 */
[----:B------:R-:W4:Y:S01]  /*9050*/  LDCU.64 UR8, c[0x0][0x3e0] ;  /* 0x00007c00ff0877ac */ /* 0x000f220008000a00 */
[----:B0123--:R-:W-:Y:S01]  /*9060*/  MOV R4, R110 ;  /* 0x0000006e00047202 */ /* 0x00ffe20000000f00 */
        /* <DEDUP_REMOVED lines=9> */
[----:B----4-:R-:W-:Y:S02]  /*9100*/  IMAD R15, R97, UR8, RZ ;  /* 0x00000008610f7c24 */ /* 0x010fe4000f8e02ff */
        /* <DEDUP_REMOVED lines=14> */
.L_x_2410:
[----:B------:R-:W-:Y:S05]  /*91f0*/  BSYNC.RECONVERGENT B1 ;  /* 0x0000000000017941 */ /* 0x000fea0003800200 */
.L_x_2409:
[----:B------:R-:W-:Y:S04]  /*9200*/  BSSY.RECONVERGENT B1, `(.L_x_2411) ;  /* 0x000001e000017945 */ /* 0x000fe80003800200 */
[----:B------:R-:W-:Y:S05]  /*9210*/  @P3 BRA `(.L_x_2412) ;  /* 0x0000000000703947 */ /* 0x000fea0003800000 */
[--C-:B------:R-:W-:Y:S01]  /*9220*/  FADD.FTZ R23, R23, -R34.reuse ;  /* 0x8000002217177221 */ /* 0x100fe20000010000 */
[----:B----4-:R-:W-:Y:S01]  /*9230*/  FADD.FTZ R3, R22, -R34 ;  /* 0x8000002216037221 */ /* 0x010fe20000010000 */
        /* <DEDUP_REMOVED lines=26> */
.L_x_2412:
[----:B------:R-:W-:Y:S05]  /*93e0*/  BSYNC.RECONVERGENT B1 ;  /* 0x0000000000017941 */ /* 0x000fea0003800200 */
.L_x_2411:
[----:B------:R-:W-:Y:S04]  /*93f0*/  BSSY.RECONVERGENT B1, `(.L_x_2413) ;  /* 0x000001e000017945 */ /* 0x000fe80003800200 */
[----:B------:R-:W-:Y:S05]  /*9400*/  @P4 BRA `(.L_x_2414) ;  /* 0x0000000000704947 */ /* 0x000fea0003800000 */
[--C-:B------:R-:W-:Y:S01]  /*9410*/  FADD.FTZ R25, R25, -R34.reuse ;  /* 0x8000002219197221 */ /* 0x100fe20000010000 */
[----:B0---4-:R-:W-:Y:S01]  /*9420*/  FADD.FTZ R3, R24, -R34 ;  /* 0x8000002218037221 */ /* 0x011fe20000010000 */
[----:B------:R-:W0:Y:S01]  /*9430*/  LDCU.64 UR8, c[0x0][0x3e0] ;  /* 0x00007c00ff0877ac */ /* 0x000e220008000a00 */
[----:B-123--:R-:W-:Y:S01]  /*9440*/  MOV R4, R110 ;  /* 0x0000006e00047202 */ /* 0x00efe20000000f00 */
        /* <DEDUP_REMOVED lines=24> */
.L_x_2414:
[----:B------:R-:W-:Y:S05]  /*95d0*/  BSYNC.RECONVERGENT B1 ;  /* 0x0000000000017941 */ /* 0x000fea0003800200 */
.L_x_2413:
[----:B------:R-:W-:Y:S01]  /*95e0*/  ISETP.GE.U32.AND P5, PT, R0, UR4, PT ;  /* 0x0000000400007c0c */ /* 0x000fe2000bfa6070 */
[----:B------:R-:W-:Y:S01]  /*95f0*/  BSSY.RECONVERGENT B1, `(.L_x_2415) ;  /* 0x0000033000017945 */ /* 0x000fe20003800200 */
[----:B0---4-:R-:W-:Y:S02]  /*9600*/  SHF.R.S32.HI R3, RZ, 0x1f, R0 ;  /* 0x0000001fff037819 */ /* 0x011fe40000011400 */
[----:B-12---:R-:W-:Y:S02]  /*9610*/  IADD3 R13, PT, PT, R33, 0x110, RZ ;  /* 0x00000110210d7810 */ /* 0x006fe40007ffe0ff */
[----:B------:R-:W-:Y:S02]  /*9620*/  ISETP.GE.AND.EX P5, PT, R3, UR5, PT, P5 ;  /* 0x0000000503007c0c */ /* 0x000fe4000bfa6350 */
[C---:B---3--:R-:W-:Y:S02]  /*9630*/  IADD3 R11, PT, PT, R33.reuse, 0x120, RZ ;  /* 0x00000120210b7810 */ /* 0x048fe40007ffe0ff */
        /* <DEDUP_REMOVED lines=41> */
[----:B--2---:R-:W-:-:S03]  /*98d0*/  FMUL.FTZ R0, R5, R16 ;  /* 0x0000001005007220 */ /* 0x004fc60000410000 */
[----:B------:R-:W-:Y:S01]  /*98e0*/  LEA.HI.X R5, R2, UR11, R21, 0x1, P5 ;  /* 0x0000000b02057c11 */ /* 0x000fe2000a8f0c15 */
[----:B0-----:R-:W-:-:S05]  /*98f0*/  FMUL.FTZ R19, R18, R17 ;  /* 0x0000001112137220 */ /* 0x001fca0000410000 */
[----:B------:R-:W-:-:S05]  /*9900*/  F2FP.BF16.F32.PACK_AB R19, R19, R0 ;  /* 0x000000001313723e */ /* 0x000fca00000010ff */
[----:B------:R0:W-:Y:S02]  /*9910*/  STG.E desc[UR6][R4.64], R19 ;  /* 0x0000001304007986 */ /* 0x0001e4000c101906 */
.L_x_2416:
[----:B------:R-:W-:Y:S05]  /*9920*/  BSYNC.RECONVERGENT B1 ;  /* 0x0000000000017941 */ /* 0x000fea0003800200 */
.L_x_2415:
[----:B------:R-:W-:Y:S04]  /*9930*/  BSSY.RECONVERGENT B1, `(.L_x_2417) ;  /* 0x000001e000017945 */ /* 0x000fe80003800200 */
[----:B------:R-:W-:Y:S05]  /*9940*/  @P2 BRA `(.L_x_2418) ;  /* 0x0000000000702947 */ /* 0x000fea0003800000 */
[--C-:B------:R-:W-:Y:S01]  /*9950*/  FADD.FTZ R53, R53, -R34.reuse ;  /* 0x8000002235357221 */ /* 0x100fe20000010000 */
[----:B------:R-:W-:Y:S01]  /*9960*/  FADD.FTZ R3, R52, -R34 ;  /* 0x8000002234037221 */ /* 0x000fe20000010000 */
[----:B------:R-:W1:Y:S01]  /*9970*/  LDCU.64 UR8, c[0x0][0x3e0] ;  /* 0x00007c00ff0877ac */ /* 0x000e620008000a00 */
[----:B0-----:R-:W-:Y:S01]  /*9980*/  MOV R4, R110 ;  /* 0x0000006e00047202 */ /* 0x001fe20000000f00 */
        /* <DEDUP_REMOVED lines=8> */
[----:B------:R-:W2:Y:S01]  /*9a10*/  MUFU.EX2 R0, R0 ;  /* 0x0000000000007308 */ /* 0x000ea20000000800 */
[----:B-1----:R-:W-:Y:S02]  /*9a20*/  IMAD R3, R95, UR8, RZ ;  /* 0x000000085f037c24 */ /* 0x002fe4000f8e02ff */
[----:B------:R-:W-:-:S05]  /*9a30*/  IMAD.WIDE.U32 R4, R100, UR8, R4 ;  /* 0x0000000864047c25 */ /* 0x000fca000f8e0004 */
[----:B------:R-:W1:Y:S01]  /*9a40*/  MUFU.EX2 R2, R2 ;  /* 0x0000000200027308 */ /* 0x000e620000000800 */
[----:B------:R-:W-:-:S05]  /*9a50*/  IMAD R3, R100, UR9, R3 ;  /* 0x0000000964037c24 */ /* 0x000fca000f8e0203 */
[----:B------:R-:W-:Y:S01]  /*9a60*/  IADD3 R3, PT, PT, R5, R3, RZ ;  /* 0x0000000305037210 */ /* 0x000fe20007ffe0ff */
[----:B--2---:R-:W-:-:S06]  /*9a70*/  FADD.FTZ R16, R0, 1 ;  /* 0x3f80000000107421 */ /* 0x004fcc0000010000 */
[----:B------:R-:W2:Y:S01]  /*9a80*/  MUFU.RCP R16, R16 ;  /* 0x0000001000107308 */ /* 0x000ea20000001000 */
[----:B-1----:R-:W-:Y:S01]  /*9a90*/  FADD.FTZ R17, R2, 1 ;  /* 0x3f80000002117421 */ /* 0x002fe20000010000 */
[----:B0-----:R-:W-:-:S04]  /*9aa0*/  LEA R2, P2, R4, UR10, 0x1 ;  /* 0x0000000a04027c11 */ /* 0x001fc8000f8408ff */
[----:B------:R-:W-:Y:S02]  /*9ab0*/  LEA.HI.X R3, R4, UR11, R3, 0x1, P2 ;  /* 0x0000000b04037c11 */ /* 0x000fe400090f0c03 */
[----:B------:R-:W0:Y:S01]  /*9ac0*/  MUFU.RCP R17, R17 ;  /* 0x0000001100117308 */ /* 0x000e220000001000 */
[----:B--2---:R-:W-:Y:S01]  /*9ad0*/  FMUL.FTZ R0, R53, R16 ;  /* 0x0000001035007220 */ /* 0x004fe20000410000 */
[----:B0-----:R-:W-:-:S05]  /*9ae0*/  FMUL.FTZ R19, R18, R17 ;  /* 0x0000001112137220 */ /* 0x001fca0000410000 */
[----:B------:R-:W-:-:S05]  /*9af0*/  F2FP.BF16.F32.PACK_AB R19, R19, R0 ;  /* 0x000000001313723e */ /* 0x000fca00000010ff */
[----:B------:R1:W-:Y:S02]  /*9b00*/  STG.E desc[UR6][R2.64], R19 ;  /* 0x0000001302007986 */ /* 0x0003e4000c101906 */
.L_x_2418:
[----:B------:R-:W-:Y:S05]  /*9b10*/  BSYNC.RECONVERGENT B1 ;  /* 0x0000000000017941 */ /* 0x000fea0003800200 */
.L_x_2417:
[----:B------:R-:W-:Y:S04]  /*9b20*/  BSSY.RECONVERGENT B1, `(.L_x_2419) ;  /* 0x000001e000017945 */ /* 0x000fe80003800200 */
[----:B------:R-:W-:Y:S05]  /*9b30*/  @P1 BRA `(.L_x_2420) ;  /* 0x0000000000701947 */ /* 0x000fea0003800000 */
[--C-:B------:R-:W-:Y:S01]  /*9b40*/  FADD.FTZ R55, R55, -R34.reuse ;  /* 0x8000002237377221 */ /* 0x100fe20000010000 */
[----:B-1----:R-:W-:Y:S01]  /*9b50*/  FADD.FTZ R3, R54, -R34 ;  /* 0x8000002236037221 */ /* 0x002fe20000010000 */
[----:B------:R-:W1:Y:S01]  /*9b60*/  LDCU.64 UR8, c[0x0][0x3e0] ;  /* 0x00007c00ff0877ac */ /* 0x000e620008000a00 */
[----:B------:R-:W-:Y:S01]  /*9b70*/  MOV R2, R110 ;  /* 0x0000006e00027202 */ /* 0x000fe20000000f00 */
[-C--:B------:R-:W-:Y:S01]  /*9b80*/  FMUL.FTZ R55, R55, R32.reuse ;  /* 0x0000002037377220 */ /* 0x080fe20000410000 */
[----:B------:R-:W-:Y:S01]  /*9b90*/  FMUL.FTZ R3, R3, R32 ;  /* 0x0000002003037220 */ /* 0x000fe20000410000 */
[----:B------:R-:W2:Y:S02]  /*9ba0*/  LDCU.64 UR10, c[0x0][0x380] ;  /* 0x00007000ff0a77ac */ /* 0x000ea40008000a00 */
[----:B------:R-:W-:Y:S01]  /*9bb0*/  FFMA.FTZ R55, R45, R55, R48 ;  /* 0x000000372d377223 */ /* 0x000fe20000010030 */
[----:B------:R-:W-:Y:S01]  /*9bc0*/  FFMA.FTZ R18, R46, R3, R47 ;  /* 0x000000032e127223 */ /* 0x000fe2000001002f */
[----:B------:R-:W-:-:S02]  /*9bd0*/  MOV R3, R113 ;  /* 0x0000007100037202 */ /* 0x000fc40000000f00 */
[----:B------:R-:W-:Y:S01]  /*9be0*/  FMUL.FTZ R0, R55, -1.4426950216293334961 ;  /* 0xbfb8aa3b37007820 */ /* 0x000fe20000410000 */
[----:B0-----:R-:W-:-:S05]  /*9bf0*/  FMUL.FTZ R4, R18, -1.4426950216293334961 ;  /* 0xbfb8aa3b12047820 */ /* 0x001fca0000410000 */
        /* <DEDUP_REMOVED lines=11> */
[----:B------:R-:W1:Y:S01]  /*9cb0*/  MUFU.RCP R17, R17 ;  /* 0x0000001100117308 */ /* 0x000e620000001000 */
[----:B0-----:R-:W-:Y:S01]  /*9cc0*/  FMUL.FTZ R0, R55, R16 ;  /* 0x0000001037007220 */ /* 0x001fe20000410000 */
[----:B-1----:R-:W-:-:S05]  /*9cd0*/  FMUL.FTZ R15, R18, R17 ;  /* 0x00000011120f7220 */ /* 0x002fca0000410000 */
[----:B------:R-:W-:-:S05]  /*9ce0*/  F2FP.BF16.F32.PACK_AB R15, R15, R0 ;  /* 0x000000000f0f723e */ /* 0x000fca00000010ff */
[----:B------:R2:W-:Y:S02]  /*9cf0*/  STG.E desc[UR6][R4.64], R15 ;  /* 0x0000000f04007986 */ /* 0x0005e4000c101906 */
.L_x_2420:
[----:B------:R-:W-:Y:S05]  /*9d00*/  BSYNC.RECONVERGENT B1 ;  /* 0x0000000000017941 */ /* 0x000fea0003800200 */
.L_x_2419:
[----:B------:R-:W-:Y:S04]  /*9d10*/  BSSY.RECONVERGENT B1, `(.L_x_2421) ;  /* 0x000001e000017945 */ /* 0x000fe80003800200 */
[----:B------:R-:W-:Y:S05]  /*9d20*/  @P6 BRA `(.L_x_2422) ;  /* 0x0000000000706947 */ /* 0x000fea0003800000 */
[--C-:B------:R-:W-:Y:S01]  /*9d30*/  FADD.FTZ R57, R57, -R34.reuse ;  /* 0x8000002239397221 */ /* 0x100fe20000010000 */
[----:B-1----:R-:W-:Y:S01]  /*9d40*/  FADD.FTZ R3, R56, -R34 ;  /* 0x8000002238037221 */ /* 0x002fe20000010000 */
[----:B------:R-:W1:Y:S01]  /*9d50*/  LDCU.64 UR8, c[0x0][0x3e0] ;  /* 0x00007c00ff0877ac */ /* 0x000e620008000a00 */
[----:B0-2---:R-:W-:Y:S01]  /*9d60*/  MOV R4, R110 ;  /* 0x0000006e00047202 */ /* 0x005fe20000000f00 */
        /* <DEDUP_REMOVED lines=24> */
.L_x_2422:
[----:B------:R-:W-:Y:S05]  /*9ef0*/  BSYNC.RECONVERGENT B1 ;  /* 0x0000000000017941 */ /* 0x000fea0003800200 */
.L_x_2421:
[----:B------:R-:W-:Y:S04]  /*9f00*/  BSSY.RECONVERGENT B1, `(.L_x_2423) ;  /* 0x000001e000017945 */ /* 0x000fe80003800200 */
[----:B------:R-:W-:Y:S05]  /*9f10*/  @P3 BRA `(.L_x_2424) ;  /* 0x0000000000703947 */ /* 0x000fea0003800000 */
[--C-:B-1-3--:R-:W-:Y:S01]  /*9f20*/  FADD.FTZ R3, R58, -R34.reuse ;  /* 0x800000223a037221 */ /* 0x10afe20000010000 */
[----:B------:R-:W-:Y:S01]  /*9f30*/  FADD.FTZ R59, R59, -R34 ;  /* 0x800000223b3b7221 */ /* 0x000fe20000010000 */
        /* <DEDUP_REMOVED lines=19> */
[----:B0-----:R-:W-:-:S06]  /*a070*/  LEA R2, P1, R4, UR10, 0x1 ;  /* 0x0000000a04027c11 */ /* 0x001fcc000f8208ff */
[----:B------:R-:W0:Y:S01]  /*a080*/  MUFU.RCP R13, R13 ;  /* 0x0000000d000d7308 */ /* 0x000e220000001000 */
[----:B--2---:R-:W-:Y:S01]  /*a090*/  FMUL.FTZ R0, R3, R6 ;  /* 0x0000000603007220 */ /* 0x004fe20000410000 */
[----:B------:R-:W-:Y:S01]  /*a0a0*/  LEA.HI.X R3, R4, UR11, R15, 0x1, P1 ;  /* 0x0000000b04037c11 */ /* 0x000fe200088f0c0f */
[----:B0-----:R-:W-:-:S05]  /*a0b0*/  FMUL.FTZ R11, R14, R13 ;  /* 0x0000000d0e0b7220 */ /* 0x001fca0000410000 */
[----:B------:R-:W-:-:S05]  /*a0c0*/  F2FP.BF16.F32.PACK_AB R11, R11, R0 ;  /* 0x000000000b0b723e */ /* 0x000fca00000010ff */
[----:B------:R4:W-:Y:S02]  /*a0d0*/  STG.E desc[UR6][R2.64], R11 ;  /* 0x0000000b02007986 */ /* 0x0009e4000c101906 */
.L_x_2424:
[----:B------:R-:W-:Y:S05]  /*a0e0*/  BSYNC.RECONVERGENT B1 ;  /* 0x0000000000017941 */ /* 0x000fea0003800200 */
.L_x_2423:
[----:B------:R-:W-:Y:S04]  /*a0f0*/  BSSY.RECONVERGENT B1, `(.L_x_2425) ;  /* 0x000001e000017945 */ /* 0x000fe80003800200 */
[----:B------:R-:W-:Y:S05]  /*a100*/  @P4 BRA `(.L_x_2426) ;  /* 0x0000000000704947 */ /* 0x000fea0003800000 */
[--C-:B------:R-:W-:Y:S01]  /*a110*/  FADD.FTZ R61, R61, -R34.reuse ;  /* 0x800000223d3d7221 */ /* 0x100fe20000010000 */
[----:B-1-34-:R-:W-:Y:S01]  /*a120*/  FADD.FTZ R3, R60, -R34 ;  /* 0x800000223c037221 */ /* 0x01afe20000010000 */
[----:B------:R-:W1:Y:S01]  /*a130*/  LDCU.64 UR8, c[0x0][0x3e0] ;  /* 0x00007c00ff0877ac */ /* 0x000e620008000a00 */
[----:B------:R-:W-:Y:S01]  /*a140*/  MOV R2, R110 ;  /* 0x0000006e00027202 */ /* 0x000fe20000000f00 */
[-C--:B------:R-:W-:Y:S01]  /*a150*/  FMUL.FTZ R61, R61, R32.reuse ;  /* 0x000000203d3d7220 */ /* 0x080fe20000410000 */
[----:B------:R-:W-:Y:S01]  /*a160*/  FMUL.FTZ R3, R3, R32 ;  /* 0x0000002003037220 */ /* 0x000fe20000410000 */
[----:B------:R-:W3:Y:S02]  /*a170*/  LDCU.64 UR10, c[0x0][0x380] ;  /* 0x00007000ff0a77ac */ /* 0x000ee40008000a00 */
[----:B------:R-:W-:Y:S01]  /*a180*/  FFMA.FTZ R61, R45, R61, R48 ;  /* 0x0000003d2d3d7223 */ /* 0x000fe20000010030 */
[----:B------:R-:W-:Y:S01]  /*a190*/  FFMA.FTZ R12, R46, R3, R47 ;  /* 0x000000032e0c7223 */ /* 0x000fe2000001002f */
[----:B------:R-:W-:-:S02]  /*a1a0*/  MOV R3, R113 ;  /* 0x0000007100037202 */ /* 0x000fc40000000f00 */
[----:B------:R-:W-:Y:S01]  /*a1b0*/  FMUL.FTZ R0, R61, -1.4426950216293334961 ;  /* 0xbfb8aa3b3d007820 */ /* 0x000fe20000410000 */
[----:B0-2---:R-:W-:-:S05]  /*a1c0*/  FMUL.FTZ R4, R12, -1.4426950216293334961 ;  /* 0xbfb8aa3b0c047820 */ /* 0x005fca0000410000 */
        /* <DEDUP_REMOVED lines=9> */
[----:B---3--:R-:W-:-:S04]  /*a260*/  LEA R4, P1, R2, UR10, 0x1 ;  /* 0x0000000a02047c11 */ /* 0x008fc8000f8208ff */
[----:B------:R-:W-:Y:S02]  /*a270*/  LEA.HI.X R5, R2, UR11, R5, 0x1, P1 ;  /* 0x0000000b02057c11 */ /* 0x000fe400088f0c05 */
[----:B------:R-:W1:Y:S01]  /*a280*/  MUFU.RCP R11, R11 ;  /* 0x0000000b000b7308 */ /* 0x000e620000001000 */
[----:B0-----:R-:W-:Y:S01]  /*a290*/  FMUL.FTZ R0, R61, R6 ;  /* 0x000000063d007220 */ /* 0x001fe20000410000 */
[----:B-1----:R-:W-:-:S05]  /*a2a0*/  FMUL.FTZ R9, R12, R11 ;  /* 0x0000000b0c097220 */ /* 0x002fca0000410000 */
[----:B------:R-:W-:-:S05]  /*a2b0*/  F2FP.BF16.F32.PACK_AB R9, R9, R0 ;  /* 0x000000000909723e */ /* 0x000fca00000010ff */
[----:B------:R0:W-:Y:S02]  /*a2c0*/  STG.E desc[UR6][R4.64], R9 ;  /* 0x0000000904007986 */ /* 0x0001e4000c101906 */
.L_x_2426:
[----:B------:R-:W-:Y:S05]  /*a2d0*/  BSYNC.RECONVERGENT B1 ;  /* 0x0000000000017941 */ /* 0x000fea0003800200 */
.L_x_2425:
[----:B------:R-:W-:Y:S01]  /*a2e0*/  ISETP.GE.U32.AND P5, PT, R38, UR4, PT ;  /* 0x0000000426007c0c */ /* 0x000fe2000bfa6070 */
[----:B------:R-:W-:Y:S01]  /*a2f0*/  BSSY.RECONVERGENT B1, `(.L_x_2427) ;  /* 0x000002f000017945 */ /* 0x000fe20003800200 */
[----:B0-----:R-:W-:Y:S02]  /*a300*/  IADD3 R9, PT, PT, R33, 0x190, RZ ;  /* 0x0000019021097810 */ /* 0x001fe40007ffe0ff */
[----:B------:R-:W-:Y:S02]  /*a310*/  ISETP.GE.AND.EX P5, PT, R43, UR5, PT, P5 ;  /* 0x000000052b007c0c */ /* 0x000fe4000bfa6350 */
[----:B------:R-:W-:Y:S02]  /*a320*/  ISETP.GE.U32.AND P2, PT, R7, UR4, PT ;  /* 0x0000000407007c0c */ /* 0x000fe4000bf46070 */
[----:B------:R-:W-:Y:S02]  /*a330*/  ISETP.GE.U32.AND P1, PT, R8, UR4, PT ;  /* 0x0000000408007c0c */ /* 0x000fe4000bf26070 */
[----:B------:R-:W-:-:S02]  /*a340*/  ISETP.GE.U32.AND P6, PT, R37, UR4, PT ;  /* 0x0000000425007c0c */ /* 0x000fc4000bfc6070 */
[----:B------:R-:W-:Y:S02]  /*a350*/  ISETP.GE.U32.AND P3, PT, R39, UR4, PT ;  /* 0x0000000427007c0c */ /* 0x000fe4000bf66070 */
[----:B------:R-:W-:Y:S02]  /*a360*/  ISETP.GE.U32.AND P4, PT, R9, UR4, PT ;  /* 0x0000000409007c0c */ /* 0x000fe4000bf86070 */
[----:B--2---:R-:W-:Y:S02]  /*a370*/  SHF.R.S32.HI R15, RZ, 0x1f, R7 ;  /* 0x0000001fff0f7819 */ /* 0x004fe40000011407 */
[----:B----4-:R-:W-:Y:S02]  /*a380*/  SHF.R.S32.HI R11, RZ, 0x1f, R8 ;  /* 0x0000001fff0b7819 */ /* 0x010fe40000011408 */
        /* <DEDUP_REMOVED lines=10> */
[----:B-1-3--:R-:W-:Y:S01]  /*a430*/  FADD.FTZ R3, R62, -R34 ;  /* 0x800000223e037221 */ /* 0x00afe20000010000 */
        /* <DEDUP_REMOVED lines=26> */
.L_x_2428:
[----:B------:R-:W-:Y:S05]  /*a5e0*/  BSYNC.RECONVERGENT B1 ;  /* 0x0000000000017941 */ /* 0x000fea0003800200 */
.L_x_2427:
[----:B------:R-:W-:Y:S04]  /*a5f0*/  BSSY.RECONVERGENT B1, `(.L_x_2429) ;  /* 0x000001e000017945 */ /* 0x000fe80003800200 */
[----:B------:R-:W-:Y:S05]  /*a600*/  @P2 BRA `(.L_x_2430) ;  /* 0x0000000000702947 */ /* 0x000fea0003800000 */
[--C-:B-1-3--:R-:W-:Y:S01]  /*a610*/  FADD.FTZ R3, R64, -R34.reuse ;  /* 0x8000002240037221 */ /* 0x10afe20000010000 */
[----:B------:R-:W-:Y:S01]  /*a620*/  FADD.FTZ R65, R65, -R34 ;  /* 0x8000002241417221 */ /* 0x000fe20000010000 */
[----:B------:R-:W1:Y:S02]  /*a630*/  LDCU.64 UR8, c[0x0][0x3e0] ;  /* 0x00007c00ff0877ac */ /* 0x000e640008000a00 */
[-C--:B------:R-:W-:Y:S01]  /*a640*/  FMUL.FTZ R3, R3, R32.reuse ;  /* 0x0000002003037220 */ /* 0x080fe20000410000 */
[----:B------:R-:W-:Y:S01]  /*a650*/  FMUL.FTZ R65, R65, R32 ;  /* 0x0000002041417220 */ /* 0x000fe20000410000 */
[----:B------:R-:W2:Y:S02]  /*a660*/  LDCU.64 UR10, c[0x0][0x380] ;  /* 0x00007000ff0a77ac */ /* 0x000ea40008000a00 */
[----:B0-----:R-:W-:Y:S01]  /*a670*/  FFMA.FTZ R5, R45, R3, R48 ;  /* 0x000000032d057223 */ /* 0x001fe20000010030 */
[----:B------:R-:W-:Y:S01]  /*a680*/  FFMA.FTZ R14, R46, R65, R47 ;  /* 0x000000412e0e7223 */ /* 0x000fe2000001002f */
[----:B------:R-:W-:-:S02]  /*a690*/  MOV R3, R113 ;  /* 0x0000007100037202 */ /* 0x000fc40000000f00 */
        /* <DEDUP_REMOVED lines=11> */
[----:B--2---:R-:W-:-:S05]  /*a750*/  LEA R4, P2, R2, UR10, 0x1 ;  /* 0x0000000a02047c11 */ /* 0x004fca000f8408ff */
[----:B------:R-:W1:Y:S01]  /*a760*/  MUFU.RCP R13, R13 ;  /* 0x0000000d000d7308 */ /* 0x000e620000001000 */
[----:B------:R-:W-:Y:S01]  /*a770*/  IADD3 R15, PT, PT, R3, R15, RZ ;  /* 0x0000000f030f7210 */ /* 0x000fe20007ffe0ff */
[----:B0-----:R-:W-:-:S03]  /*a780*/  FMUL.FTZ R7, R5, R12 ;  /* 0x0000000c05077220 */ /* 0x001fc60000410000 */
[----:B------:R-:W-:Y:S01]  /*a790*/  LEA.HI.X R5, R2, UR11, R15, 0x1, P2 ;  /* 0x0000000b02057c11 */ /* 0x000fe200090f0c0f */
[----:B-1----:R-:W-:-:S05]  /*a7a0*/  FMUL.FTZ R14, R14, R13 ;  /* 0x0000000d0e0e7220 */ /* 0x002fca0000410000 */
[----:B------:R-:W-:-:S05]  /*a7b0*/  F2FP.BF16.F32.PACK_AB R7, R14, R7 ;  /* 0x000000070e07723e */ /* 0x000fca00000010ff */
[----:B------:R2:W-:Y:S02]  /*a7c0*/  STG.E desc[UR6][R4.64], R7 ;  /* 0x0000000704007986 */ /* 0x0005e4000c101906 */
.L_x_2430:
[----:B------:R-:W-:Y:S05]  /*a7d0*/  BSYNC.RECONVERGENT B1 ;  /* 0x0000000000017941 */ /* 0x000fea0003800200 */
.L_x_2429:
[----:B------:R-:W-:Y:S04]  /*a7e0*/  BSSY.RECONVERGENT B1, `(.L_x_2431) ;  /* 0x000001e000017945 */ /* 0x000fe80003800200 */
[----:B------:R-:W-:Y:S05]  /*a7f0*/  @P1 BRA `(.L_x_2432) ;  /* 0x0000000000701947 */ /* 0x000fea0003800000 */
[--C-:B-1-3--:R-:W-:Y:S01]  /*a800*/  FADD.FTZ R3, R66, -R34.reuse ;  /* 0x8000002242037221 */ /* 0x10afe20000010000 */
[----:B------:R-:W-:Y:S01]  /*a810*/  FADD.FTZ R67, R67, -R34 ;  /* 0x8000002243437221 */ /* 0x000fe20000010000 */
[----:B------:R-:W1:Y:S02]  /*a820*/  LDCU.64 UR8, c[0x0][0x3e0] ;  /* 0x00007c00ff0877ac */ /* 0x000e640008000a00 */
        /* <DEDUP_REMOVED lines=25> */
.L_x_2432:
[----:B------:R-:W-:Y:S05]  /*a9c0*/  BSYNC.RECONVERGENT B1 ;  /* 0x0000000000017941 */ /* 0x000fea0003800200 */
.L_x_2431:
        /* <DEDUP_REMOVED lines=12> */
[----:B0-2-4-:R-:W-:-:S05]  /*aa90*/  FMUL.FTZ R4, R12, -1.4426950216293334961 ;  /* 0xbfb8aa3b0c047820 */ /* 0x015fca0000410000 */
        /* <DEDUP_REMOVED lines=9> */
[----:B---3--:R-:W-:-:S04]  /*ab30*/  LEA R4, P1, R2, UR10, 0x1 ;  /* 0x0000000a02047c11 */ /* 0x008fc8000f8208ff */
[----:B------:R-:W1:Y:S01]  /*ab40*/  MUFU.RCP R11, R11 ;  /* 0x0000000b000b7308 */ /* 0x000e620000001000 */
[----:B------:R-:W-:-:S04]  /*ab50*/  IADD3 R37, PT, PT, R3, R37, RZ ;  /* 0x0000002503257210 */ /* 0x000fc80007ffe0ff */
[----:B------:R-:W-:Y:S01]  /*ab60*/  LEA.HI.X R5, R2, UR11, R37, 0x1, P1 ;  /* 0x0000000b02057c11 */ /* 0x000fe200088f0c25 */
[----:B0-----:R-:W-:Y:S01]  /*ab70*/  FMUL.FTZ R8, R8, R7 ;  /* 0x0000000708087220 */ /* 0x001fe20000410000 */
[----:B-1----:R-:W-:-:S05]  /*ab80*/  FMUL.FTZ R13, R12, R11 ;  /* 0x0000000b0c0d7220 */ /* 0x002fca0000410000 */
[----:B------:R-:W-:-:S05]  /*ab90*/  F2FP.BF16.F32.PACK_AB R13, R13, R8 ;  /* 0x000000080d0d723e */ /* 0x000fca00000010ff */
[----:B------:R0:W-:Y:S02]  /*aba0*/  STG.E desc[UR6][R4.64], R13 ;  /* 0x0000000d04007986 */ /* 0x0001e4000c101906 */
.L_x_2434:
[----:B------:R-:W-:Y:S05]  /*abb0*/  BSYNC.RECONVERGENT B1 ;  /* 0x0000000000017941 */ /* 0x000fea0003800200 */
.L_x_2433:
        /* <DEDUP_REMOVED lines=30> */
.L_x_2436:
[----:B------:R-:W-:Y:S05]  /*ada0*/  BSYNC.RECONVERGENT B1 ;  /* 0x0000000000017941 */ /* 0x000fea0003800200 */
.L_x_2435:
        /* <DEDUP_REMOVED lines=30> */
.L_x_2438:
[----:B------:R-:W-:Y:S05]  /*af90*/  BSYNC.RECONVERGENT B1 ;  /* 0x0000000000017941 */ /* 0x000fea0003800200 */
.L_x_2437:
        /* <DEDUP_REMOVED lines=9> */
[----:B0--3--:R-:W-:Y:S02]  /*b030*/  SHF.R.S32.HI R13, RZ, 0x1f, R6 ;  /* 0x0000001fff0d7819 */ /* 0x009fe40000011406 */
[----:B------:R-:W-:Y:S02]  /*b040*/  SHF.R.S32.HI R14, RZ, 0x1f, R0 ;  /* 0x0000001fff0e7819 */ /* 0x000fe40000011400 */
[----:B-1----:R-:W-:Y:S02]  /*b050*/  SHF.R.S32.HI R2, RZ, 0x1f, R33 ;  /* 0x0000001fff027819 */ /* 0x002fe40000011421 */
[----:B------:R-:W-:-:S02]  /*b060*/  ISETP.GE.AND.EX P2, PT, R13, UR5, PT, P2 ;  /* 0x000000050d007c0c */ /* 0x000fc4000bf46320 */
[----:B------:R-:W-:Y:S02]  /*b070*/  ISETP.GE.AND.EX P1, PT, R14, UR5, PT, P1 ;  /* 0x000000050e007c0c */ /* 0x000fe4000bf26310 */
[----:B------:R-:W-:Y:S02]  /*b080*/  ISETP.GE.AND.EX P6, PT, R2, UR5, PT, P6 ;  /* 0x0000000502007c0c */ /* 0x000fe4000bfc6360 */
[----:B------:R-:W-:Y:S02]  /*b090*/  ISETP.GE.AND.EX P3, PT, R40, UR5, PT, P3 ;  /* 0x0000000528007c0c */ /* 0x000fe4000bf66330 */
[----:B------:R-:W-:Y:S01]  /*b0a0*/  ISETP.GE.AND.EX P4, PT, R91, UR5, PT, P4 ;  /* 0x000000055b007c0c */ /* 0x000fe2000bf86340 */
[----:B------:R-:W-:-:S12]  /*b0b0*/  @P5 BRA `(.L_x_2440) ;  /* 0x0000000000705947 */ /* 0x000fd80003800000 */
[--C-:B------:R-:W-:Y:S01]  /*b0c0*/  FADD.FTZ R75, R75, -R34.reuse ;  /* 0x800000224b4b7221 */ /* 0x100fe20000010000 */
[----:B------:R-:W-:Y:S01]  /*b0d0*/  FADD.FTZ R3, R74, -R34 ;  /* 0x800000224a037221 */ /* 0x000fe20000010000 */
[----:B------:R-:W0:Y:S01]  /*b0e0*/  LDCU.64 UR8, c[0x0][0x3e0] ;  /* 0x00007c00ff0877ac */ /* 0x000e220008000a00 */
[----:B--2-4-:R-:W-:Y:S01]  /*b0f0*/  MOV R5, R113 ;  /* 0x0000007100057202 */ /* 0x014fe20000000f00 */
        /* <DEDUP_REMOVED lines=24> */
.L_x_2440:
[----:B------:R-:W-:Y:S05]  /*b280*/  BSYNC.RECONVERGENT B1 ;  /* 0x0000000000017941 */ /* 0x000fea0003800200 */
.L_x_2439:
[----:B------:R-:W-:Y:S04]  /*b290*/  BSSY.RECONVERGENT B1, `(.L_x_2441) ;  /* 0x000001e000017945 */ /* 0x000fe80003800200 */
[----:B------:R-:W-:Y:S05]  /*b2a0*/  @P2 BRA `(.L_x_2442) ;  /* 0x0000000000702947 */ /* 0x000fea0003800000 */
[--C-:B------:R-:W-:Y:S01]  /*b2b0*/  FADD.FTZ R77, R77, -R34.reuse ;  /* 0x800000224d4d7221 */ /* 0x100fe20000010000 */
[----:B0-----:R-:W-:Y:S01]  /*b2c0*/  FADD.FTZ R3, R76, -R34 ;  /* 0x800000224c037221 */ /* 0x001fe20000010000 */
        /* <DEDUP_REMOVED lines=26> */
.L_x_2442:
[----:B------:R-:W-:Y:S05]  /*b470*/  BSYNC.RECONVERGENT B1 ;  /* 0x0000000000017941 */ /* 0x000fea0003800200 */
.L_x_2441:
[----:B------:R-:W-:Y:S04]  /*b480*/  BSSY.RECONVERGENT B1, `(.L_x_2443) ;  /* 0x000001e000017945 */ /* 0x000fe80003800200 */
[----:B------:R-:W-:Y:S05]  /*b490*/  @P1 BRA `(.L_x_2444) ;  /* 0x0000000000701947 */ /* 0x000fea0003800000 */
[--C-:B01----:R-:W-:Y:S01]  /*b4a0*/  FADD.FTZ R3, R78, -R34.reuse ;  /* 0x800000224e037221 */ /* 0x103fe20000010000 */
[----:B------:R-:W-:Y:S01]  /*b4b0*/  FADD.FTZ R79, R79, -R34 ;  /* 0x800000224f4f7221 */ /* 0x000fe20000010000 */
[----:B------:R-:W0:Y:S01]  /*b4c0*/  LDCU.64 UR8, c[0x0][0x3e0] ;  /* 0x00007c00ff0877ac */ /* 0x000e220008000a00 */
[----:B--2-4-:R-:W-:Y:S01]  /*b4d0*/  MOV R4, R110 ;  /* 0x0000006e00047202 */ /* 0x014fe20000000f00 */
        /* <DEDUP_REMOVED lines=24> */
.L_x_2444:
[----:B------:R-:W-:Y:S05]  /*b660*/  BSYNC.RECONVERGENT B1 ;  /* 0x0000000000017941 */ /* 0x000fea0003800200 */
.L_x_2443:
[----:B------:R-:W-:Y:S04]  /*b670*/  BSSY.RECONVERGENT B1, `(.L_x_2445) ;  /* 0x000001e000017945 */ /* 0x000fe80003800200 */
[----:B------:R-:W-:Y:S05]  /*b680*/  @P6 BRA `(.L_x_2446) ;  /* 0x0000000000706947 */ /* 0x000fea0003800000 */
[--C-:B------:R-:W-:Y:S01]  /*b690*/  FADD.FTZ R81, R81, -R34.reuse ;  /* 0x8000002251517221 */ /* 0x100fe20000010000 */
[----:B01-3--:R-:W-:Y:S01]  /*b6a0*/  FADD.FTZ R3, R80, -R34 ;  /* 0x8000002250037221 */ /* 0x00bfe20000010000 */
        /* <DEDUP_REMOVED lines=8> */
[----:B--2-4-:R-:W-:-:S05]  /*b730*/  FMUL.FTZ R4, R8, -1.4426950216293334961 ;  /* 0xbfb8aa3b08047820 */ /* 0x014fca0000410000 */
[----:B------:R-:W2:Y:S01]  /*b740*/  MUFU.EX2 R0, R0 ;  /* 0x0000000000007308 */ /* 0x000ea20000000800 */
[----:B0-----:R-:W-:Y:S01]  /*b750*/  IMAD R10, R2, UR8, RZ ;  /* 0x00000008020a7c24 */ /* 0x001fe2000f8e02ff */
[----:B------:R-:W-:-:S06]  /*b760*/  MOV R2, R110 ;  /* 0x0000006e00027202 */ /* 0x000fcc0000000f00 */
[----:B------:R-:W0:Y:S01]  /*b770*/  MUFU.EX2 R4, R4 ;  /* 0x0000000400047308 */ /* 0x000e220000000800 */
[----:B------:R-:W-:-:S04]  /*b780*/  IMAD.WIDE.U32 R2, R33, UR8, R2 ;  /* 0x0000000821027c25 */ /* 0x000fc8000f8e0002 */
[----:B------:R-:W-:Y:S02]  /*b790*/  IMAD R33, R33, UR9, R10 ;  /* 0x0000000921217c24 */ /* 0x000fe4000f8e020a */
[----:B--2---:R-:W-:-:S03]  /*b7a0*/  FADD.FTZ R6, R0, 1 ;  /* 0x3f80000000067421 */ /* 0x004fc60000010000 */
[----:B------:R-:W-:-:S03]  /*b7b0*/  IADD3 R33, PT, PT, R3, R33, RZ ;  /* 0x0000002103217210 */ /* 0x000fc60007ffe0ff */
        /* <DEDUP_REMOVED lines=9> */
.L_x_2446:
[----:B------:R-:W-:Y:S05]  /*b850*/  BSYNC.RECONVERGENT B1 ;  /* 0x0000000000017941 */ /* 0x000fea0003800200 */
.L_x_2445:
[----:B------:R-:W-:Y:S04]  /*b860*/  BSSY.RECONVERGENT B1, `(.L_x_2447) ;  /* 0x000001e000017945 */ /* 0x000fe80003800200 */
[----:B------:R-:W-:Y:S05]  /*b870*/  @P3 BRA `(.L_x_2448) ;  /* 0x0000000000703947 */ /* 0x000fea0003800000 */
[--C-:B------:R-:W-:Y:S01]  /*b880*/  FADD.FTZ R83, R83, -R34.reuse ;  /* 0x8000002253537221 */ /* 0x100fe20000010000 */
[----:B01-3--:R-:W-:Y:S01]  /*b890*/  FADD.FTZ R3, R82, -R34 ;  /* 0x8000002252037221 */ /* 0x00bfe20000010000 */
        /* <DEDUP_REMOVED lines=26> */
.L_x_2448:
[----:B------:R-:W-:Y:S05]  /*ba40*/  BSYNC.RECONVERGENT B1 ;  /* 0x0000000000017941 */ /* 0x000fea0003800200 */
.L_x_2447:
        /* <DEDUP_REMOVED lines=18> */
[----:B--2-4-:R-:W-:-:S06]  /*bb70*/  FADD.FTZ R4, R0, 1 ;  /* 0x3f80000000047421 */ /* 0x014fcc0000010000 */
        /* <DEDUP_REMOVED lines=9> */
.L_x_2386:
[----:B------:R-:W-:Y:S05]  /*bc10*/  BSYNC.RECONVERGENT B0 ;  /* 0x0000000000007941 */ /* 0x000fea0003800200 */
.L_x_2322:
        /* <DEDUP_REMOVED lines=8> */
.L_x_2450:
        /* <DEDUP_REMOVED lines=14> */
.L_x_4539:


//--------------------- .text._Z35group_norm_nhwc_fwd_one_pass_kernelI11Bf16IOFp16WLi64ELi64ELi512EEv26Group_norm_nhwc_fwd_params --------------------------
	.section	.text._Z35group_norm_nhwc_fwd_one_pass_kernelI11Bf16IOFp16WLi64ELi64ELi512EEv26Group_norm_nhwc_fwd_params,"ax",@progbits
	.align	128
        .global         _Z35group_norm_nhwc_fwd_one_pass_kernelI11Bf16IOFp16WLi64ELi64ELi512EEv26Group_norm_nhwc_fwd_params
        .type           _Z35group_norm_nhwc_fwd_one_pass_kernelI11Bf16IOFp16WLi64ELi64ELi512EEv26Group_norm_nhwc_fwd_params,@function
        .size           _Z35group_norm_nhwc_fwd_one_pass_kernelI11Bf16IOFp16WLi64ELi64ELi512EEv26Group_norm_nhwc_fwd_params,(.L_x_4540 - _Z35group_norm_nhwc_fwd_one_pass_kernelI11Bf16IOFp16WLi64ELi64ELi512EEv26Group_norm_nhwc_fwd_params)
        .other          _Z35group_norm_nhwc_fwd_one_pass_kernelI11Bf16IOFp16WLi64ELi64ELi512EEv26Group_norm_nhwc_fwd_params,@"STO_CUDA_ENTRY STV_DEFAULT"
_Z35group_norm_nhwc_fwd_one_pass_kernelI11Bf16IOFp16WLi64ELi64ELi512EEv26Group_norm_nhwc_fwd_params:
.text._Z35group_norm_nhwc_fwd_one_pass_kernelI11Bf16IOFp16WLi64ELi64ELi512EEv26Group_norm_nhwc_fwd_params:
        /* <DEDUP_REMOVED lines=23> */
.L_x_2478:
        /* <DEDUP_REMOVED lines=37> */
[----:B------:R-:W-:Y:S02]  /*03c0*/  @!P4 IADD3 R13, PT, PT, -R13, RZ, RZ ;  /* 0x000000ff0d0dc210 */ /* 0x000fe40007ffe1ff */
[----:B------:R-:W-:-:S02]  /*03d0*/  @!P3 LOP3.LUT R13, RZ, R9, RZ, 0x33, !PT ;  /* 0x00000009ff0db212 */ /* 0x000fc400078e33ff */
[----:B------:R-:W-:Y:S01]  /*03e0*/  ISETP.GE.U32.AND P3, PT, R0, UR8, PT ;  /* 0x0000000800007c0c */ /* 0x000fe2000bf66070 */
[----:B------:R-:W1:Y:S01]  /*03f0*/  @!P2 LDC.64 R10, c[0x0][0x390] ;  /* 0x0000e400ff0aab82 */ /* 0x000e620000000a00 */
[----:B------:R-:W-:Y:S01]  /*0400*/  SHF.R.S32.HI R5, RZ, 0x1f, R0 ;  /* 0x0000001fff057819 */ /* 0x000fe20000011400 */
[--C-:B------:R-:W-:Y:S01]  /*0410*/  IMAD.MOV R20, RZ, RZ, -R13.reuse ;  /* 0x000000ffff147224 */ /* 0x100fe200078e0a0d */
[----:B------:R-:W-:Y:S02]  /*0420*/  SHF.R.S32.HI R3, RZ, 0x1f, R13 ;  /* 0x0000001fff037819 */ /* 0x000fe4000001140d */
[----:B------:R-:W-:Y:S01]  /*0430*/  ISETP.GE.AND.EX P3, PT, R5, UR9, PT, P3 ;  /* 0x0000000905007c0c */ /* 0x000fe2000bf66330 */
[----:B------:R-:W-:Y:S01]  /*0440*/  IMAD R20, R9, R20, UR7 ;  /* 0x0000000709147e24 */ /* 0x000fe2000f8e0214 */
[----:B------:R-:W-:Y:S01]  /*0450*/  ISETP.GE.U32.AND P4, PT, R2, UR8, PT ;  /* 0x0000000802007c0c */ /* 0x000fe2000bf86070 */
[----:B------:R-:W3:Y:S01]  /*0460*/  @!P1 LDC.64 R8, c[0x0][0x3e0] ;  /* 0x0000f800ff089b82 */ /* 0x000ee20000000a00 */
[----:B--2---:R-:W-:Y:S01]  /*0470*/  IMAD R12, R3, UR10, RZ ;  /* 0x0000000a030c7c24 */ /* 0x004fe2000f8e02ff */
[----:B------:R-:W-:-:S02]  /*0480*/  SHF.R.S32.HI R3, RZ, 0x1f, R2 ;  /* 0x0000001fff037819 */ /* 0x000fc40000011402 */
[----:B------:R-:W-:Y:S01]  /*0490*/  SHF.L.U32 R20, R20, 0x6, RZ ;  /* 0x0000000614147819 */ /* 0x000fe200000006ff */
        /* <DEDUP_REMOVED lines=8> */
[----:B------:R-:W-:Y:S01]  /*0520*/  IADD3 R27, PT, PT, R25, R27, RZ ;  /* 0x0000001b191b7210 */ /* 0x000fe20007ffe0ff */
[----:B------:R-:W-:Y:S02]  /*0530*/  @!P2 IMAD.MOV.U32 R26, RZ, RZ, R24 ;  /* 0x000000ffff1aa224 */ /* 0x000fe400078e0018 */
[----:B---3--:R-:W-:Y:S01]  /*0540*/  @!P1 IMAD R21, R17, R8, RZ ;  /* 0x0000000811159224 */ /* 0x008fe200078e02ff */
[----:B------:R-:W-:Y:S01]  /*0550*/  @!P1 MOV R19, R27 ;  /* 0x0000001b00139202 */ /* 0x000fe20000000f00 */
[C---:B------:R-:W-:Y:S01]  /*0560*/  @!P2 IMAD R17, R23.reuse, R7, R18 ;  /* 0x000000071711a224 */ /* 0x040fe200078e0212 */
[----:B------:R-:W-:Y:S01]  /*0570*/  @!P1 MOV R18, R24 ;  /* 0x0000001800129202 */ /* 0x000fe20000000f00 */
[----:B------:R-:W-:Y:S02]  /*0580*/  @!P2 IMAD.WIDE.U32 R28, R23, R6, R26 ;  /* 0x00000006171ca225 */ /* 0x000fe400078e001a */
[----:B------:R-:W3:Y:S02]  /*0590*/  @!P4 LDC.64 R6, c[0x0][0x3e0] ;  /* 0x0000f800ff06cb82 */ /* 0x000ee40000000a00 */
[C---:B------:R-:W-:Y:S01]  /*05a0*/  @!P1 IMAD R21, R16.reuse, R9, R21 ;  /* 0x0000000910159224 */ /* 0x040fe200078e0215 */
[----:B------:R-:W-:Y:S01]  /*05b0*/  @!P2 IADD3 R17, PT, PT, R29, R17, RZ ;  /* 0x000000111d11a210 */ /* 0x000fe20007ffe0ff */
[----:B------:R-:W-:Y:S01]  /*05c0*/  @!P1 IMAD.WIDE.U32 R18, R16, R8, R18 ;  /* 0x0000000810129225 */ /* 0x000fe200078e0012 */
[----:B-1----:R-:W-:-:S03]  /*05d0*/  @!P2 LEA R16, P5, R28, R10, 0x1 ;  /* 0x0000000a1c10a211 */ /* 0x002fc600078a08ff */
[----:B------:R-:W1:Y:S01]  /*05e0*/  @!P3 LDC.64 R8, c[0x0][0x390] ;  /* 0x0000e400ff08bb82 */ /* 0x000e620000000a00 */
[----:B------:R-:W-:Y:S01]  /*05f0*/  @!P2 LEA.HI.X R17, R28, R11, R17, 0x1, P5 ;  /* 0x0000000b1c11a211 */ /* 0x000fe200028f0c11 */
[----:B0-----:R-:W-:Y:S01]  /*0600*/  @!P3 IMAD R5, R5, R14, RZ ;  /* 0x0000000e0505b224 */ /* 0x001fe200078e02ff */
[----:B------:R-:W-:Y:S02]  /*0610*/  @!P1 IADD3 R21, PT, PT, R19, R21, RZ ;  /* 0x0000001513159210 */ /* 0x000fe40007ffe0ff */
[----:B--2---:R-:W-:Y:S01]  /*0620*/  @!P1 LEA R12, P5, R18, R12, 0x1 ;  /* 0x0000000c120c9211 */ /* 0x004fe200078a08ff */
[----:B------:R-:W-:Y:S01]  /*0630*/  @!P3 IMAD R15, R0, R15, R5 ;  /* 0x0000000f000fb224 */ /* 0x000fe200078e0205 */
[----:B------:R-:W-:Y:S01]  /*0640*/  @!P3 MOV R19, R27 ;  /* 0x0000001b0013b202 */ /* 0x000fe20000000f00 */
[----:B------:R-:W0:Y:S01]  /*0650*/  @!P4 LDC.64 R10, c[0x0][0x390] ;  /* 0x0000e400ff0acb82 */ /* 0x000e220000000a00 */
[----:B------:R-:W-:Y:S01]  /*0660*/  @!P1 LEA.HI.X R13, R18, R13, R21, 0x1, P5 ;  /* 0x0000000d120d9211 */ /* 0x000fe200028f0c15 */
[----:B------:R-:W-:-:S02]  /*0670*/  @!P3 IMAD.MOV.U32 R18, RZ, RZ, R24 ;  /* 0x000000ffff12b224 */ /* 0x000fc400078e0018 */
[----:B------:R-:W-:Y:S02]  /*0680*/  HFMA2 R21, -RZ, RZ, 0, 0 ;  /* 0x00000000ff157431 */ /* 0x000fe400000001ff */
[----:B------:R-:W-:-:S04]  /*0690*/  @!P3 IMAD.WIDE.U32 R18, R0, R14, R18 ;  /* 0x0000000e0012b225 */ /* 0x000fc800078e0012 */
[----:B------:R-:W-:Y:S02]  /*06a0*/  HFMA2 R0, -RZ, RZ, 0, 0 ;  /* 0x00000000ff007431 */ /* 0x000fe400000001ff */
[----:B---3--:R-:W-:Y:S01]  /*06b0*/  @!P4 IMAD R3, R3, R6, RZ ;  /* 0x000000060303c224 */ /* 0x008fe200078e02ff */
[----:B------:R-:W-:Y:S01]  /*06c0*/  @!P3 IADD3 R15, PT, PT, R19, R15, RZ ;  /* 0x0000000f130fb210 */ /* 0x000fe20007ffe0ff */
[----:B------:R-:W2:Y:S04]  /*06d0*/  @!P2 LDG.E R21, desc[UR14][R16.64] ;  /* 0x0000000e1015a981 */ /* 0x000ea8000c1e1900 */
[----:B------:R3:W5:Y:S01]  /*06e0*/  @!P1 LDG.E R0, desc[UR14][R12.64] ;  /* 0x0000000e0c009981 */ /* 0x000762000c1e1900 */
[----:B------:R-:W-:Y:S01]  /*06f0*/  @!P4 IMAD R7, R2, R7, R3 ;  /* 0x000000070207c224 */ /* 0x000fe200078e0203 */
[----:B-1----:R-:W-:Y:S01]  /*0700*/  @!P3 LEA R8, P2, R18, R8, 0x1 ;  /* 0x000000081208b211 */ /* 0x002fe200078408ff */
[----:B------:R-:W-:-:S03]  /*0710*/  IMAD.MOV.U32 R5, RZ, RZ, RZ ;  /* 0x000000ffff057224 */ /* 0x000fc600078e00ff */
[----:B------:R-:W-:Y:S02]  /*0720*/  @!P3 LEA.HI.X R9, R18, R9, R15, 0x1, P2 ;  /* 0x000000091209b211 */ /* 0x000fe400010f0c0f */
[----:B---3--:R-:W-:-:S03]  /*0730*/  @!P4 MOV R12, R24 ;  /* 0x00000018000cc202 */ /* 0x008fc60000000f00 */
[----:B------:R-:W3:Y:S01]  /*0740*/  @!P3 LDG.E R5, desc[UR14][R8.64] ;  /* 0x0000000e0805b981 */ /* 0x000ee2000c1e1900 */
[----:B------:R-:W-:-:S03]  /*0750*/  @!P4 MOV R13, R27 ;  /* 0x0000001b000dc202 */ /* 0x000fc60000000f00 */
        /* <DEDUP_REMOVED lines=12> */
[----:B-----5:R-:W-:Y:S02]  /*0820*/  PRMT R16, R0, 0x7632, R16 ;  /* 0x0000763200107816 */ /* 0x020fe40000000010 */
[----:B------:R-:W-:Y:S02]  /*0830*/  SHF.L.U32 R18, R18, 0x10, RZ ;  /* 0x0000001012127819 */ /* 0x000fe400000006ff */
[----:B------:R-:W-:Y:S01]  /*0840*/  SHF.L.U32 R19, R0, 0x10, RZ ;  /* 0x0000001000137819 */ /* 0x000fe200000006ff */
[----:B------:R-:W-:Y:S02]  /*0850*/  IMAD.U32 R16, R16, 0x10000, RZ ;  /* 0x0001000010107824 */ /* 0x000fe400078e00ff */
[----:B------:R-:W-:Y:S01]  /*0860*/  FADD.FTZ R0, R21, R18 ;  /* 0x0000001215007221 */ /* 0x000fe20000010000 */
[----:B------:R-:W-:Y:S01]  /*0870*/  FMUL.FTZ R2, R18, R18 ;  /* 0x0000001212027220 */ /* 0x000fe20000410000 */
[----:B------:R-:W-:Y:S01]  /*0880*/  FADD.FTZ R7, R19, R16 ;  /* 0x0000001013077221 */ /* 0x000fe20000010000 */
[----:B------:R-:W-:Y:S01]  /*0890*/  FMUL.FTZ R8, R16, R16 ;  /* 0x0000001010087220 */ /* 0x000fe20000410000 */
[----:B------:R-:W-:Y:S01]  /*08a0*/  FADD.FTZ R6, RZ, R0 ;  /* 0x00000000ff067221 */ /* 0x000fe20000010000 */
[----:B------:R-:W-:Y:S01]  /*08b0*/  FFMA.FTZ R2, R21, R21, R2 ;  /* 0x0000001515027223 */ /* 0x000fe20000010002 */
[----:B---3--:R-:W-:-:S02]  /*08c0*/  PRMT R0, R5, 0x7632, R0 ;  /* 0x0000763205007816 */ /* 0x008fc40000000000 */
[----:B------:R-:W-:Y:S01]  /*08d0*/  FADD.FTZ R6, R6, R7 ;  /* 0x0000000706067221 */ /* 0x000fe20000010000 */
[----:B------:R-:W-:Y:S01]  /*08e0*/  FFMA.FTZ R7, R19, R19, R8 ;  /* 0x0000001313077223 */ /* 0x000fe20000010008 */
[----:B------:R-:W-:Y:S01]  /*08f0*/  FADD.FTZ R2, RZ, R2 ;  /* 0x00000002ff027221 */ /* 0x000fe20000010000 */
[----:B------:R-:W-:Y:S02]  /*0900*/  SHF.L.U32 R0, R0, 0x10, RZ ;  /* 0x0000001000007819 */ /* 0x000fe400000006ff */
[----:B------:R-:W-:Y:S01]  /*0910*/  SHF.L.U32 R17, R5, 0x10, RZ ;  /* 0x0000001005117819 */ /* 0x000fe200000006ff */
[----:B------:R-:W-:Y:S02]  /*0920*/  FADD.FTZ R7, R2, R7 ;  /* 0x0000000702077221 */ /* 0x000fe40000010000 */
[----:B------:R-:W-:Y:S02]  /*0930*/  FMUL.FTZ R8, R0, R0 ;  /* 0x0000000000087220 */ /* 0x000fe40000410000 */
[----:B------:R-:W-:-:S02]  /*0940*/  FADD.FTZ R5, R17, R0 ;  /* 0x0000000011057221 */ /* 0x000fc40000010000 */
        /* <DEDUP_REMOVED lines=45> */
.L_x_2452:
[----:B------:R-:W-:Y:S05]  /*0c20*/  BSYNC.RECONVERGENT B0 ;  /* 0x0000000000007941 */ /* 0x000fea0003800200 */
.L_x_2451:
        /* <DEDUP_REMOVED lines=46> */
.L_x_2454:
[----:B------:R-:W-:Y:S05]  /*0f10*/  BSYNC.RECONVERGENT B0 ;  /* 0x0000000000007941 */ /* 0x000fea0003800200 */
.L_x_2453:
[----:B------:R-:W-:Y:S05]  /*0f20*/  @!P2 BRA `(.L_x_2455) ;  /* 0x0000000c00aca947 */ /* 0x000fea0003800000 */
[----:B---3--:R-:W3:Y:S01]  /*0f30*/  LDC.64 R4, c[0x0][0x3b8] ;  /* 0x0000ee00ff047b82 */ /* 0x008ee20000000a00 */
[----:B------:R-:W-:Y:S01]  /*0f40*/  ULOP3.LUT UR10, UR4, 0x1, URZ, 0xc0, !UPT ;  /* 0x00000001040a7892 */ /* 0x000fe2000f8ec0ff */
[----:B------:R-:W-:-:S03]  /*0f50*/  ISETP.GE.U32.AND P4, PT, R22, 0x8, PT ;  /* 0x000000081600780c */ /* 0x000fc60003f86070 */
[----:B------:R-:W-:-:S06]  /*0f60*/  UIMAD UR5, UR10, UR19, URZ ;  /* 0x000000130a0572a4 */ /* 0x000fcc000f8e02ff */
[----:B------:R-:W-:-:S04]  /*0f70*/  IMAD R6, R22, UR5, RZ ;  /* 0x0000000516067c24 */ /* 0x000fc8000f8e02ff */
[----:B------:R-:W-:-:S04]  /*0f80*/  IMAD.SHL.U32 R7, R6, 0x2, RZ ;  /* 0x0000000206077824 */ /* 0x000fc800078e00ff */
        /* <DEDUP_REMOVED lines=24> */
.L_x_2457:
[----:B---3--:R-:W3:Y:S04]  /*1110*/  LDG.E.STRONG.GPU R4, desc[UR14][R6.64] ;  /* 0x0000000e06047981 */ /* 0x008ee8000c1ef900 */
[----:B---3--:R-:W-:Y:S01]  /*1120*/  CCTL.IVALL ;  /* 0x00000000ff00798f */ /* 0x008fe20002000000 */
[----:B------:R-:W-:Y:S05]  /*1130*/  YIELD ;  /* 0x0000000000007946 */ /* 0x000fea0003800000 */
[----:B------:R-:W-:-:S13]  /*1140*/  ISETP.NE.AND P2, PT, R4, R11, PT ;  /* 0x0000000b0400720c */ /* 0x000fda0003f45270 */
[----:B------:R-:W-:Y:S05]  /*1150*/  @P2 BRA `(.L_x_2457) ;  /* 0xfffffffc00ec2947 */ /* 0x000fea000383ffff */
.L_x_2456:
        /* <DEDUP_REMOVED lines=15> */
.L_x_2459:
[----:B------:R-:W-:Y:S01]  /*1250*/  ISETP.EQ.OR P2, PT, RZ, UR22, P3 ;  /* 0x00000016ff007c0c */ /* 0x000fe20009f42670 */
[----:B------:R-:W-:Y:S02]  /*1260*/  UIADD3 UR23, UPT, UPT, UR5, 0x1, URZ ;  /* 0x0000000105177890 */ /* 0x000fe4000fffe0ff */
[----:B------:R-:W-:-:S04]  /*1270*/  UIADD3 UR24, UPT, UPT, UR5, 0x2, URZ ;  /* 0x0000000205187890 */ /* 0x000fc8000fffe0ff */
[----:B---3--:R-:W-:Y:S01]  /*1280*/  MOV R4, UR23 ;  /* 0x0000001700047c02 */ /* 0x008fe20008000f00 */
[----:B------:R-:W-:Y:S01]  /*1290*/  UIADD3 UR23, UPT, UPT, UR5, 0x3, URZ ;  /* 0x0000000305177890 */ /* 0x000fe2000fffe0ff */
[----:B------:R-:W-:Y:S02]  /*12a0*/  IMAD.U32 R5, RZ, RZ, UR24 ;  /* 0x00000018ff057e24 */ /* 0x000fe4000f8e00ff */
[----:B------:R-:W-:Y:S02]  /*12b0*/  ISETP.EQ.OR P4, PT, R4, UR18, P3 ;  /* 0x0000001204007c0c */ /* 0x000fe40009f82670 */
[----:B------:R-:W-:Y:S01]  /*12c0*/  VOTEU.ALL UP0, P2 ;  /* 0x0000000000ff7886 */ /* 0x000fe20001000000 */
[----:B------:R-:W-:Y:S02]  /*12d0*/  ISETP.EQ.OR P6, PT, R5, UR18, P3 ;  /* 0x0000001205007c0c */ /* 0x000fe40009fc2670 */
[----:B------:R-:W-:Y:S02]  /*12e0*/  MOV R4, UR23 ;  /* 0x0000001700047c02 */ /* 0x000fe40008000f00 */
[----:B------:R-:W-:-:S02]  /*12f0*/  @!UP0 UIMAD.WIDE.U32 UR24, UR8, 0x8, UR16 ;  /* 0x00000008081888a5 */ /* 0x000fc4000f8e0010 */
[----:B------:R-:W-:-:S04]  /*1300*/  ISETP.EQ.OR P5, PT, R4, UR18, P3 ;  /* 0x0000001204007c0c */ /* 0x000fc80009fa2670 */
[----:B------:R-:W-:Y:S01]  /*1310*/  MOV R4, UR24 ;  /* 0x0000001800047c02 */ /* 0x000fe20008000f00 */
[----:B------:R-:W-:Y:S01]  /*1320*/  VOTEU.ALL UP0, P4 ;  /* 0x0000000000ff7886 */ /* 0x000fe20002000000 */
[----:B------:R-:W-:Y:S01]  /*1330*/  MOV R5, UR25 ;  /* 0x0000001900057c02 */ /* 0x000fe20008000f00 */
[----:B------:R-:W-:-:S03]  /*1340*/  VOTEU.ALL UP1, P6 ;  /* 0x0000000000ff7886 */ /* 0x000fc60003020000 */
[----:B------:R-:W-:Y:S02]  /*1350*/  @!UP0 UIMAD.WIDE.U32 UR24, UR21, 0x8, UR16 ;  /* 0x00000008151888a5 */ /* 0x000fe4000f8e0010 */
[----:B------:R-:W0:Y:S01]  /*1360*/  @!P2 LDG.E.64 R4, desc[UR14][R4.64] ;  /* 0x0000000e0404a981 */ /* 0x000e22000c1e1b00 */
[----:B------:R-:W-:Y:S01]  /*1370*/  VOTEU.ALL UP0, P5 ;  /* 0x0000000000ff7886 */ /* 0x000fe20002800000 */
[----:B------:R-:W-:Y:S02]  /*1380*/  @!UP1 UIMAD.WIDE.U32 UR26, UR20, 0x8, UR16 ;  /* 0x00000008141a98a5 */ /* 0x000fe4000f8e0010 */
[----:B------:R-:W-:Y:S02]  /*1390*/  MOV R6, UR24 ;  /* 0x0000001800067c02 */ /* 0x000fe40008000f00 */
[----:B------:R-:W-:Y:S01]  /*13a0*/  MOV R7, UR25 ;  /* 0x0000001900077c02 */ /* 0x000fe20008000f00 */
[----:B------:R-:W-:Y:S01]  /*13b0*/  @!UP0 UIMAD.WIDE.U32 UR24, UR11, 0x8, UR16 ;  /* 0x000000080b1888a5 */ /* 0x000fe2000f8e0010 */
[----:B------:R-:W-:Y:S01]  /*13c0*/  IMAD.U32 R10, RZ, RZ, UR26 ;  /* 0x0000001aff0a7e24 */ /* 0x000fe2000f8e00ff */
[----:B------:R-:W-:-:S03]  /*13d0*/  MOV R11, UR27 ;  /* 0x0000001b000b7c02 */ /* 0x000fc60008000f00 */
        /* <DEDUP_REMOVED lines=66> */
.L_x_2458:
        /* <DEDUP_REMOVED lines=52> */
.L_x_2460:
        /* <DEDUP_REMOVED lines=28> */
.L_x_2461:
[----:B------:R-:W-:Y:S01]  /*1d00*/  IMAD.U32 R5, RZ, RZ, UR5 ;  /* 0x00000005ff057e24 */ /* 0x000fe2000f8e00ff */
[----:B------:R-:W-:Y:S01]  /*1d10*/  LOP3.LUT R4, R22, 0x1, RZ, 0xc0, !PT ;  /* 0x0000000116047812 */ /* 0x000fe200078ec0ff */
[----:B------:R-:W-:Y:S03]  /*1d20*/  BSSY.RECONVERGENT B0, `(.L_x_2455) ;  /* 0x000000b000007945 */ /* 0x000fe60003800200 */
        /* <DEDUP_REMOVED lines=10> */
.L_x_2462:
[----:B------:R-:W-:Y:S05]  /*1dd0*/  BSYNC.RECONVERGENT B0 ;  /* 0x0000000000007941 */ /* 0x000fea0003800200 */
.L_x_2455:
        /* <DEDUP_REMOVED lines=9> */
[----:B--2---:R-:W-:Y:S01]  /*1e70*/  SHF.L.U32 R12, R12, 0x1, RZ ;  /* 0x000000010c0c7819 */ /* 0x004fe200000006ff */
[----:B------:R-:W-:Y:S03]  /*1e80*/  @!P3 STS.64 [UR5+0x98], R8 ;  /* 0x00009808ff00b988 */ /* 0x000fe60008000a05 */
        /* <DEDUP_REMOVED lines=25> */
[----:B--2---:R-:W-:Y:S02]  /*2020*/  HADD2.F32 R13, -RZ, R28.H0_H0 ;  /* 0x2000001cff0d7230 */ /* 0x004fe40000004100 */
[----:B---3--:R-:W-:Y:S02]  /*2030*/  HADD2.F32 R10, -RZ, R20.H0_H0 ;  /* 0x20000014ff0a7230 */ /* 0x008fe40000004100 */
[----:B----4-:R-:W-:Y:S02]  /*2040*/  HADD2.F32 R11, -RZ, R29.H0_H0 ;  /* 0x2000001dff0b7230 */ /* 0x010fe40000004100 */
[----:B-----5:R-:W-:Y:S01]  /*2050*/  HADD2.F32 R12, -RZ, R14.H0_H0 ;  /* 0x2000000eff0c7230 */ /* 0x020fe20000004100 */
[----:B01----:R-:W-:Y:S06]  /*2060*/  BRA.U UP0, `(.L_x_2464) ;  /* 0x0000000500887547 */ /* 0x003fec000b800000 */
[----:B------:R-:W0:Y:S01]  /*2070*/  LDCU.64 UR10, c[0x0][0x3e8] ;  /* 0x00007d00ff0a77ac */ /* 0x000e220008000a00 */
[----:B------:R-:W-:Y:S01]  /*2080*/  SHF.R.S32.HI R28, RZ, 0x1f, R23 ;  /* 0x0000001fff1c7819 */ /* 0x000fe20000011417 */
[----:B------:R-:W-:Y:S01]  /*2090*/  BSSY.RECONVERGENT B1, `(.L_x_2465) ;  /* 0x0000019000017945 */ /* 0x000fe20003800200 */
[C---:B------:R-:W-:Y:S01]  /*20a0*/  VIADD R20, R23.reuse, 0x10 ;  /* 0x0000001017147836 */ /* 0x040fe20000000000 */
        /* <DEDUP_REMOVED lines=23> */
.L_x_2466:
[----:B------:R-:W-:Y:S05]  /*2220*/  BSYNC.RECONVERGENT B1 ;  /* 0x0000000000017941 */ /* 0x000fea0003800200 */
.L_x_2465:
        /* <DEDUP_REMOVED lines=29> */
.L_x_2468:
[----:B------:R-:W-:Y:S05]  /*2400*/  BSYNC.RECONVERGENT B1 ;  /* 0x0000000000017941 */ /* 0x000fea0003800200 */
.L_x_2467:
        /* <DEDUP_REMOVED lines=20> */
.L_x_2470:
[----:B------:R-:W-:Y:S05]  /*2550*/  BSYNC.RECONVERGENT B1 ;  /* 0x0000000000017941 */ /* 0x000fea0003800200 */
.L_x_2469:
        /* <DEDUP_REMOVED lines=19> */
.L_x_2464:
[----:B------:R-:W0:Y:S01]  /*2690*/  LDCU.64 UR8, c[0x0][0x3e8] ;  /* 0x00007d00ff0877ac */ /* 0x000e220008000a00 */
[----:B------:R-:W-:Y:S01]  /*26a0*/  SHF.R.S32.HI R6, RZ, 0x1f, R23 ;  /* 0x0000001fff067819 */ /* 0x000fe20000011417 */
[C---:B------:R-:W-:Y:S01]  /*26b0*/  VIADD R14, R23.reuse, 0x20 ;  /* 0x00000020170e7836 */ /* 0x040fe20000000000 */
[C---:B------:R-:W-:Y:S01]  /*26c0*/  IADD3 R15, PT, PT, R23.reuse, 0x30, RZ ;  /* 0x00000030170f7810 */ /* 0x040fe20007ffe0ff */
[----:B------:R-:W-:Y:S03]  /*26d0*/  BSSY.RECONVERGENT B1, `(.L_x_2472) ;  /* 0x0000026000017945 */ /* 0x000fe60003800200 */
        /* <DEDUP_REMOVED lines=27> */
[----:B0-----:R-:W-:Y:S01]  /*2890*/  IMAD R9, R6, UR10, RZ ;  /* 0x0000000a06097c24 */ /* 0x001fe2000f8e02ff */
[----:B------:R-:W-:-:S03]  /*28a0*/  MOV R6, R24 ;  /* 0x0000001800067202 */ /* 0x000fc60000000f00 */
        /* <DEDUP_REMOVED lines=8> */
.L_x_2473:
[----:B------:R-:W-:Y:S05]  /*2930*/  BSYNC.RECONVERGENT B1 ;  /* 0x0000000000017941 */ /* 0x000fea0003800200 */
.L_x_2472:
        /* <DEDUP_REMOVED lines=22> */
[----:B------:R-:W-:-:S03]  /*2aa0*/  IMAD.MOV.U32 R9, RZ, RZ, R27 ;  /* 0x000000ffff097224 */ /* 0x000fc600078e001b */
[----:B------:R-:W-:Y:S02]  /*2ab0*/  IMAD.WIDE.U32 R8, R29, UR10, R8 ;  /* 0x0000000a1d087c25 */ /* 0x000fe4000f8e0008 */
[----:B------:R-:W1:Y:S03]  /*2ac0*/  MUFU.RCP R19, R19 ;  /* 0x0000001300137308 */ /* 0x000e660000001000 */
[----:B------:R-:W-:Y:S01]  /*2ad0*/  IADD3 R21, PT, PT, R9, R21, RZ ;  /* 0x0000001509157210 */ /* 0x000fe20007ffe0ff */
[----:B0-----:R-:W-:Y:S01]  /*2ae0*/  FMUL.FTZ R18, R7, R6 ;  /* 0x0000000607127220 */ /* 0x001fe20000410000 */
[----:B--2---:R-:W-:-:S04]  /*2af0*/  LEA R6, P1, R8, UR12, 0x1 ;  /* 0x0000000c08067c11 */ /* 0x004fc8000f8208ff */
[----:B------:R-:W-:Y:S01]  /*2b00*/  LEA.HI.X R7, R8, UR13, R21, 0x1, P1 ;  /* 0x0000000d08077c11 */ /* 0x000fe200088f0c15 */
[----:B-1----:R-:W-:-:S05]  /*2b10*/  FMUL.FTZ R29, R16, R19 ;  /* 0x00000013101d7220 */ /* 0x002fca0000410000 */
[----:B------:R-:W-:-:S05]  /*2b20*/  F2FP.BF16.F32.PACK_AB R29, R29, R18 ;  /* 0x000000121d1d723e */ /* 0x000fca00000010ff */
[----:B------:R1:W-:Y:S02]  /*2b30*/  STG.E desc[UR14][R6.64], R29 ;  /* 0x0000001d06007986 */ /* 0x0003e4000c10190e */
.L_x_2475:
[----:B------:R-:W-:Y:S05]  /*2b40*/  BSYNC.RECONVERGENT B1 ;  /* 0x0000000000017941 */ /* 0x000fea0003800200 */
.L_x_2474:
        /* <DEDUP_REMOVED lines=30> */
.L_x_2477:
[----:B------:R-:W-:Y:S05]  /*2d30*/  BSYNC.RECONVERGENT B1 ;  /* 0x0000000000017941 */ /* 0x000fea0003800200 */
.L_x_2476:
        /* <DEDUP_REMOVED lines=28> */
.L_x_2471:
[----:B------:R-:W-:Y:S05]  /*2f00*/  BSYNC.RECONVERGENT B0 ;  /* 0x0000000000007941 */ /* 0x000fea0003800200 */
.L_x_2463:
        /* <DEDUP_REMOVED lines=8> */
.L_x_2479:
        /* <DEDUP_REMOVED lines=15> */
.L_x_4540:


//--------------------- .text._Z35group_norm_nhwc_fwd_one_pass_kernelI11Bf16IOFp16WLi128ELi64ELi512EEv26Group_norm_nhwc_fwd_params --------------------------
	.section	.text._Z35group_norm_nhwc_fwd_one_pass_kernelI11Bf16IOFp16WLi128ELi64ELi512EEv26Group_norm_nhwc_fwd_params,"ax",@progbits
	.align	128
        .global         _Z35group_norm_nhwc_fwd_one_pass_kernelI11Bf16IOFp16WLi128ELi64ELi512EEv26Group_norm_nhwc_fwd_params
        .type           _Z35group_norm_nhwc_fwd_one_pass_kernelI11Bf16IOFp16WLi128ELi64ELi512EEv26Group_norm_nhwc_fwd_params,@function
        .size           _Z35group_norm_nhwc_fwd_one_pass_kernelI11Bf16IOFp16WLi128ELi64ELi512EEv26Group_norm_nhwc_fwd_params,(.L_x_4541 - _Z35group_norm_nhwc_fwd_one_pass_kernelI11Bf16IOFp16WLi128ELi64ELi512EEv26Group_norm_nhwc_fwd_params)
        .other          _Z35group_norm_nhwc_fwd_one_pass_kernelI11Bf16IOFp16WLi128ELi64ELi512EEv26Group_norm_nhwc_fwd_params,@"STO_CUDA_ENTRY STV_DEFAULT"
_Z35group_norm_nhwc_fwd_one_pass_kernelI11Bf16IOFp16WLi128ELi64ELi512EEv26Group_norm_nhwc_fwd_params:
.text._Z35group_norm_nhwc_fwd_one_pass_kernelI11Bf16IOFp16WLi128ELi64ELi512EEv26Group_norm_nhwc_fwd_params:
        /* <DEDUP_REMOVED lines=39> */
.L_x_2523:
        /* <DEDUP_REMOVED lines=249> */
.L_x_2481:
[----:B------:R-:W-:Y:S05]  /*1200*/  BSYNC.RECONVERGENT B0 ;  /* 0x0000000000007941 */ /* 0x000fea0003800200 */
.L_x_2480:
        /* <DEDUP_REMOVED lines=46> */
.L_x_2483:
[----:B------:R-:W-:Y:S05]  /*14f0*/  BSYNC.RECONVERGENT B0 ;  /* 0x0000000000007941 */ /* 0x000fea0003800200 */
.L_x_2482:
        /* <DEDUP_REMOVED lines=25> */
.L_x_2486:
[----:B-1----:R-:W2:Y:S04]  /*1690*/  LDG.E.STRONG.GPU R14, desc[UR8][R12.64] ;  /* 0x000000080c0e7981 */ /* 0x002ea8000c1ef900 */
[----:B--2---:R-:W-:Y:S01]  /*16a0*/  CCTL.IVALL ;  /* 0x00000000ff00798f */ /* 0x004fe20002000000 */
[----:B------:R-:W-:Y:S05]  /*16b0*/  YIELD ;  /* 0x0000000000007946 */ /* 0x000fea0003800000 */
[----:B------:R-:W-:-:S13]  /*16c0*/  ISETP.NE.AND P4, PT, R14, R21, PT ;  /* 0x000000150e00720c */ /* 0x000fda0003f85270 */
[----:B------:R-:W-:Y:S05]  /*16d0*/  @P4 BRA `(.L_x_2486) ;  /* 0xfffffffc00ec4947 */ /* 0x000fea000383ffff */
.L_x_2485:
        /* <DEDUP_REMOVED lines=15> */
.L_x_2488:
        /* <DEDUP_REMOVED lines=60> */
.L_x_2487:
        /* <DEDUP_REMOVED lines=35> */
.L_x_2489:
        /* <DEDUP_REMOVED lines=18> */
.L_x_2490:
        /* <DEDUP_REMOVED lines=9> */
.L_x_2491:
[----:B------:R-:W-:Y:S05]  /*1f70*/  BSYNC.RECONVERGENT B0 ;  /* 0x0000000000007941 */ /* 0x000fea0003800200 */
.L_x_2484:
        /* <DEDUP_REMOVED lines=31> */
[----:B--2---:R-:W-:Y:S02]  /*2170*/  HADD2.F32 R18, -RZ, R23.H0_H0 ;  /* 0x20000017ff127230 */ /* 0x004fe40000004100 */
[----:B----4-:R-:W-:Y:S02]  /*2180*/  HADD2.F32 R19, -RZ, R24.H0_H0 ;  /* 0x20000018ff137230 */ /* 0x010fe40000004100 */
[----:B-----5:R-:W-:Y:S02]  /*2190*/  HADD2.F32 R20, -RZ, R25.H0_H0 ;  /* 0x20000019ff147230 */ /* 0x020fe40000004100 */
[----:B------:R-:W-:Y:S01]  /*21a0*/  HADD2.F32 R21, -RZ, R26.H0_H0 ;  /* 0x2000001aff157230 */ /* 0x000fe20000004100 */
        /* <DEDUP_REMOVED lines=31> */
.L_x_2495:
[----:B------:R-:W-:Y:S05]  /*23a0*/  BSYNC.RECONVERGENT B1 ;  /* 0x0000000000017941 */ /* 0x000fea0003800200 */
.L_x_2494:
        /* <DEDUP_REMOVED lines=20> */
.L_x_2497:
[----:B------:R-:W-:Y:S05]  /*24f0*/  BSYNC.RECONVERGENT B1 ;  /* 0x0000000000017941 */ /* 0x000fea0003800200 */
.L_x_2496:
        /* <DEDUP_REMOVED lines=32> */
.L_x_2499:
[----:B------:R-:W-:Y:S05]  /*2700*/  BSYNC.RECONVERGENT B1 ;  /* 0x0000000000017941 */ /* 0x000fea0003800200 */
.L_x_2498:
        /* <DEDUP_REMOVED lines=20> */
.L_x_2501:
[----:B------:R-:W-:Y:S05]  /*2850*/  BSYNC.RECONVERGENT B1 ;  /* 0x0000000000017941 */ /* 0x000fea0003800200 */
.L_x_2500:
        /* <DEDUP_REMOVED lines=20> */
.L_x_2503:
[----:B------:R-:W-:Y:S05]  /*29a0*/  BSYNC.RECONVERGENT B1 ;  /* 0x0000000000017941 */ /* 0x000fea0003800200 */
.L_x_2502:
        /* <DEDUP_REMOVED lines=20> */
.L_x_2505:
[----:B------:R-:W-:Y:S05]  /*2af0*/  BSYNC.RECONVERGENT B1 ;  /* 0x0000000000017941 */ /* 0x000fea0003800200 */
.L_x_2504:
        /* <DEDUP_REMOVED lines=20> */
.L_x_2507:
[----:B------:R-:W-:Y:S05]  /*2c40*/  BSYNC.RECONVERGENT B1 ;  /* 0x0000000000017941 */ /* 0x000fea0003800200 */
.L_x_2506:
        /* <DEDUP_REMOVED lines=19> */
.L_x_2493:
        /* <DEDUP_REMOVED lines=38> */
.L_x_2510:
[----:B------:R-:W-:Y:S05]  /*2fe0*/  BSYNC.RECONVERGENT B1 ;  /* 0x0000000000017941 */ /* 0x000fea0003800200 */
.L_x_2509:
        /* <DEDUP_REMOVED lines=30> */
.L_x_2512:
[----:B------:R-:W-:Y:S05]  /*31d0*/  BSYNC.RECONVERGENT B1 ;  /* 0x0000000000017941 */ /* 0x000fea0003800200 */
.L_x_2511:
        /* <DEDUP_REMOVED lines=42> */
.L_x_2514:
[----:B------:R-:W-:Y:S05]  /*3480*/  BSYNC.RECONVERGENT B1 ;  /* 0x0000000000017941 */ /* 0x000fea0003800200 */
.L_x_2513:
        /* <DEDUP_REMOVED lines=30> */
.L_x_2516:
[----:B------:R-:W-:Y:S05]  /*3670*/  BSYNC.RECONVERGENT B1 ;  /* 0x0000000000017941 */ /* 0x000fea0003800200 */
.L_x_2515:
        /* <DEDUP_REMOVED lines=30> */
.L_x_2518:
[----:B------:R-:W-:Y:S05]  /*3860*/  BSYNC.RECONVERGENT B1 ;  /* 0x0000000000017941 */ /* 0x000fea0003800200 */
.L_x_2517:
        /* <DEDUP_REMOVED lines=30> */
.L_x_2520:
[----:B------:R-:W-:Y:S05]  /*3a50*/  BSYNC.RECONVERGENT B1 ;  /* 0x0000000000017941 */ /* 0x000fea0003800200 */
.L_x_2519:
        /* <DEDUP_REMOVED lines=30> */
.L_x_2522:
[----:B------:R-:W-:Y:S05]  /*3c40*/  BSYNC.RECONVERGENT B1 ;  /* 0x0000000000017941 */ /* 0x000fea0003800200 */
.L_x_2521:
        /* <DEDUP_REMOVED lines=29> */
.L_x_2508:
[----:B------:R-:W-:Y:S05]  /*3e20*/  BSYNC.RECONVERGENT B0 ;  /* 0x0000000000007941 */ /* 0x000fea0003800200 */
.L_x_2492:
[----:B------:R-:W-:Y:S02]  /*3e30*/  IADD3 R44, PT, PT, R4, R44, RZ ;  /* 0x0000002c042c7210 */ /* 0x000fe40007ffe0ff */
[----:B------:R-:W-:Y:S02]  /*3e40*/  IADD3 R45, PT, PT, R45, 0x1, RZ ;  /* 0x000000012d2d7810 */ /* 0x000fe40007ffe0ff */
[----:B------:R-:W-:-:S13]  /*3e50*/  ISETP.GE.AND P1, PT, R44, UR5, PT ;  /* 0x000000052c007c0c */ /* 0x000fda000bf26270 */
[----:B------:R-:W-:Y:S05]  /*3e60*/  @!P1 BRA `(.L_x_2523) ;  /* 0xffffffc400009947 */ /* 0x000fea000383ffff */
[----:B------:R-:W-:Y:S05]  /*3e70*/  EXIT ;  /* 0x000000000000794d */ /* 0x000fea0003800000 */
.L_x_2524:
        /* <DEDUP_REMOVED lines=16> */
.L_x_4541:


//--------------------- .text._Z35group_norm_nhwc_fwd_one_pass_kernelI11Bf16IOFp16WLi256ELi64ELi512EEv26Group_norm_nhwc_fwd_params --------------------------
	.section	.text._Z35group_norm_nhwc_fwd_one_pass_kernelI11Bf16IOFp16WLi256ELi64ELi512EEv26Group_norm_nhwc_fwd_params,"ax",@progbits
	.align	128
        .global         _Z35group_norm_nhwc_fwd_one_pass_kernelI11Bf16IOFp16WLi256ELi64ELi512EEv26Group_norm_nhwc_fwd_params
        .type           _Z35group_norm_nhwc_fwd_one_pass_kernelI11Bf16IOFp16WLi256ELi64ELi512EEv26Group_norm_nhwc_fwd_params,@function
        .size           _Z35group_norm_nhwc_fwd_one_pass_kernelI11Bf16IOFp16WLi256ELi64ELi512EEv26Group_norm_nhwc_fwd_params,(.L_x_4542 - _Z35group_norm_nhwc_fwd_one_pass_kernelI11Bf16IOFp16WLi256ELi64ELi512EEv26Group_norm_nhwc_fwd_params)
        .other          _Z35group_norm_nhwc_fwd_one_pass_kernelI11Bf16IOFp16WLi256ELi64ELi512EEv26Group_norm_nhwc_fwd_params,@"STO_CUDA_ENTRY STV_DEFAULT"
_Z35group_norm_nhwc_fwd_one_pass_kernelI11Bf16IOFp16WLi256ELi64ELi512EEv26Group_norm_nhwc_fwd_params:
.text._Z35group_norm_nhwc_fwd_one_pass_kernelI11Bf16IOFp16WLi256ELi64ELi512EEv26Group_norm_nhwc_fwd_params:
        /* <DEDUP_REMOVED lines=53> */
.L_x_2600:
        /* <DEDUP_REMOVED lines=425> */
.L_x_2526:
[----:B------:R-:W-:Y:S05]  /*1de0*/  BSYNC.RECONVERGENT B0 ;  /* 0x0000000000007941 */ /* 0x000fea0003800200 */
.L_x_2525:
        /* <DEDUP_REMOVED lines=46> */
.L_x_2528:
[----:B------:R-:W-:Y:S05]  /*20d0*/  BSYNC.RECONVERGENT B0 ;  /* 0x0000000000007941 */ /* 0x000fea0003800200 */
.L_x_2527:
        /* <DEDUP_REMOVED lines=24> */
.L_x_2531:
[----:B---3--:R-:W3:Y:S04]  /*2260*/  LDG.E.STRONG.GPU R38, desc[UR6][R36.64] ;  /* 0x0000000624267981 */ /* 0x008ee8000c1ef900 */
[----:B---3--:R-:W-:Y:S01]  /*2270*/  CCTL.IVALL ;  /* 0x00000000ff00798f */ /* 0x008fe20002000000 */
[----:B------:R-:W-:Y:S05]  /*2280*/  YIELD ;  /* 0x0000000000007946 */ /* 0x000fea0003800000 */
[----:B------:R-:W-:-:S13]  /*2290*/  ISETP.NE.AND P1, PT, R38, R45, PT ;  /* 0x0000002d2600720c */ /* 0x000fda0003f25270 */
[----:B------:R-:W-:Y:S05]  /*22a0*/  @P1 BRA `(.L_x_2531) ;  /* 0xfffffffc00ec1947 */ /* 0x000fea000383ffff */
.L_x_2530:
        /* <DEDUP_REMOVED lines=15> */
.L_x_2533:
        /* <DEDUP_REMOVED lines=60> */
.L_x_2532:
        /* <DEDUP_REMOVED lines=35> */
.L_x_2534:
        /* <DEDUP_REMOVED lines=18> */
.L_x_2535:
        /* <DEDUP_REMOVED lines=9> */
.L_x_2536:
[----:B------:R-:W-:Y:S05]  /*2b40*/  BSYNC.RECONVERGENT B0 ;  /* 0x0000000000007941 */ /* 0x000fea0003800200 */
.L_x_2529:
        /* <DEDUP_REMOVED lines=34> */
[----:B--2---:R-:W-:Y:S02]  /*2d70*/  HADD2.F32 R41, -RZ, R49.H0_H0 ;  /* 0x20000031ff297230 */ /* 0x004fe40000004100 */
[----:B---3--:R-:W-:Y:S02]  /*2d80*/  HADD2.F32 R42, -RZ, R50.H0_H0 ;  /* 0x20000032ff2a7230 */ /* 0x008fe40000004100 */
[----:B----4-:R-:W-:Y:S02]  /*2d90*/  HADD2.F32 R44, -RZ, R51.H0_H0 ;  /* 0x20000033ff2c7230 */ /* 0x010fe40000004100 */
[----:B-----5:R-:W-:Y:S01]  /*2da0*/  HADD2.F32 R43, -RZ, R52.H0_H0 ;  /* 0x20000034ff2b7230 */ /* 0x020fe20000004100 */
        /* <DEDUP_REMOVED lines=28> */
.L_x_2540:
[----:B------:R-:W-:Y:S05]  /*2f70*/  BSYNC.RECONVERGENT B1 ;  /* 0x0000000000017941 */ /* 0x000fea0003800200 */
.L_x_2539:
        /* <DEDUP_REMOVED lines=20> */
.L_x_2542:
[----:B------:R-:W-:Y:S05]  /*30c0*/  BSYNC.RECONVERGENT B1 ;  /* 0x0000000000017941 */ /* 0x000fea0003800200 */
.L_x_2541:
        /* <DEDUP_REMOVED lines=28> */
.L_x_2544:
[----:B------:R-:W-:Y:S05]  /*3290*/  BSYNC.RECONVERGENT B1 ;  /* 0x0000000000017941 */ /* 0x000fea0003800200 */
.L_x_2543:
        /* <DEDUP_REMOVED lines=20> */
.L_x_2546:
[----:B------:R-:W-:Y:S05]  /*33e0*/  BSYNC.RECONVERGENT B1 ;  /* 0x0000000000017941 */ /* 0x000fea0003800200 */
.L_x_2545:
        /* <DEDUP_REMOVED lines=20> */
.L_x_2548:
[----:B------:R-:W-:Y:S05]  /*3530*/  BSYNC.RECONVERGENT B1 ;  /* 0x0000000000017941 */ /* 0x000fea0003800200 */
.L_x_2547:
        /* <DEDUP_REMOVED lines=20> */
.L_x_2550:
[----:B------:R-:W-:Y:S05]  /*3680*/  BSYNC.RECONVERGENT B1 ;  /* 0x0000000000017941 */ /* 0x000fea0003800200 */
.L_x_2549:
        /* <DEDUP_REMOVED lines=28> */
.L_x_2552:
[----:B------:R-:W-:Y:S05]  /*3850*/  BSYNC.RECONVERGENT B1 ;  /* 0x0000000000017941 */ /* 0x000fea0003800200 */
.L_x_2551:
        /* <DEDUP_REMOVED lines=20> */
.L_x_2554:
[----:B------:R-:W-:Y:S05]  /*39a0*/  BSYNC.RECONVERGENT B1 ;  /* 0x0000000000017941 */ /* 0x000fea0003800200 */
.L_x_2553:
        /* <DEDUP_REMOVED lines=20> */
.L_x_2556:
[----:B------:R-:W-:Y:S05]  /*3af0*/  BSYNC.RECONVERGENT B1 ;  /* 0x0000000000017941 */ /* 0x000fea0003800200 */
.L_x_2555:
        /* <DEDUP_REMOVED lines=20> */
.L_x_2558:
[----:B------:R-:W-:Y:S05]  /*3c40*/  BSYNC.RECONVERGENT B1 ;  /* 0x0000000000017941 */ /* 0x000fea0003800200 */
.L_x_2557:
        /* <DEDUP_REMOVED lines=30> */
.L_x_2560:
[----:B------:R-:W-:Y:S05]  /*3e30*/  BSYNC.RECONVERGENT B1 ;  /* 0x0000000000017941 */ /* 0x000fea0003800200 */
.L_x_2559:
        /* <DEDUP_REMOVED lines=20> */
.L_x_2562:
[----:B------:R-:W-:Y:S05]  /*3f80*/  BSYNC.RECONVERGENT B1 ;  /* 0x0000000000017941 */ /* 0x000fea0003800200 */
.L_x_2561:
        /* <DEDUP_REMOVED lines=20> */
.L_x_2564:
[----:B------:R-:W-:Y:S05]  /*40d0*/  BSYNC.RECONVERGENT B1 ;  /* 0x0000000000017941 */ /* 0x000fea0003800200 */
.L_x_2563:
        /* <DEDUP_REMOVED lines=20> */
.L_x_2566:
[----:B------:R-:W-:Y:S05]  /*4220*/  BSYNC.RECONVERGENT B1 ;  /* 0x0000000000017941 */ /* 0x000fea0003800200 */
.L_x_2565:
        /* <DEDUP_REMOVED lines=20> */
.L_x_2568:
[----:B------:R-:W-:Y:S05]  /*4370*/  BSYNC.RECONVERGENT B1 ;  /* 0x0000000000017941 */ /* 0x000fea0003800200 */
.L_x_2567:
        /* <DEDUP_REMOVED lines=19> */
.L_x_2538:
        /* <DEDUP_REMOVED lines=35> */
.L_x_2571:
[----:B------:R-:W-:Y:S05]  /*46e0*/  BSYNC.RECONVERGENT B1 ;  /* 0x0000000000017941 */ /* 0x000fea0003800200 */
.L_x_2570:
        /* <DEDUP_REMOVED lines=30> */
.L_x_2573:
[----:B------:R-:W-:Y:S05]  /*48d0*/  BSYNC.RECONVERGENT B1 ;  /* 0x0000000000017941 */ /* 0x000fea0003800200 */
.L_x_2572:
        /* <DEDUP_REMOVED lines=38> */
.L_x_2575:
[----:B------:R-:W-:Y:S05]  /*4b40*/  BSYNC.RECONVERGENT B1 ;  /* 0x0000000000017941 */ /* 0x000fea0003800200 */
.L_x_2574:
        /* <DEDUP_REMOVED lines=30> */
.L_x_2577:
[----:B------:R-:W-:Y:S05]  /*4d30*/  BSYNC.RECONVERGENT B1 ;  /* 0x0000000000017941 */ /* 0x000fea0003800200 */
.L_x_2576:
        /* <DEDUP_REMOVED lines=30> */
.L_x_2579:
[----:B------:R-:W-:Y:S05]  /*4f20*/  BSYNC.RECONVERGENT B1 ;  /* 0x0000000000017941 */ /* 0x000fea0003800200 */
.L_x_2578:
        /* <DEDUP_REMOVED lines=30> */
.L_x_2581:
[----:B------:R-:W-:Y:S05]  /*5110*/  BSYNC.RECONVERGENT B1 ;  /* 0x0000000000017941 */ /* 0x000fea0003800200 */
.L_x_2580:
        /* <DEDUP_REMOVED lines=38> */
.L_x_2583:
[----:B------:R-:W-:Y:S05]  /*5380*/  BSYNC.RECONVERGENT B1 ;  /* 0x0000000000017941 */ /* 0x000fea0003800200 */
.L_x_2582:
        /* <DEDUP_REMOVED lines=30> */
.L_x_2585:
[----:B------:R-:W-:Y:S05]  /*5570*/  BSYNC.RECONVERGENT B1 ;  /* 0x0000000000017941 */ /* 0x000fea0003800200 */
.L_x_2584:
        /* <DEDUP_REMOVED lines=30> */
.L_x_2587:
[----:B------:R-:W-:Y:S05]  /*5760*/  BSYNC.RECONVERGENT B1 ;  /* 0x0000000000017941 */ /* 0x000fea0003800200 */
.L_x_2586:
        /* <DEDUP_REMOVED lines=30> */
.L_x_2589:
[----:B------:R-:W-:Y:S05]  /*5950*/  BSYNC.RECONVERGENT B1 ;  /* 0x0000000000017941 */ /* 0x000fea0003800200 */
.L_x_2588:
        /* <DEDUP_REMOVED lines=40> */
.L_x_2591:
[----:B------:R-:W-:Y:S05]  /*5be0*/  BSYNC.RECONVERGENT B1 ;  /* 0x0000000000017941 */ /* 0x000fea0003800200 */
.L_x_2590:
        /* <DEDUP_REMOVED lines=30> */
.L_x_2593:
[----:B------:R-:W-:Y:S05]  /*5dd0*/  BSYNC.RECONVERGENT B1 ;  /* 0x0000000000017941 */ /* 0x000fea0003800200 */
.L_x_2592:
        /* <DEDUP_REMOVED lines=30> */
.L_x_2595:
[----:B------:R-:W-:Y:S05]  /*5fc0*/  BSYNC.RECONVERGENT B1 ;  /* 0x0000000000017941 */ /* 0x000fea0003800200 */
.L_x_2594:
        /* <DEDUP_REMOVED lines=30> */
.L_x_2597:
[----:B------:R-:W-:Y:S05]  /*61b0*/  BSYNC.RECONVERGENT B1 ;  /* 0x0000000000017941 */ /* 0x000fea0003800200 */
.L_x_2596:
        /* <DEDUP_REMOVED lines=30> */
.L_x_2599:
[----:B------:R-:W-:Y:S05]  /*63a0*/  BSYNC.RECONVERGENT B1 ;  /* 0x0000000000017941 */ /* 0x000fea0003800200 */
.L_x_2598:
        /* <DEDUP_REMOVED lines=28> */
.L_x_2569:
[----:B------:R-:W-:Y:S05]  /*6570*/  BSYNC.RECONVERGENT B0 ;  /* 0x0000000000007941 */ /* 0x000fea0003800200 */
.L_x_2537:
        /* <DEDUP_REMOVED lines=8> */
.L_x_2601:
        /* <DEDUP_REMOVED lines=16> */
.L_x_4542:


//--------------------- .text._Z35group_norm_nhwc_fwd_one_pass_kernelI11Bf16IOFp16WLi512ELi64ELi512EEv26Group_norm_nhwc_fwd_params --------------------------
	.section	.text._Z35group_norm_nhwc_fwd_one_pass_kernelI11Bf16IOFp16WLi512ELi64ELi512EEv26Group_norm_nhwc_fwd_params,"ax",@progbits
	.align	128
        .global         _Z35group_norm_nhwc_fwd_one_pass_kernelI11Bf16IOFp16WLi512ELi64ELi512EEv26Group_norm_nhwc_fwd_params
        .type           _Z35group_norm_nhwc_fwd_one_pass_kernelI11Bf16IOFp16WLi512ELi64ELi512EEv26Group_norm_nhwc_fwd_params,@function
        .size           _Z35group_norm_nhwc_fwd_one_pass_kernelI11Bf16IOFp16WLi512ELi64ELi512EEv26Group_norm_nhwc_fwd_params,(.L_x_4543 - _Z35group_norm_nhwc_fwd_one_pass_kernelI11Bf16IOFp16WLi512ELi64ELi512EEv26Group_norm_nhwc_fwd_params)
        .other          _Z35group_norm_nhwc_fwd_one_pass_kernelI11Bf16IOFp16WLi512ELi64ELi512EEv26Group_norm_nhwc_fwd_params,@"STO_CUDA_ENTRY STV_DEFAULT"
_Z35group_norm_nhwc_fwd_one_pass_kernelI11Bf16IOFp16WLi512ELi64ELi512EEv26Group_norm_nhwc_fwd_params:
.text._Z35group_norm_nhwc_fwd_one_pass_kernelI11Bf16IOFp16WLi512ELi64ELi512EEv26Group_norm_nhwc_fwd_params:
        /* <DEDUP_REMOVED lines=33> */
.L_x_2741:
        /* <DEDUP_REMOVED lines=832> */
.L_x_2603:
[----:B------:R-:W-:Y:S05]  /*3610*/  BSYNC.RECONVERGENT B0 ;  /* 0x0000000000007941 */ /* 0x000fea0003800200 */
.L_x_2602:
        /* <DEDUP_REMOVED lines=44> */
.L_x_2605:
[----:B------:R-:W-:Y:S05]  /*38e0*/  BSYNC.RECONVERGENT B0 ;  /* 0x0000000000007941 */ /* 0x000fea0003800200 */
.L_x_2604:
        /* <DEDUP_REMOVED lines=27> */
.L_x_2608:
[----:B------:R-:W2:Y:S04]  /*3aa0*/  LDG.E.STRONG.GPU R30, desc[UR6][R28.64] ;  /* 0x000000061c1e7981 */ /* 0x000ea8000c1ef900 */
[----:B--2---:R-:W-:Y:S01]  /*3ab0*/  CCTL.IVALL ;  /* 0x00000000ff00798f */ /* 0x004fe20002000000 */
[----:B------:R-:W-:Y:S05]  /*3ac0*/  YIELD ;  /* 0x0000000000007946 */ /* 0x000fea0003800000 */
[----:B------:R-:W-:-:S13]  /*3ad0*/  ISETP.NE.AND P2, PT, R30, R37, PT ;  /* 0x000000251e00720c */ /* 0x000fda0003f45270 */
[----:B------:R-:W-:Y:S05]  /*3ae0*/  @P2 BRA `(.L_x_2608) ;  /* 0xfffffffc00ec2947 */ /* 0x000fea000383ffff */
.L_x_2607:
        /* <DEDUP_REMOVED lines=16> */
.L_x_2610:
        /* <DEDUP_REMOVED lines=62> */
.L_x_2609:
        /* <DEDUP_REMOVED lines=38> */
.L_x_2611:
        /* <DEDUP_REMOVED lines=19> */
.L_x_2612:
        /* <DEDUP_REMOVED lines=9> */
.L_x_2613:
[----:B------:R-:W-:Y:S05]  /*43f0*/  BSYNC.RECONVERGENT B0 ;  /* 0x0000000000007941 */ /* 0x000fea0003800200 */
.L_x_2606:
        /* <DEDUP_REMOVED lines=48> */
[----:B-----5:R-:W-:Y:S02]  /*4700*/  HADD2.F32 R46, -RZ, R46.H0_H0 ;  /* 0x2000002eff2e7230 */ /* 0x020fe40000004100 */
[----:B------:R-:W-:Y:S02]  /*4710*/  HADD2.F32 R48, -RZ, R48.H0_H0 ;  /* 0x20000030ff307230 */ /* 0x000fe40000004100 */
        /* <DEDUP_REMOVED lines=30> */
.L_x_2617:
[----:B------:R-:W-:Y:S05]  /*4900*/  BSYNC.RECONVERGENT B1 ;  /* 0x0000000000017941 */ /* 0x000fea0003800200 */
.L_x_2616:
        /* <DEDUP_REMOVED lines=20> */
.L_x_2619:
[----:B------:R-:W-:Y:S05]  /*4a50*/  BSYNC.RECONVERGENT B1 ;  /* 0x0000000000017941 */ /* 0x000fea0003800200 */
.L_x_2618:
        /* <DEDUP_REMOVED lines=42> */
.L_x_2621:
[----:B------:R-:W-:Y:S05]  /*4d00*/  BSYNC.RECONVERGENT B1 ;  /* 0x0000000000017941 */ /* 0x000fea0003800200 */
.L_x_2620:
        /* <DEDUP_REMOVED lines=20> */
.L_x_2623:
[----:B------:R-:W-:Y:S05]  /*4e50*/  BSYNC.RECONVERGENT B1 ;  /* 0x0000000000017941 */ /* 0x000fea0003800200 */
.L_x_2622:
        /* <DEDUP_REMOVED lines=20> */
.L_x_2625:
[----:B------:R-:W-:Y:S05]  /*4fa0*/  BSYNC.RECONVERGENT B1 ;  /* 0x0000000000017941 */ /* 0x000fea0003800200 */
.L_x_2624:
        /* <DEDUP_REMOVED lines=20> */
.L_x_2627:
[----:B------:R-:W-:Y:S05]  /*50f0*/  BSYNC.RECONVERGENT B1 ;  /* 0x0000000000017941 */ /* 0x000fea0003800200 */
.L_x_2626:
        /* <DEDUP_REMOVED lines=20> */
.L_x_2629:
[----:B------:R-:W-:Y:S05]  /*5240*/  BSYNC.RECONVERGENT B1 ;  /* 0x0000000000017941 */ /* 0x000fea0003800200 */
.L_x_2628:
        /* <DEDUP_REMOVED lines=20> */
.L_x_2631:
[----:B------:R-:W-:Y:S05]  /*5390*/  BSYNC.RECONVERGENT B1 ;  /* 0x0000000000017941 */ /* 0x000fea0003800200 */
.L_x_2630:
        /* <DEDUP_REMOVED lines=40> */
.L_x_2633:
[----:B------:R-:W-:Y:S05]  /*5620*/  BSYNC.RECONVERGENT B1 ;  /* 0x0000000000017941 */ /* 0x000fea0003800200 */
.L_x_2632:
        /* <DEDUP_REMOVED lines=20> */
.L_x_2635:
[----:B------:R-:W-:Y:S05]  /*5770*/  BSYNC.RECONVERGENT B1 ;  /* 0x0000000000017941 */ /* 0x000fea0003800200 */
.L_x_2634:
        /* <DEDUP_REMOVED lines=20> */
.L_x_2637:
[----:B------:R-:W-:Y:S05]  /*58c0*/  BSYNC.RECONVERGENT B1 ;  /* 0x0000000000017941 */ /* 0x000fea0003800200 */
.L_x_2636:
        /* <DEDUP_REMOVED lines=20> */
.L_x_2639:
[----:B------:R-:W-:Y:S05]  /*5a10*/  BSYNC.RECONVERGENT B1 ;  /* 0x0000000000017941 */ /* 0x000fea0003800200 */
.L_x_2638:
        /* <DEDUP_REMOVED lines=20> */
.L_x_2641:
[----:B------:R-:W-:Y:S05]  /*5b60*/  BSYNC.RECONVERGENT B1 ;  /* 0x0000000000017941 */ /* 0x000fea0003800200 */
.L_x_2640:
        /* <DEDUP_REMOVED lines=20> */
.L_x_2643:
[----:B------:R-:W-:Y:S05]  /*5cb0*/  BSYNC.RECONVERGENT B1 ;  /* 0x0000000000017941 */ /* 0x000fea0003800200 */
.L_x_2642:
        /* <DEDUP_REMOVED lines=42> */
.L_x_2645:
[----:B------:R-:W-:Y:S05]  /*5f60*/  BSYNC.RECONVERGENT B1 ;  /* 0x0000000000017941 */ /* 0x000fea0003800200 */
.L_x_2644:
        /* <DEDUP_REMOVED lines=20> */
.L_x_2647:
[----:B------:R-:W-:Y:S05]  /*60b0*/  BSYNC.RECONVERGENT B1 ;  /* 0x0000000000017941 */ /* 0x000fea0003800200 */
.L_x_2646:
        /* <DEDUP_REMOVED lines=20> */
.L_x_2649:
[----:B------:R-:W-:Y:S05]  /*6200*/  BSYNC.RECONVERGENT B1 ;  /* 0x0000000000017941 */ /* 0x000fea0003800200 */
.L_x_2648:
        /* <DEDUP_REMOVED lines=20> */
.L_x_2651:
[----:B------:R-:W-:Y:S05]  /*6350*/  BSYNC.RECONVERGENT B1 ;  /* 0x0000000000017941 */ /* 0x000fea0003800200 */
.L_x_2650:
        /* <DEDUP_REMOVED lines=20> */
.L_x_2653:
[----:B------:R-:W-:Y:S05]  /*64a0*/  BSYNC.RECONVERGENT B1 ;  /* 0x0000000000017941 */ /* 0x000fea0003800200 */
.L_x_2652:
        /* <DEDUP_REMOVED lines=20> */
.L_x_2655:
[----:B------:R-:W-:Y:S05]  /*65f0*/  BSYNC.RECONVERGENT B1 ;  /* 0x0000000000017941 */ /* 0x000fea0003800200 */
.L_x_2654:
        /* <DEDUP_REMOVED lines=38> */
.L_x_2657:
[----:B------:R-:W-:Y:S05]  /*6860*/  BSYNC.RECONVERGENT B1 ;  /* 0x0000000000017941 */ /* 0x000fea0003800200 */
.L_x_2656:
        /* <DEDUP_REMOVED lines=20> */
.L_x_2659:
[----:B------:R-:W-:Y:S05]  /*69b0*/  BSYNC.RECONVERGENT B1 ;  /* 0x0000000000017941 */ /* 0x000fea0003800200 */
.L_x_2658:
        /* <DEDUP_REMOVED lines=20> */
.L_x_2661:
[----:B------:R-:W-:Y:S05]  /*6b00*/  BSYNC.RECONVERGENT B1 ;  /* 0x0000000000017941 */ /* 0x000fea0003800200 */
.L_x_2660:
        /* <DEDUP_REMOVED lines=20> */
.L_x_2663:
[----:B------:R-:W-:Y:S05]  /*6c50*/  BSYNC.RECONVERGENT B1 ;  /* 0x0000000000017941 */ /* 0x000fea0003800200 */
.L_x_2662:
        /* <DEDUP_REMOVED lines=20> */
.L_x_2665:
[----:B------:R-:W-:Y:S05]  /*6da0*/  BSYNC.RECONVERGENT B1 ;  /* 0x0000000000017941 */ /* 0x000fea0003800200 */
.L_x_2664:
        /* <DEDUP_REMOVED lines=20> */
.L_x_2667:
[----:B------:R-:W-:Y:S05]  /*6ef0*/  BSYNC.RECONVERGENT B1 ;  /* 0x0000000000017941 */ /* 0x000fea0003800200 */
.L_x_2666:
        /* <DEDUP_REMOVED lines=36> */
.L_x_2669:
[----:B------:R-:W-:Y:S05]  /*7140*/  BSYNC.RECONVERGENT B1 ;  /* 0x0000000000017941 */ /* 0x000fea0003800200 */
.L_x_2668:
        /* <DEDUP_REMOVED lines=20> */
.L_x_2671:
[----:B------:R-:W-:Y:S05]  /*7290*/  BSYNC.RECONVERGENT B1 ;  /* 0x0000000000017941 */ /* 0x000fea0003800200 */
.L_x_2670:
        /* <DEDUP_REMOVED lines=20> */
.L_x_2673:
[----:B------:R-:W-:Y:S05]  /*73e0*/  BSYNC.RECONVERGENT B1 ;  /* 0x0000000000017941 */ /* 0x000fea0003800200 */
.L_x_2672:
        /* <DEDUP_REMOVED lines=20> */
.L_x_2675:
[----:B------:R-:W-:Y:S05]  /*7530*/  BSYNC.RECONVERGENT B1 ;  /* 0x0000000000017941 */ /* 0x000fea0003800200 */
.L_x_2674:
        /* <DEDUP_REMOVED lines=20> */
.L_x_2677:
[----:B------:R-:W-:Y:S05]  /*7680*/  BSYNC.RECONVERGENT B1 ;  /* 0x0000000000017941 */ /* 0x000fea0003800200 */
.L_x_2676:
        /* <DEDUP_REMOVED lines=19> */
.L_x_2615:
        /* <DEDUP_REMOVED lines=42> */
.L_x_2680:
[----:B------:R-:W-:Y:S05]  /*7a60*/  BSYNC.RECONVERGENT B1 ;  /* 0x0000000000017941 */ /* 0x000fea0003800200 */
.L_x_2679:
        /* <DEDUP_REMOVED lines=30> */
.L_x_2682:
[----:B------:R-:W-:Y:S05]  /*7c50*/  BSYNC.RECONVERGENT B1 ;  /* 0x0000000000017941 */ /* 0x000fea0003800200 */
.L_x_2681:
        /* <DEDUP_REMOVED lines=30> */
.L_x_2684:
[----:B------:R-:W-:Y:S05]  /*7e40*/  BSYNC.RECONVERGENT B1 ;  /* 0x0000000000017941 */ /* 0x000fea0003800200 */
.L_x_2683:
        /* <DEDUP_REMOVED lines=48> */
.L_x_2686:
[----:B------:R-:W-:Y:S05]  /*8150*/  BSYNC.RECONVERGENT B1 ;  /* 0x0000000000017941 */ /* 0x000fea0003800200 */
.L_x_2685:
        /* <DEDUP_REMOVED lines=30> */
.L_x_2688:
[----:B------:R-:W-:Y:S05]  /*8340*/  BSYNC.RECONVERGENT B1 ;  /* 0x0000000000017941 */ /* 0x000fea0003800200 */
.L_x_2687:
        /* <DEDUP_REMOVED lines=30> */
.L_x_2690:
[----:B------:R-:W-:Y:S05]  /*8530*/  BSYNC.RECONVERGENT B1 ;  /* 0x0000000000017941 */ /* 0x000fea0003800200 */
.L_x_2689:
        /* <DEDUP_REMOVED lines=30> */
.L_x_2692:
[----:B------:R-:W-:Y:S05]  /*8720*/  BSYNC.RECONVERGENT B1 ;  /* 0x0000000000017941 */ /* 0x000fea0003800200 */
.L_x_2691:
        /* <DEDUP_REMOVED lines=30> */
.L_x_2694:
[----:B------:R-:W-:Y:S05]  /*8910*/  BSYNC.RECONVERGENT B1 ;  /* 0x0000000000017941 */ /* 0x000fea0003800200 */
.L_x_2693:
        /* <DEDUP_REMOVED lines=48> */
.L_x_2696:
[----:B------:R-:W-:Y:S05]  /*8c20*/  BSYNC.RECONVERGENT B1 ;  /* 0x0000000000017941 */ /* 0x000fea0003800200 */
.L_x_2695:
        /* <DEDUP_REMOVED lines=30> */
.L_x_2698:
[----:B------:R-:W-:Y:S05]  /*8e10*/  BSYNC.RECONVERGENT B1 ;  /* 0x0000000000017941 */ /* 0x000fea0003800200 */
.L_x_2697:
        /* <DEDUP_REMOVED lines=30> */
.L_x_2700:
[----:B------:R-:W-:Y:S05]  /*9000*/  BSYNC.RECONVERGENT B1 ;  /* 0x0000000000017941 */ /* 0x000fea0003800200 */
.L_x_2699:
        /* <DEDUP_REMOVED lines=30> */
.L_x_2702:
[----:B------:R-:W-:Y:S05]  /*91f0*/  BSYNC.RECONVERGENT B1 ;  /* 0x0000000000017941 */ /* 0x000fea0003800200 */
.L_x_2701:
        /* <DEDUP_REMOVED lines=30> */
.L_x_2704:
[----:B------:R-:W-:Y:S05]  /*93e0*/  BSYNC.RECONVERGENT B1 ;  /* 0x0000000000017941 */ /* 0x000fea0003800200 */
.L_x_2703:
        /* <DEDUP_REMOVED lines=30> */
.L_x_2706:
[----:B------:R-:W-:Y:S05]  /*95d0*/  BSYNC.RECONVERGENT B1 ;  /* 0x0000000000017941 */ /* 0x000fea0003800200 */
.L_x_2705:
        /* <DEDUP_REMOVED lines=52> */
.L_x_2708:
[----:B------:R-:W-:Y:S05]  /*9920*/  BSYNC.RECONVERGENT B1 ;  /* 0x0000000000017941 */ /* 0x000fea0003800200 */
.L_x_2707:
        /* <DEDUP_REMOVED lines=30> */
.L_x_2710:
[----:B------:R-:W-:Y:S05]  /*9b10*/  BSYNC.RECONVERGENT B1 ;  /* 0x0000000000017941 */ /* 0x000fea0003800200 */
.L_x_2709:
        /* <DEDUP_REMOVED lines=30> */
.L_x_2712:
[----:B------:R-:W-:Y:S05]  /*9d00*/  BSYNC.RECONVERGENT B1 ;  /* 0x0000000000017941 */ /* 0x000fea0003800200 */
.L_x_2711:
        /* <DEDUP_REMOVED lines=30> */
.L_x_2714:
[----:B------:R-:W-:Y:S05]  /*9ef0*/  BSYNC.RECONVERGENT B1 ;  /* 0x0000000000017941 */ /* 0x000fea0003800200 */
.L_x_2713:
        /* <DEDUP_REMOVED lines=30> */
.L_x_2716:
[----:B------:R-:W-:Y:S05]  /*a0e0*/  BSYNC.RECONVERGENT B1 ;  /* 0x0000000000017941 */ /* 0x000fea0003800200 */
.L_x_2715:
        /* <DEDUP_REMOVED lines=30> */
.L_x_2718:
[----:B------:R-:W-:Y:S05]  /*a2d0*/  BSYNC.RECONVERGENT B1 ;  /* 0x0000000000017941 */ /* 0x000fea0003800200 */
.L_x_2717:
        /* <DEDUP_REMOVED lines=48> */
.L_x_2720:
[----:B------:R-:W-:Y:S05]  /*a5e0*/  BSYNC.RECONVERGENT B1 ;  /* 0x0000000000017941 */ /* 0x000fea0003800200 */
.L_x_2719:
        /* <DEDUP_REMOVED lines=30> */
.L_x_2722:
[----:B------:R-:W-:Y:S05]  /*a7d0*/  BSYNC.RECONVERGENT B1 ;  /* 0x0000000000017941 */ /* 0x000fea0003800200 */
.L_x_2721:
        /* <DEDUP_REMOVED lines=30> */
.L_x_2724:
[----:B------:R-:W-:Y:S05]  /*a9c0*/  BSYNC.RECONVERGENT B1 ;  /* 0x0000000000017941 */ /* 0x000fea0003800200 */
.L_x_2723:
        /* <DEDUP_REMOVED lines=30> */
.L_x_2726:
[----:B------:R-:W-:Y:S05]  /*abb0*/  BSYNC.RECONVERGENT B1 ;  /* 0x0000000000017941 */ /* 0x000fea0003800200 */
.L_x_2725:
        /* <DEDUP_REMOVED lines=30> */
.L_x_2728:
[----:B------:R-:W-:Y:S05]  /*ada0*/  BSYNC.RECONVERGENT B1 ;  /* 0x0000000000017941 */ /* 0x000fea0003800200 */
.L_x_2727:
        /* <DEDUP_REMOVED lines=30> */
.L_x_2730:
[----:B------:R-:W-:Y:S05]  /*af90*/  BSYNC.RECONVERGENT B1 ;  /* 0x0000000000017941 */ /* 0x000fea0003800200 */
.L_x_2729:
        /* <DEDUP_REMOVED lines=46> */
.L_x_2732:
[----:B------:R-:W-:Y:S05]  /*b280*/  BSYNC.RECONVERGENT B1 ;  /* 0x0000000000017941 */ /* 0x000fea0003800200 */
.L_x_2731:
        /* <DEDUP_REMOVED lines=30> */
.L_x_2734:
[----:B------:R-:W-:Y:S05]  /*b470*/  BSYNC.RECONVERGENT B1 ;  /* 0x0000000000017941 */ /* 0x000fea0003800200 */
.L_x_2733:
        /* <DEDUP_REMOVED lines=30> */
.L_x_2736:
[----:B------:R-:W-:Y:S05]  /*b660*/  BSYNC.RECONVERGENT B1 ;  /* 0x0000000000017941 */ /* 0x000fea0003800200 */
.L_x_2735:
        /* <DEDUP_REMOVED lines=30> */
.L_x_2738:
[----:B------:R-:W-:Y:S05]  /*b850*/  BSYNC.RECONVERGENT B1 ;  /* 0x0000000000017941 */ /* 0x000fea0003800200 */
.L_x_2737:
        /* <DEDUP_REMOVED lines=30> */
.L_x_2740:
[----:B------:R-:W-:Y:S05]  /*ba40*/  BSYNC.RECONVERGENT B1 ;  /* 0x0000000000017941 */ /* 0x000fea0003800200 */
.L_x_2739:
        /* <DEDUP_REMOVED lines=28> */
.L_x_2678:
[----:B------:R-:W-:Y:S05]  /*bc10*/  BSYNC.RECONVERGENT B0 ;  /* 0x0000000000007941 */ /* 0x000fea0003800200 */
.L_x_2614:
        /* <DEDUP_REMOVED lines=8> */
.L_x_2742:
        /* <DEDUP_REMOVED lines=14> */
.L_x_4543:


//--------------------- .text._Z35group_norm_nhwc_fwd_one_pass_kernelI11Fp16IOFp32WLi64ELi64ELi512EEv26Group_norm_nhwc_fwd_params --------------------------
	.section	.text._Z35group_norm_nhwc_fwd_one_pass_kernelI11Fp16IOFp32WLi64ELi64ELi512EEv26Group_norm_nhwc_fwd_params,"ax",@progbits
	.align	128
        .global         _Z35group_norm_nhwc_fwd_one_pass_kernelI11Fp16IOFp32WLi64ELi64ELi512EEv26Group_norm_nhwc_fwd_params
        .type           _Z35group_norm_nhwc_fwd_one_pass_kernelI11Fp16IOFp32WLi64ELi64ELi512EEv26Group_norm_nhwc_fwd_params,@function
        .size           _Z35group_norm_nhwc_fwd_one_pass_kernelI11Fp16IOFp32WLi64ELi64ELi512EEv26Group_norm_nhwc_fwd_params,(.L_x_4544 - _Z35group_norm_nhwc_fwd_one_pass_kernelI11Fp16IOFp32WLi64ELi64ELi512EEv26Group_norm_nhwc_fwd_params)
        .other          _Z35group_norm_nhwc_fwd_one_pass_kernelI11Fp16IOFp32WLi64ELi64ELi512EEv26Group_norm_nhwc_fwd_params,@"STO_CUDA_ENTRY STV_DEFAULT"
_Z35group_norm_nhwc_fwd_one_pass_kernelI11Fp16IOFp32WLi64ELi64ELi512EEv26Group_norm_nhwc_fwd_params:
.text._Z35group_norm_nhwc_fwd_one_pass_kernelI11Fp16IOFp32WLi64ELi64ELi512EEv26Group_norm_nhwc_fwd_params:
        /* <DEDUP_REMOVED lines=23> */
.L_x_2770:
        /* <DEDUP_REMOVED lines=30> */
[----:B------:R-:W-:Y:S02]  /*0350*/  IADD3 R0, PT, PT, R23, 0x20, RZ ;  /* 0x0000002017007810 */ /* 0x000fe40007ffe0ff */
[----:B0-----:R-:W-:Y:S02]  /*0360*/  SHF.L.U32 R25, R4, 0x1, RZ ;  /* 0x0000000104197819 */ /* 0x001fe400000006ff */
[----:B------:R-:W-:Y:S02]  /*0370*/  @P1 IADD3 R3, PT, PT, R3, 0x1, RZ ;  /* 0x0000000103031810 */ /* 0x000fe40007ffe0ff */
[----:B------:R-:W-:Y:S02]  /*0380*/  ISETP.GE.U32.AND P1, PT, R16, UR8, PT ;  /* 0x0000000810007c0c */ /* 0x000fe4000bf26070 */
[----:B------:R-:W-:Y:S01]  /*0390*/  SHF.R.S32.HI R5, RZ, 0x1f, R0 ;  /* 0x0000001fff057819 */ /* 0x000fe20000011400 */
[----:B------:R-:W-:Y:S01]  /*03a0*/  IMAD.MOV.U32 R13, RZ, RZ, R3 ;  /* 0x000000ffff0d7224 */ /* 0x000fe200078e0003 */
[----:B------:R-:W-:Y:S01]  /*03b0*/  ISETP.GE.AND.EX P1, PT, R17, UR9, PT, P1 ;  /* 0x0000000911007c0c */ /* 0x000fe2000bf26310 */
[----:B------:R-:W0:Y:S03]  /*03c0*/  @!P2 LDC.64 R6, c[0x0][0x3e0] ;  /* 0x0000f800ff06ab82 */ /* 0x000e260000000a00 */
[----:B------:R-:W-:-:S02]  /*03d0*/  @!P4 IADD3 R13, PT, PT, -R13, RZ, RZ ;  /* 0x000000ff0d0dc210 */ /* 0x000fc40007ffe1ff */
[----:B------:R-:W-:Y:S02]  /*03e0*/  @!P3 LOP3.LUT R13, RZ, R9, RZ, 0x33, !PT ;  /* 0x00000009ff0db212 */ /* 0x000fe400078e33ff */
        /* <DEDUP_REMOVED lines=21> */
[----:B---3--:R-:W-:Y:S02]  /*0540*/  @!P1 IMAD R21, R17, R8, RZ ;  /* 0x0000000811159224 */ /* 0x008fe400078e02ff */
[C---:B------:R-:W-:Y:S01]  /*0550*/  @!P2 IMAD R17, R23.reuse, R7, R18 ;  /* 0x000000071711a224 */ /* 0x040fe200078e0212 */
[----:B------:R-:W-:Y:S01]  /*0560*/  @!P1 MOV R18, R24 ;  /* 0x0000001800129202 */ /* 0x000fe20000000f00 */
[----:B------:R-:W-:Y:S02]  /*0570*/  @!P2 IMAD.WIDE.U32 R28, R23, R6, R26 ;  /* 0x00000006171ca225 */ /* 0x000fe400078e001a */
[----:B------:R-:W3:Y:S02]  /*0580*/  @!P4 LDC.64 R6, c[0x0][0x3e0] ;  /* 0x0000f800ff06cb82 */ /* 0x000ee40000000a00 */
[----:B------:R-:W-:Y:S01]  /*0590*/  @!P1 IMAD.MOV.U32 R19, RZ, RZ, R27 ;  /* 0x000000ffff139224 */ /* 0x000fe200078e001b */
[----:B------:R-:W-:Y:S01]  /*05a0*/  @!P2 IADD3 R17, PT, PT, R29, R17, RZ ;  /* 0x000000111d11a210 */ /* 0x000fe20007ffe0ff */
[----:B------:R-:W-:-:S02]  /*05b0*/  @!P1 IMAD R21, R16, R9, R21 ;  /* 0x0000000910159224 */ /* 0x000fc400078e0215 */
[----:B------:R-:W-:Y:S01]  /*05c0*/  @!P1 IMAD.WIDE.U32 R18, R16, R8, R18 ;  /* 0x0000000810129225 */ /* 0x000fe200078e0012 */
[C---:B-1----:R-:W-:Y:S01]  /*05d0*/  @!P2 LEA R16, P5, R28.reuse, R10, 0x1 ;  /* 0x0000000a1c10a211 */ /* 0x042fe200078a08ff */
[----:B------:R-:W1:Y:S02]  /*05e0*/  @!P3 LDC.64 R8, c[0x0][0x390] ;  /* 0x0000e400ff08bb82 */ /* 0x000e640000000a00 */
[----:B0-----:R-:W-:Y:S01]  /*05f0*/  @!P3 IMAD R5, R5, R14, RZ ;  /* 0x0000000e0505b224 */ /* 0x001fe200078e02ff */
[----:B------:R-:W-:Y:S02]  /*0600*/  @!P2 LEA.HI.X R17, R28, R11, R17, 0x1, P5 ;  /* 0x0000000b1c11a211 */ /* 0x000fe400028f0c11 */
[----:B------:R-:W-:Y:S01]  /*0610*/  @!P1 IADD3 R21, PT, PT, R19, R21, RZ ;  /* 0x0000001513159210 */ /* 0x000fe20007ffe0ff */
[----:B------:R-:W-:Y:S01]  /*0620*/  @!P3 IMAD R15, R0, R15, R5 ;  /* 0x0000000f000fb224 */ /* 0x000fe200078e0205 */
[C---:B--2---:R-:W-:Y:S01]  /*0630*/  @!P1 LEA R12, P5, R18.reuse, R12, 0x1 ;  /* 0x0000000c120c9211 */ /* 0x044fe200078a08ff */
[----:B------:R-:W0:Y:S01]  /*0640*/  @!P4 LDC.64 R10, c[0x0][0x390] ;  /* 0x0000e400ff0acb82 */ /* 0x000e220000000a00 */
[----:B------:R-:W-:Y:S01]  /*0650*/  @!P3 MOV R19, R27 ;  /* 0x0000001b0013b202 */ /* 0x000fe20000000f00 */
[----:B------:R-:W-:Y:S01]  /*0660*/  HFMA2 R5, -RZ, RZ, 0, 0 ;  /* 0x00000000ff057431 */ /* 0x000fe200000001ff */
[----:B------:R-:W-:-:S02]  /*0670*/  @!P1 LEA.HI.X R13, R18, R13, R21, 0x1, P5 ;  /* 0x0000000d120d9211 */ /* 0x000fc400028f0c15 */
[----:B------:R-:W-:Y:S01]  /*0680*/  @!P3 MOV R18, R24 ;  /* 0x000000180012b202 */ /* 0x000fe20000000f00 */
[----:B---3--:R-:W-:-:S04]  /*0690*/  @!P4 IMAD R3, R3, R6, RZ ;  /* 0x000000060303c224 */ /* 0x008fc800078e02ff */
[----:B------:R-:W-:-:S04]  /*06a0*/  @!P3 IMAD.WIDE.U32 R18, R0, R14, R18 ;  /* 0x0000000e0012b225 */ /* 0x000fc800078e0012 */
[----:B------:R-:W-:Y:S01]  /*06b0*/  HFMA2 R0, -RZ, RZ, 0, 0 ;  /* 0x00000000ff007431 */ /* 0x000fe200000001ff */
[----:B------:R-:W2:Y:S01]  /*06c0*/  @!P2 LDG.E R5, desc[UR14][R16.64] ;  /* 0x0000000e1005a981 */ /* 0x000ea2000c1e1900 */
[----:B------:R-:W-:Y:S01]  /*06d0*/  @!P4 IMAD R7, R2, R7, R3 ;  /* 0x000000070207c224 */ /* 0x000fe200078e0203 */
[----:B------:R-:W-:-:S03]  /*06e0*/  @!P3 IADD3 R15, PT, PT, R19, R15, RZ ;  /* 0x0000000f130fb210 */ /* 0x000fc60007ffe0ff */
[----:B------:R3:W5:Y:S01]  /*06f0*/  @!P1 LDG.E R0, desc[UR14][R12.64] ;  /* 0x0000000e0c009981 */ /* 0x000762000c1e1900 */
[----:B-1----:R-:W-:-:S04]  /*0700*/  @!P3 LEA R8, P2, R18, R8, 0x1 ;  /* 0x000000081208b211 */ /* 0x002fc800078408ff */
[----:B------:R-:W-:Y:S02]  /*0710*/  @!P3 LEA.HI.X R9, R18, R9, R15, 0x1, P2 ;  /* 0x000000091209b211 */ /* 0x000fe400010f0c0f */
[----:B---3--:R-:W-:Y:S02]  /*0720*/  @!P4 MOV R12, R24 ;  /* 0x00000018000cc202 */ /* 0x008fe40000000f00 */
[----:B------:R-:W-:-:S03]  /*0730*/  @!P4 MOV R13, R27 ;  /* 0x0000001b000dc202 */ /* 0x000fc60000000f00 */
[----:B------:R-:W-:-:S04]  /*0740*/  @!P4 IMAD.WIDE.U32 R2, R2, R6, R12 ;  /* 0x000000060202c225 */ /* 0x000fc800078e000c */
[----:B------:R-:W-:Y:S01]  /*0750*/  IMAD.MOV.U32 R6, RZ, RZ, RZ ;  /* 0x000000ffff067224 */ /* 0x000fe200078e00ff */
[----:B------:R-:W-:Y:S02]  /*0760*/  @!P4 IADD3 R3, PT, PT, R3, R7, RZ ;  /* 0x000000070303c210 */ /* 0x000fe40007ffe0ff */
[----:B0-----:R-:W-:-:S03]  /*0770*/  @!P4 LEA R10, P2, R2, R10, 0x1 ;  /* 0x0000000a020ac211 */ /* 0x001fc600078408ff */
[----:B------:R-:W3:Y:S01]  /*0780*/  @!P3 LDG.E R6, desc[UR14][R8.64] ;  /* 0x0000000e0806b981 */ /* 0x000ee2000c1e1900 */
[----:B------:R-:W-:Y:S01]  /*0790*/  @!P4 LEA.HI.X R11, R2, R11, R3, 0x1, P2 ;  /* 0x0000000b020bc211 */ /* 0x000fe200010f0c03 */
[----:B------:R-:W-:-:S06]  /*07a0*/  HFMA2 R3, -RZ, RZ, 0, 0 ;  /* 0x00000000ff037431 */ /* 0x000fcc00000001ff */
[----:B------:R0:W4:Y:S01]  /*07b0*/  @!P4 LDG.E R3, desc[UR14][R10.64] ;  /* 0x0000000e0a03c981 */ /* 0x000122000c1e1900 */
[----:B------:R-:W-:Y:S01]  /*07c0*/  BSSY.RECONVERGENT B0, `(.L_x_2743) ;  /* 0x0000042000007945 */ /* 0x000fe20003800200 */
[----:B0-----:R-:W0:Y:S02]  /*07d0*/  S2R R11, SR_LANEID ;  /* 0x00000000000b7919 */ /* 0x001e240000000000 */
[C---:B0-----:R-:W-:Y:S02]  /*07e0*/  ISETP.GT.AND P2, PT, R11.reuse, 0x1e, PT ;  /* 0x0000001e0b00780c */ /* 0x041fe40003f44270 */
[----:B------:R-:W-:Y:S01]  /*07f0*/  ISETP.GT.AND P3, PT, R11, 0xf, PT ;  /* 0x0000000f0b00780c */ /* 0x000fe20003f64270 */
[--C-:B--2---:R-:W-:Y:S02]  /*0800*/  HADD2.F32 R18, -RZ, R5.reuse.H1_H1 ;  /* 0x30000005ff127230 */ /* 0x104fe40000004100 */
[----:B------:R-:W-:-:S03]  /*0810*/  HADD2.F32 R21, -RZ, R5.H0_H0 ;  /* 0x20000005ff157230 */ /* 0x000fc60000004100 */
[----:B------:R-:W-:Y:S01]  /*0820*/  FMUL.FTZ R2, R18, R18 ;  /* 0x0000001212027220 */ /* 0x000fe20000410000 */
[----:B-----5:R-:W-:-:S03]  /*0830*/  HADD2.F32 R16, -RZ, R0.H1_H1 ;  /* 0x30000000ff107230 */ /* 0x020fc60000004100 */
[C---:B------:R-:W-:Y:S01]  /*0840*/  FFMA.FTZ R5, R21.reuse, R21, R2 ;  /* 0x0000001515057223 */ /* 0x040fe20000010002 */
[----:B------:R-:W-:Y:S02]  /*0850*/  HADD2.F32 R19, -RZ, R0.H0_H0 ;  /* 0x20000000ff137230 */ /* 0x000fe40000004100 */
[----:B------:R-:W-:Y:S01]  /*0860*/  FADD.FTZ R0, R21, R18 ;  /* 0x0000001215007221 */ /* 0x000fe20000010000 */
[----:B------:R-:W-:Y:S01]  /*0870*/  FMUL.FTZ R8, R16, R16 ;  /* 0x0000001010087220 */ /* 0x000fe20000410000 */
[----:B------:R-:W-:Y:S02]  /*0880*/  FADD.FTZ R5, RZ, R5 ;  /* 0x00000005ff057221 */ /* 0x000fe40000010000 */
[----:B------:R-:W-:Y:S01]  /*0890*/  FADD.FTZ R2, RZ, R0 ;  /* 0x00000000ff027221 */ /* 0x000fe20000010000 */
[C---:B------:R-:W-:Y:S01]  /*08a0*/  FADD.FTZ R7, R19.reuse, R16 ;  /* 0x0000001013077221 */ /* 0x040fe20000010000 */
[----:B------:R-:W-:-:S03]  /*08b0*/  FFMA.FTZ R8, R19, R19, R8 ;  /* 0x0000001313087223 */ /* 0x000fc60000010008 */
[----:B------:R-:W-:Y:S01]  /*08c0*/  FADD.FTZ R7, R2, R7 ;  /* 0x0000000702077221 */ /* 0x000fe20000010000 */
[----:B------:R-:W-:Y:S01]  /*08d0*/  FADD.FTZ R5, R5, R8 ;  /* 0x0000000805057221 */ /* 0x000fe20000010000 */
[--C-:B---3--:R-:W-:Y:S02]  /*08e0*/  HADD2.F32 R0, -RZ, R6.reuse.H1_H1 ;  /* 0x30000006ff007230 */ /* 0x108fe40000004100 */
[----:B------:R-:W-:-:S03]  /*08f0*/  HADD2.F32 R17, -RZ, R6.H0_H0 ;  /* 0x20000006ff117230 */ /* 0x000fc60000004100 */
[----:B------:R-:W-:Y:S02]  /*0900*/  FMUL.FTZ R8, R0, R0 ;  /* 0x0000000000087220 */ /* 0x000fe40000410000 */
[C---:B------:R-:W-:Y:S02]  /*0910*/  FADD.FTZ R6, R17.reuse, R0 ;  /* 0x0000000011067221 */ /* 0x040fe40000010000 */
[----:B------:R-:W-:Y:S02]  /*0920*/  FFMA.FTZ R8, R17, R17, R8 ;  /* 0x0000001111087223 */ /* 0x000fe40000010008 */
[----:B------:R-:W-:Y:S01]  /*0930*/  FADD.FTZ R6, R7, R6 ;  /* 0x0000000607067221 */ /* 0x000fe20000010000 */
[--C-:B----4-:R-:W-:Y:S02]  /*0940*/  HADD2.F32 R2, -RZ, R3.reuse.H1_H1 ;  /* 0x30000003ff027230 */ /* 0x110fe40000004100 */
[----:B------:R-:W-:Y:S01]  /*0950*/  FADD.FTZ R8, R5, R8 ;  /* 0x0000000805087221 */ /* 0x000fe20000010000 */
[----:B------:R-:W-:-:S02]  /*0960*/  HADD2.F32 R3, -RZ, R3.H0_H0 ;  /* 0x20000003ff037230 */ /* 0x000fc40000004100 */
[----:B------:R-:W-:-:S03]  /*0970*/  FMUL.FTZ R10, R2, R2 ;  /* 0x00000002020a7220 */ /* 0x000fc60000410000 */
        /* <DEDUP_REMOVED lines=38> */
.L_x_2744:
[----:B------:R-:W-:Y:S05]  /*0be0*/  BSYNC.RECONVERGENT B0 ;  /* 0x0000000000007941 */ /* 0x000fea0003800200 */
.L_x_2743:
        /* <DEDUP_REMOVED lines=46> */
.L_x_2746:
[----:B------:R-:W-:Y:S05]  /*0ed0*/  BSYNC.RECONVERGENT B0 ;  /* 0x0000000000007941 */ /* 0x000fea0003800200 */
.L_x_2745:
        /* <DEDUP_REMOVED lines=31> */
.L_x_2749:
[----:B---3--:R-:W3:Y:S04]  /*10d0*/  LDG.E.STRONG.GPU R4, desc[UR14][R6.64] ;  /* 0x0000000e06047981 */ /* 0x008ee8000c1ef900 */
[----:B---3--:R-:W-:Y:S01]  /*10e0*/  CCTL.IVALL ;  /* 0x00000000ff00798f */ /* 0x008fe20002000000 */
[----:B------:R-:W-:Y:S05]  /*10f0*/  YIELD ;  /* 0x0000000000007946 */ /* 0x000fea0003800000 */
[----:B------:R-:W-:-:S13]  /*1100*/  ISETP.NE.AND P2, PT, R4, R11, PT ;  /* 0x0000000b0400720c */ /* 0x000fda0003f45270 */
[----:B------:R-:W-:Y:S05]  /*1110*/  @P2 BRA `(.L_x_2749) ;  /* 0xfffffffc00ec2947 */ /* 0x000fea000383ffff */
.L_x_2748:
        /* <DEDUP_REMOVED lines=15> */
.L_x_2751:
        /* <DEDUP_REMOVED lines=23> */
[----:B------:R-:W-:-:S02]  /*1380*/  MOV R10, UR26 ;  /* 0x0000001a000a7c02 */ /* 0x000fc40008000f00 */
[----:B------:R-:W-:Y:S02]  /*1390*/  MOV R11, UR27 ;  /* 0x0000001b000b7c02 */ /* 0x000fe40008000f00 */
        /* <DEDUP_REMOVED lines=8> */
[----:B------:R-:W-:Y:S01]  /*1420*/  IMAD.U32 R4, RZ, RZ, UR23 ;  /* 0x00000017ff047e24 */ /* 0x000fe2000f8e00ff */
        /* <DEDUP_REMOVED lines=29> */
[----:B------:R-:W-:Y:S02]  /*1600*/  MOV R10, UR26 ;  /* 0x0000001a000a7c02 */ /* 0x000fe40008000f00 */
[----:B------:R-:W-:Y:S02]  /*1610*/  MOV R11, UR27 ;  /* 0x0000001b000b7c02 */ /* 0x000fe40008000f00 */
[----:B------:R-:W3:Y:S01]  /*1620*/  @!P4 LDG.E.64 R6, desc[UR14][R6.64] ;  /* 0x0000000e0606c981 */ /* 0x000ee2000c1e1b00 */
[----:B------:R-:W-:Y:S01]  /*1630*/  IMAD.U32 R12, RZ, RZ, UR24 ;  /* 0x00000018ff0c7e24 */ /* 0x000fe2000f8e00ff */
[----:B------:R-:W-:-:S02]  /*1640*/  MOV R13, UR25 ;  /* 0x00000019000d7c02 */ /* 0x000fc40008000f00 */
        /* <DEDUP_REMOVED lines=23> */
.L_x_2750:
        /* <DEDUP_REMOVED lines=52> */
.L_x_2752:
        /* <DEDUP_REMOVED lines=16> */
[----:B------:R-:W-:-:S05]  /*1c00*/  IMAD.U32 R5, RZ, RZ, UR11 ;  /* 0x0000000bff057e24 */ /* 0x000fca000f8e00ff */
        /* <DEDUP_REMOVED lines=11> */
.L_x_2753:
        /* <DEDUP_REMOVED lines=13> */
.L_x_2754:
[----:B------:R-:W-:Y:S05]  /*1d90*/  BSYNC.RECONVERGENT B0 ;  /* 0x0000000000007941 */ /* 0x000fea0003800200 */
.L_x_2747:
        /* <DEDUP_REMOVED lines=49> */
[----:B------:R-:W-:Y:S01]  /*20b0*/  MOV R9, R27 ;  /* 0x0000001b00097202 */ /* 0x000fe20000000f00 */
        /* <DEDUP_REMOVED lines=12> */
.L_x_2758:
[----:B------:R-:W-:Y:S05]  /*2180*/  BSYNC.RECONVERGENT B1 ;  /* 0x0000000000017941 */ /* 0x000fea0003800200 */
.L_x_2757:
        /* <DEDUP_REMOVED lines=24> */
[----:B--2---:R-:W-:-:S03]  /*2310*/  LEA R10, P1, R8, UR12, 0x1 ;  /* 0x0000000c080a7c11 */ /* 0x004fc6000f8208ff */
[----:B------:R-:W-:Y:S01]  /*2320*/  IMAD.IADD R11, R9, 0x1, R11 ;  /* 0x00000001090b7824 */ /* 0x000fe200078e020b */
[----:B------:R-:W-:-:S04]  /*2330*/  F2FP.F16.F32.PACK_AB R9, R16, R19 ;  /* 0x000000131009723e */ /* 0x000fc800000000ff */
[----:B------:R-:W-:-:S05]  /*2340*/  LEA.HI.X R11, R8, UR13, R11, 0x1, P1 ;  /* 0x0000000d080b7c11 */ /* 0x000fca00088f0c0b */
[----:B------:R0:W-:Y:S02]  /*2350*/  STG.E desc[UR14][R10.64], R9 ;  /* 0x000000090a007986 */ /* 0x0001e4000c10190e */
.L_x_2760:
[----:B------:R-:W-:Y:S05]  /*2360*/  BSYNC.RECONVERGENT B1 ;  /* 0x0000000000017941 */ /* 0x000fea0003800200 */
.L_x_2759:
        /* <DEDUP_REMOVED lines=17> */
[----:B------:R-:W-:Y:S02]  /*2480*/  F2FP.F16.F32.PACK_AB R9, R17, R14 ;  /* 0x0000000e1109723e */ /* 0x000fe400000000ff */
[----:B------:R-:W-:-:S05]  /*2490*/  LEA.HI.X R11, R8, UR13, R21, 0x1, P1 ;  /* 0x0000000d080b7c11 */ /* 0x000fca00088f0c15 */
[----:B------:R2:W-:Y:S02]  /*24a0*/  STG.E desc[UR14][R10.64], R9 ;  /* 0x000000090a007986 */ /* 0x0005e4000c10190e */
.L_x_2762:
[----:B------:R-:W-:Y:S05]  /*24b0*/  BSYNC.RECONVERGENT B1 ;  /* 0x0000000000017941 */ /* 0x000fea0003800200 */
.L_x_2761:
        /* <DEDUP_REMOVED lines=10> */
[----:B------:R-:W-:Y:S01]  /*2560*/  F2FP.F16.F32.PACK_AB R5, R5, R4 ;  /* 0x000000040505723e */ /* 0x000fe200000000ff */
        /* <DEDUP_REMOVED lines=8> */
.L_x_2756:
        /* <DEDUP_REMOVED lines=37> */
[----:B------:R-:W-:Y:S01]  /*2840*/  IMAD.IADD R11, R9, 0x1, R11 ;  /* 0x00000001090b7824 */ /* 0x000fe200078e020b */
[----:B-1----:R-:W-:-:S03]  /*2850*/  LEA R10, P4, R8, UR12, 0x1 ;  /* 0x0000000c080a7c11 */ /* 0x002fc6000f8808ff */
[----:B------:R-:W-:Y:S02]  /*2860*/  F2FP.F16.F32.PACK_AB R21, R21, R18 ;  /* 0x000000121515723e */ /* 0x000fe400000000ff */
[----:B------:R-:W-:-:S05]  /*2870*/  LEA.HI.X R11, R8, UR13, R11, 0x1, P4 ;  /* 0x0000000d080b7c11 */ /* 0x000fca000a0f0c0b */
[----:B------:R0:W-:Y:S03]  /*2880*/  STG.E desc[UR14][R10.64], R21 ;  /* 0x000000150a007986 */ /* 0x0001e6000c10190e */
.L_x_2765:
[----:B------:R-:W-:Y:S05]  /*2890*/  BSYNC.RECONVERGENT B1 ;  /* 0x0000000000017941 */ /* 0x000fea0003800200 */
.L_x_2764:
        /* <DEDUP_REMOVED lines=24> */
[----:B------:R-:W-:-:S05]  /*2a20*/  IMAD.WIDE.U32 R10, R29, UR10, R10 ;  /* 0x0000000a1d0a7c25 */ /* 0x000fca000f8e000a */
[----:B------:R-:W-:Y:S01]  /*2a30*/  IADD3 R21, PT, PT, R11, R21, RZ ;  /* 0x000000150b157210 */ /* 0x000fe20007ffe0ff */
[----:B0-----:R-:W-:Y:S01]  /*2a40*/  FMUL.FTZ R18, R9, R8 ;  /* 0x0000000809127220 */ /* 0x001fe20000410000 */
[----:B-1----:R-:W-:-:S04]  /*2a50*/  LEA R8, P1, R10, UR12, 0x1 ;  /* 0x0000000c0a087c11 */ /* 0x002fc8000f8208ff */
[----:B------:R-:W-:Y:S01]  /*2a60*/  LEA.HI.X R9, R10, UR13, R21, 0x1, P1 ;  /* 0x0000000d0a097c11 */ /* 0x000fe200088f0c15 */
[----:B--2---:R-:W-:-:S05]  /*2a70*/  FMUL.FTZ R29, R16, R19 ;  /* 0x00000013101d7220 */ /* 0x004fca0000410000 */
[----:B------:R-:W-:-:S05]  /*2a80*/  F2FP.F16.F32.PACK_AB R29, R29, R18 ;  /* 0x000000121d1d723e */ /* 0x000fca00000000ff */
[----:B------:R2:W-:Y:S02]  /*2a90*/  STG.E desc[UR14][R8.64], R29 ;  /* 0x0000001d08007986 */ /* 0x0005e4000c10190e */
.L_x_2767:
[----:B------:R-:W-:Y:S05]  /*2aa0*/  BSYNC.RECONVERGENT B1 ;  /* 0x0000000000017941 */ /* 0x000fea0003800200 */
.L_x_2766:
        /* <DEDUP_REMOVED lines=28> */
[----:B------:R-:W-:-:S05]  /*2c70*/  F2FP.F16.F32.PACK_AB R19, R19, R14 ;  /* 0x0000000e1313723e */ /* 0x000fca00000000ff */
[----:B------:R3:W-:Y:S02]  /*2c80*/  STG.E desc[UR14][R10.64], R19 ;  /* 0x000000130a007986 */ /* 0x0007e4000c10190e */
.L_x_2769:
[----:B------:R-:W-:Y:S05]  /*2c90*/  BSYNC.RECONVERGENT B1 ;  /* 0x0000000000017941 */ /* 0x000fea0003800200 */
.L_x_2768:
        /* <DEDUP_REMOVED lines=26> */
[----:B------:R-:W-:-:S05]  /*2e40*/  F2FP.F16.F32.PACK_AB R7, R7, R0 ;  /* 0x000000000707723e */ /* 0x000fca00000000ff */
[----:B------:R4:W-:Y:S02]  /*2e50*/  STG.E desc[UR14][R2.64], R7 ;  /* 0x0000000702007986 */ /* 0x0009e4000c10190e */
.L_x_2763:
[----:B------:R-:W-:Y:S05]  /*2e60*/  BSYNC.RECONVERGENT B0 ;  /* 0x0000000000007941 */ /* 0x000fea0003800200 */
.L_x_2755:
        /* <DEDUP_REMOVED lines=8> */
.L_x_2771:
        /* <DEDUP_REMOVED lines=9> */
.L_x_4544:


//--------------------- .text._Z35group_norm_nhwc_fwd_one_pass_kernelI11Fp16IOFp32WLi128ELi64ELi512EEv26Group_norm_nhwc_fwd_params --------------------------
	.section	.text._Z35group_norm_nhwc_fwd_one_pass_kernelI11Fp16IOFp32WLi128ELi64ELi512EEv26Group_norm_nhwc_fwd_params,"ax",@progbits
	.align	128
        .global         _Z35group_norm_nhwc_fwd_one_pass_kernelI11Fp16IOFp32WLi128ELi64ELi512EEv26Group_norm_nhwc_fwd_params
        .type           _Z35group_norm_nhwc_fwd_one_pass_kernelI11Fp16IOFp32WLi128ELi64ELi512EEv26Group_norm_nhwc_fwd_params,@function
        .size           _Z35group_norm_nhwc_fwd_one_pass_kernelI11Fp16IOFp32WLi128ELi64ELi512EEv26Group_norm_nhwc_fwd_params,(.L_x_4545 - _Z35group_norm_nhwc_fwd_one_pass_kernelI11Fp16IOFp32WLi128ELi64ELi512EEv26Group_norm_nhwc_fwd_params)
        .other          _Z35group_norm_nhwc_fwd_one_pass_kernelI11Fp16IOFp32WLi128ELi64ELi512EEv26Group_norm_nhwc_fwd_params,@"STO_CUDA_ENTRY STV_DEFAULT"
_Z35group_norm_nhwc_fwd_one_pass_kernelI11Fp16IOFp32WLi128ELi64ELi512EEv26Group_norm_nhwc_fwd_params:
.text._Z35group_norm_nhwc_fwd_one_pass_kernelI11Fp16IOFp32WLi128ELi64ELi512EEv26Group_norm_nhwc_fwd_params:
        /* <DEDUP_REMOVED lines=39> */
.L_x_2815:
        /* <DEDUP_REMOVED lines=8> */
[----:B------:R-:W-:-:S02]  /*02f0*/  MOV R34, RZ ;  /* 0x000000ff00227202 */ /* 0x000fc40000000f00 */
[----:B--2---:R-:W-:Y:S02]  /*0300*/  ISETP.GE.U32.AND P4, PT, R31, UR6, PT ;  /* 0x000000061f007c0c */ /* 0x004fe4000bf86070 */
[----:B------:R-:W-:Y:S02]  /*0310*/  ISETP.GE.U32.AND P5, PT, R29, UR6, PT ;  /* 0x000000061d007c0c */ /* 0x000fe4000bfa6070 */
[----:B-1---5:R-:W-:Y:S02]  /*0320*/  IABS R14, R17 ;  /* 0x00000011000e7213 */ /* 0x022fe40000000000 */
[----:B------:R-:W-:Y:S02]  /*0330*/  ISETP.GE.AND.EX P4, PT, R19, UR7, PT, P4 ;  /* 0x0000000713007c0c */ /* 0x000fe4000bf86340 */
[----:B------:R-:W1:Y:S01]  /*0340*/  I2F.RP R11, R14 ;  /* 0x0000000e000b7306 */ /* 0x000e620000209400 */
[----:B------:R-:W-:-:S10]  /*0350*/  ISETP.GE.AND.EX P5, PT, R33, UR7, PT, P5 ;  /* 0x0000000721007c0c */ /* 0x000fd4000bfa6350 */
[----:B------:R-:W2:Y:S01]  /*0360*/  @!P4 LDC.64 R22, c[0x0][0x390] ;  /* 0x0000e400ff16cb82 */ /* 0x000ea20000000a00 */
[----:B-1----:R-:W1:Y:S07]  /*0370*/  MUFU.RCP R11, R11 ;  /* 0x0000000b000b7308 */ /* 0x002e6e0000001000 */
[----:B------:R-:W4:Y:S08]  /*0380*/  @!P5 LDC.64 R24, c[0x0][0x3e0] ;  /* 0x0000f800ff18db82 */ /* 0x000f300000000a00 */
[----:B------:R-:W5:Y:S01]  /*0390*/  @!P5 LDC.64 R20, c[0x0][0x390] ;  /* 0x0000e400ff14db82 */ /* 0x000f620000000a00 */
[----:B-1----:R-:W-:-:S04]  /*03a0*/  IADD3 R12, PT, PT, R11, 0xffffffe, RZ ;  /* 0x0ffffffe0b0c7810 */ /* 0x002fc80007ffe0ff */
[----:B------:R1:W0:Y:S02]  /*03b0*/  F2I.FTZ.U32.TRUNC.NTZ R13, R12 ;  /* 0x0000000c000d7305 */ /* 0x000224000021f000 */
[----:B-1----:R-:W-:Y:S02]  /*03c0*/  MOV R12, RZ ;  /* 0x000000ff000c7202 */ /* 0x002fe40000000f00 */
[----:B0-----:R-:W-:-:S05]  /*03d0*/  IADD3 R15, PT, PT, RZ, -R13, RZ ;  /* 0x8000000dff0f7210 */ /* 0x001fca0007ffe0ff */
[----:B------:R-:W-:-:S04]  /*03e0*/  IMAD R15, R15, R14, RZ ;  /* 0x0000000e0f0f7224 */ /* 0x000fc800078e02ff */
[----:B------:R-:W-:Y:S01]  /*03f0*/  IMAD.HI.U32 R13, R13, R15, R12 ;  /* 0x0000000f0d0d7227 */ /* 0x000fe200078e000c */
[----:B------:R-:W-:-:S03]  /*0400*/  MOV R15, R16 ;  /* 0x00000010000f7202 */ /* 0x000fc60000000f00 */
[----:B----4-:R-:W-:Y:S02]  /*0410*/  @!P5 IMAD R16, R33, R24, RZ ;  /* 0x000000182110d224 */ /* 0x010fe400078e02ff */
        /* <DEDUP_REMOVED lines=9> */
[----:B------:R-:W-:-:S02]  /*04b0*/  ISETP.GE.AND P3, PT, R11, RZ, PT ;  /* 0x000000ff0b00720c */ /* 0x000fc40003f66270 */
[----:B------:R-:W-:-:S04]  /*04c0*/  IADD3 R11, PT, PT, R51, 0x20, RZ ;  /* 0x00000020330b7810 */ /* 0x000fc80007ffe0ff */
[----:B------:R-:W-:Y:S02]  /*04d0*/  SHF.R.S32.HI R27, RZ, 0x1f, R11 ;  /* 0x0000001fff1b7819 */ /* 0x000fe4000001140b */
[----:B------:R-:W-:Y:S02]  /*04e0*/  @P1 IADD3 R13, PT, PT, R13, 0x1, RZ ;  /* 0x000000010d0d1810 */ /* 0x000fe40007ffe0ff */
[----:B------:R-:W-:Y:S02]  /*04f0*/  ISETP.GE.U32.AND P1, PT, R51, UR6, PT ;  /* 0x0000000633007c0c */ /* 0x000fe4000bf26070 */
[----:B------:R-:W-:Y:S02]  /*0500*/  MOV R15, R13 ;  /* 0x0000000d000f7202 */ /* 0x000fe40000000f00 */
[----:B------:R-:W0:Y:S01]  /*0510*/  @!P4 LDC.64 R12, c[0x0][0x3e0] ;  /* 0x0000f800ff0ccb82 */ /* 0x000e220000000a00 */
[----:B------:R-:W-:Y:S02]  /*0520*/  ISETP.GE.AND.EX P1, PT, R6, UR7, PT, P1 ;  /* 0x0000000706007c0c */ /* 0x000fe4000bf26310 */
[----:B------:R-:W-:-:S02]  /*0530*/  @!P3 IADD3 R15, PT, PT, -R15, RZ, RZ ;  /* 0x000000ff0f0fb210 */ /* 0x000fc40007ffe1ff */
[----:B------:R-:W-:Y:S02]  /*0540*/  @!P2 LOP3.LUT R15, RZ, R17, RZ, 0x33, !PT ;  /* 0x00000011ff0fa212 */ /* 0x000fe400078e33ff */
[----:B------:R-:W-:Y:S02]  /*0550*/  ISETP.GE.U32.AND P2, PT, R11, UR6, PT ;  /* 0x000000060b007c0c */ /* 0x000fe4000bf46070 */
[----:B------:R-:W-:Y:S02]  /*0560*/  IADD3 R53, PT, PT, -R15, RZ, RZ ;  /* 0x000000ff0f357210 */ /* 0x000fe40007ffe1ff */
[----:B------:R-:W-:Y:S02]  /*0570*/  SHF.R.S32.HI R14, RZ, 0x1f, R15 ;  /* 0x0000001fff0e7819 */ /* 0x000fe4000001140f */
[----:B------:R-:W-:Y:S01]  /*0580*/  ISETP.GE.AND.EX P2, PT, R27, UR7, PT, P2 ;  /* 0x000000071b007c0c */ /* 0x000fe2000bf46320 */
[----:B------:R-:W-:Y:S02]  /*0590*/  IMAD R53, R17, R53, R44 ;  /* 0x0000003511357224 */ /* 0x000fe400078e022c */
[----:B---3--:R-:W-:-:S03]  /*05a0*/  IMAD R14, R14, UR10, RZ ;  /* 0x0000000a0e0e7c24 */ /* 0x008fc6000f8e02ff */
[----:B------:R-:W-:Y:S01]  /*05b0*/  SHF.L.U32 R53, R53, 0x6, RZ ;  /* 0x0000000635357819 */ /* 0x000fe200000006ff */
[----:B------:R-:W-:-:S03]  /*05c0*/  IMAD R55, R15, UR11, R14 ;  /* 0x0000000b0f377c24 */ /* 0x000fc6000f8e020e */
[----:B------:R-:W-:Y:S01]  /*05d0*/  SHF.R.S32.HI R57, RZ, 0x1f, R53 ;  /* 0x0000001fff397819 */ /* 0x000fe20000011435 */
[----:B0-----:R-:W-:Y:S01]  /*05e0*/  @!P4 IMAD R14, R19, R12, RZ ;  /* 0x0000000c130ec224 */ /* 0x001fe200078e02ff */
[----:B------:R-:W-:Y:S01]  /*05f0*/  LOP3.LUT R56, R53, R52, RZ, 0xfc, !PT ;  /* 0x0000003435387212 */ /* 0x000fe200078efcff */
[----:B------:R-:W0:Y:S02]  /*0600*/  @!P2 LDC.64 R18, c[0x0][0x3e0] ;  /* 0x0000f800ff12ab82 */ /* 0x000e240000000a00 */
[----:B------:R-:W-:Y:S02]  /*0610*/  @!P4 IMAD R17, R31, R13, R14 ;  /* 0x0000000d1f11c224 */ /* 0x000fe400078e020e */
[----:B------:R-:W-:-:S04]  /*0620*/  IMAD.WIDE.U32 R56, R15, UR10, R56 ;  /* 0x0000000a0f387c25 */ /* 0x000fc8000f8e0038 */
[----:B------:R-:W1:Y:S01]  /*0630*/  @!P1 LDC.64 R14, c[0x0][0x3e0] ;  /* 0x0000f800ff0e9b82 */ /* 0x000e620000000a00 */
[----:B------:R-:W-:Y:S02]  /*0640*/  IADD3 R55, PT, PT, R57, R55, RZ ;  /* 0x0000003739377210 */ /* 0x000fe40007ffe0ff */
[----:B------:R-:W-:-:S05]  /*0650*/  @!P4 MOV R54, R56 ;  /* 0x000000380036c202 */ /* 0x000fca0000000f00 */
[----:B------:R-:W-:-:S04]  /*0660*/  @!P4 IMAD.WIDE.U32 R12, R31, R12, R54 ;  /* 0x0000000c1f0cc225 */ /* 0x000fc800078e0036 */
[----:B------:R-:W-:Y:S01]  /*0670*/  @!P5 IMAD R31, R29, R25, R16 ;  /* 0x000000191d1fd224 */ /* 0x000fe200078e0210 */
[----:B------:R-:W-:Y:S02]  /*0680*/  @!P4 IADD3 R13, PT, PT, R13, R17, RZ ;  /* 0x000000110d0dc210 */ /* 0x000fe40007ffe0ff */
[C---:B--2---:R-:W-:Y:S01]  /*0690*/  @!P4 LEA R22, P3, R12.reuse, R22, 0x1 ;  /* 0x000000160c16c211 */ /* 0x044fe200078608ff */
[----:B------:R-:W2:Y:S01]  /*06a0*/  @!P2 LDC.64 R16, c[0x0][0x390] ;  /* 0x0000e400ff10ab82 */ /* 0x000ea20000000a00 */
[----:B0-----:R-:W-:Y:S02]  /*06b0*/  @!P2 IMAD R26, R27, R18, RZ ;  /* 0x000000121b1aa224 */ /* 0x001fe400078e02ff */
[----:B------:R-:W-:Y:S02]  /*06c0*/  @!P4 LEA.HI.X R23, R12, R23, R13, 0x1, P3 ;  /* 0x000000170c17c211 */ /* 0x000fe400018f0c0d */
[----:B------:R-:W-:Y:S02]  /*06d0*/  @!P5 MOV R12, R56 ;  /* 0x00000038000cd202 */ /* 0x000fe40000000f00 */
[----:B------:R-:W-:Y:S01]  /*06e0*/  @!P5 MOV R13, R55 ;  /* 0x00000037000dd202 */ /* 0x000fe20000000f00 */
[----:B------:R0:W3:Y:S01]  /*06f0*/  @!P4 LDG.E R34, desc[UR8][R22.64] ;  /* 0x000000081622c981 */ /* 0x0000e2000c1e1900 */
[----:B------:R-:W-:Y:S01]  /*0700*/  ISETP.GE.U32.AND P3, PT, R49, UR6, PT ;  /* 0x0000000631007c0c */ /* 0x000fe2000bf66070 */
[----:B------:R-:W-:-:S03]  /*0710*/  @!P5 IMAD.WIDE.U32 R24, R29, R24, R12 ;  /* 0x000000181d18d225 */ /* 0x000fc600078e000c */
[----:B------:R-:W-:Y:S01]  /*0720*/  ISETP.GE.AND.EX P3, PT, R7, UR7, PT, P3 ;  /* 0x0000000707007c0c */ /* 0x000fe2000bf66330 */
[----:B------:R-:W4:Y:S01]  /*0730*/  @!P1 LDC.64 R12, c[0x0][0x390] ;  /* 0x0000e400ff0c9b82 */ /* 0x000f220000000a00 */
[----:B------:R-:W-:Y:S02]  /*0740*/  ISETP.GE.U32.AND P4, PT, R48, UR6, PT ;  /* 0x0000000630007c0c */ /* 0x000fe4000bf86070 */
[----:B------:R-:W-:Y:S02]  /*0750*/  @!P5 IADD3 R25, PT, PT, R25, R31, RZ ;  /* 0x0000001f1919d210 */ /* 0x000fe40007ffe0ff */
[----:B0-----:R-:W-:Y:S02]  /*0760*/  @!P2 MOV R22, R56 ;  /* 0x000000380016a202 */ /* 0x001fe40000000f00 */
[----:B------:R-:W-:Y:S02]  /*0770*/  @!P2 MOV R23, R55 ;  /* 0x000000370017a202 */ /* 0x000fe40000000f00 */
[----:B-----5:R-:W-:Y:S01]  /*0780*/  @!P5 LEA R20, P6, R24, R20, 0x1 ;  /* 0x000000141814d211 */ /* 0x020fe200078c08ff */
[C---:B------:R-:W-:Y:S01]  /*0790*/  @!P2 IMAD R29, R11.reuse, R19, R26 ;  /* 0x000000130b1da224 */ /* 0x040fe200078e021a */
[----:B------:R-:W-:Y:S01]  /*07a0*/  ISETP.GE.AND.EX P4, PT, R8, UR7, PT, P4 ;  /* 0x0000000708007c0c */ /* 0x000fe2000bf86340 */
[----:B------:R-:W-:Y:S01]  /*07b0*/  @!P2 IMAD.WIDE.U32 R18, R11, R18, R22 ;  /* 0x000000120b12a225 */ /* 0x000fe200078e0016 */
[----:B------:R-:W-:Y:S01]  /*07c0*/  @!P5 LEA.HI.X R21, R24, R21, R25, 0x1, P6 ;  /* 0x000000151815d211 */ /* 0x000fe200030f0c19 */
[----:B------:R-:W0:Y:S01]  /*07d0*/  @!P3 LDC.64 R26, c[0x0][0x3e0] ;  /* 0x0000f800ff1abb82 */ /* 0x000e220000000a00 */
[----:B------:R-:W-:Y:S01]  /*07e0*/  @!P1 MOV R22, R56 ;  /* 0x0000003800169202 */ /* 0x000fe20000000f00 */
[----:B-1----:R-:W-:Y:S01]  /*07f0*/  @!P1 IMAD R24, R6, R14, RZ ;  /* 0x0000000e06189224 */ /* 0x002fe200078e02ff */
[----:B------:R-:W-:-:S02]  /*0800*/  @!P1 MOV R23, R55 ;  /* 0x0000003700179202 */ /* 0x000fc40000000f00 */
[----:B------:R-:W-:Y:S01]  /*0810*/  MOV R30, RZ ;  /* 0x000000ff001e7202 */ /* 0x000fe20000000f00 */
[----:B------:R-:W-:Y:S01]  /*0820*/  @!P1 IMAD R25, R51, R15, R24 ;  /* 0x0000000f33199224 */ /* 0x000fe200078e0218 */
[----:B------:R-:W-:Y:S01]  /*0830*/  @!P2 IADD3 R11, PT, PT, R19, R29, RZ ;  /* 0x0000001d130ba210 */ /* 0x000fe20007ffe0ff */
[----:B------:R-:W-:Y:S01]  /*0840*/  @!P1 IMAD.WIDE.U32 R14, R51, R14, R22 ;  /* 0x0000000e330e9225 */ /* 0x000fe200078e0016 */
[C---:B--2---:R-:W-:Y:S01]  /*0850*/  @!P2 LEA R16, P6, R18.reuse, R16, 0x1 ;  /* 0x000000101210a211 */ /* 0x044fe200078c08ff */
[----:B------:R-:W1:Y:S01]  /*0860*/  @!P4 LDC.64 R22, c[0x0][0x3e0] ;  /* 0x0000f800ff16cb82 */ /* 0x000e620000000a00 */
[----:B------:R2:W5:Y:S01]  /*0870*/  @!P5 LDG.E R30, desc[UR8][R20.64] ;  /* 0x00000008141ed981 */ /* 0x000562000c1e1900 */
[----:B------:R-:W-:Y:S02]  /*0880*/  ISETP.GE.U32.AND P5, PT, R47, UR6, PT ;  /* 0x000000062f007c0c */ /* 0x000fe4000bfa6070 */
[----:B------:R-:W-:Y:S02]  /*0890*/  @!P2 LEA.HI.X R17, R18, R17, R11, 0x1, P6 ;  /* 0x000000111211a211 */ /* 0x000fe400030f0c0b */
[----:B------:R-:W-:-:S02]  /*08a0*/  @!P1 IADD3 R11, PT, PT, R15, R25, RZ ;  /* 0x000000190f0b9210 */ /* 0x000fc40007ffe0ff */
[C---:B----4-:R-:W-:Y:S02]  /*08b0*/  @!P1 LEA R12, P6, R14.reuse, R12, 0x1 ;  /* 0x0000000c0e0c9211 */ /* 0x050fe400078c08ff */
[----:B------:R-:W-:Y:S01]  /*08c0*/  ISETP.GE.AND.EX P5, PT, R9, UR7, PT, P5 ;  /* 0x0000000709007c0c */ /* 0x000fe2000bfa6350 */
[----:B--2---:R-:W2:Y:S01]  /*08d0*/  @!P3 LDC.64 R20, c[0x0][0x390] ;  /* 0x0000e400ff14bb82 */ /* 0x004ea20000000a00 */
[----:B------:R-:W-:Y:S02]  /*08e0*/  @!P1 LEA.HI.X R13, R14, R13, R11, 0x1, P6 ;  /* 0x0000000d0e0d9211 */ /* 0x000fe400030f0c0b */
[----:B------:R-:W-:-:S04]  /*08f0*/  ISETP.GE.U32.AND P6, PT, R46, UR6, PT ;  /* 0x000000062e007c0c */ /* 0x000fc8000bfc6070 */
[----:B------:R-:W-:Y:S01]  /*0900*/  ISETP.GE.AND.EX P6, PT, R10, UR7, PT, P6 ;  /* 0x000000070a007c0c */ /* 0x000fe2000bfc6360 */
[----:B------:R-:W4:Y:S01]  /*0910*/  @!P4 LDC.64 R14, c[0x0][0x390] ;  /* 0x0000e400ff0ecb82 */ /* 0x000f220000000a00 */
[----:B0-----:R-:W-:Y:S01]  /*0920*/  @!P3 IMAD R24, R7, R26, RZ ;  /* 0x0000001a0718b224 */ /* 0x001fe200078e02ff */
[----:B------:R-:W-:Y:S02]  /*0930*/  MOV R28, RZ ;  /* 0x000000ff001c7202 */ /* 0x000fe40000000f00 */
[----:B------:R-:W-:Y:S01]  /*0940*/  MOV R32, RZ ;  /* 0x000000ff00207202 */ /* 0x000fe20000000f00 */
[----:B------:R-:W-:Y:S01]  /*0950*/  @!P3 IMAD R11, R49, R27, R24 ;  /* 0x0000001b310bb224 */ /* 0x000fe200078e0218 */
[----:B------:R-:W-:Y:S02]  /*0960*/  @!P3 MOV R24, R56 ;  /* 0x000000380018b202 */ /* 0x000fe40000000f00 */
[----:B------:R-:W0:Y:S01]  /*0970*/  @!P5 LDC.64 R18, c[0x0][0x3e0] ;  /* 0x0000f800ff12db82 */ /* 0x000e220000000a00 */
[----:B------:R-:W-:Y:S01]  /*0980*/  @!P3 MOV R25, R55 ;  /* 0x000000370019b202 */ /* 0x000fe20000000f00 */
[----:B------:R1:W5:Y:S02]  /*0990*/  @!P1 LDG.E R28, desc[UR8][R12.64] ;  /* 0x000000080c1c9981 */ /* 0x000364000c1e1900 */
[----:B-1----:R-:W-:-:S02]  /*09a0*/  @!P4 IMAD R29, R8, R22, RZ ;  /* 0x00000016081dc224 */ /* 0x002fc400078e02ff */
[----:B------:R-:W-:Y:S01]  /*09b0*/  @!P3 IMAD.WIDE.U32 R26, R49, R26, R24 ;  /* 0x0000001a311ab225 */ /* 0x000fe200078e0018 */
[----:B------:R1:W5:Y:S01]  /*09c0*/  @!P2 LDG.E R32, desc[UR8][R16.64] ;  /* 0x000000081020a981 */ /* 0x000362000c1e1900 */
[----:B------:R-:W-:Y:S01]  /*09d0*/  @!P4 MOV R24, R56 ;  /* 0x000000380018c202 */ /* 0x000fe20000000f00 */
[----:B------:R-:W0:Y:S01]  /*09e0*/  @!P6 LDC.64 R12, c[0x0][0x3e0] ;  /* 0x0000f800ff0ceb82 */ /* 0x000e220000000a00 */
[----:B------:R-:W-:Y:S01]  /*09f0*/  @!P4 MOV R25, R55 ;  /* 0x000000370019c202 */ /* 0x000fe20000000f00 */
[----:B------:R-:W-:Y:S01]  /*0a00*/  @!P4 IMAD R29, R48, R23, R29 ;  /* 0x00000017301dc224 */ /* 0x000fe200078e021d */
[----:B------:R-:W-:-:S05]  /*0a10*/  @!P3 IADD3 R11, PT, PT, R27, R11, RZ ;  /* 0x0000000b1b0bb210 */ /* 0x000fca0007ffe0ff */
[----:B-1----:R-:W1:Y:S01]  /*0a20*/  @!P5 LDC.64 R16, c[0x0][0x390] ;  /* 0x0000e400ff10db82 */ /* 0x002e620000000a00 */
[----:B--2---:R-:W-:Y:S01]  /*0a30*/  @!P3 LEA R20, P2, R26, R20, 0x1 ;  /* 0x000000141a14b211 */ /* 0x004fe200078408ff */
[----:B------:R-:W-:Y:S01]  /*0a40*/  @!P4 IMAD.WIDE.U32 R24, R48, R22, R24 ;  /* 0x000000163018c225 */ /* 0x000fe200078e0018 */
[----:B------:R-:W-:Y:S02]  /*0a50*/  MOV R36, RZ ;  /* 0x000000ff00247202 */ /* 0x000fe40000000f00 */
[----:B------:R-:W-:-:S03]  /*0a60*/  @!P3 LEA.HI.X R21, R26, R21, R11, 0x1, P2 ;  /* 0x000000151a15b211 */ /* 0x000fc600010f0c0b */
[----:B------:R-:W2:Y:S01]  /*0a70*/  @!P6 LDC.64 R22, c[0x0][0x390] ;  /* 0x0000e400ff16eb82 */ /* 0x000ea20000000a00 */
[----:B------:R-:W-:Y:S01]  /*0a80*/  @!P4 IADD3 R11, PT, PT, R25, R29, RZ ;  /* 0x0000001d190bc210 */ /* 0x000fe20007ffe0ff */
[----:B------:R0:W5:Y:S01]  /*0a90*/  @!P3 LDG.E R36, desc[UR8][R20.64] ;  /* 0x000000081424b981 */ /* 0x000162000c1e1900 */
[C---:B----4-:R-:W-:Y:S02]  /*0aa0*/  @!P4 LEA R14, P2, R24.reuse, R14, 0x1 ;  /* 0x0000000e180ec211 */ /* 0x050fe400078408ff */
[----:B------:R-:W-:Y:S02]  /*0ab0*/  MOV R38, RZ ;  /* 0x000000ff00267202 */ /* 0x000fe40000000f00 */
[----:B------:R-:W-:Y:S01]  /*0ac0*/  @!P4 LEA.HI.X R15, R24, R15, R11, 0x1, P2 ;  /* 0x0000000f180fc211 */ /* 0x000fe200010f0c0b */
[----:B0-----:R-:W-:Y:S01]  /*0ad0*/  @!P5 IMAD R26, R9, R18, RZ ;  /* 0x00000012091ad224 */ /* 0x001fe200078e02ff */
[----:B------:R-:W-:-:S03]  /*0ae0*/  @!P5 MOV R20, R56 ;  /* 0x000000380014d202 */ /* 0x000fc60000000f00 */
[----:B------:R0:W4:Y:S01]  /*0af0*/  @!P4 LDG.E R38, desc[UR8][R14.64] ;  /* 0x000000080e26c981 */ /* 0x000122000c1e1900 */
[----:B------:R-:W-:Y:S01]  /*0b00*/  @!P5 MOV R21, R55 ;  /* 0x000000370015d202 */ /* 0x000fe20000000f00 */
[C---:B------:R-:W-:Y:S02]  /*0b10*/  @!P5 IMAD R11, R47.reuse, R19, R26 ;  /* 0x000000132f0bd224 */ /* 0x040fe400078e021a */
[----:B------:R-:W-:Y:S02]  /*0b20*/  @!P6 IMAD R19, R10, R12, RZ ;  /* 0x0000000c0a13e224 */ /* 0x000fe400078e02ff */
[----:B------:R-:W-:Y:S01]  /*0b30*/  @!P5 IMAD.WIDE.U32 R20, R47, R18, R20 ;  /* 0x000000122f14d225 */ /* 0x000fe200078e0014 */
[----:B0-----:R-:W-:Y:S02]  /*0b40*/  @!P6 MOV R14, R56 ;  /* 0x00000038000ee202 */ /* 0x001fe40000000f00 */
[----:B------:R-:W-:Y:S01]  /*0b50*/  @!P6 MOV R15, R55 ;  /* 0x00000037000fe202 */ /* 0x000fe20000000f00 */
[----:B------:R-:W-:Y:S01]  /*0b60*/  @!P6 IMAD R13, R46, R13, R19 ;  /* 0x0000000d2e0de224 */ /* 0x000fe200078e0213 */
[----:B------:R-:W-:-:S02]  /*0b70*/  @!P5 IADD3 R11, PT, PT, R21, R11, RZ ;  /* 0x0000000b150bd210 */ /* 0x000fc40007ffe0ff */
[----:B-1----:R-:W-:Y:S01]  /*0b80*/  @!P5 LEA R16, P2, R20, R16, 0x1 ;  /* 0x000000101410d211 */ /* 0x002fe200078408ff */
[----:B------:R-:W-:Y:S01]  /*0b90*/  @!P6 IMAD.WIDE.U32 R14, R46, R12, R14 ;  /* 0x0000000c2e0ee225 */ /* 0x000fe200078e000e */
[----:B------:R-:W-:Y:S02]  /*0ba0*/  MOV R40, RZ ;  /* 0x000000ff00287202 */ /* 0x000fe40000000f00 */
[----:B------:R-:W-:Y:S02]  /*0bb0*/  @!P5 LEA.HI.X R17, R20, R17, R11, 0x1, P2 ;  /* 0x000000111411d211 */ /* 0x000fe400010f0c0b */
[----:B------:R-:W-:Y:S02]  /*0bc0*/  @!P6 IADD3 R11, PT, PT, R15, R13, RZ ;  /* 0x0000000d0f0be210 */ /* 0x000fe40007ffe0ff */
[----:B--2---:R-:W-:Y:S01]  /*0bd0*/  @!P6 LEA R22, P2, R14, R22, 0x1 ;  /* 0x000000160e16e211 */ /* 0x004fe200078408ff */
[----:B------:R0:W2:Y:S01]  /*0be0*/  @!P5 LDG.E R40, desc[UR8][R16.64] ;  /* 0x000000081028d981 */ /* 0x0000a2000c1e1900 */
[----:B------:R-:W-:-:S02]  /*0bf0*/  MOV R42, RZ ;  /* 0x000000ff002a7202 */ /* 0x000fc40000000f00 */
[----:B------:R-:W-:-:S05]  /*0c00*/  @!P6 LEA.HI.X R23, R14, R23, R11, 0x1, P2 ;  /* 0x000000170e17e211 */ /* 0x000fca00010f0c0b */
[----:B------:R-:W2:Y:S01]  /*0c10*/  @!P6 LDG.E R42, desc[UR8][R22.64] ;  /* 0x00000008162ae981 */ /* 0x000ea2000c1e1900 */
[C---:B------:R-:W-:Y:S02]  /*0c20*/  ISETP.GT.AND P2, PT, R3.reuse, 0x1e, PT ;  /* 0x0000001e0300780c */ /* 0x040fe40003f44270 */
[----:B------:R-:W-:Y:S01]  /*0c30*/  ISETP.GT.AND P3, PT, R3, 0xf, PT ;  /* 0x0000000f0300780c */ /* 0x000fe20003f64270 */
[----:B------:R-:W-:Y:S01]  /*0c40*/  BSSY.RECONVERGENT B0, `(.L_x_2772) ;  /* 0x0000055000007945 */ /* 0x000fe20003800200 */
[--C-:B---3--:R-:W-:Y:S02]  /*0c50*/  HADD2.F32 R33, -RZ, R34.reuse.H1_H1 ;  /* 0x30000022ff217230 */ /* 0x108fe40000004100 */
[----:B------:R-:W-:Y:S02]  /*0c60*/  HADD2.F32 R34, -RZ, R34.H0_H0 ;  /* 0x20000022ff227230 */ /* 0x000fe40000004100 */
[--C-:B-----5:R-:W-:Y:S02]  /*0c70*/  HADD2.F32 R29, -RZ, R30.reuse.H0_H0 ;  /* 0x2000001eff1d7230 */ /* 0x120fe40000004100 */
[----:B------:R-:W-:-:S05]  /*0c80*/  HADD2.F32 R30, -RZ, R30.H1_H1 ;  /* 0x3000001eff1e7230 */ /* 0x000fca0000004100 */
[----:B------:R-:W-:Y:S01]  /*0c90*/  FADD.FTZ R13, R29, R30 ;  /* 0x0000001e1d0d7221 */ /* 0x000fe20000010000 */
[----:B0-----:R-:W-:Y:S01]  /*0ca0*/  FMUL.FTZ R16, R30, R30 ;  /* 0x0000001e1e107220 */ /* 0x001fe20000410000 */
[--C-:B------:R-:W-:Y:S02]  /*0cb0*/  HADD2.F32 R11, -RZ, R28.reuse.H0_H0 ;  /* 0x2000001cff0b7230 */ /* 0x100fe40000004100 */
[----:B------:R-:W-:-:S05]  /*0cc0*/  HADD2.F32 R28, -RZ, R28.H1_H1 ;  /* 0x3000001cff1c7230 */ /* 0x000fca0000004100 */
[C---:B------:R-:W-:Y:S01]  /*0cd0*/  FADD.FTZ R12, R11.reuse, R28 ;  /* 0x0000001c0b0c7221 */ /* 0x040fe20000010000 */
[----:B------:R-:W-:Y:S01]  /*0ce0*/  FMUL.FTZ R14, R28, R28 ;  /* 0x0000001c1c0e7220 */ /* 0x000fe20000410000 */
[--C-:B------:R-:W-:Y:S02]  /*0cf0*/  HADD2.F32 R31, -RZ, R32.reuse.H1_H1 ;  /* 0x30000020ff1f7230 */ /* 0x100fe40000004100 */
[----:B------:R-:W-:Y:S01]  /*0d00*/  FADD.FTZ R12, RZ, R12 ;  /* 0x0000000cff0c7221 */ /* 0x000fe20000010000 */
[----:B------:R-:W-:Y:S01]  /*0d10*/  FFMA.FTZ R14, R11, R11, R14 ;  /* 0x0000000b0b0e7223 */ /* 0x000fe2000001000e */
[----:B------:R-:W-:Y:S02]  /*0d20*/  HADD2.F32 R32, -RZ, R32.H0_H0 ;  /* 0x20000020ff207230 */ /* 0x000fe40000004100 */
[----:B------:R-:W-:Y:S01]  /*0d30*/  FADD.FTZ R12, R12, R13 ;  /* 0x0000000d0c0c7221 */ /* 0x000fe20000010000 */
[----:B------:R-:W-:Y:S01]  /*0d40*/  FFMA.FTZ R13, R29, R29, R16 ;  /* 0x0000001d1d0d7223 */ /* 0x000fe20000010010 */
[----:B------:R-:W-:Y:S01]  /*0d50*/  FADD.FTZ R14, RZ, R14 ;  /* 0x0000000eff0e7221 */ /* 0x000fe20000010000 */
[----:B------:R-:W-:Y:S01]  /*0d60*/  FMUL.FTZ R17, R31, R31 ;  /* 0x0000001f1f117220 */ /* 0x000fe20000410000 */
[----:B------:R-:W-:-:S02]  /*0d70*/  FADD.FTZ R15, R32, R31 ;  /* 0x0000001f200f7221 */ /* 0x000fc40000010000 */
[----:B------:R-:W-:Y:S01]  /*0d80*/  FADD.FTZ R13, R14, R13 ;  /* 0x0000000d0e0d7221 */ /* 0x000fe20000010000 */
[----:B------:R-:W-:Y:S01]  /*0d90*/  FFMA.FTZ R14, R32, R32, R17 ;  /* 0x00000020200e7223 */ /* 0x000fe20000010011 */
[----:B------:R-:W-:Y:S01]  /*0da0*/  FMUL.FTZ R17, R33, R33 ;  /* 0x0000002121117220 */ /* 0x000fe20000410000 */
[----:B------:R-:W-:Y:S01]  /*0db0*/  FADD.FTZ R12, R12, R15 ;  /* 0x0000000f0c0c7221 */ /* 0x000fe20000010000 */
[--C-:B------:R-:W-:Y:S02]  /*0dc0*/  HADD2.F32 R35, -RZ, R36.reuse.H1_H1 ;  /* 0x30000024ff237230 */ /* 0x100fe40000004100 */
[----:B------:R-:W-:Y:S01]  /*0dd0*/  FADD.FTZ R13, R13, R14 ;  /* 0x0000000e0d0d7221 */ /* 0x000fe20000010000 */
[C---:B------:R-:W-:Y:S01]  /*0de0*/  FADD.FTZ R15, R34.reuse, R33 ;  /* 0x00000021220f7221 */ /* 0x040fe20000010000 */
[----:B------:R-:W-:Y:S01]  /*0df0*/  FFMA.FTZ R14, R34, R34, R17 ;  /* 0x00000022220e7223 */ /* 0x000fe20000010011 */
[----:B------:R-:W-:Y:S02]  /*0e00*/  HADD2.F32 R36, -RZ, R36.H0_H0 ;  /* 0x20000024ff247230 */ /* 0x000fe40000004100 */
[----:B------:R-:W-:Y:S01]  /*0e10*/  FMUL.FTZ R17, R35, R35 ;  /* 0x0000002323117220 */ /* 0x000fe20000410000 */
[----:B------:R-:W-:Y:S01]  /*0e20*/  FADD.FTZ R12, R12, R15 ;  /* 0x0000000f0c0c7221 */ /* 0x000fe20000010000 */
[----:B------:R-:W-:Y:S01]  /*0e30*/  FADD.FTZ R13, R13, R14 ;  /* 0x0000000e0d0d7221 */ /* 0x000fe20000010000 */
[----:B----4-:R-:W-:-:S02]  /*0e40*/  HADD2.F32 R37, -RZ, R38.H1_H1 ;  /* 0x30000026ff257230 */ /* 0x010fc40000004100 */
[C---:B------:R-:W-:Y:S01]  /*0e50*/  FADD.FTZ R15, R36.reuse, R35 ;  /* 0x00000023240f7221 */ /* 0x040fe20000010000 */
[----:B------:R-:W-:Y:S02]  /*0e60*/  HADD2.F32 R38, -RZ, R38.H0_H0 ;  /* 0x20000026ff267230 */ /* 0x000fe40000004100 */
[----:B------:R-:W-:Y:S01]  /*0e70*/  FFMA.FTZ R14, R36, R36, R17 ;  /* 0x00000024240e7223 */ /* 0x000fe20000010011 */
[----:B------:R-:W-:Y:S01]  /*0e80*/  FMUL.FTZ R17, R37, R37 ;  /* 0x0000002525117220 */ /* 0x000fe20000410000 */
[----:B------:R-:W-:Y:S02]  /*0e90*/  FADD.FTZ R12, R12, R15 ;  /* 0x0000000f0c0c7221 */ /* 0x000fe40000010000 */
[----:B------:R-:W-:Y:S01]  /*0ea0*/  FADD.FTZ R13, R13, R14 ;  /* 0x0000000e0d0d7221 */ /* 0x000fe20000010000 */
[C---:B------:R-:W-:Y:S01]  /*0eb0*/  FADD.FTZ R15, R38.reuse, R37 ;  /* 0x00000025260f7221 */ /* 0x040fe20000010000 */
[----:B------:R-:W-:-:S03]  /*0ec0*/  FFMA.FTZ R14, R38, R38, R17 ;  /* 0x00000026260e7223 */ /* 0x000fc60000010011 */
[----:B------:R-:W-:Y:S01]  /*0ed0*/  FADD.FTZ R12, R12, R15 ;  /* 0x0000000f0c0c7221 */ /* 0x000fe20000010000 */
[----:B------:R-:W-:Y:S01]  /*0ee0*/  FADD.FTZ R13, R13, R14 ;  /* 0x0000000e0d0d7221 */ /* 0x000fe20000010000 */
[--C-:B--2---:R-:W-:Y:S02]  /*0ef0*/  HADD2.F32 R39, -RZ, R40.reuse.H1_H1 ;  /* 0x30000028ff277230 */ /* 0x104fe40000004100 */
[----:B------:R-:W-:-:S03]  /*0f00*/  HADD2.F32 R40, -RZ, R40.H0_H0 ;  /* 0x20000028ff287230 */ /* 0x000fc60000004100 */
[----:B------:R-:W-:Y:S01]  /*0f10*/  FMUL.FTZ R17, R39, R39 ;  /* 0x0000002727117220 */ /* 0x000fe20000410000 */
[--C-:B------:R-:W-:Y:S02]  /*0f20*/  HADD2.F32 R41, -RZ, R42.reuse.H1_H1 ;  /* 0x3000002aff297230 */ /* 0x100fe40000004100 */
        /* <DEDUP_REMOVED lines=38> */
.L_x_2773:
[----:B------:R-:W-:Y:S05]  /*1190*/  BSYNC.RECONVERGENT B0 ;  /* 0x0000000000007941 */ /* 0x000fea0003800200 */
.L_x_2772:
        /* <DEDUP_REMOVED lines=46> */
.L_x_2775:
[----:B------:R-:W-:Y:S05]  /*1480*/  BSYNC.RECONVERGENT B0 ;  /* 0x0000000000007941 */ /* 0x000fea0003800200 */
.L_x_2774:
        /* <DEDUP_REMOVED lines=25> */
.L_x_2778:
[----:B-1----:R-:W2:Y:S04]  /*1620*/  LDG.E.STRONG.GPU R14, desc[UR8][R12.64] ;  /* 0x000000080c0e7981 */ /* 0x002ea8000c1ef900 */
[----:B--2---:R-:W-:Y:S01]  /*1630*/  CCTL.IVALL ;  /* 0x00000000ff00798f */ /* 0x004fe20002000000 */
[----:B------:R-:W-:Y:S05]  /*1640*/  YIELD ;  /* 0x0000000000007946 */ /* 0x000fea0003800000 */
[----:B------:R-:W-:-:S13]  /*1650*/  ISETP.NE.AND P4, PT, R14, R21, PT ;  /* 0x000000150e00720c */ /* 0x000fda0003f85270 */
[----:B------:R-:W-:Y:S05]  /*1660*/  @P4 BRA `(.L_x_2778) ;  /* 0xfffffffc00ec4947 */ /* 0x000fea000383ffff */
.L_x_2777:
        /* <DEDUP_REMOVED lines=15> */
.L_x_2780:
        /* <DEDUP_REMOVED lines=60> */
.L_x_2779:
        /* <DEDUP_REMOVED lines=35> */
.L_x_2781:
        /* <DEDUP_REMOVED lines=18> */
.L_x_2782:
        /* <DEDUP_REMOVED lines=9> */
.L_x_2783:
[----:B------:R-:W-:Y:S05]  /*1f00*/  BSYNC.RECONVERGENT B0 ;  /* 0x0000000000007941 */ /* 0x000fea0003800200 */
.L_x_2776:
        /* <DEDUP_REMOVED lines=53> */
[----:B------:R-:W-:Y:S01]  /*2260*/  F2FP.F16.F32.PACK_AB R11, R28, R11 ;  /* 0x0000000b1c0b723e */ /* 0x000fe200000000ff */
[----:B------:R-:W-:-:S04]  /*2270*/  IMAD.WIDE.U32 R16, R51, UR12, R16 ;  /* 0x0000000c33107c25 */ /* 0x000fc8000f8e0010 */
[----:B------:R-:W-:Y:S01]  /*2280*/  IMAD R19, R51, UR13, R26 ;  /* 0x0000000d33137c24 */ /* 0x000fe2000f8e021a */
[----:B--2---:R-:W-:-:S04]  /*2290*/  LEA R18, P2, R16, UR6, 0x1 ;  /* 0x0000000610127c11 */ /* 0x004fc8000f8408ff */
[----:B------:R-:W-:-:S04]  /*22a0*/  IADD3 R19, PT, PT, R17, R19, RZ ;  /* 0x0000001311137210 */ /* 0x000fc80007ffe0ff */
[----:B------:R-:W-:-:S05]  /*22b0*/  LEA.HI.X R19, R16, UR7, R19, 0x1, P2 ;  /* 0x0000000710137c11 */ /* 0x000fca00090f0c13 */
[----:B------:R0:W-:Y:S02]  /*22c0*/  STG.E desc[UR8][R18.64], R11 ;  /* 0x0000000b12007986 */ /* 0x0001e4000c101908 */
.L_x_2787:
[----:B------:R-:W-:Y:S05]  /*22d0*/  BSYNC.RECONVERGENT B1 ;  /* 0x0000000000017941 */ /* 0x000fea0003800200 */
.L_x_2786:
        /* <DEDUP_REMOVED lines=13> */
[----:B------:R-:W-:Y:S01]  /*23b0*/  F2FP.F16.F32.PACK_AB R11, R30, R11 ;  /* 0x0000000b1e0b723e */ /* 0x000fe200000000ff */
[----:B------:R-:W-:-:S04]  /*23c0*/  IMAD.WIDE.U32 R16, R25, UR6, R16 ;  /* 0x0000000619107c25 */ /* 0x000fc8000f8e0010 */
[----:B------:R-:W-:Y:S01]  /*23d0*/  IMAD R25, R25, UR7, R24 ;  /* 0x0000000719197c24 */ /* 0x000fe2000f8e0218 */
[----:B0-----:R-:W-:-:S04]  /*23e0*/  LEA R18, P2, R16, UR12, 0x1 ;  /* 0x0000000c10127c11 */ /* 0x001fc8000f8408ff */
[----:B------:R-:W-:-:S04]  /*23f0*/  IADD3 R25, PT, PT, R17, R25, RZ ;  /* 0x0000001911197210 */ /* 0x000fc80007ffe0ff */
[----:B------:R-:W-:-:S05]  /*2400*/  LEA.HI.X R19, R16, UR13, R25, 0x1, P2 ;  /* 0x0000000d10137c11 */ /* 0x000fca00090f0c19 */
[----:B------:R2:W-:Y:S02]  /*2410*/  STG.E desc[UR8][R18.64], R11 ;  /* 0x0000000b12007986 */ /* 0x0005e4000c101908 */
.L_x_2789:
[----:B------:R-:W-:Y:S05]  /*2420*/  BSYNC.RECONVERGENT B1 ;  /* 0x0000000000017941 */ /* 0x000fea0003800200 */
.L_x_2788:
        /* <DEDUP_REMOVED lines=29> */
[----:B------:R-:W-:Y:S02]  /*2600*/  F2FP.F16.F32.PACK_AB R17, R24, R23 ;  /* 0x000000171811723e */ /* 0x000fe400000000ff */
[----:B------:R-:W-:-:S05]  /*2610*/  LEA.HI.X R19, R16, UR13, R25, 0x1, P5 ;  /* 0x0000000d10137c11 */ /* 0x000fca000a8f0c19 */
[----:B------:R0:W-:Y:S02]  /*2620*/  STG.E desc[UR8][R18.64], R17 ;  /* 0x0000001112007986 */ /* 0x0001e4000c101908 */
.L_x_2791:
[----:B------:R-:W-:Y:S05]  /*2630*/  BSYNC.RECONVERGENT B1 ;  /* 0x0000000000017941 */ /* 0x000fea0003800200 */
.L_x_2790:
        /* <DEDUP_REMOVED lines=17> */
[----:B------:R-:W-:Y:S02]  /*2750*/  F2FP.F16.F32.PACK_AB R11, R22, R11 ;  /* 0x0000000b160b723e */ /* 0x000fe400000000ff */
[----:B------:R-:W-:-:S05]  /*2760*/  LEA.HI.X R19, R16, UR13, R19, 0x1, P1 ;  /* 0x0000000d10137c11 */ /* 0x000fca00088f0c13 */
[----:B------:R2:W-:Y:S02]  /*2770*/  STG.E desc[UR8][R18.64], R11 ;  /* 0x0000000b12007986 */ /* 0x0005e4000c101908 */
.L_x_2793:
[----:B------:R-:W-:Y:S05]  /*2780*/  BSYNC.RECONVERGENT B1 ;  /* 0x0000000000017941 */ /* 0x000fea0003800200 */
.L_x_2792:
[----:B------:R-:W-:Y:S04]  /*2790*/  BSSY.RECONVERGENT B1, `(.L_x_2794) ;  /* 0x0000014000017945 */ /* 0x000fe80003800200 */
[----:B------:R-:W-:Y:S05]  /*27a0*/  @P6 BRA `(.L_x_2795) ;  /* 0x0000000000486947 */ /* 0x000fea0003800000 */
[----:B------:R-:W3:Y:S01]  /*27b0*/  LDCU.64 UR6, c[0x0][0x3e0] ;  /* 0x00007c00ff0677ac */ /* 0x000ee20008000a00 */
[----:B------:R-:W-:Y:S01]  /*27c0*/  MOV R16, R56 ;  /* 0x0000003800107202 */ /* 0x000fe20000000f00 */
[--C-:B------:R-:W-:Y:S01]  /*27d0*/  FADD.FTZ R36, R36, -R20.reuse ;  /* 0x8000001424247221 */ /* 0x100fe20000010000 */
[----:B0-----:R-:W-:Y:S01]  /*27e0*/  MOV R17, R55 ;  /* 0x0000003700117202 */ /* 0x001fe20000000f00 */
[----:B------:R-:W0:Y:S01]  /*27f0*/  LDCU.64 UR12, c[0x0][0x380] ;  /* 0x00007000ff0c77ac */ /* 0x000e220008000a00 */
[----:B--2---:R-:W-:Y:S01]  /*2800*/  FADD.FTZ R18, R35, -R20 ;  /* 0x8000001423127221 */ /* 0x004fe20000010000 */
[----:B-1----:R-:W-:-:S03]  /*2810*/  FMUL.FTZ R11, R36, R21 ;  /* 0x00000015240b7220 */ /* 0x002fc60000410000 */
[----:B------:R-:W-:Y:S01]  /*2820*/  FMUL.FTZ R18, R18, R21 ;  /* 0x0000001512127220 */ /* 0x000fe20000410000 */
[----:B-----5:R-:W-:Y:S01]  /*2830*/  FFMA.FTZ R11, R12, R11, R14 ;  /* 0x0000000b0c0b7223 */ /* 0x020fe2000001000e */
[----:B---3--:R-:W-:Y:S02]  /*2840*/  IMAD R22, R7, UR6, RZ ;  /* 0x0000000607167c24 */ /* 0x008fe4000f8e02ff */
[----:B------:R-:W-:-:S04]  /*2850*/  IMAD.WIDE.U32 R16, R49, UR6, R16 ;  /* 0x0000000631107c25 */ /* 0x000fc8000f8e0010 */
[----:B------:R-:W-:Y:S02]  /*2860*/  IMAD R19, R49, UR7, R22 ;  /* 0x0000000731137c24 */ /* 0x000fe4000f8e0216 */
[----:B------:R-:W-:Y:S01]  /*2870*/  FFMA.FTZ R22, R13, R18, R15 ;  /* 0x000000120d167223 */ /* 0x000fe2000001000f */
[----:B0-----:R-:W-:Y:S02]  /*2880*/  LEA R18, P1, R16, UR12, 0x1 ;  /* 0x0000000c10127c11 */ /* 0x001fe4000f8208ff */
[----:B------:R-:W-:Y:S02]  /*2890*/  IADD3 R19, PT, PT, R17, R19, RZ ;  /* 0x0000001311137210 */ /* 0x000fe40007ffe0ff */
[----:B------:R-:W-:Y:S02]  /*28a0*/  F2FP.F16.F32.PACK_AB R11, R22, R11 ;  /* 0x0000000b160b723e */ /* 0x000fe400000000ff */
[----:B------:R-:W-:-:S05]  /*28b0*/  LEA.HI.X R19, R16, UR13, R19, 0x1, P1 ;  /* 0x0000000d10137c11 */ /* 0x000fca00088f0c13 */
[----:B------:R3:W-:Y:S02]  /*28c0*/  STG.E desc[UR8][R18.64], R11 ;  /* 0x0000000b12007986 */ /* 0x0007e4000c101908 */
.L_x_2795:
[----:B------:R-:W-:Y:S05]  /*28d0*/  BSYNC.RECONVERGENT B1 ;  /* 0x0000000000017941 */ /* 0x000fea0003800200 */
.L_x_2794:
        /* <DEDUP_REMOVED lines=13> */
[----:B------:R-:W-:Y:S01]  /*29b0*/  F2FP.F16.F32.PACK_AB R11, R22, R11 ;  /* 0x0000000b160b723e */ /* 0x000fe200000000ff */
[----:B------:R-:W-:-:S04]  /*29c0*/  IMAD.WIDE.U32 R16, R48, UR6, R16 ;  /* 0x0000000630107c25 */ /* 0x000fc8000f8e0010 */
[----:B------:R-:W-:Y:S01]  /*29d0*/  IMAD R19, R48, UR7, R19 ;  /* 0x0000000730137c24 */ /* 0x000fe2000f8e0213 */
[----:B0-----:R-:W-:-:S04]  /*29e0*/  LEA R18, P1, R16, UR12, 0x1 ;  /* 0x0000000c10127c11 */ /* 0x001fc8000f8208ff */
[----:B------:R-:W-:-:S04]  /*29f0*/  IADD3 R19, PT, PT, R17, R19, RZ ;  /* 0x0000001311137210 */ /* 0x000fc80007ffe0ff */
[----:B------:R-:W-:-:S05]  /*2a00*/  LEA.HI.X R19, R16, UR13, R19, 0x1, P1 ;  /* 0x0000000d10137c11 */ /* 0x000fca00088f0c13 */
[----:B------:R4:W-:Y:S02]  /*2a10*/  STG.E desc[UR8][R18.64], R11 ;  /* 0x0000000b12007986 */ /* 0x0009e4000c101908 */
.L_x_2797:
[----:B------:R-:W-:Y:S05]  /*2a20*/  BSYNC.RECONVERGENT B1 ;  /* 0x0000000000017941 */ /* 0x000fea0003800200 */
.L_x_2796:
        /* <DEDUP_REMOVED lines=20> */
.L_x_2799:
[----:B------:R-:W-:Y:S05]  /*2b70*/  BSYNC.RECONVERGENT B1 ;  /* 0x0000000000017941 */ /* 0x000fea0003800200 */
.L_x_2798:
        /* <DEDUP_REMOVED lines=11> */
[----:B------:R-:W-:Y:S01]  /*2c30*/  F2FP.F16.F32.PACK_AB R11, R20, R11 ;  /* 0x0000000b140b723e */ /* 0x000fe200000000ff */
        /* <DEDUP_REMOVED lines=8> */
.L_x_2785:
        /* <DEDUP_REMOVED lines=37> */
[----:B------:R-:W-:-:S05]  /*2f10*/  F2FP.F16.F32.PACK_AB R27, R58, R27 ;  /* 0x0000001b3a1b723e */ /* 0x000fca00000000ff */
[----:B------:R0:W-:Y:S02]  /*2f20*/  STG.E desc[UR8][R16.64], R27 ;  /* 0x0000001b10007986 */ /* 0x0001e4000c101908 */
.L_x_2802:
[----:B------:R-:W-:Y:S05]  /*2f30*/  BSYNC.RECONVERGENT B1 ;  /* 0x0000000000017941 */ /* 0x000fea0003800200 */
.L_x_2801:
        /* <DEDUP_REMOVED lines=28> */
[----:B------:R-:W-:-:S05]  /*3100*/  F2FP.F16.F32.PACK_AB R11, R24, R11 ;  /* 0x0000000b180b723e */ /* 0x000fca00000000ff */
[----:B------:R2:W-:Y:S02]  /*3110*/  STG.E desc[UR8][R16.64], R11 ;  /* 0x0000000b10007986 */ /* 0x0005e4000c101908 */
.L_x_2804:
[----:B------:R-:W-:Y:S05]  /*3120*/  BSYNC.RECONVERGENT B1 ;  /* 0x0000000000017941 */ /* 0x000fea0003800200 */
.L_x_2803:
        /* <DEDUP_REMOVED lines=40> */
[----:B------:R-:W-:-:S05]  /*33b0*/  F2FP.F16.F32.PACK_AB R23, R28, R23 ;  /* 0x000000171c17723e */ /* 0x000fca00000000ff */
[----:B------:R2:W-:Y:S02]  /*33c0*/  STG.E desc[UR8][R18.64], R23 ;  /* 0x0000001712007986 */ /* 0x0005e4000c101908 */
.L_x_2806:
[----:B------:R-:W-:Y:S05]  /*33d0*/  BSYNC.RECONVERGENT B1 ;  /* 0x0000000000017941 */ /* 0x000fea0003800200 */
.L_x_2805:
        /* <DEDUP_REMOVED lines=28> */
[----:B------:R-:W-:-:S05]  /*35a0*/  F2FP.F16.F32.PACK_AB R11, R22, R11 ;  /* 0x0000000b160b723e */ /* 0x000fca00000000ff */
[----:B------:R3:W-:Y:S02]  /*35b0*/  STG.E desc[UR8][R18.64], R11 ;  /* 0x0000000b12007986 */ /* 0x0007e4000c101908 */
.L_x_2808:
[----:B------:R-:W-:Y:S05]  /*35c0*/  BSYNC.RECONVERGENT B1 ;  /* 0x0000000000017941 */ /* 0x000fea0003800200 */
.L_x_2807:
[----:B------:R-:W-:Y:S04]  /*35d0*/  BSSY.RECONVERGENT B1, `(.L_x_2809) ;  /* 0x000001e000017945 */ /* 0x000fe80003800200 */
[----:B------:R-:W-:Y:S05]  /*35e0*/  @P1 BRA `(.L_x_2810) ;  /* 0x0000000000701947 */ /* 0x000fea0003800000 */
[--C-:B------:R-:W-:Y:S01]  /*35f0*/  FADD.FTZ R36, R36, -R20.reuse ;  /* 0x8000001424247221 */ /* 0x100fe20000010000 */
[----:B0-----:R-:W-:Y:S01]  /*3600*/  FADD.FTZ R16, R35, -R20 ;  /* 0x8000001423107221 */ /* 0x001fe20000010000 */
        /* <DEDUP_REMOVED lines=24> */
[----:B------:R-:W-:-:S05]  /*3790*/  F2FP.F16.F32.PACK_AB R11, R24, R11 ;  /* 0x0000000b180b723e */ /* 0x000fca00000000ff */
[----:B------:R4:W-:Y:S02]  /*37a0*/  STG.E desc[UR8][R16.64], R11 ;  /* 0x0000000b10007986 */ /* 0x0009e4000c101908 */
.L_x_2810:
[----:B------:R-:W-:Y:S05]  /*37b0*/  BSYNC.RECONVERGENT B1 ;  /* 0x0000000000017941 */ /* 0x000fea0003800200 */
.L_x_2809:
        /* <DEDUP_REMOVED lines=30> */
.L_x_2812:
[----:B------:R-:W-:Y:S05]  /*39a0*/  BSYNC.RECONVERGENT B1 ;  /* 0x0000000000017941 */ /* 0x000fea0003800200 */
.L_x_2811:
        /* <DEDUP_REMOVED lines=30> */
.L_x_2814:
[----:B------:R-:W-:Y:S05]  /*3b90*/  BSYNC.RECONVERGENT B1 ;  /* 0x0000000000017941 */ /* 0x000fea0003800200 */
.L_x_2813:
        /* <DEDUP_REMOVED lines=27> */
[----:B------:R-:W-:-:S05]  /*3d50*/  F2FP.F16.F32.PACK_AB R11, R18, R11 ;  /* 0x0000000b120b723e */ /* 0x000fca00000000ff */
[----:B------:R0:W-:Y:S02]  /*3d60*/  STG.E desc[UR8][R14.64], R11 ;  /* 0x0000000b0e007986 */ /* 0x0001e4000c101908 */
.L_x_2800:
[----:B------:R-:W-:Y:S05]  /*3d70*/  BSYNC.RECONVERGENT B0 ;  /* 0x0000000000007941 */ /* 0x000fea0003800200 */
.L_x_2784:
[----:B------:R-:W-:Y:S02]  /*3d80*/  IADD3 R44, PT, PT, R4, R44, RZ ;  /* 0x0000002c042c7210 */ /* 0x000fe40007ffe0ff */
[----:B------:R-:W-:Y:S02]  /*3d90*/  IADD3 R45, PT, PT, R45, 0x1, RZ ;  /* 0x000000012d2d7810 */ /* 0x000fe40007ffe0ff */
[----:B------:R-:W-:-:S13]  /*3da0*/  ISETP.GE.AND P1, PT, R44, UR5, PT ;  /* 0x000000052c007c0c */ /* 0x000fda000bf26270 */
[----:B------:R-:W-:Y:S05]  /*3db0*/  @!P1 BRA `(.L_x_2815) ;  /* 0xffffffc4002c9947 */ /* 0x000fea000383ffff */
[----:B------:R-:W-:Y:S05]  /*3dc0*/  EXIT ;  /* 0x000000000000794d */ /* 0x000fea0003800000 */
.L_x_2816:
        /* <DEDUP_REMOVED lines=11> */
.L_x_4545:


//--------------------- .text._Z35group_norm_nhwc_fwd_one_pass_kernelI11Fp16IOFp32WLi256ELi64ELi512EEv26Group_norm_nhwc_fwd_params --------------------------
	.section	.text._Z35group_norm_nhwc_fwd_one_pass_kernelI11Fp16IOFp32WLi256ELi64ELi512EEv26Group_norm_nhwc_fwd_params,"ax",@progbits
	.align	128
        .global         _Z35group_norm_nhwc_fwd_one_pass_kernelI11Fp16IOFp32WLi256ELi64ELi512EEv26Group_norm_nhwc_fwd_params
        .type           _Z35group_norm_nhwc_fwd_one_pass_kernelI11Fp16IOFp32WLi256ELi64ELi512EEv26Group_norm_nhwc_fwd_params,@function
        .size           _Z35group_norm_nhwc_fwd_one_pass_kernelI11Fp16IOFp32WLi256ELi64ELi512EEv26Group_norm_nhwc_fwd_params,(.L_x_4546 - _Z35group_norm_nhwc_fwd_one_pass_kernelI11Fp16IOFp32WLi256ELi64ELi512EEv26Group_norm_nhwc_fwd_params)
        .other          _Z35group_norm_nhwc_fwd_one_pass_kernelI11Fp16IOFp32WLi256ELi64ELi512EEv26Group_norm_nhwc_fwd_params,@"STO_CUDA_ENTRY STV_DEFAULT"
_Z35group_norm_nhwc_fwd_one_pass_kernelI11Fp16IOFp32WLi256ELi64ELi512EEv26Group_norm_nhwc_fwd_params:
.text._Z35group_norm_nhwc_fwd_one_pass_kernelI11Fp16IOFp32WLi256ELi64ELi512EEv26Group_norm_nhwc_fwd_params:
        /* <DEDUP_REMOVED lines=53> */
.L_x_2892:
[----:B0--34-:R-:W0:Y:S01]  /*0350*/  LDC R43, c[0x0][0x3f8] ;  /* 0x0000fe00ff2b7b82 */ /* 0x019e220000000800 */
[----:B------:R-:W1:Y:S01]  /*0360*/  LDCU.64 UR4, c[0x0][0x3e8] ;  /* 0x00007d00ff0477ac */ /* 0x000e620008000a00 */
[----:B------:R-:W-:Y:S02]  /*0370*/  SHF.L.U32 R103, R2, 0x1, RZ ;  /* 0x0000000102677819 */ /* 0x000fe400000006ff */
[----:B------:R-:W-:Y:S01]  /*0380*/  MOV R71, RZ ;  /* 0x000000ff00477202 */ /* 0x000fe20000000f00 */
[----:B--2---:R-:W2:Y:S01]  /*0390*/  LDCU.64 UR8, c[0x0][0x3f0] ;  /* 0x00007e00ff0877ac */ /* 0x004ea20008000a00 */
[----:B-1----:R-:W-:Y:S02]  /*03a0*/  ISETP.GE.U32.AND P2, PT, R90, UR4, PT ;  /* 0x000000045a007c0c */ /* 0x002fe4000bf46070 */
[----:B------:R-:W-:Y:S02]  /*03b0*/  ISETP.GE.U32.AND P5, PT, R88, UR4, PT ;  /* 0x0000000458007c0c */ /* 0x000fe4000bfa6070 */
[----:B------:R-:W-:-:S02]  /*03c0*/  ISETP.GE.AND.EX P2, PT, R15, UR5, PT, P2 ;  /* 0x000000050f007c0c */ /* 0x000fc4000bf46320 */
[----:B0----5:R-:W-:Y:S02]  /*03d0*/  IABS R39, R43 ;  /* 0x0000002b00277213 */ /* 0x021fe40000000000 */
[----:B------:R-:W-:Y:S02]  /*03e0*/  ISETP.GE.AND.EX P5, PT, R17, UR5, PT, P5 ;  /* 0x0000000511007c0c */ /* 0x000fe4000bfa6350 */
[----:B------:R-:W0:Y:S07]  /*03f0*/  I2F.RP R14, R39 ;  /* 0x00000027000e7306 */ /* 0x000e2e0000209400 */
[----:B------:R-:W1:Y:S01]  /*0400*/  @!P2 LDC.64 R44, c[0x0][0x3e0] ;  /* 0x0000f800ff2cab82 */ /* 0x000e620000000a00 */
[----:B0-----:R-:W0:Y:S02]  /*0410*/  MUFU.RCP R14, R14 ;  /* 0x0000000e000e7308 */ /* 0x001e240000001000 */
[----:B0-----:R-:W-:-:S06]  /*0420*/  IADD3 R36, PT, PT, R14, 0xffffffe, RZ ;  /* 0x0ffffffe0e247810 */ /* 0x001fcc0007ffe0ff */
[----:B------:R0:W3:Y:S02]  /*0430*/  F2I.FTZ.U32.TRUNC.NTZ R37, R36 ;  /* 0x0000002400257305 */ /* 0x0000e4000021f000 */
[----:B0-----:R-:W-:Y:S02]  /*0440*/  MOV R36, RZ ;  /* 0x000000ff00247202 */ /* 0x001fe40000000f00 */
[----:B---3--:R-:W-:-:S05]  /*0450*/  IADD3 R16, PT, PT, RZ, -R37, RZ ;  /* 0x80000025ff107210 */ /* 0x008fca0007ffe0ff */
[----:B------:R-:W-:Y:S01]  /*0460*/  IMAD R41, R16, R39, RZ ;  /* 0x0000002710297224 */ /* 0x000fe200078e02ff */
[----:B------:R-:W-:-:S03]  /*0470*/  IABS R16, R8 ;  /* 0x0000000800107213 */ /* 0x000fc60000000000 */
[----:B------:R-:W-:-:S06]  /*0480*/  IMAD.HI.U32 R37, R37, R41, R36 ;  /* 0x0000002925257227 */ /* 0x000fcc00078e0024 */
[----:B------:R-:W-:-:S05]  /*0490*/  IMAD.HI.U32 R37, R37, R16, RZ ;  /* 0x0000001025257227 */ /* 0x000fca00078e00ff */
[----:B------:R-:W-:-:S05]  /*04a0*/  IADD3 R14, PT, PT, -R37, RZ, RZ ;  /* 0x000000ff250e7210 */ /* 0x000fca0007ffe1ff */
[----:B------:R-:W-:-:S05]  /*04b0*/  IMAD R14, R39, R14, R16 ;  /* 0x0000000e270e7224 */ /* 0x000fca00078e0210 */
[----:B------:R-:W-:-:S13]  /*04c0*/  ISETP.GT.U32.AND P1, PT, R39, R14, PT ;  /* 0x0000000e2700720c */ /* 0x000fda0003f24070 */
[-C--:B------:R-:W-:Y:S02]  /*04d0*/  @!P1 IADD3 R14, PT, PT, R14, -R39.reuse, RZ ;  /* 0x800000270e0e9210 */ /* 0x080fe40007ffe0ff */
[----:B------:R-:W-:Y:S02]  /*04e0*/  @!P1 IADD3 R37, PT, PT, R37, 0x1, RZ ;  /* 0x0000000125259810 */ /* 0x000fe40007ffe0ff */
[----:B------:R-:W-:Y:S02]  /*04f0*/  ISETP.GE.U32.AND P4, PT, R14, R39, PT ;  /* 0x000000270e00720c */ /* 0x000fe40003f86070 */
[----:B------:R-:W-:Y:S01]  /*0500*/  LOP3.LUT R14, R8, R43, RZ, 0x3c, !PT ;  /* 0x0000002b080e7212 */ /* 0x000fe200078e3cff */
[----:B------:R-:W0:Y:S01]  /*0510*/  @!P5 LDC.64 R38, c[0x0][0x3e0] ;  /* 0x0000f800ff26db82 */ /* 0x000e220000000a00 */
[----:B------:R-:W-:Y:S02]  /*0520*/  ISETP.NE.AND P1, PT, R43, RZ, PT ;  /* 0x000000ff2b00720c */ /* 0x000fe40003f25270 */
[----:B------:R-:W-:-:S07]  /*0530*/  ISETP.GE.AND P3, PT, R14, RZ, PT ;  /* 0x000000ff0e00720c */ /* 0x000fce0003f66270 */
[----:B------:R-:W-:Y:S02]  /*0540*/  @P4 IADD3 R37, PT, PT, R37, 0x1, RZ ;  /* 0x0000000125254810 */ /* 0x000fe40007ffe0ff */
[----:B------:R-:W-:Y:S02]  /*0550*/  ISETP.GE.U32.AND P4, PT, R82, UR4, PT ;  /* 0x0000000452007c0c */ /* 0x000fe4000bf86070 */
[----:B------:R-:W-:Y:S02]  /*0560*/  MOV R41, R37 ;  /* 0x0000002500297202 */ /* 0x000fe40000000f00 */
[----:B------:R-:W-:Y:S02]  /*0570*/  ISETP.GE.AND.EX P4, PT, R23, UR5, PT, P4 ;  /* 0x0000000517007c0c */ /* 0x000fe4000bf86340 */
[----:B------:R-:W-:Y:S02]  /*0580*/  @!P3 IADD3 R41, PT, PT, -R41, RZ, RZ ;  /* 0x000000ff2929b210 */ /* 0x000fe40007ffe1ff */
[----:B------:R-:W-:-:S02]  /*0590*/  @!P1 LOP3.LUT R41, RZ, R43, RZ, 0x33, !PT ;  /* 0x0000002bff299212 */ /* 0x000fc400078e33ff */
[----:B------:R-:W-:Y:S02]  /*05a0*/  ISETP.GE.U32.AND P1, PT, R86, UR4, PT ;  /* 0x0000000456007c0c */ /* 0x000fe4000bf26070 */
[----:B------:R-:W-:Y:S02]  /*05b0*/  IADD3 R37, PT, PT, -R41, RZ, RZ ;  /* 0x000000ff29257210 */ /* 0x000fe40007ffe1ff */
[----:B------:R-:W-:Y:S02]  /*05c0*/  SHF.R.S32.HI R14, RZ, 0x1f, R41 ;  /* 0x0000001fff0e7819 */ /* 0x000fe40000011429 */
[----:B------:R-:W-:Y:S01]  /*05d0*/  ISETP.GE.AND.EX P1, PT, R19, UR5, PT, P1 ;  /* 0x0000000513007c0c */ /* 0x000fe2000bf26310 */
[----:B------:R-:W-:Y:S01]  /*05e0*/  IMAD R94, R43, R37, R8 ;  /* 0x000000252b5e7224 */ /* 0x000fe200078e0208 */
[----:B------:R-:W-:Y:S01]  /*05f0*/  ISETP.GE.U32.AND P3, PT, R84, UR4, PT ;  /* 0x0000000454007c0c */ /* 0x000fe2000bf66070 */
[----:B------:R-:W3:Y:S01]  /*0600*/  @!P2 LDC.64 R36, c[0x0][0x390] ;  /* 0x0000e400ff24ab82 */ /* 0x000ee20000000a00 */
[----:B--2---:R-:W-:-:S02]  /*0610*/  IMAD R14, R14, UR8, RZ ;  /* 0x000000080e0e7c24 */ /* 0x004fc4000f8e02ff */
[----:B------:R-:W-:Y:S02]  /*0620*/  SHF.L.U32 R94, R94, 0x6, RZ ;  /* 0x000000065e5e7819 */ /* 0x000fe400000006ff */
[----:B------:R-:W-:Y:S01]  /*0630*/  IMAD R101, R41, UR9, R14 ;  /* 0x0000000929657c24 */ /* 0x000fe2000f8e020e */
[----:B------:R-:W-:Y:S01]  /*0640*/  ISETP.GE.AND.EX P3, PT, R21, UR5, PT, P3 ;  /* 0x0000000515007c0c */ /* 0x000fe2000bf66330 */
[----:B-1----:R-:W-:Y:S01]  /*0650*/  @!P2 IMAD R14, R15, R44, RZ ;  /* 0x0000002c0f0ea224 */ /* 0x002fe200078e02ff */
[----:B------:R-:W-:Y:S01]  /*0660*/  LOP3.LUT R102, R94, 0x3e, R103, 0xf8, !PT ;  /* 0x0000003e5e667812 */ /* 0x000fe200078ef867 */
[----:B------:R-:W1:Y:S01]  /*0670*/  @!P5 LDC.64 R42, c[0x0][0x390] ;  /* 0x0000e400ff2adb82 */ /* 0x000e620000000a00 */
[----:B------:R-:W-:Y:S01]  /*0680*/  SHF.R.S32.HI R103, RZ, 0x1f, R94 ;  /* 0x0000001fff677819 */ /* 0x000fe2000001145e */
[----:B------:R-:W-:Y:S02]  /*0690*/  @!P2 IMAD R45, R90, R45, R14 ;  /* 0x0000002d5a2da224 */ /* 0x000fe400078e020e */
[----:B0-----:R-:W-:-:S02]  /*06a0*/  @!P5 IMAD R14, R17, R38, RZ ;  /* 0x00000026110ed224 */ /* 0x001fc400078e02ff */
[----:B------:R-:W-:Y:S02]  /*06b0*/  IMAD.WIDE.U32 R102, R41, UR8, R102 ;  /* 0x0000000829667c25 */ /* 0x000fe4000f8e0066 */
[----:B------:R-:W0:Y:S02]  /*06c0*/  @!P1 LDC.64 R40, c[0x0][0x3e0] ;  /* 0x0000f800ff289b82 */ /* 0x000e240000000a00 */
[----:B------:R-:W-:Y:S01]  /*06d0*/  @!P5 IMAD R53, R88, R39, R14 ;  /* 0x000000275835d224 */ /* 0x000fe200078e020e */
[----:B------:R-:W-:Y:S02]  /*06e0*/  IADD3 R101, PT, PT, R103, R101, RZ ;  /* 0x0000006567657210 */ /* 0x000fe40007ffe0ff */
[-C--:B------:R-:W-:Y:S02]  /*06f0*/  @!P2 MOV R100, R102.reuse ;  /* 0x000000660064a202 */ /* 0x080fe40000000f00 */
[----:B------:R-:W-:Y:S02]  /*0700*/  @!P5 MOV R50, R102 ;  /* 0x000000660032d202 */ /* 0x000fe40000000f00 */
[----:B------:R-:W-:Y:S01]  /*0710*/  @!P5 MOV R51, R101 ;  /* 0x000000650033d202 */ /* 0x000fe20000000f00 */
[----:B------:R-:W-:-:S04]  /*0720*/  @!P2 IMAD.WIDE.U32 R46, R90, R44, R100 ;  /* 0x0000002c5a2ea225 */ /* 0x000fc800078e0064 */
[----:B------:R-:W-:Y:S01]  /*0730*/  @!P5 IMAD.WIDE.U32 R50, R88, R38, R50 ;  /* 0x000000265832d225 */ /* 0x000fe200078e0032 */
[----:B------:R-:W-:Y:S01]  /*0740*/  @!P2 IADD3 R14, PT, PT, R47, R45, RZ ;  /* 0x0000002d2f0ea210 */ /* 0x000fe20007ffe0ff */
[----:B------:R-:W2:Y:S01]  /*0750*/  @!P3 LDC.64 R38, c[0x0][0x3e0] ;  /* 0x0000f800ff26bb82 */ /* 0x000ea20000000a00 */
[----:B---3--:R-:W-:-:S04]  /*0760*/  @!P2 LEA R48, P6, R46, R36, 0x1 ;  /* 0x000000242e30a211 */ /* 0x008fc800078c08ff */
[----:B------:R-:W-:Y:S02]  /*0770*/  @!P2 LEA.HI.X R49, R46, R37, R14, 0x1, P6 ;  /* 0x000000252e31a211 */ /* 0x000fe400030f0c0e */
[----:B------:R-:W-:Y:S01]  /*0780*/  @!P5 IADD3 R14, PT, PT, R51, R53, RZ ;  /* 0x00000035330ed210 */ /* 0x000fe20007ffe0ff */
[----:B------:R-:W3:Y:S01]  /*0790*/  @!P1 LDC.64 R44, c[0x0][0x390] ;  /* 0x0000e400ff2c9b82 */ /* 0x000ee20000000a00 */
[C---:B-1----:R-:W-:Y:S01]  /*07a0*/  @!P5 LEA R46, P6, R50.reuse, R42, 0x1 ;  /* 0x0000002a322ed211 */ /* 0x042fe200078c08ff */
[----:B0-----:R-:W-:Y:S01]  /*07b0*/  @!P1 IMAD R16, R19, R40, RZ ;  /* 0x0000002813109224 */ /* 0x001fe200078e02ff */
[----:B------:R-:W-:Y:S01]  /*07c0*/  @!P1 MOV R51, R101 ;  /* 0x0000006500339202 */ /* 0x000fe20000000f00 */
[----:B------:R3:W4:Y:S01]  /*07d0*/  @!P2 LDG.E R71, desc[UR6][R48.64] ;  /* 0x000000063047a981 */ /* 0x000722000c1e1900 */
[----:B------:R-:W-:-:S03]  /*07e0*/  @!P5 LEA.HI.X R47, R50, R43, R14, 0x1, P6 ;  /* 0x0000002b322fd211 */ /* 0x000fc600030f0c0e */
[----:B------:R-:W0:Y:S01]  /*07f0*/  @!P4 LDC.64 R36, c[0x0][0x3e0] ;  /* 0x0000f800ff24cb82 */ /* 0x000e220000000a00 */
[----:B------:R-:W-:Y:S02]  /*0800*/  @!P1 MOV R50, R102 ;  /* 0x0000006600329202 */ /* 0x000fe40000000f00 */
[----:B------:R-:W-:Y:S02]  /*0810*/  MOV R73, RZ ;  /* 0x000000ff00497202 */ /* 0x000fe40000000f00 */
[----:B------:R-:W-:-:S03]  /*0820*/  ISETP.GE.U32.AND P6, PT, R80, UR4, PT ;  /* 0x0000000450007c0c */ /* 0x000fc6000bfc6070 */
[----:B------:R-:W1:Y:S01]  /*0830*/  @!P3 LDC.64 R42, c[0x0][0x390] ;  /* 0x0000e400ff2abb82 */ /* 0x000e620000000a00 */
[C---:B------:R-:W-:Y:S01]  /*0840*/  @!P1 IMAD R53, R86.reuse, R41, R16 ;  /* 0x0000002956359224 */ /* 0x040fe200078e0210 */
[----:B------:R5:W4:Y:S01]  /*0850*/  @!P5 LDG.E R73, desc[UR6][R46.64] ;  /* 0x000000062e49d981 */ /* 0x000b22000c1e1900 */
[----:B------:R-:W-:Y:S01]  /*0860*/  @!P1 IMAD.WIDE.U32 R50, R86, R40, R50 ;  /* 0x0000002856329225 */ /* 0x000fe200078e0032 */
[----:B------:R-:W-:Y:S02]  /*0870*/  ISETP.GE.AND.EX P5, PT, R25, UR5, PT, P6 ;  /* 0x0000000519007c0c */ /* 0x000fe4000bfa6360 */
[----:B------:R-:W-:Y:S02]  /*0880*/  ISETP.GE.U32.AND P2, PT, R78, UR4, PT ;  /* 0x000000044e007c0c */ /* 0x000fe4000bf46070 */
[----:B------:R-:W-:Y:S01]  /*0890*/  @!P1 IADD3 R14, PT, PT, R51, R53, RZ ;  /* 0x00000035330e9210 */ /* 0x000fe20007ffe0ff */
[----:B------:R-:W1:Y:S01]  /*08a0*/  @!P4 LDC.64 R40, c[0x0][0x390] ;  /* 0x0000e400ff28cb82 */ /* 0x000e620000000a00 */
[----:B---3--:R-:W-:-:S02]  /*08b0*/  @!P1 LEA R48, P6, R50, R44, 0x1 ;  /* 0x0000002c32309211 */ /* 0x008fc400078c08ff */
[----:B------:R-:W-:Y:S02]  /*08c0*/  ISETP.GE.AND.EX P2, PT, R27, UR5, PT, P2 ;  /* 0x000000051b007c0c */ /* 0x000fe4000bf46320 */
[----:B------:R-:W-:Y:S01]  /*08d0*/  @!P1 LEA.HI.X R49, R50, R45, R14, 0x1, P6 ;  /* 0x0000002d32319211 */ /* 0x000fe200030f0c0e */
[----:B--2---:R-:W-:Y:S01]  /*08e0*/  @!P3 IMAD R16, R21, R38, RZ ;  /* 0x000000261510b224 */ /* 0x004fe200078e02ff */
[----:B------:R-:W-:Y:S01]  /*08f0*/  @!P3 MOV R44, R102 ;  /* 0x00000066002cb202 */ /* 0x000fe20000000f00 */
[----:B-----5:R-:W2:Y:S01]  /*0900*/  @!P5 LDC.64 R46, c[0x0][0x3e0] ;  /* 0x0000f800ff2edb82 */ /* 0x020ea20000000a00 */
[----:B------:R-:W-:Y:S01]  /*0910*/  @!P3 MOV R45, R101 ;  /* 0x00000065002db202 */ /* 0x000fe20000000f00 */
[C---:B------:R-:W-:Y:S02]  /*0920*/  @!P3 IMAD R51, R84.reuse, R39, R16 ;  /* 0x000000275433b224 */ /* 0x040fe400078e0210 */
[----:B0-----:R-:W-:Y:S02]  /*0930*/  @!P4 IMAD R14, R23, R36, RZ ;  /* 0x00000024170ec224 */ /* 0x001fe400078e02ff */
[----:B------:R-:W-:-:S02]  /*0940*/  @!P3 IMAD.WIDE.U32 R44, R84, R38, R44 ;  /* 0x00000026542cb225 */ /* 0x000fc400078e002c */
[----:B------:R-:W0:Y:S02]  /*0950*/  @!P2 LDC.64 R38, c[0x0][0x3e0] ;  /* 0x0000f800ff26ab82 */ /* 0x000e240000000a00 */
[----:B------:R-:W-:Y:S01]  /*0960*/  @!P4 IMAD R55, R82, R37, R14 ;  /* 0x000000255237c224 */ /* 0x000fe200078e020e */
[----:B------:R-:W-:Y:S02]  /*0970*/  @!P3 IADD3 R14, PT, PT, R45, R51, RZ ;  /* 0x000000332d0eb210 */ /* 0x000fe40007ffe0ff */
[----:B-1----:R-:W-:Y:S02]  /*0980*/  @!P3 LEA R50, P6, R44, R42, 0x1 ;  /* 0x0000002a2c32b211 */ /* 0x002fe400078c08ff */
[----:B------:R-:W-:Y:S02]  /*0990*/  MOV R75, RZ ;  /* 0x000000ff004b7202 */ /* 0x000fe40000000f00 */
[----:B------:R-:W-:Y:S02]  /*09a0*/  @!P4 MOV R52, R102 ;  /* 0x000000660034c202 */ /* 0x000fe40000000f00 */
[----:B------:R-:W-:-:S02]  /*09b0*/  @!P4 MOV R53, R101 ;  /* 0x000000650035c202 */ /* 0x000fc40000000f00 */
[----:B------:R-:W-:Y:S01]  /*09c0*/  @!P3 LEA.HI.X R51, R44, R43, R14, 0x1, P6 ;  /* 0x0000002b2c33b211 */ /* 0x000fe200030f0c0e */
[----:B------:R1:W3:Y:S01]  /*09d0*/  @!P1 LDG.E R75, desc[UR6][R48.64] ;  /* 0x00000006304b9981 */ /* 0x0002e2000c1e1900 */
[----:B------:R-:W5:Y:S01]  /*09e0*/  @!P5 LDC.64 R44, c[0x0][0x390] ;  /* 0x0000e400ff2cdb82 */ /* 0x000f620000000a00 */
[----:B------:R-:W-:Y:S01]  /*09f0*/  MOV R77, RZ ;  /* 0x000000ff004d7202 */ /* 0x000fe20000000f00 */
[----:B------:R-:W-:Y:S01]  /*0a00*/  @!P4 IMAD.WIDE.U32 R36, R82, R36, R52 ;  /* 0x000000245224c225 */ /* 0x000fe200078e0034 */
[----:B------:R-:W-:-:S04]  /*0a10*/  ISETP.GE.U32.AND P1, PT, R76, UR4, PT ;  /* 0x000000044c007c0c */ /* 0x000fc8000bf26070 */
[----:B------:R0:W3:Y:S01]  /*0a20*/  @!P3 LDG.E R77, desc[UR6][R50.64] ;  /* 0x00000006324db981 */ /* 0x0000e2000c1e1900 */
[----:B------:R-:W-:Y:S01]  /*0a30*/  ISETP.GE.U32.AND P3, PT, R92, UR4, PT ;  /* 0x000000045c007c0c */ /* 0x000fe2000bf66070 */
[----:B------:R-:W5:Y:S01]  /*0a40*/  @!P2 LDC.64 R42, c[0x0][0x390] ;  /* 0x0000e400ff2aab82 */ /* 0x000f620000000a00 */
[----:B------:R-:W-:Y:S02]  /*0a50*/  ISETP.GE.AND.EX P1, PT, R29, UR5, PT, P1 ;  /* 0x000000051d007c0c */ /* 0x000fe4000bf26310 */
[----:B------:R-:W-:Y:S02]  /*0a60*/  @!P4 IADD3 R14, PT, PT, R37, R55, RZ ;  /* 0x00000037250ec210 */ /* 0x000fe40007ffe0ff */
[----:B------:R-:W-:Y:S02]  /*0a70*/  @!P4 LEA R52, P6, R36, R40, 0x1 ;  /* 0x000000282434c211 */ /* 0x000fe400078c08ff */
[----:B------:R-:W-:Y:S02]  /*0a80*/  MOV R79, RZ ;  /* 0x000000ff004f7202 */ /* 0x000fe40000000f00 */
[----:B------:R-:W-:-:S02]  /*0a90*/  ISETP.GE.AND.EX P3, PT, R9, UR5, PT, P3 ;  /* 0x0000000509007c0c */ /* 0x000fc4000bf66330 */
[----:B------:R-:W-:Y:S01]  /*0aa0*/  @!P4 LEA.HI.X R53, R36, R41, R14, 0x1, P6 ;  /* 0x000000292435c211 */ /* 0x000fe200030f0c0e */
[----:B--2---:R-:W-:Y:S01]  /*0ab0*/  @!P5 IMAD R14, R25, R46, RZ ;  /* 0x0000002e190ed224 */ /* 0x004fe200078e02ff */
[----:B------:R-:W-:Y:S01]  /*0ac0*/  @!P5 MOV R36, R102 ;  /* 0x000000660024d202 */ /* 0x000fe20000000f00 */
[----:B------:R-:W2:Y:S01]  /*0ad0*/  @!P1 LDC.64 R40, c[0x0][0x3e0] ;  /* 0x0000f800ff289b82 */ /* 0x000ea20000000a00 */
[----:B------:R-:W-:Y:S01]  /*0ae0*/  @!P5 MOV R37, R101 ;  /* 0x000000650025d202 */ /* 0x000fe20000000f00 */
[----:B------:R5:W3:Y:S01]  /*0af0*/  @!P4 LDG.E R79, desc[UR6][R52.64] ;  /* 0x00000006344fc981 */ /* 0x000ae2000c1e1900 */
[----:B-1----:R-:W-:Y:S01]  /*0b00*/  @!P5 IMAD R49, R80, R47, R14 ;  /* 0x0000002f5031d224 */ /* 0x002fe200078e020e */
[----:B------:R-:W-:Y:S01]  /*0b10*/  ISETP.GE.U32.AND P4, PT, R74, UR4, PT ;  /* 0x000000044a007c0c */ /* 0x000fe2000bf86070 */
[----:B0-----:R-:W-:Y:S01]  /*0b20*/  @!P2 IMAD R14, R27, R38, RZ ;  /* 0x000000261b0ea224 */ /* 0x001fe200078e02ff */
[----:B------:R-:W-:Y:S01]  /*0b30*/  @!P2 MOV R50, R102 ;  /* 0x000000660032a202 */ /* 0x000fe20000000f00 */
[----:B------:R-:W-:Y:S01]  /*0b40*/  @!P5 IMAD.WIDE.U32 R46, R80, R46, R36 ;  /* 0x0000002e502ed225 */ /* 0x000fe200078e0024 */
[----:B------:R-:W-:Y:S01]  /*0b50*/  @!P2 MOV R51, R101 ;  /* 0x000000650033a202 */ /* 0x000fe20000000f00 */
[----:B------:R-:W0:Y:S01]  /*0b60*/  @!P3 LDC.64 R36, c[0x0][0x3e0] ;  /* 0x0000f800ff24bb82 */ /* 0x000e220000000a00 */
[----:B------:R-:W-:Y:S01]  /*0b70*/  ISETP.GE.AND.EX P4, PT, R31, UR5, PT, P4 ;  /* 0x000000051f007c0c */ /* 0x000fe2000bf86340 */
[C---:B------:R-:W-:Y:S01]  /*0b80*/  @!P2 IMAD R39, R78.reuse, R39, R14 ;  /* 0x000000274e27a224 */ /* 0x040fe200078e020e */
[----:B------:R-:W-:Y:S01]  /*0b90*/  @!P5 IADD3 R14, PT, PT, R47, R49, RZ ;  /* 0x000000312f0ed210 */ /* 0x000fe20007ffe0ff */
[----:B------:R-:W-:Y:S01]  /*0ba0*/  @!P2 IMAD.WIDE.U32 R50, R78, R38, R50 ;  /* 0x000000264e32a225 */ /* 0x000fe200078e0032 */
[----:B-----5:R-:W-:-:S04]  /*0bb0*/  @!P5 LEA R48, P6, R46, R44, 0x1 ;  /* 0x0000002c2e30d211 */ /* 0x020fc800078c08ff */
[----:B------:R-:W-:Y:S02]  /*0bc0*/  @!P5 LEA.HI.X R49, R46, R45, R14, 0x1, P6 ;  /* 0x0000002d2e31d211 */ /* 0x000fe400030f0c0e */
[----:B------:R-:W-:Y:S01]  /*0bd0*/  @!P2 IADD3 R14, PT, PT, R51, R39, RZ ;  /* 0x00000027330ea210 */ /* 0x000fe20007ffe0ff */
[----:B------:R-:W1:Y:S01]  /*0be0*/  @!P3 LDC.64 R46, c[0x0][0x390] ;  /* 0x0000e400ff2ebb82 */ /* 0x000e620000000a00 */
[----:B------:R-:W-:Y:S02]  /*0bf0*/  MOV R81, RZ ;  /* 0x000000ff00517202 */ /* 0x000fe40000000f00 */
[----:B------:R-:W-:-:S04]  /*0c00*/  @!P2 LEA R52, P6, R50, R42, 0x1 ;  /* 0x0000002a3234a211 */ /* 0x000fc800078c08ff */
[----:B------:R5:W3:Y:S01]  /*0c10*/  @!P5 LDG.E R81, desc[UR6][R48.64] ;  /* 0x000000063051d981 */ /* 0x000ae2000c1e1900 */
[----:B------:R-:W1:Y:S01]  /*0c20*/  @!P1 LDC.64 R38, c[0x0][0x390] ;  /* 0x0000e400ff269b82 */ /* 0x000e620000000a00 */
[----:B------:R-:W-:Y:S02]  /*0c30*/  ISETP.GE.U32.AND P5, PT, R72, UR4, PT ;  /* 0x0000000448007c0c */ /* 0x000fe4000bfa6070 */
[----:B------:R-:W-:-:S05]  /*0c40*/  MOV R83, RZ ;  /* 0x000000ff00537202 */ /* 0x000fca0000000f00 */
[----:B------:R-:W1:Y:S01]  /*0c50*/  @!P4 LDC.64 R44, c[0x0][0x3e0] ;  /* 0x0000f800ff2ccb82 */ /* 0x000e620000000a00 */
[----:B------:R-:W-:Y:S02]  /*0c60*/  @!P2 LEA.HI.X R53, R50, R43, R14, 0x1, P6 ;  /* 0x0000002b3235a211 */ /* 0x000fe400030f0c0e */
[----:B------:R-:W-:Y:S01]  /*0c70*/  ISETP.GE.AND.EX P5, PT, R33, UR5, PT, P5 ;  /* 0x0000000521007c0c */ /* 0x000fe2000bfa6350 */
[----:B--2---:R-:W-:Y:S01]  /*0c80*/  @!P1 IMAD R16, R29, R40, RZ ;  /* 0x000000281d109224 */ /* 0x004fe200078e02ff */
[----:B-----5:R-:W-:Y:S01]  /*0c90*/  @!P1 MOV R48, R102 ;  /* 0x0000006600309202 */ /* 0x020fe20000000f00 */
[----:B------:R2:W5:Y:S01]  /*0ca0*/  @!P2 LDG.E R83, desc[UR6][R52.64] ;  /* 0x000000063453a981 */ /* 0x000562000c1e1900 */
[----:B------:R-:W-:Y:S01]  /*0cb0*/  @!P1 MOV R49, R101 ;  /* 0x0000006500319202 */ /* 0x000fe20000000f00 */
[----:B------:R-:W2:Y:S01]  /*0cc0*/  @!P4 LDC.64 R42, c[0x0][0x390] ;  /* 0x0000e400ff2acb82 */ /* 0x000ea20000000a00 */
[----:B------:R-:W-:Y:S01]  /*0cd0*/  ISETP.GE.U32.AND P2, PT, R70, UR4, PT ;  /* 0x0000000446007c0c */ /* 0x000fe2000bf46070 */
[----:B0-----:R-:W-:Y:S01]  /*0ce0*/  @!P3 IMAD R14, R9, R36, RZ ;  /* 0x00000024090eb224 */ /* 0x001fe200078e02ff */
[----:B------:R-:W-:Y:S01]  /*0cf0*/  @!P3 MOV R50, R102 ;  /* 0x000000660032b202 */ /* 0x000fe20000000f00 */
[C---:B------:R-:W-:Y:S01]  /*0d00*/  @!P1 IMAD R57, R76.reuse, R41, R16 ;  /* 0x000000294c399224 */ /* 0x040fe200078e0210 */
[----:B------:R-:W-:Y:S01]  /*0d10*/  @!P3 MOV R51, R101 ;  /* 0x000000650033b202 */ /* 0x000fe20000000f00 */
[----:B------:R-:W-:Y:S01]  /*0d20*/  @!P1 IMAD.WIDE.U32 R48, R76, R40, R48 ;  /* 0x000000284c309225 */ /* 0x000fe200078e0030 */
[----:B------:R-:W-:Y:S01]  /*0d30*/  ISETP.GE.AND.EX P2, PT, R35, UR5, PT, P2 ;  /* 0x0000000523007c0c */ /* 0x000fe2000bf46320 */
[----:B------:R-:W0:Y:S02]  /*0d40*/  @!P5 LDC.64 R40, c[0x0][0x3e0] ;  /* 0x0000f800ff28db82 */ /* 0x000e240000000a00 */
[C---:B------:R-:W-:Y:S01]  /*0d50*/  @!P3 IMAD R55, R92.reuse, R37, R14 ;  /* 0x000000255c37b224 */ /* 0x040fe200078e020e */
[----:B------:R-:W-:Y:S01]  /*0d60*/  @!P1 IADD3 R14, PT, PT, R49, R57, RZ ;  /* 0x00000039310e9210 */ /* 0x000fe20007ffe0ff */
[----:B------:R-:W-:Y:S01]  /*0d70*/  @!P3 IMAD.WIDE.U32 R36, R92, R36, R50 ;  /* 0x000000245c24b225 */ /* 0x000fe200078e0032 */
[----:B-1----:R-:W-:-:S02]  /*0d80*/  @!P1 LEA R38, P6, R48, R38, 0x1 ;  /* 0x0000002630269211 */ /* 0x002fc400078c08ff */
[----:B------:R-:W-:Y:S02]  /*0d90*/  @!P4 MOV R49, R101 ;  /* 0x000000650031c202 */ /* 0x000fe40000000f00 */
[----:B------:R-:W-:Y:S01]  /*0da0*/  @!P1 LEA.HI.X R39, R48, R39, R14, 0x1, P6 ;  /* 0x0000002730279211 */ /* 0x000fe200030f0c0e */
[----:B------:R-:W-:Y:S01]  /*0db0*/  @!P4 IMAD R16, R31, R44, RZ ;  /* 0x0000002c1f10c224 */ /* 0x000fe200078e02ff */
[----:B------:R-:W-:Y:S01]  /*0dc0*/  @!P4 MOV R48, R102 ;  /* 0x000000660030c202 */ /* 0x000fe20000000f00 */
[----:B--2---:R-:W1:Y:S01]  /*0dd0*/  @!P2 LDC.64 R52, c[0x0][0x390] ;  /* 0x0000e400ff34ab82 */ /* 0x004e620000000a00 */
[----:B------:R-:W-:Y:S02]  /*0de0*/  @!P3 IADD3 R14, PT, PT, R37, R55, RZ ;  /* 0x00000037250eb210 */ /* 0x000fe40007ffe0ff */
[----:B------:R-:W-:Y:S01]  /*0df0*/  @!P3 LEA R46, P6, R36, R46, 0x1 ;  /* 0x0000002e242eb211 */ /* 0x000fe200078c08ff */
[C---:B------:R-:W-:Y:S02]  /*0e00*/  @!P4 IMAD R51, R74.reuse, R45, R16 ;  /* 0x0000002d4a33c224 */ /* 0x040fe400078e0210 */
[----:B------:R-:W-:Y:S01]  /*0e10*/  @!P4 IMAD.WIDE.U32 R48, R74, R44, R48 ;  /* 0x0000002c4a30c225 */ /* 0x000fe200078e0030 */
[----:B------:R-:W-:Y:S01]  /*0e20*/  @!P3 LEA.HI.X R47, R36, R47, R14, 0x1, P6 ;  /* 0x0000002f242fb211 */ /* 0x000fe200030f0c0e */
[----:B------:R-:W2:Y:S01]  /*0e30*/  @!P5 LDC.64 R44, c[0x0][0x390] ;  /* 0x0000e400ff2cdb82 */ /* 0x000ea20000000a00 */
[----:B------:R-:W-:-:S07]  /*0e40*/  MOV R85, RZ ;  /* 0x000000ff00557202 */ /* 0x000fce0000000f00 */
[----:B------:R-:W1:Y:S01]  /*0e50*/  @!P2 LDC.64 R36, c[0x0][0x3e0] ;  /* 0x0000f800ff24ab82 */ /* 0x000e620000000a00 */
[----:B------:R-:W-:Y:S01]  /*0e60*/  @!P4 IADD3 R14, PT, PT, R49, R51, RZ ;  /* 0x00000033310ec210 */ /* 0x000fe20007ffe0ff */
[----:B------:R0:W5:Y:S01]  /*0e70*/  @!P1 LDG.E R85, desc[UR6][R38.64] ;  /* 0x0000000626559981 */ /* 0x000162000c1e1900 */
[----:B------:R-:W-:Y:S02]  /*0e80*/  @!P4 LEA R42, P6, R48, R42, 0x1 ;  /* 0x0000002a302ac211 */ /* 0x000fe400078c08ff */
[----:B------:R-:W-:Y:S02]  /*0e90*/  ISETP.GE.U32.AND P1, PT, R10, UR4, PT ;  /* 0x000000040a007c0c */ /* 0x000fe4000bf26070 */
[----:B------:R-:W-:Y:S02]  /*0ea0*/  MOV R87, RZ ;  /* 0x000000ff00577202 */ /* 0x000fe40000000f00 */
[----:B------:R-:W-:Y:S02]  /*0eb0*/  @!P4 LEA.HI.X R43, R48, R43, R14, 0x1, P6 ;  /* 0x0000002b302bc211 */ /* 0x000fe400030f0c0e */
[----:B------:R-:W-:Y:S01]  /*0ec0*/  ISETP.GE.AND.EX P1, PT, R61, UR5, PT, P1 ;  /* 0x000000053d007c0c */ /* 0x000fe2000bf26310 */
[----:B0-----:R-:W-:Y:S01]  /*0ed0*/  @!P5 IMAD R16, R33, R40, RZ ;  /* 0x000000282110d224 */ /* 0x001fe200078e02ff */
[----:B------:R-:W-:Y:S01]  /*0ee0*/  ISETP.GE.U32.AND P6, PT, R11, UR4, PT ;  /* 0x000000040b007c0c */ /* 0x000fe2000bfc6070 */
[----:B------:R0:W5:Y:S01]  /*0ef0*/  @!P4 LDG.E R87, desc[UR6][R42.64] ;  /* 0x000000062a57c981 */ /* 0x000162000c1e1900 */
[----:B------:R-:W-:-:S02]  /*0f00*/  MOV R69, RZ ;  /* 0x000000ff00457202 */ /* 0x000fc40000000f00 */
[----:B------:R-:W-:Y:S02]  /*0f10*/  @!P5 MOV R38, R102 ;  /* 0x000000660026d202 */ /* 0x000fe40000000f00 */
[----:B------:R-:W-:Y:S01]  /*0f20*/  @!P5 MOV R39, R101 ;  /* 0x000000650027d202 */ /* 0x000fe20000000f00 */
[C---:B------:R-:W-:Y:S01]  /*0f30*/  @!P5 IMAD R49, R72.reuse, R41, R16 ;  /* 0x000000294831d224 */ /* 0x040fe200078e0210 */
[----:B------:R-:W-:Y:S01]  /*0f40*/  ISETP.GE.AND.EX P4, PT, R63, UR5, PT, P6 ;  /* 0x000000053f007c0c */ /* 0x000fe2000bf86360 */
[----:B------:R2:W3:Y:S01]  /*0f50*/  @!P3 LDG.E R69, desc[UR6][R46.64] ;  /* 0x000000062e45b981 */ /* 0x0004e2000c1e1900 */
[----:B------:R-:W-:Y:S01]  /*0f60*/  @!P5 IMAD.WIDE.U32 R40, R72, R40, R38 ;  /* 0x000000284828d225 */ /* 0x000fe200078e0026 */
[----:B------:R-:W-:Y:S01]  /*0f70*/  @!P2 MOV R38, R102 ;  /* 0x000000660026a202 */ /* 0x000fe20000000f00 */
[----:B0-----:R-:W0:Y:S01]  /*0f80*/  @!P1 LDC.64 R42, c[0x0][0x390] ;  /* 0x0000e400ff2a9b82 */ /* 0x001e220000000a00 */
[----:B------:R-:W-:Y:S01]  /*0f90*/  @!P2 MOV R39, R101 ;  /* 0x000000650027a202 */ /* 0x000fe20000000f00 */
[----:B-1----:R-:W-:Y:S01]  /*0fa0*/  @!P2 IMAD R16, R35, R36, RZ ;  /* 0x000000242310a224 */ /* 0x002fe200078e02ff */
[----:B------:R-:W-:-:S02]  /*0fb0*/  @!P5 IADD3 R14, PT, PT, R41, R49, RZ ;  /* 0x00000031290ed210 */ /* 0x000fc40007ffe0ff */
[----:B--2---:R-:W-:-:S03]  /*0fc0*/  @!P5 LEA R44, P6, R40, R44, 0x1 ;  /* 0x0000002c282cd211 */ /* 0x004fc600078c08ff */
[----:B------:R-:W1:Y:S01]  /*0fd0*/  @!P1 LDC.64 R48, c[0x0][0x3e0] ;  /* 0x0000f800ff309b82 */ /* 0x000e620000000a00 */
[----:B------:R-:W-:Y:S01]  /*0fe0*/  MOV R89, RZ ;  /* 0x000000ff00597202 */ /* 0x000fe20000000f00 */
[----:B------:R-:W-:Y:S01]  /*0ff0*/  @!P2 IMAD R41, R70, R37, R16 ;  /* 0x000000254629a224 */ /* 0x000fe200078e0210 */
[----:B------:R-:W-:Y:S01]  /*1000*/  @!P5 LEA.HI.X R45, R40, R45, R14, 0x1, P6 ;  /* 0x0000002d282dd211 */ /* 0x000fe200030f0c0e */
[----:B------:R-:W-:-:S04]  /*1010*/  @!P2 IMAD.WIDE.U32 R36, R70, R36, R38 ;  /* 0x000000244624a225 */ /* 0x000fc800078e0026 */
[----:B------:R-:W2:Y:S01]  /*1020*/  @!P4 LDC.64 R46, c[0x0][0x3e0] ;  /* 0x0000f800ff2ecb82 */ /* 0x000ea20000000a00 */
[----:B------:R0:W5:Y:S01]  /*1030*/  @!P5 LDG.E R89, desc[UR6][R44.64] ;  /* 0x000000062c59d981 */ /* 0x000162000c1e1900 */
[----:B------:R-:W-:Y:S02]  /*1040*/  ISETP.GE.U32.AND P5, PT, R12, UR4, PT ;  /* 0x000000040c007c0c */ /* 0x000fe4000bfa6070 */
[----:B------:R-:W-:Y:S02]  /*1050*/  @!P2 IADD3 R14, PT, PT, R37, R41, RZ ;  /* 0x00000029250ea210 */ /* 0x000fe40007ffe0ff */
[C---:B------:R-:W-:Y:S02]  /*1060*/  @!P2 LEA R52, P6, R36.reuse, R52, 0x1 ;  /* 0x000000342434a211 */ /* 0x040fe400078c08ff */
[----:B------:R-:W-:Y:S02]  /*1070*/  ISETP.GE.AND.EX P5, PT, R65, UR5, PT, P5 ;  /* 0x0000000541007c0c */ /* 0x000fe4000bfa6350 */
[----:B------:R-:W-:-:S02]  /*1080*/  @!P2 LEA.HI.X R53, R36, R53, R14, 0x1, P6 ;  /* 0x000000352435a211 */ /* 0x000fc400030f0c0e */
[----:B------:R-:W-:Y:S01]  /*1090*/  ISETP.GE.U32.AND P6, PT, R13, UR4, PT ;  /* 0x000000040d007c0c */ /* 0x000fe2000bfc6070 */
[----:B------:R-:W4:Y:S03]  /*10a0*/  @!P4 LDC.64 R36, c[0x0][0x390] ;  /* 0x0000e400ff24cb82 */ /* 0x000f260000000a00 */
[----:B------:R-:W-:Y:S01]  /*10b0*/  ISETP.GE.AND.EX P6, PT, R67, UR5, PT, P6 ;  /* 0x0000000543007c0c */ /* 0x000fe2000bfc6360 */
[----:B-1----:R-:W-:Y:S01]  /*10c0*/  @!P1 IMAD R14, R61, R48, RZ ;  /* 0x000000303d0e9224 */ /* 0x002fe200078e02ff */
[----:B0-----:R-:W-:Y:S02]  /*10d0*/  @!P1 MOV R44, R102 ;  /* 0x00000066002c9202 */ /* 0x001fe40000000f00 */
[----:B------:R-:W-:Y:S01]  /*10e0*/  @!P1 MOV R45, R101 ;  /* 0x00000065002d9202 */ /* 0x000fe20000000f00 */
[----:B------:R-:W0:Y:S01]  /*10f0*/  @!P5 LDC.64 R38, c[0x0][0x3e0] ;  /* 0x0000f800ff26db82 */ /* 0x000e220000000a00 */
[----:B------:R-:W-:-:S02]  /*1100*/  @!P1 IMAD R51, R10, R49, R14 ;  /* 0x000000310a339224 */ /* 0x000fc400078e020e */
[----:B--2---:R-:W-:Y:S02]  /*1110*/  @!P4 IMAD R14, R63, R46, RZ ;  /* 0x0000002e3f0ec224 */ /* 0x004fe400078e02ff */
[----:B------:R-:W-:Y:S01]  /*1120*/  @!P1 IMAD.WIDE.U32 R48, R10, R48, R44 ;  /* 0x000000300a309225 */ /* 0x000fe200078e002c */
[----:B------:R-:W-:Y:S02]  /*1130*/  MOV R91, RZ ;  /* 0x000000ff005b7202 */ /* 0x000fe40000000f00 */
[----:B------:R-:W1:Y:S01]  /*1140*/  @!P6 LDC.64 R40, c[0x0][0x3e0] ;  /* 0x0000f800ff28eb82 */ /* 0x000e620000000a00 */
[----:B------:R-:W-:Y:S01]  /*1150*/  @!P4 IMAD R55, R11, R47, R14 ;  /* 0x0000002f0b37c224 */ /* 0x000fe200078e020e */
[----:B------:R-:W-:Y:S02]  /*1160*/  @!P1 IADD3 R14, PT, PT, R49, R51, RZ ;  /* 0x00000033310e9210 */ /* 0x000fe40007ffe0ff */
[----:B------:R-:W-:Y:S01]  /*1170*/  @!P4 MOV R50, R102 ;  /* 0x000000660032c202 */ /* 0x000fe20000000f00 */
[----:B------:R-:W2:Y:S01]  /*1180*/  @!P2 LDG.E R91, desc[UR6][R52.64] ;  /* 0x00000006345ba981 */ /* 0x000ea2000c1e1900 */
[----:B------:R-:W-:-:S02]  /*1190*/  @!P4 MOV R51, R101 ;  /* 0x000000650033c202 */ /* 0x000fc40000000f00 */
[----:B------:R-:W1:Y:S01]  /*11a0*/  @!P5 LDC.64 R44, c[0x0][0x390] ;  /* 0x0000e400ff2cdb82 */ /* 0x000e620000000a00 */
[----:B------:R-:W-:Y:S01]  /*11b0*/  @!P1 LEA R42, P2, R48, R42, 0x1 ;  /* 0x0000002a302a9211 */ /* 0x000fe200078408ff */
[----:B------:R-:W-:Y:S01]  /*11c0*/  @!P4 IMAD.WIDE.U32 R50, R11, R46, R50 ;  /* 0x0000002e0b32c225 */ /* 0x000fe200078e0032 */
[----:B------:R-:W-:-:S05]  /*11d0*/  MOV R93, RZ ;  /* 0x000000ff005d7202 */ /* 0x000fca0000000f00 */
[----:B------:R-:W1:Y:S01]  /*11e0*/  @!P6 LDC.64 R46, c[0x0][0x390] ;  /* 0x0000e400ff2eeb82 */ /* 0x000e620000000a00 */
[----:B------:R-:W-:Y:S02]  /*11f0*/  @!P1 LEA.HI.X R43, R48, R43, R14, 0x1, P2 ;  /* 0x0000002b302b9211 */ /* 0x000fe400010f0c0e */
[----:B------:R-:W-:Y:S02]  /*1200*/  @!P4 IADD3 R14, PT, PT, R51, R55, RZ ;  /* 0x00000037330ec210 */ /* 0x000fe40007ffe0ff */
[C---:B----4-:R-:W-:Y:S01]  /*1210*/  @!P4 LEA R36, P2, R50.reuse, R36, 0x1 ;  /* 0x000000243224c211 */ /* 0x050fe200078408ff */
[----:B------:R4:W2:Y:S01]  /*1220*/  @!P1 LDG.E R93, desc[UR6][R42.64] ;  /* 0x000000062a5d9981 */ /* 0x0008a2000c1e1900 */
[----:B------:R-:W-:Y:S01]  /*1230*/  MOV R95, RZ ;  /* 0x000000ff005f7202 */ /* 0x000fe20000000f00 */
[----:B0-----:R-:W-:Y:S01]  /*1240*/  @!P5 IMAD R16, R65, R38, RZ ;  /* 0x000000264110d224 */ /* 0x001fe200078e02ff */
[----:B------:R-:W-:Y:S01]  /*1250*/  @!P4 LEA.HI.X R37, R50, R37, R14, 0x1, P2 ;  /* 0x000000253225c211 */ /* 0x000fe200010f0c0e */
[----:B-1----:R-:W-:-:S02]  /*1260*/  @!P6 IMAD R14, R67, R40, RZ ;  /* 0x00000028430ee224 */ /* 0x002fc400078e02ff */
[C---:B------:R-:W-:Y:S02]  /*1270*/  @!P5 IMAD R49, R12.reuse, R39, R16 ;  /* 0x000000270c31d224 */ /* 0x040fe400078e0210 */
[----:B------:R0:W2:Y:S01]  /*1280*/  @!P4 LDG.E R95, desc[UR6][R36.64] ;  /* 0x00000006245fc981 */ /* 0x0000a2000c1e1900 */
[----:B----4-:R-:W-:Y:S02]  /*1290*/  @!P5 MOV R42, R102 ;  /* 0x00000066002ad202 */ /* 0x010fe40000000f00 */
[----:B------:R-:W-:Y:S01]  /*12a0*/  @!P5 MOV R43, R101 ;  /* 0x00000065002bd202 */ /* 0x000fe20000000f00 */
[----:B------:R-:W-:Y:S02]  /*12b0*/  @!P6 IMAD R51, R13, R41, R14 ;  /* 0x000000290d33e224 */ /* 0x000fe400078e020e */
[----:B------:R-:W-:Y:S01]  /*12c0*/  @!P5 IMAD.WIDE.U32 R38, R12, R38, R42 ;  /* 0x000000260c26d225 */ /* 0x000fe200078e002a */
[----:B0-----:R-:W-:Y:S02]  /*12d0*/  @!P6 MOV R36, R102 ;  /* 0x000000660024e202 */ /* 0x001fe40000000f00 */
[----:B------:R-:W-:-:S02]  /*12e0*/  @!P6 MOV R37, R101 ;  /* 0x000000650025e202 */ /* 0x000fc40000000f00 */
[----:B------:R-:W-:Y:S02]  /*12f0*/  @!P5 IADD3 R14, PT, PT, R39, R49, RZ ;  /* 0x00000031270ed210 */ /* 0x000fe40007ffe0ff */
[C---:B------:R-:W-:Y:S01]  /*1300*/  @!P5 LEA R44, P1, R38.reuse, R44, 0x1 ;  /* 0x0000002c262cd211 */ /* 0x040fe200078208ff */
[----:B------:R-:W-:Y:S01]  /*1310*/  @!P6 IMAD.WIDE.U32 R40, R13, R40, R36 ;  /* 0x000000280d28e225 */ /* 0x000fe200078e0024 */
[----:B------:R-:W-:Y:S02]  /*1320*/  MOV R97, RZ ;  /* 0x000000ff00617202 */ /* 0x000fe40000000f00 */
[----:B------:R-:W-:Y:S02]  /*1330*/  @!P5 LEA.HI.X R45, R38, R45, R14, 0x1, P1 ;  /* 0x0000002d262dd211 */ /* 0x000fe400008f0c0e */
[----:B------:R-:W-:Y:S02]  /*1340*/  @!P6 IADD3 R14, PT, PT, R41, R51, RZ ;  /* 0x00000033290ee210 */ /* 0x000fe40007ffe0ff */
[----:B------:R-:W-:Y:S01]  /*1350*/  @!P6 LEA R46, P1, R40, R46, 0x1 ;  /* 0x0000002e282ee211 */ /* 0x000fe200078208ff */
[----:B------:R-:W4:Y:S01]  /*1360*/  @!P5 LDG.E R97, desc[UR6][R44.64] ;  /* 0x000000062c61d981 */ /* 0x000f22000c1e1900 */
[----:B------:R-:W-:-:S02]  /*1370*/  MOV R99, RZ ;  /* 0x000000ff00637202 */ /* 0x000fc40000000f00 */
[----:B------:R-:W-:-:S05]  /*1380*/  @!P6 LEA.HI.X R47, R40, R47, R14, 0x1, P1 ;  /* 0x0000002f282fe211 */ /* 0x000fca00008f0c0e */
[----:B------:R-:W4:Y:S01]  /*1390*/  @!P6 LDG.E R99, desc[UR6][R46.64] ;  /* 0x000000062e63e981 */ /* 0x000f22000c1e1900 */
[--C-:B------:R-:W-:Y:S02]  /*13a0*/  HADD2.F32 R16, -RZ, R71.reuse.H0_H0 ;  /* 0x20000047ff107230 */ /* 0x100fe40000004100 */
[----:B------:R-:W-:-:S05]  /*13b0*/  HADD2.F32 R71, -RZ, R71.H1_H1 ;  /* 0x30000047ff477230 */ /* 0x000fca0000004100 */
[C---:B------:R-:W-:Y:S01]  /*13c0*/  FADD.FTZ R39, R16.reuse, R71 ;  /* 0x0000004710277221 */ /* 0x040fe20000010000 */
[----:B------:R-:W-:Y:S01]  /*13d0*/  FMUL.FTZ R41, R71, R71 ;  /* 0x0000004747297220 */ /* 0x000fe20000410000 */
[--C-:B------:R-:W-:Y:S02]  /*13e0*/  HADD2.F32 R18, -RZ, R73.reuse.H0_H0 ;  /* 0x20000049ff127230 */ /* 0x100fe40000004100 */
[----:B------:R-:W-:Y:S02]  /*13f0*/  HADD2.F32 R73, -RZ, R73.H1_H1 ;  /* 0x30000049ff497230 */ /* 0x000fe40000004100 */
[----:B------:R-:W-:-:S03]  /*1400*/  FFMA.FTZ R22, R16, R16, R41 ;  /* 0x0000001010167223 */ /* 0x000fc60000010029 */
[----:B------:R-:W-:Y:S01]  /*1410*/  FADD.FTZ R24, R18, R73 ;  /* 0x0000004912187221 */ /* 0x000fe20000010000 */
[----:B------:R-:W-:-:S04]  /*1420*/  FMUL.FTZ R41, R73, R73 ;  /* 0x0000004949297220 */ /* 0x000fc80000410000 */
[----:B------:R-:W-:Y:S01]  /*1430*/  FFMA.FTZ R26, R18, R18, R41 ;  /* 0x00000012121a7223 */ /* 0x000fe20000010029 */
[----:B------:R-:W-:Y:S01]  /*1440*/  ISETP.GT.AND P1, PT, R4, 0x1e, PT ;  /* 0x0000001e0400780c */ /* 0x000fe20003f24270 */
[--C-:B---3--:R-:W-:Y:S02]  /*1450*/  HADD2.F32 R14, -RZ, R69.reuse.H0_H0 ;  /* 0x20000045ff0e7230 */ /* 0x108fe40000004100 */
[----:B------:R-:W-:-:S05]  /*1460*/  HADD2.F32 R69, -RZ, R69.H1_H1 ;  /* 0x30000045ff457230 */ /* 0x000fca0000004100 */
[----:B------:R-:W-:Y:S01]  /*1470*/  FADD.FTZ R20, R14, R69 ;  /* 0x000000450e147221 */ /* 0x000fe20000010000 */
[----:B------:R-:W-:-:S03]  /*1480*/  FMUL.FTZ R37, R69, R69 ;  /* 0x0000004545257220 */ /* 0x000fc60000410000 */
[----:B------:R-:W-:Y:S01]  /*1490*/  FADD.FTZ R20, RZ, R20 ;  /* 0x00000014ff147221 */ /* 0x000fe20000010000 */
[----:B------:R-:W-:-:S03]  /*14a0*/  FFMA.FTZ R37, R14, R14, R37 ;  /* 0x0000000e0e257223 */ /* 0x000fc60000010025 */
[----:B------:R-:W-:Y:S01]  /*14b0*/  FADD.FTZ R39, R20, R39 ;  /* 0x0000002714277221 */ /* 0x000fe20000010000 */
[--C-:B------:R-:W-:Y:S02]  /*14c0*/  HADD2.F32 R20, -RZ, R75.reuse.H0_H0 ;  /* 0x2000004bff147230 */ /* 0x100fe40000004100 */
[----:B------:R-:W-:Y:S01]  /*14d0*/  FADD.FTZ R37, RZ, R37 ;  /* 0x00000025ff257221 */ /* 0x000fe20000010000 */
[----:B------:R-:W-:Y:S02]  /*14e0*/  HADD2.F32 R75, -RZ, R75.H1_H1 ;  /* 0x3000004bff4b7230 */ /* 0x000fe40000004100 */
[----:B------:R-:W-:Y:S01]  /*14f0*/  FADD.FTZ R24, R39, R24 ;  /* 0x0000001827187221 */ /* 0x000fe20000010000 */
[----:B------:R-:W-:Y:S01]  /*1500*/  FADD.FTZ R37, R37, R22 ;  /* 0x0000001625257221 */ /* 0x000fe20000010000 */
[--C-:B------:R-:W-:Y:S02]  /*1510*/  HADD2.F32 R22, -RZ, R77.reuse.H0_H0 ;  /* 0x2000004dff167230 */ /* 0x100fe40000004100 */
[----:B------:R-:W-:Y:S01]  /*1520*/  FADD.FTZ R39, R20, R75 ;  /* 0x0000004b14277221 */ /* 0x000fe20000010000 */
[----:B------:R-:W-:-:S02]  /*1530*/  HADD2.F32 R77, -RZ, R77.H1_H1 ;  /* 0x3000004dff4d7230 */ /* 0x000fc40000004100 */
[----:B------:R-:W-:Y:S01]  /*1540*/  FMUL.FTZ R41, R75, R75 ;  /* 0x0000004b4b297220 */ /* 0x000fe20000410000 */
[----:B------:R-:W-:Y:S01]  /*1550*/  FADD.FTZ R26, R37, R26 ;  /* 0x0000001a251a7221 */ /* 0x000fe20000010000 */
[----:B------:R-:W-:Y:S01]  /*1560*/  FADD.FTZ R39, R24, R39 ;  /* 0x0000002718277221 */ /* 0x000fe20000010000 */
[--C-:B------:R-:W-:Y:S02]  /*1570*/  HADD2.F32 R24, -RZ, R79.reuse.H0_H0 ;  /* 0x2000004fff187230 */ /* 0x100fe40000004100 */
[----:B------:R-:W-:Y:S01]  /*1580*/  FFMA.FTZ R41, R20, R20, R41 ;  /* 0x0000001414297223 */ /* 0x000fe20000010029 */
[----:B------:R-:W-:Y:S02]  /*1590*/  HADD2.F32 R79, -RZ, R79.H1_H1 ;  /* 0x3000004fff4f7230 */ /* 0x000fe40000004100 */
[----:B------:R-:W-:Y:S01]  /*15a0*/  FMUL.FTZ R37, R77, R77 ;  /* 0x0000004d4d257220 */ /* 0x000fe20000410000 */
[----:B------:R-:W-:Y:S01]  /*15b0*/  FADD.FTZ R28, R22, R77 ;  /* 0x0000004d161c7221 */ /* 0x000fe20000010000 */
[----:B------:R-:W-:Y:S01]  /*15c0*/  FADD.FTZ R41, R26, R41 ;  /* 0x000000291a297221 */ /* 0x000fe20000010000 */
[----:B------:R-:W-:-:S02]  /*15d0*/  HADD2.F32 R26, -RZ, R81.H0_H0 ;  /* 0x20000051ff1a7230 */ /* 0x000fc40000004100 */
[----:B------:R-:W-:Y:S01]  /*15e0*/  FFMA.FTZ R30, R22, R22, R37 ;  /* 0x00000016161e7223 */ /* 0x000fe20000010025 */
[----:B------:R-:W-:Y:S01]  /*15f0*/  FADD.FTZ R28, R39, R28 ;  /* 0x0000001c271c7221 */ /* 0x000fe20000010000 */
[----:B------:R-:W-:Y:S01]  /*1600*/  FADD.FTZ R37, R24, R79 ;  /* 0x0000004f18257221 */ /* 0x000fe20000010000 */
[----:B------:R-:W-:Y:S02]  /*1610*/  HADD2.F32 R81, -RZ, R81.H1_H1 ;  /* 0x30000051ff517230 */ /* 0x000fe40000004100 */
[----:B------:R-:W-:Y:S01]  /*1620*/  FMUL.FTZ R39, R79, R79 ;  /* 0x0000004f4f277220 */ /* 0x000fe20000410000 */
[----:B------:R-:W-:Y:S01]  /*1630*/  FADD.FTZ R37, R28, R37 ;  /* 0x000000251c257221 */ /* 0x000fe20000010000 */
[--C-:B-----5:R-:W-:Y:S02]  /*1640*/  HADD2.F32 R28, -RZ, R83.reuse.H0_H0 ;  /* 0x20000053ff1c7230 */ /* 0x120fe40000004100 */
[----:B------:R-:W-:Y:S01]  /*1650*/  FADD.FTZ R30, R41, R30 ;  /* 0x0000001e291e7221 */ /* 0x000fe20000010000 */
[----:B------:R-:W-:Y:S01]  /*1660*/  FFMA.FTZ R39, R24, R24, R39 ;  /* 0x0000001818277223 */ /* 0x000fe20000010027 */
[----:B------:R-:W-:Y:S01]  /*1670*/  FADD.FTZ R32, R26, R81 ;  /* 0x000000511a207221 */ /* 0x000fe20000010000 */
[----:B------:R-:W-:-:S02]  /*1680*/  HADD2.F32 R83, -RZ, R83.H1_H1 ;  /* 0x30000053ff537230 */ /* 0x000fc40000004100 */
[----:B------:R-:W-:Y:S01]  /*1690*/  FMUL.FTZ R41, R81, R81 ;  /* 0x0000005151297220 */ /* 0x000fe20000410000 */
[----:B------:R-:W-:Y:S01]  /*16a0*/  FADD.FTZ R39, R30, R39 ;  /* 0x000000271e277221 */ /* 0x000fe20000010000 */
[----:B------:R-:W-:Y:S01]  /*16b0*/  FADD.FTZ R32, R37, R32 ;  /* 0x0000002025207221 */ /* 0x000fe20000010000 */
[--C-:B------:R-:W-:Y:S02]  /*16c0*/  HADD2.F32 R30, -RZ, R85.reuse.H0_H0 ;  /* 0x20000055ff1e7230 */ /* 0x100fe40000004100 */
[----:B------:R-:W-:Y:S01]  /*16d0*/  FADD.FTZ R37, R28, R83 ;  /* 0x000000531c257221 */ /* 0x000fe20000010000 */
[----:B------:R-:W-:Y:S01]  /*16e0*/  FFMA.FTZ R34, R26, R26, R41 ;  /* 0x0000001a1a227223 */ /* 0x000fe20000010029 */
[----:B------:R-:W-:Y:S02]  /*16f0*/  HADD2.F32 R85, -RZ, R85.H1_H1 ;  /* 0x30000055ff557230 */ /* 0x000fe40000004100 */
[----:B------:R-:W-:Y:S01]  /*1700*/  FMUL.FTZ R41, R83, R83 ;  /* 0x0000005353297220 */ /* 0x000fe20000410000 */
[----:B------:R-:W-:Y:S01]  /*1710*/  FADD.FTZ R37, R32, R37 ;  /* 0x0000002520257221 */ /* 0x000fe20000010000 */
[----:B------:R-:W-:Y:S01]  /*1720*/  FADD.FTZ R34, R39, R34 ;  /* 0x0000002227227221 */ /* 0x000fe20000010000 */
[----:B------:R-:W-:-:S02]  /*1730*/  HADD2.F32 R32, -RZ, R87.H0_H0 ;  /* 0x20000057ff207230 */ /* 0x000fc40000004100 */
[----:B------:R-:W-:Y:S01]  /*1740*/  FFMA.FTZ R41, R28, R28, R41 ;  /* 0x0000001c1c297223 */ /* 0x000fe20000010029 */
[----:B------:R-:W-:Y:S01]  /*1750*/  FMUL.FTZ R39, R85, R85 ;  /* 0x0000005555277220 */ /* 0x000fe20000410000 */
[----:B------:R-:W-:Y:S02]  /*1760*/  HADD2.F32 R87, -RZ, R87.H1_H1 ;  /* 0x30000057ff577230 */ /* 0x000fe40000004100 */
[----:B------:R-:W-:Y:S01]  /*1770*/  FADD.FTZ R36, R30, R85 ;  /* 0x000000551e247221 */ /* 0x000fe20000010000 */
[----:B------:R-:W-:Y:S01]  /*1780*/  FADD.FTZ R41, R34, R41 ;  /* 0x0000002922297221 */ /* 0x000fe20000010000 */
[----:B------:R-:W-:Y:S01]  /*1790*/  FFMA.FTZ R38, R30, R30, R39 ;  /* 0x0000001e1e267223 */ /* 0x000fe20000010027 */
[--C-:B------:R-:W-:Y:S02]  /*17a0*/  HADD2.F32 R34, -RZ, R89.reuse.H1_H1 ;  /* 0x30000059ff227230 */ /* 0x100fe40000004100 */
[----:B------:R-:W-:Y:S01]  /*17b0*/  FMUL.FTZ R39, R87, R87 ;  /* 0x0000005757277220 */ /* 0x000fe20000410000 */
[----:B------:R-:W-:Y:S01]  /*17c0*/  FADD.FTZ R36, R37, R36 ;  /* 0x0000002425247221 */ /* 0x000fe20000010000 */
[----:B------:R-:W-:Y:S01]  /*17d0*/  FADD.FTZ R37, R32, R87 ;  /* 0x0000005720257221 */ /* 0x000fe20000010000 */
[----:B------:R-:W-:Y:S01]  /*17e0*/  FADD.FTZ R38, R41, R38 ;  /* 0x0000002629267221 */ /* 0x000fe20000010000 */
[----:B------:R-:W-:-:S02]  /*17f0*/  HADD2.F32 R89, -RZ, R89.H0_H0 ;  /* 0x20000059ff597230 */ /* 0x000fc40000004100 */
[----:B------:R-:W-:Y:S01]  /*1800*/  FFMA.FTZ R39, R32, R32, R39 ;  /* 0x0000002020277223 */ /* 0x000fe20000010027 */
[----:B------:R-:W-:Y:S01]  /*1810*/  FMUL.FTZ R40, R34, R34 ;  /* 0x0000002222287220 */ /* 0x000fe20000410000 */
[--C-:B--2---:R-:W-:Y:S02]  /*1820*/  HADD2.F32 R60, -RZ, R91.reuse.H1_H1 ;  /* 0x3000005bff3c7230 */ /* 0x104fe40000004100 */
[----:B------:R-:W-:Y:S01]  /*1830*/  FADD.FTZ R36, R36, R37 ;  /* 0x0000002524247221 */ /* 0x000fe20000010000 */
[----:B------:R-:W-:Y:S01]  /*1840*/  FADD.FTZ R38, R38, R39 ;  /* 0x0000002726267221 */ /* 0x000fe20000010000 */
[C---:B------:R-:W-:Y:S01]  /*1850*/  FADD.FTZ R37, R89.reuse, R34 ;  /* 0x0000002259257221 */ /* 0x040fe20000010000 */
[----:B------:R-:W-:Y:S01]  /*1860*/  FFMA.FTZ R39, R89, R89, R40 ;  /* 0x0000005959277223 */ /* 0x000fe20000010028 */
[----:B------:R-:W-:Y:S02]  /*1870*/  HADD2.F32 R91, -RZ, R91.H0_H0 ;  /* 0x2000005bff5b7230 */ /* 0x000fe40000004100 */
[----:B------:R-:W-:Y:S01]  /*1880*/  FMUL.FTZ R40, R60, R60 ;  /* 0x0000003c3c287220 */ /* 0x000fe20000410000 */
[----:B------:R-:W-:-:S02]  /*1890*/  HADD2.F32 R62, -RZ, R93.H1_H1 ;  /* 0x3000005dff3e7230 */ /* 0x000fc40000004100 */
[----:B------:R-:W-:Y:S01]  /*18a0*/  FADD.FTZ R36, R36, R37 ;  /* 0x0000002524247221 */ /* 0x000fe20000010000 */
[----:B------:R-:W-:Y:S01]  /*18b0*/  FADD.FTZ R38, R38, R39 ;  /* 0x0000002726267221 */ /* 0x000fe20000010000 */
[C---:B------:R-:W-:Y:S01]  /*18c0*/  FADD.FTZ R37, R91.reuse, R60 ;  /* 0x0000003c5b257221 */ /* 0x040fe20000010000 */
[----:B------:R-:W-:Y:S01]  /*18d0*/  FFMA.FTZ R39, R91, R91, R40 ;  /* 0x0000005b5b277223 */ /* 0x000fe20000010028 */
[----:B------:R-:W-:Y:S02]  /*18e0*/  HADD2.F32 R93, -RZ, R93.H0_H0 ;  /* 0x2000005dff5d7230 */ /* 0x000fe40000004100 */
[----:B------:R-:W-:Y:S01]  /*18f0*/  FMUL.FTZ R40, R62, R62 ;  /* 0x0000003e3e287220 */ /* 0x000fe20000410000 */
[--C-:B------:R-:W-:Y:S02]  /*1900*/  HADD2.F32 R64, -RZ, R95.reuse.H1_H1 ;  /* 0x3000005fff407230 */ /* 0x100fe40000004100 */
[----:B------:R-:W-:Y:S01]  /*1910*/  FADD.FTZ R36, R36, R37 ;  /* 0x0000002524247221 */ /* 0x000fe20000010000 */
[----:B------:R-:W-:Y:S01]  /*1920*/  FADD.FTZ R38, R38, R39 ;  /* 0x0000002726267221 */ /* 0x000fe20000010000 */
[----:B------:R-:W-:Y:S01]  /*1930*/  FADD.FTZ R37, R93, R62 ;  /* 0x0000003e5d257221 */ /* 0x000fe20000010000 */
[----:B------:R-:W-:-:S02]  /*1940*/  HADD2.F32 R95, -RZ, R95.H0_H0 ;  /* 0x2000005fff5f7230 */ /* 0x000fc40000004100 */
[----:B------:R-:W-:Y:S01]  /*1950*/  FFMA.FTZ R39, R93, R93, R40 ;  /* 0x0000005d5d277223 */ /* 0x000fe20000010028 */
[----:B------:R-:W-:Y:S01]  /*1960*/  FMUL.FTZ R40, R64, R64 ;  /* 0x0000004040287220 */ /* 0x000fe20000410000 */
[----:B------:R-:W-:Y:S02]  /*1970*/  FADD.FTZ R36, R36, R37 ;  /* 0x0000002524247221 */ /* 0x000fe40000010000 */
[----:B------:R-:W-:Y:S01]  /*1980*/  FADD.FTZ R38, R38, R39 ;  /* 0x0000002726267221 */ /* 0x000fe20000010000 */
[C---:B------:R-:W-:Y:S01]  /*1990*/  FADD.FTZ R37, R95.reuse, R64 ;  /* 0x000000405f257221 */ /* 0x040fe20000010000 */
[----:B------:R-:W-:Y:S01]  /*19a0*/  FFMA.FTZ R39, R95, R95, R40 ;  /* 0x0000005f5f277223 */ /* 0x000fe20000010028 */
[--C-:B----4-:R-:W-:Y:S02]  /*19b0*/  HADD2.F32 R66, -RZ, R97.reuse.H1_H1 ;  /* 0x30000061ff427230 */ /* 0x110fe40000004100 */
[----:B------:R-:W-:-:S03]  /*19c0*/  HADD2.F32 R97, -RZ, R97.H0_H0 ;  /* 0x20000061ff617230 */ /* 0x000fc60000004100 */
[----:B------:R-:W-:Y:S01]  /*19d0*/  FMUL.FTZ R40, R66, R66 ;  /* 0x0000004242287220 */ /* 0x000fe20000410000 */
[--C-:B------:R-:W-:Y:S02]  /*19e0*/  HADD2.F32 R68, -RZ, R99.reuse.H1_H1 ;  /* 0x30000063ff447230 */ /* 0x100fe40000004100 */
[----:B------:R-:W-:Y:S01]  /*19f0*/  FADD.FTZ R36, R36, R37 ;  /* 0x0000002524247221 */ /* 0x000fe20000010000 */
[----:B------:R-:W-:Y:S01]  /*1a00*/  FADD.FTZ R38, R38, R39 ;  /* 0x0000002726267221 */ /* 0x000fe20000010000 */
[----:B------:R-:W-:Y:S02]  /*1a10*/  HADD2.F32 R99, -RZ, R99.H0_H0 ;  /* 0x20000063ff637230 */ /* 0x000fe40000004100 */
[C---:B------:R-:W-:Y:S01]  /*1a20*/  FADD.FTZ R37, R97.reuse, R66 ;  /* 0x0000004261257221 */ /* 0x040fe20000010000 */
[----:B------:R-:W-:Y:S01]  /*1a30*/  FFMA.FTZ R39, R97, R97, R40 ;  /* 0x0000006161277223 */ /* 0x000fe20000010028 */
[----:B------:R-:W-:Y:S02]  /*1a40*/  FMUL.FTZ R40, R68, R68 ;  /* 0x0000004444287220 */ /* 0x000fe40000410000 */
        /* <DEDUP_REMOVED lines=42> */
.L_x_2818:
[----:B------:R-:W-:Y:S05]  /*1cf0*/  BSYNC.RECONVERGENT B0 ;  /* 0x0000000000007941 */ /* 0x000fea0003800200 */
.L_x_2817:
        /* <DEDUP_REMOVED lines=46> */
.L_x_2820:
[----:B------:R-:W-:Y:S05]  /*1fe0*/  BSYNC.RECONVERGENT B0 ;  /* 0x0000000000007941 */ /* 0x000fea0003800200 */
.L_x_2819:
        /* <DEDUP_REMOVED lines=24> */
.L_x_2823:
[----:B---3--:R-:W3:Y:S04]  /*2170*/  LDG.E.STRONG.GPU R38, desc[UR6][R36.64] ;  /* 0x0000000624267981 */ /* 0x008ee8000c1ef900 */
[----:B---3--:R-:W-:Y:S01]  /*2180*/  CCTL.IVALL ;  /* 0x00000000ff00798f */ /* 0x008fe20002000000 */
[----:B------:R-:W-:Y:S05]  /*2190*/  YIELD ;  /* 0x0000000000007946 */ /* 0x000fea0003800000 */
[----:B------:R-:W-:-:S13]  /*21a0*/  ISETP.NE.AND P1, PT, R38, R45, PT ;  /* 0x0000002d2600720c */ /* 0x000fda0003f25270 */
[----:B------:R-:W-:Y:S05]  /*21b0*/  @P1 BRA `(.L_x_2823) ;  /* 0xfffffffc00ec1947 */ /* 0x000fea000383ffff */
.L_x_2822:
        /* <DEDUP_REMOVED lines=15> */
.L_x_2825:
        /* <DEDUP_REMOVED lines=60> */
.L_x_2824:
        /* <DEDUP_REMOVED lines=35> */
.L_x_2826:
        /* <DEDUP_REMOVED lines=18> */
.L_x_2827:
        /* <DEDUP_REMOVED lines=9> */
.L_x_2828:
[----:B------:R-:W-:Y:S05]  /*2a50*/  BSYNC.RECONVERGENT B0 ;  /* 0x0000000000007941 */ /* 0x000fea0003800200 */
.L_x_2821:
        /* <DEDUP_REMOVED lines=49> */
[----:B------:R-:W-:-:S04]  /*2d70*/  FMUL.FTZ R14, R69, R44 ;  /* 0x0000002c450e7220 */ /* 0x000fc80000410000 */
[----:B-----5:R-:W-:Y:S01]  /*2d80*/  FFMA.FTZ R14, R37, R14, R39 ;  /* 0x0000000e250e7223 */ /* 0x020fe20000010027 */
[----:B---3--:R-:W-:Y:S02]  /*2d90*/  IMAD R45, R9, UR10, RZ ;  /* 0x0000000a092d7c24 */ /* 0x008fe4000f8e02ff */
[----:B------:R-:W-:-:S04]  /*2da0*/  IMAD.WIDE.U32 R40, R92, UR10, R40 ;  /* 0x0000000a5c287c25 */ /* 0x000fc8000f8e0028 */
[----:B------:R-:W-:Y:S02]  /*2db0*/  IMAD R47, R92, UR11, R45 ;  /* 0x0000000b5c2f7c24 */ /* 0x000fe4000f8e022d */
[----:B------:R-:W-:Y:S01]  /*2dc0*/  FFMA.FTZ R45, R36, R43, R38 ;  /* 0x0000002b242d7223 */ /* 0x000fe20000010026 */
[----:B--2---:R-:W-:Y:S02]  /*2dd0*/  LEA R42, P1, R40, UR4, 0x1 ;  /* 0x00000004282a7c11 */ /* 0x004fe4000f8208ff */
[----:B------:R-:W-:Y:S02]  /*2de0*/  IADD3 R47, PT, PT, R41, R47, RZ ;  /* 0x0000002f292f7210 */ /* 0x000fe40007ffe0ff */
[----:B------:R-:W-:Y:S02]  /*2df0*/  F2FP.F16.F32.PACK_AB R41, R14, R45 ;  /* 0x0000002d0e29723e */ /* 0x000fe400000000ff */
[----:B------:R-:W-:-:S05]  /*2e00*/  LEA.HI.X R43, R40, UR5, R47, 0x1, P1 ;  /* 0x00000005282b7c11 */ /* 0x000fca00088f0c2f */
[----:B------:R3:W-:Y:S02]  /*2e10*/  STG.E desc[UR6][R42.64], R41 ;  /* 0x000000292a007986 */ /* 0x0007e4000c101906 */
.L_x_2832:
[----:B------:R-:W-:Y:S05]  /*2e20*/  BSYNC.RECONVERGENT B1 ;  /* 0x0000000000017941 */ /* 0x000fea0003800200 */
.L_x_2831:
        /* <DEDUP_REMOVED lines=17> */
[----:B------:R-:W-:Y:S02]  /*2f40*/  F2FP.F16.F32.PACK_AB R41, R45, R16 ;  /* 0x000000102d29723e */ /* 0x000fe400000000ff */
[----:B------:R-:W-:-:S05]  /*2f50*/  LEA.HI.X R43, R40, UR11, R47, 0x1, P1 ;  /* 0x0000000b282b7c11 */ /* 0x000fca00088f0c2f */
[----:B------:R4:W-:Y:S02]  /*2f60*/  STG.E desc[UR6][R42.64], R41 ;  /* 0x000000292a007986 */ /* 0x0009e4000c101906 */
.L_x_2834:
[----:B------:R-:W-:Y:S05]  /*2f70*/  BSYNC.RECONVERGENT B1 ;  /* 0x0000000000017941 */ /* 0x000fea0003800200 */
.L_x_2833:
        /* <DEDUP_REMOVED lines=28> */
.L_x_2836:
[----:B------:R-:W-:Y:S05]  /*3140*/  BSYNC.RECONVERGENT B1 ;  /* 0x0000000000017941 */ /* 0x000fea0003800200 */
.L_x_2835:
        /* <DEDUP_REMOVED lines=20> */
.L_x_2838:
[----:B------:R-:W-:Y:S05]  /*3290*/  BSYNC.RECONVERGENT B1 ;  /* 0x0000000000017941 */ /* 0x000fea0003800200 */
.L_x_2837:
        /* <DEDUP_REMOVED lines=20> */
.L_x_2840:
[----:B------:R-:W-:Y:S05]  /*33e0*/  BSYNC.RECONVERGENT B1 ;  /* 0x0000000000017941 */ /* 0x000fea0003800200 */
.L_x_2839:
        /* <DEDUP_REMOVED lines=20> */
.L_x_2842:
[----:B------:R-:W-:Y:S05]  /*3530*/  BSYNC.RECONVERGENT B1 ;  /* 0x0000000000017941 */ /* 0x000fea0003800200 */
.L_x_2841:
        /* <DEDUP_REMOVED lines=28> */
.L_x_2844:
[----:B------:R-:W-:Y:S05]  /*3700*/  BSYNC.RECONVERGENT B1 ;  /* 0x0000000000017941 */ /* 0x000fea0003800200 */
.L_x_2843:
        /* <DEDUP_REMOVED lines=20> */
.L_x_2846:
[----:B------:R-:W-:Y:S05]  /*3850*/  BSYNC.RECONVERGENT B1 ;  /* 0x0000000000017941 */ /* 0x000fea0003800200 */
.L_x_2845:
        /* <DEDUP_REMOVED lines=20> */
.L_x_2848:
[----:B------:R-:W-:Y:S05]  /*39a0*/  BSYNC.RECONVERGENT B1 ;  /* 0x0000000000017941 */ /* 0x000fea0003800200 */
.L_x_2847:
        /* <DEDUP_REMOVED lines=20> */
.L_x_2850:
[----:B------:R-:W-:Y:S05]  /*3af0*/  BSYNC.RECONVERGENT B1 ;  /* 0x0000000000017941 */ /* 0x000fea0003800200 */
.L_x_2849:
        /* <DEDUP_REMOVED lines=27> */
[----:B------:R-:W-:Y:S02]  /*3cb0*/  F2FP.F16.F32.PACK_AB R41, R14, R89 ;  /* 0x000000590e29723e */ /* 0x000fe400000000ff */
[----:B------:R-:W-:-:S05]  /*3cc0*/  LEA.HI.X R43, R40, UR11, R45, 0x1, P6 ;  /* 0x0000000b282b7c11 */ /* 0x000fca000b0f0c2d */
[----:B------:R0:W-:Y:S02]  /*3cd0*/  STG.E desc[UR6][R42.64], R41 ;  /* 0x000000292a007986 */ /* 0x0001e4000c101906 */
.L_x_2852:
[----:B------:R-:W-:Y:S05]  /*3ce0*/  BSYNC.RECONVERGENT B1 ;  /* 0x0000000000017941 */ /* 0x000fea0003800200 */
.L_x_2851:
        /* <DEDUP_REMOVED lines=20> */
.L_x_2854:
[----:B------:R-:W-:Y:S05]  /*3e30*/  BSYNC.RECONVERGENT B1 ;  /* 0x0000000000017941 */ /* 0x000fea0003800200 */
.L_x_2853:
        /* <DEDUP_REMOVED lines=20> */
.L_x_2856:
[----:B------:R-:W-:Y:S05]  /*3f80*/  BSYNC.RECONVERGENT B1 ;  /* 0x0000000000017941 */ /* 0x000fea0003800200 */
.L_x_2855:
        /* <DEDUP_REMOVED lines=20> */
.L_x_2858:
[----:B------:R-:W-:Y:S05]  /*40d0*/  BSYNC.RECONVERGENT B1 ;  /* 0x0000000000017941 */ /* 0x000fea0003800200 */
.L_x_2857:
        /* <DEDUP_REMOVED lines=20> */
.L_x_2860:
[----:B------:R-:W-:Y:S05]  /*4220*/  BSYNC.RECONVERGENT B1 ;  /* 0x0000000000017941 */ /* 0x000fea0003800200 */
.L_x_2859:
        /* <DEDUP_REMOVED lines=10> */
[----:B------:R-:W-:Y:S01]  /*42d0*/  F2FP.F16.F32.PACK_AB R39, R44, R99 ;  /* 0x000000632c27723e */ /* 0x000fe200000000ff */
        /* <DEDUP_REMOVED lines=8> */
.L_x_2830:
[----:B------:R-:W3:Y:S01]  /*4360*/  LDCU.64 UR10, c[0x0][0x3e8] ;  /* 0x00007d00ff0a77ac */ /* 0x000ee20008000a00 */
[----:B------:R-:W-:Y:S01]  /*4370*/  BSSY.RECONVERGENT B1, `(.L_x_2862) ;  /* 0x0000022000017945 */ /* 0x000fe20003800200 */
[----:B---3--:R-:W-:Y:S02]  /*4380*/  ISETP.GE.U32.AND P4, PT, R90, UR10, PT ;  /* 0x0000000a5a007c0c */ /* 0x008fe4000bf86070 */
[----:B------:R-:W-:Y:S02]  /*4390*/  ISETP.GE.U32.AND P1, PT, R88, UR10, PT ;  /* 0x0000000a58007c0c */ /* 0x000fe4000bf26070 */
[----:B------:R-:W-:Y:S02]  /*43a0*/  ISETP.GE.U32.AND P2, PT, R86, UR10, PT ;  /* 0x0000000a56007c0c */ /* 0x000fe4000bf46070 */
[----:B------:R-:W-:Y:S01]  /*43b0*/  ISETP.GE.AND.EX P4, PT, R15, UR11, PT, P4 ;  /* 0x0000000b0f007c0c */ /* 0x000fe2000bf86340 */
[----:B------:R-:W-:-:S12]  /*43c0*/  @P3 BRA `(.L_x_2863) ;  /* 0x0000000000703947 */ /* 0x000fd80003800000 */
[--C-:B0-----:R-:W-:Y:S01]  /*43d0*/  FADD.FTZ R41, R14, -R50.reuse ;  /* 0x800000320e297221 */ /* 0x101fe20000010000 */
        /* <DEDUP_REMOVED lines=25> */
[----:B------:R-:W-:-:S05]  /*4570*/  F2FP.F16.F32.PACK_AB R47, R47, R14 ;  /* 0x0000000e2f2f723e */ /* 0x000fca00000000ff */
[----:B------:R3:W-:Y:S02]  /*4580*/  STG.E desc[UR6][R40.64], R47 ;  /* 0x0000002f28007986 */ /* 0x0007e4000c101906 */
.L_x_2863:
[----:B------:R-:W-:Y:S05]  /*4590*/  BSYNC.RECONVERGENT B1 ;  /* 0x0000000000017941 */ /* 0x000fea0003800200 */
.L_x_2862:
        /* <DEDUP_REMOVED lines=30> */
.L_x_2865:
[----:B------:R-:W-:Y:S05]  /*4780*/  BSYNC.RECONVERGENT B1 ;  /* 0x0000000000017941 */ /* 0x000fea0003800200 */
.L_x_2864:
        /* <DEDUP_REMOVED lines=38> */
.L_x_2867:
[----:B------:R-:W-:Y:S05]  /*49f0*/  BSYNC.RECONVERGENT B1 ;  /* 0x0000000000017941 */ /* 0x000fea0003800200 */
.L_x_2866:
        /* <DEDUP_REMOVED lines=28> */
[----:B------:R-:W-:-:S05]  /*4bc0*/  F2FP.F16.F32.PACK_AB R45, R45, R14 ;  /* 0x0000000e2d2d723e */ /* 0x000fca00000000ff */
[----:B------:R0:W-:Y:S02]  /*4bd0*/  STG.E desc[UR6][R40.64], R45 ;  /* 0x0000002d28007986 */ /* 0x0001e4000c101906 */
.L_x_2869:
[----:B------:R-:W-:Y:S05]  /*4be0*/  BSYNC.RECONVERGENT B1 ;  /* 0x0000000000017941 */ /* 0x000fea0003800200 */
.L_x_2868:
        /* <DEDUP_REMOVED lines=30> */
.L_x_2871:
[----:B------:R-:W-:Y:S05]  /*4dd0*/  BSYNC.RECONVERGENT B1 ;  /* 0x0000000000017941 */ /* 0x000fea0003800200 */
.L_x_2870:
        /* <DEDUP_REMOVED lines=30> */
.L_x_2873:
[----:B------:R-:W-:Y:S05]  /*4fc0*/  BSYNC.RECONVERGENT B1 ;  /* 0x0000000000017941 */ /* 0x000fea0003800200 */
.L_x_2872:
        /* <DEDUP_REMOVED lines=38> */
.L_x_2875:
[----:B------:R-:W-:Y:S05]  /*5230*/  BSYNC.RECONVERGENT B1 ;  /* 0x0000000000017941 */ /* 0x000fea0003800200 */
.L_x_2874:
        /* <DEDUP_REMOVED lines=30> */
.L_x_2877:
[----:B------:R-:W-:Y:S05]  /*5420*/  BSYNC.RECONVERGENT B1 ;  /* 0x0000000000017941 */ /* 0x000fea0003800200 */
.L_x_2876:
        /* <DEDUP_REMOVED lines=30> */
.L_x_2879:
[----:B------:R-:W-:Y:S05]  /*5610*/  BSYNC.RECONVERGENT B1 ;  /* 0x0000000000017941 */ /* 0x000fea0003800200 */
.L_x_2878:
        /* <DEDUP_REMOVED lines=30> */
.L_x_2881:
[----:B------:R-:W-:Y:S05]  /*5800*/  BSYNC.RECONVERGENT B1 ;  /* 0x0000000000017941 */ /* 0x000fea0003800200 */
.L_x_2880:
        /* <DEDUP_REMOVED lines=38> */
[----:B------:R-:W-:-:S05]  /*5a70*/  F2FP.F16.F32.PACK_AB R45, R45, R14 ;  /* 0x0000000e2d2d723e */ /* 0x000fca00000000ff */
[----:B------:R0:W-:Y:S02]  /*5a80*/  STG.E desc[UR6][R42.64], R45 ;  /* 0x0000002d2a007986 */ /* 0x0001e4000c101906 */
.L_x_2883:
[----:B------:R-:W-:Y:S05]  /*5a90*/  BSYNC.RECONVERGENT B1 ;  /* 0x0000000000017941 */ /* 0x000fea0003800200 */
.L_x_2882:
        /* <DEDUP_REMOVED lines=30> */
.L_x_2885:
[----:B------:R-:W-:Y:S05]  /*5c80*/  BSYNC.RECONVERGENT B1 ;  /* 0x0000000000017941 */ /* 0x000fea0003800200 */
.L_x_2884:
        /* <DEDUP_REMOVED lines=30> */
.L_x_2887:
[----:B------:R-:W-:Y:S05]  /*5e70*/  BSYNC.RECONVERGENT B1 ;  /* 0x0000000000017941 */ /* 0x000fea0003800200 */
.L_x_2886:
        /* <DEDUP_REMOVED lines=30> */
.L_x_2889:
[----:B------:R-:W-:Y:S05]  /*6060*/  BSYNC.RECONVERGENT B1 ;  /* 0x0000000000017941 */ /* 0x000fea0003800200 */
.L_x_2888:
        /* <DEDUP_REMOVED lines=30> */
.L_x_2891:
[----:B------:R-:W-:Y:S05]  /*6250*/  BSYNC.RECONVERGENT B1 ;  /* 0x0000000000017941 */ /* 0x000fea0003800200 */
.L_x_2890:
        /* <DEDUP_REMOVED lines=28> */
.L_x_2861:
[----:B------:R-:W-:Y:S05]  /*6420*/  BSYNC.RECONVERGENT B0 ;  /* 0x0000000000007941 */ /* 0x000fea0003800200 */
.L_x_2829:
        /* <DEDUP_REMOVED lines=8> */
.L_x_2893:
        /* <DEDUP_REMOVED lines=13> */
.L_x_4546:


//--------------------- .text._Z35group_norm_nhwc_fwd_one_pass_kernelI11Fp16IOFp32WLi512ELi64ELi512EEv26Group_norm_nhwc_fwd_params --------------------------
	.section	.text._Z35group_norm_nhwc_fwd_one_pass_kernelI11Fp16IOFp32WLi512ELi64ELi512EEv26Group_norm_nhwc_fwd_params,"ax",@progbits
	.align	128
        .global         _Z35group_norm_nhwc_fwd_one_pass_kernelI11Fp16IOFp32WLi512ELi64ELi512EEv26Group_norm_nhwc_fwd_params
        .type           _Z35group_norm_nhwc_fwd_one_pass_kernelI11Fp16IOFp32WLi512ELi64ELi512EEv26Group_norm_nhwc_fwd_params,@function
        .size           _Z35group_norm_nhwc_fwd_one_pass_kernelI11Fp16IOFp32WLi512ELi64ELi512EEv26Group_norm_nhwc_fwd_params,(.L_x_4547 - _Z35group_norm_nhwc_fwd_one_pass_kernelI11Fp16IOFp32WLi512ELi64ELi512EEv26Group_norm_nhwc_fwd_params)
        .other          _Z35group_norm_nhwc_fwd_one_pass_kernelI11Fp16IOFp32WLi512ELi64ELi512EEv26Group_norm_nhwc_fwd_params,@"STO_CUDA_ENTRY STV_DEFAULT"
_Z35group_norm_nhwc_fwd_one_pass_kernelI11Fp16IOFp32WLi512ELi64ELi512EEv26Group_norm_nhwc_fwd_params:
.text._Z35group_norm_nhwc_fwd_one_pass_kernelI11Fp16IOFp32WLi512ELi64ELi512EEv26Group_norm_nhwc_fwd_params:
        /* <DEDUP_REMOVED lines=33> */
.L_x_3033:
[----:B0-----:R-:W0:Y:S01]  /*0210*/  LDC R8, c[0x0][0x3f8] ;  /* 0x0000fe00ff087b82 */ /* 0x001e220000000800 */
[----:B------:R-:W-:Y:S01]  /*0220*/  IABS R6, R107 ;  /* 0x0000006b00067213 */ /* 0x000fe20000000000 */
[----:B------:R-:W1:Y:S01]  /*0230*/  LDCU UR8, c[0x0][0x404] ;  /* 0x00008080ff0877ac */ /* 0x000e620008000800 */
[----:B------:R-:W-:Y:S02]  /*0240*/  SHF.L.U32 R111, R92, 0x1, RZ ;  /* 0x000000015c6f7819 */ /* 0x000fe400000006ff */
[----:B------:R-:W-:Y:S01]  /*0250*/  MOV R86, RZ ;  /* 0x000000ff00567202 */ /* 0x000fe20000000f00 */
[----:B--2---:R-:W2:Y:S01]  /*0260*/  LDCU.64 UR4, c[0x0][0x3e8] ;  /* 0x00007d00ff0477ac */ /* 0x004ea20008000a00 */
[----:B0-----:R-:W-:Y:S02]  /*0270*/  IABS R5, R8 ;  /* 0x0000000800057213 */ /* 0x001fe40000000000 */
[----:B------:R-:W-:Y:S02]  /*0280*/  ISETP.NE.AND P4, PT, R8, RZ, PT ;  /* 0x000000ff0800720c */ /* 0x000fe40003f85270 */
        /* <DEDUP_REMOVED lines=33> */
[----:B------:R-:W-:Y:S02]  /*04a0*/  SHF.R.S32.HI R0, RZ, 0x1f, R4 ;  /* 0x0000001fff007819 */ /* 0x000fe40000011404 */
[----:B------:R-:W-:Y:S01]  /*04b0*/  ISETP.GE.U32.AND P3, PT, R11, UR4, PT ;  /* 0x000000040b007c0c */ /* 0x000fe2000bf66070 */
[----:B------:R-:W-:Y:S01]  /*04c0*/  IMAD R108, R8, R108, R107 ;  /* 0x0000006c086c7224 */ /* 0x000fe200078e026b */
[----:B------:R-:W-:Y:S01]  /*04d0*/  SHF.R.S32.HI R15, RZ, 0x1f, R11 ;  /* 0x0000001fff0f7819 */ /* 0x000fe2000001140b */
[----:B------:R-:W2:Y:S01]  /*04e0*/  @!P2 LDC.64 R24, c[0x0][0x3e0] ;  /* 0x0000f800ff18ab82 */ /* 0x000ea20000000a00 */
[----:B0-----:R-:W-:Y:S01]  /*04f0*/  IMAD R13, R0, UR8, RZ ;  /* 0x00000008000d7c24 */ /* 0x001fe2000f8e02ff */
[----:B------:R-:W-:-:S02]  /*0500*/  IADD3 R17, PT, PT, R3, 0x50, RZ ;  /* 0x0000005003117810 */ /* 0x000fc40007ffe0ff */
[----:B------:R-:W-:Y:S01]  /*0510*/  SHF.L.U32 R108, R108, 0x6, RZ ;  /* 0x000000066c6c7819 */ /* 0x000fe200000006ff */
[----:B------:R-:W-:Y:S01]  /*0520*/  IMAD R113, R4, UR9, R13 ;  /* 0x0000000904717c24 */ /* 0x000fe2000f8e020d */
[----:B------:R-:W-:Y:S02]  /*0530*/  ISETP.GE.AND.EX P3, PT, R15, UR5, PT, P3 ;  /* 0x000000050f007c0c */ /* 0x000fe4000bf66330 */
[----:B------:R-:W0:Y:S01]  /*0540*/  @!P1 LDC.64 R26, c[0x0][0x390] ;  /* 0x0000e400ff1a9b82 */ /* 0x000e220000000a00 */
[----:B------:R-:W-:Y:S02]  /*0550*/  LOP3.LUT R110, R108, 0x3e, R111, 0xf8, !PT ;  /* 0x0000003e6c6e7812 */ /* 0x000fe400078ef86f */
[----:B------:R-:W-:Y:S02]  /*0560*/  SHF.R.S32.HI R111, RZ, 0x1f, R108 ;  /* 0x0000001fff6f7819 */ /* 0x000fe4000001146c */
[----:B------:R-:W-:Y:S02]  /*0570*/  IADD3 R13, PT, PT, R3, 0x40, RZ ;  /* 0x00000040030d7810 */ /* 0x000fe40007ffe0ff */
[----:B------:R-:W-:Y:S01]  /*0580*/  ISETP.GE.U32.AND P5, PT, R17, UR4, PT ;  /* 0x0000000411007c0c */ /* 0x000fe2000bfa6070 */
[----:B-----5:R-:W3:Y:S01]  /*0590*/  @!P2 LDC.64 R28, c[0x0][0x390] ;  /* 0x0000e400ff1cab82 */ /* 0x020ee20000000a00 */
[----:B------:R-:W-:Y:S01]  /*05a0*/  IMAD.WIDE.U32 R110, R4, UR8, R110 ;  /* 0x00000008046e7c25 */ /* 0x000fe2000f8e006e */
[----:B------:R-:W-:-:S02]  /*05b0*/  ISETP.GE.U32.AND P4, PT, R13, UR4, PT ;  /* 0x000000040d007c0c */ /* 0x000fc4000bf86070 */
[----:B------:R-:W-:Y:S01]  /*05c0*/  SHF.R.S32.HI R21, RZ, 0x1f, R13 ;  /* 0x0000001fff157819 */ /* 0x000fe2000001140d */
[----:B-1----:R-:W-:Y:S01]  /*05d0*/  @!P1 IMAD R0, R5, R18, RZ ;  /* 0x0000001205009224 */ /* 0x002fe200078e02ff */
[----:B------:R-:W-:Y:S02]  /*05e0*/  IADD3 R113, PT, PT, R111, R113, RZ ;  /* 0x000000716f717210 */ /* 0x000fe40007ffe0ff */
[----:B------:R-:W1:Y:S01]  /*05f0*/  @!P3 LDC.64 R30, c[0x0][0x3e0] ;  /* 0x0000f800ff1ebb82 */ /* 0x000e620000000a00 */
[----:B------:R-:W-:Y:S01]  /*0600*/  @!P1 MOV R112, R110 ;  /* 0x0000006e00709202 */ /* 0x000fe20000000f00 */
[----:B------:R-:W-:Y:S01]  /*0610*/  @!P1 IMAD R19, R3, R19, R0 ;  /* 0x0000001303139224 */ /* 0x000fe200078e0200 */
[----:B------:R-:W-:Y:S01]  /*0620*/  ISETP.GE.AND.EX P4, PT, R21, UR5, PT, P4 ;  /* 0x0000000515007c0c */ /* 0x000fe2000bf86340 */
[----:B--2---:R-:W-:Y:S01]  /*0630*/  @!P2 IMAD R0, R9, R24, RZ ;  /* 0x000000180900a224 */ /* 0x004fe200078e02ff */
[----:B------:R-:W-:Y:S01]  /*0640*/  SHF.R.S32.HI R23, RZ, 0x1f, R17 ;  /* 0x0000001fff177819 */ /* 0x000fe20000011411 */
[----:B------:R-:W-:Y:S01]  /*0650*/  @!P1 IMAD.WIDE.U32 R4, R3, R18, R112 ;  /* 0x0000001203049225 */ /* 0x000fe200078e0070 */
[----:B------:R-:W-:Y:S01]  /*0660*/  @!P2 MOV R8, R110 ;  /* 0x0000006e0008a202 */ /* 0x000fe20000000f00 */
[----:B------:R-:W2:Y:S01]  /*0670*/  @!P3 LDC.64 R32, c[0x0][0x390] ;  /* 0x0000e400ff20bb82 */ /* 0x000ea20000000a00 */
[----:B------:R-:W-:Y:S01]  /*0680*/  @!P2 MOV R9, R113 ;  /* 0x000000710009a202 */ /* 0x000fe20000000f00 */
[----:B------:R-:W-:Y:S01]  /*0690*/  @!P2 IMAD R25, R7, R25, R0 ;  /* 0x000000190719a224 */ /* 0x000fe200078e0200 */
[----:B------:R-:W-:-:S02]  /*06a0*/  ISETP.GE.AND.EX P5, PT, R23, UR5, PT, P5 ;  /* 0x0000000517007c0c */ /* 0x000fc4000bfa6350 */
[----:B------:R-:W-:Y:S01]  /*06b0*/  @!P1 IADD3 R0, PT, PT, R5, R19, RZ ;  /* 0x0000001305009210 */ /* 0x000fe20007ffe0ff */
[----:B------:R-:W-:Y:S01]  /*06c0*/  @!P2 IMAD.WIDE.U32 R8, R7, R24, R8 ;  /* 0x000000180708a225 */ /* 0x000fe200078e0008 */
[C---:B0-----:R-:W-:Y:S01]  /*06d0*/  @!P1 LEA R6, P6, R4.reuse, R26, 0x1 ;  /* 0x0000001a04069211 */ /* 0x041fe200078c08ff */
[----:B------:R-:W0:Y:S03]  /*06e0*/  @!P4 LDC.64 R34, c[0x0][0x3e0] ;  /* 0x0000f800ff22cb82 */ /* 0x000e260000000a00 */
[----:B------:R-:W-:Y:S02]  /*06f0*/  @!P1 LEA.HI.X R7, R4, R27, R0, 0x1, P6 ;  /* 0x0000001b04079211 */ /* 0x000fe400030f0c00 */
[----:B------:R-:W-:Y:S02]  /*0700*/  @!P2 IADD3 R0, PT, PT, R9, R25, RZ ;  /* 0x000000190900a210 */ /* 0x000fe40007ffe0ff */
[C---:B---3--:R-:W-:Y:S01]  /*0710*/  @!P2 LEA R4, P6, R8.reuse, R28, 0x1 ;  /* 0x0000001c0804a211 */ /* 0x048fe200078c08ff */
[----:B-1----:R-:W-:Y:S01]  /*0720*/  @!P3 IMAD R2, R15, R30, RZ ;  /* 0x0000001e0f02b224 */ /* 0x002fe200078e02ff */
[----:B------:R-:W-:Y:S01]  /*0730*/  IADD3 R19, PT, PT, R3, 0x70, RZ ;  /* 0x0000007003137810 */ /* 0x000fe20007ffe0ff */
[----:B------:R2:W3:Y:S01]  /*0740*/  @!P1 LDG.E R86, desc[UR6][R6.64] ;  /* 0x0000000606569981 */ /* 0x0004e2000c1e1900 */
[----:B------:R-:W-:Y:S01]  /*0750*/  @!P2 LEA.HI.X R5, R8, R29, R0, 0x1, P6 ;  /* 0x0000001d0805a211 */ /* 0x000fe200030f0c00 */
[----:B------:R-:W-:Y:S01]  /*0760*/  @!P3 IMAD R15, R11, R31, R2 ;  /* 0x0000001f0b0fb224 */ /* 0x000fe200078e0202 */
[----:B------:R-:W1:Y:S01]  /*0770*/  @!P5 LDC.64 R28, c[0x0][0x3e0] ;  /* 0x0000f800ff1cdb82 */ /* 0x000e620000000a00 */
[----:B------:R-:W-:-:S02]  /*0780*/  @!P3 MOV R8, R110 ;  /* 0x0000006e0008b202 */ /* 0x000fc40000000f00 */
[----:B------:R-:W-:Y:S02]  /*0790*/  @!P3 MOV R9, R113 ;  /* 0x000000710009b202 */ /* 0x000fe40000000f00 */
[----:B------:R-:W-:Y:S02]  /*07a0*/  MOV R0, RZ ;  /* 0x000000ff00007202 */ /* 0x000fe40000000f00 */
[----:B------:R-:W-:Y:S01]  /*07b0*/  ISETP.GE.U32.AND P1, PT, R19, UR4, PT ;  /* 0x0000000413007c0c */ /* 0x000fe2000bf26070 */
[----:B------:R-:W-:Y:S01]  /*07c0*/  @!P3 IMAD.WIDE.U32 R8, R11, R30, R8 ;  /* 0x0000001e0b08b225 */ /* 0x000fe200078e0008 */
[----:B------:R-:W-:Y:S01]  /*07d0*/  SHF.R.S32.HI R25, RZ, 0x1f, R19 ;  /* 0x0000001fff197819 */ /* 0x000fe20000011413 */
[----:B------:R-:W4:Y:S01]  /*07e0*/  @!P4 LDC.64 R36, c[0x0][0x390] ;  /* 0x0000e400ff24cb82 */ /* 0x000f220000000a00 */
[----:B------:R-:W-:Y:S01]  /*07f0*/  IADD3 R11, PT, PT, R3, 0x80, RZ ;  /* 0x00000080030b7810 */ /* 0x000fe20007ffe0ff */
[----:B------:R5:W3:Y:S01]  /*0800*/  @!P2 LDG.E R0, desc[UR6][R4.64] ;  /* 0x000000060400a981 */ /* 0x000ae2000c1e1900 */
[----:B------:R-:W-:Y:S01]  /*0810*/  ISETP.GE.AND.EX P1, PT, R25, UR5, PT, P1 ;  /* 0x0000000519007c0c */ /* 0x000fe2000bf26310 */
[----:B0-----:R-:W-:Y:S01]  /*0820*/  @!P4 IMAD R10, R21, R34, RZ ;  /* 0x00000022150ac224 */ /* 0x001fe200078e02ff */
[----:B------:R-:W-:-:S02]  /*0830*/  ISETP.GE.U32.AND P2, PT, R11, UR4, PT ;  /* 0x000000040b007c0c */ /* 0x000fc4000bf46070 */
[----:B------:R-:W-:Y:S01]  /*0840*/  SHF.R.S32.HI R27, RZ, 0x1f, R11 ;  /* 0x0000001fff1b7819 */ /* 0x000fe2000001140b */
[----:B------:R-:W0:Y:S01]  /*0850*/  @!P5 LDC.64 R38, c[0x0][0x390] ;  /* 0x0000e400ff26db82 */ /* 0x000e220000000a00 */
[----:B------:R-:W-:Y:S01]  /*0860*/  @!P3 IADD3 R2, PT, PT, R9, R15, RZ ;  /* 0x0000000f0902b210 */ /* 0x000fe20007ffe0ff */
[----:B------:R-:W-:Y:S01]  /*0870*/  @!P4 IMAD R15, R13, R35, R10 ;  /* 0x000000230d0fc224 */ /* 0x000fe200078e020a */
[C---:B--2---:R-:W-:Y:S02]  /*0880*/  @!P3 LEA R6, P6, R8.reuse, R32, 0x1 ;  /* 0x000000200806b211 */ /* 0x044fe400078c08ff */
[----:B------:R-:W-:Y:S02]  /*0890*/  ISETP.GE.AND.EX P2, PT, R27, UR5, PT, P2 ;  /* 0x000000051b007c0c */ /* 0x000fe4000bf46320 */
[----:B------:R-:W-:Y:S01]  /*08a0*/  @!P3 LEA.HI.X R7, R8, R33, R2, 0x1, P6 ;  /* 0x000000210807b211 */ /* 0x000fe200030f0c02 */
[----:B-1----:R-:W-:Y:S01]  /*08b0*/  @!P5 IMAD R2, R23, R28, RZ ;  /* 0x0000001c1702d224 */ /* 0x002fe200078e02ff */
[----:B------:R-:W-:-:S02]  /*08c0*/  @!P4 MOV R8, R110 ;  /* 0x0000006e0008c202 */ /* 0x000fc40000000f00 */
[----:B------:R-:W-:Y:S02]  /*08d0*/  @!P4 MOV R9, R113 ;  /* 0x000000710009c202 */ /* 0x000fe40000000f00 */
[----:B------:R-:W-:Y:S02]  /*08e0*/  MOV R10, RZ ;  /* 0x000000ff000a7202 */ /* 0x000fe40000000f00 */
[----:B------:R-:W-:Y:S01]  /*08f0*/  IADD3 R21, PT, PT, R3, 0x90, RZ ;  /* 0x0000009003157810 */ /* 0x000fe20007ffe0ff */
[----:B------:R-:W-:Y:S02]  /*0900*/  @!P4 IMAD.WIDE.U32 R8, R13, R34, R8 ;  /* 0x000000220d08c225 */ /* 0x000fe400078e0008 */
[----:B------:R-:W1:Y:S01]  /*0910*/  @!P1 LDC.64 R34, c[0x0][0x3e0] ;  /* 0x0000f800ff229b82 */ /* 0x000e620000000a00 */
[----:B------:R2:W3:Y:S01]  /*0920*/  @!P3 LDG.E R10, desc[UR6][R6.64] ;  /* 0x00000006060ab981 */ /* 0x0004e2000c1e1900 */
[----:B------:R-:W-:Y:S01]  /*0930*/  @!P5 IMAD R29, R17, R29, R2 ;  /* 0x0000001d111dd224 */ /* 0x000fe200078e0202 */
[----:B------:R-:W-:-:S02]  /*0940*/  ISETP.GE.U32.AND P3, PT, R21, UR4, PT ;  /* 0x0000000415007c0c */ /* 0x000fc4000bf66070 */
[----:B------:R-:W-:Y:S02]  /*0950*/  @!P4 IADD3 R2, PT, PT, R9, R15, RZ ;  /* 0x0000000f0902c210 */ /* 0x000fe40007ffe0ff */
[----:B------:R-:W-:Y:S01]  /*0960*/  SHF.R.S32.HI R31, RZ, 0x1f, R21 ;  /* 0x0000001fff1f7819 */ /* 0x000fe20000011415 */
[----:B-----5:R-:W5:Y:S01]  /*0970*/  @!P2 LDC.64 R4, c[0x0][0x3e0] ;  /* 0x0000f800ff04ab82 */ /* 0x020f620000000a00 */
[----:B------:R-:W-:Y:S02]  /*0980*/  @!P5 MOV R14, R110 ;  /* 0x0000006e000ed202 */ /* 0x000fe40000000f00 */
[----:B------:R-:W-:Y:S02]  /*0990*/  @!P5 MOV R15, R113 ;  /* 0x00000071000fd202 */ /* 0x000fe40000000f00 */
[----:B------:R-:W-:Y:S02]  /*09a0*/  ISETP.GE.AND.EX P3, PT, R31, UR5, PT, P3 ;  /* 0x000000051f007c0c */ /* 0x000fe4000bf66330 */
[----:B----4-:R-:W-:Y:S01]  /*09b0*/  @!P4 LEA R12, P6, R8, R36, 0x1 ;  /* 0x00000024080cc211 */ /* 0x010fe200078c08ff */
[----:B------:R-:W-:Y:S01]  /*09c0*/  @!P5 IMAD.WIDE.U32 R14, R17, R28, R14 ;  /* 0x0000001c110ed225 */ /* 0x000fe200078e000e */
[----:B------:R-:W-:-:S02]  /*09d0*/  IADD3 R23, PT, PT, R3, 0xb0, RZ ;  /* 0x000000b003177810 */ /* 0x000fc40007ffe0ff */
[----:B------:R-:W-:Y:S02]  /*09e0*/  @!P4 LEA.HI.X R13, R8, R37, R2, 0x1, P6 ;  /* 0x00000025080dc211 */ /* 0x000fe400030f0c02 */
[----:B------:R-:W-:Y:S02]  /*09f0*/  CS2R R8, SRZ ;  /* 0x0000000000087805 */ /* 0x000fe4000001ff00 */
[----:B------:R-:W-:Y:S01]  /*0a00*/  @!P5 IADD3 R2, PT, PT, R15, R29, RZ ;  /* 0x0000001d0f02d210 */ /* 0x000fe20007ffe0ff */
[----:B------:R-:W4:Y:S01]  /*0a10*/  @!P2 LDC.64 R36, c[0x0][0x390] ;  /* 0x0000e400ff24ab82 */ /* 0x000f220000000a00 */
[----:B0-----:R-:W-:Y:S02]  /*0a20*/  @!P5 LEA R16, P6, R14, R38, 0x1 ;  /* 0x000000260e10d211 */ /* 0x001fe400078c08ff */
[----:B------:R-:W-:Y:S01]  /*0a30*/  SHF.R.S32.HI R33, RZ, 0x1f, R23 ;  /* 0x0000001fff217819 */ /* 0x000fe20000011417 */
[----:B------:R0:W3:Y:S04]  /*0a40*/  @!P4 LDG.E R9, desc[UR6][R12.64] ;  /* 0x000000060c09c981 */ /* 0x0000e8000c1e1900 */
[----:B------:R-:W4:Y:S01]  /*0a50*/  @!P1 LDC.64 R28, c[0x0][0x390] ;  /* 0x0000e400ff1c9b82 */ /* 0x000f220000000a00 */
[----:B------:R-:W-:-:S02]  /*0a60*/  ISETP.GE.U32.AND P4, PT, R23, UR4, PT ;  /* 0x0000000417007c0c */ /* 0x000fc4000bf86070 */
[----:B------:R-:W-:Y:S01]  /*0a70*/  @!P5 LEA.HI.X R17, R14, R39, R2, 0x1, P6 ;  /* 0x000000270e11d211 */ /* 0x000fe200030f0c02 */
[----:B-1----:R-:W-:-:S04]  /*0a80*/  @!P1 IMAD R2, R25, R34, RZ ;  /* 0x0000002219029224 */ /* 0x002fc800078e02ff */
[----:B--2---:R-:W1:Y:S01]  /*0a90*/  @!P3 LDC.64 R6, c[0x0][0x3e0] ;  /* 0x0000f800ff06bb82 */ /* 0x004e620000000a00 */
[----:B------:R-:W-:Y:S01]  /*0aa0*/  ISETP.GE.AND.EX P4, PT, R33, UR5, PT, P4 ;  /* 0x0000000521007c0c */ /* 0x000fe2000bf86340 */
[----:B------:R-:W-:Y:S01]  /*0ab0*/  @!P1 IMAD R15, R19, R35, R2 ;  /* 0x00000023130f9224 */ /* 0x000fe200078e0202 */
[----:B0-----:R-:W-:Y:S01]  /*0ac0*/  @!P1 MOV R12, R110 ;  /* 0x0000006e000c9202 */ /* 0x001fe20000000f00 */
[----:B-----5:R-:W-:Y:S01]  /*0ad0*/  @!P2 IMAD R2, R27, R4, RZ ;  /* 0x000000041b02a224 */ /* 0x020fe200078e02ff */
[----:B------:R-:W-:Y:S01]  /*0ae0*/  IADD3 R27, PT, PT, R3, 0xc0, RZ ;  /* 0x000000c0031b7810 */ /* 0x000fe20007ffe0ff */
[----:B------:R0:W2:Y:S01]  /*0af0*/  @!P5 LDG.E R8, desc[UR6][R16.64] ;  /* 0x000000061008d981 */ /* 0x0000a2000c1e1900 */
[----:B------:R-:W-:Y:S02]  /*0b00*/  @!P1 MOV R13, R113 ;  /* 0x00000071000d9202 */ /* 0x000fe40000000f00 */
[----:B------:R-:W-:Y:S02]  /*0b10*/  ISETP.GE.U32.AND P5, PT, R27, UR4, PT ;  /* 0x000000041b007c0c */ /* 0x000fe4000bfa6070 */
[----:B------:R-:W-:Y:S01]  /*0b20*/  SHF.R.S32.HI R25, RZ, 0x1f, R27 ;  /* 0x0000001fff197819 */ /* 0x000fe2000001141b */
[----:B------:R-:W-:-:S02]  /*0b30*/  @!P1 IMAD.WIDE.U32 R12, R19, R34, R12 ;  /* 0x00000022130c9225 */ /* 0x000fc400078e000c */
[----:B------:R-:W5:Y:S01]  /*0b40*/  @!P3 LDC.64 R34, c[0x0][0x390] ;  /* 0x0000e400ff22bb82 */ /* 0x000f620000000a00 */
[----:B0-----:R-:W-:Y:S02]  /*0b50*/  @!P2 MOV R16, R110 ;  /* 0x0000006e0010a202 */ /* 0x001fe40000000f00 */
[----:B------:R-:W-:Y:S01]  /*0b60*/  @!P2 MOV R17, R113 ;  /* 0x000000710011a202 */ /* 0x000fe20000000f00 */
[----:B------:R-:W-:Y:S01]  /*0b70*/  @!P2 IMAD R19, R11, R5, R2 ;  /* 0x000000050b13a224 */ /* 0x000fe200078e0202 */
[----:B------:R-:W-:Y:S01]  /*0b80*/  ISETP.GE.AND.EX P5, PT, R25, UR5, PT, P5 ;  /* 0x0000000519007c0c */ /* 0x000fe2000bfa6350 */
[----:B------:R-:W-:Y:S01]  /*0b90*/  @!P2 IMAD.WIDE.U32 R16, R11, R4, R16 ;  /* 0x000000040b10a225 */ /* 0x000fe200078e0010 */
[----:B------:R-:W-:Y:S01]  /*0ba0*/  @!P1 IADD3 R2, PT, PT, R13, R15, RZ ;  /* 0x0000000f0d029210 */ /* 0x000fe20007ffe0ff */
[----:B------:R-:W0:Y:S01]  /*0bb0*/  @!P4 LDC.64 R4, c[0x0][0x3e0] ;  /* 0x0000f800ff04cb82 */ /* 0x000e220000000a00 */
[----:B----4-:R-:W-:-:S04]  /*0bc0*/  @!P1 LEA R14, P6, R12, R28, 0x1 ;  /* 0x0000001c0c0e9211 */ /* 0x010fc800078c08ff */
[----:B------:R-:W-:Y:S01]  /*0bd0*/  @!P1 LEA.HI.X R15, R12, R29, R2, 0x1, P6 ;  /* 0x0000001d0c0f9211 */ /* 0x000fe200030f0c02 */
[----:B-1----:R-:W-:Y:S01]  /*0be0*/  @!P3 IMAD R12, R31, R6, RZ ;  /* 0x000000061f0cb224 */ /* 0x002fe200078e02ff */
[----:B------:R-:W-:-:S03]  /*0bf0*/  @!P2 IADD3 R2, PT, PT, R17, R19, RZ ;  /* 0x000000131102a210 */ /* 0x000fc60007ffe0ff */
[----:B------:R-:W1:Y:S01]  /*0c00*/  @!P5 LDC.64 R40, c[0x0][0x3e0] ;  /* 0x0000f800ff28db82 */ /* 0x000e620000000a00 */
[----:B------:R-:W-:Y:S01]  /*0c10*/  @!P3 MOV R13, R113 ;  /* 0x00000071000db202 */ /* 0x000fe20000000f00 */
[C---:B------:R-:W-:Y:S01]  /*0c20*/  @!P3 IMAD R17, R21.reuse, R7, R12 ;  /* 0x000000071511b224 */ /* 0x040fe200078e020c */
[----:B------:R-:W-:Y:S02]  /*0c30*/  @!P3 MOV R12, R110 ;  /* 0x0000006e000cb202 */ /* 0x000fe40000000f00 */
[----:B------:R-:W-:Y:S02]  /*0c40*/  MOV R11, RZ ;  /* 0x000000ff000b7202 */ /* 0x000fe40000000f00 */
[C---:B------:R-:W-:Y:S01]  /*0c50*/  @!P2 LEA R18, P6, R16.reuse, R36, 0x1 ;  /* 0x000000241012a211 */ /* 0x040fe200078c08ff */
[----:B------:R-:W-:Y:S01]  /*0c60*/  @!P3 IMAD.WIDE.U32 R6, R21, R6, R12 ;  /* 0x000000061506b225 */ /* 0x000fe200078e000c */
[----:B------:R-:W-:Y:S02]  /*0c70*/  IADD3 R29, PT, PT, R3, 0xd0, RZ ;  /* 0x000000d0031d7810 */ /* 0x000fe40007ffe0ff */
[----:B------:R-:W-:Y:S01]  /*0c80*/  @!P2 LEA.HI.X R19, R16, R37, R2, 0x1, P6 ;  /* 0x000000251013a211 */ /* 0x000fe200030f0c02 */
[----:B------:R4:W2:Y:S01]  /*0c90*/  @!P1 LDG.E R11, desc[UR6][R14.64] ;  /* 0x000000060e0b9981 */ /* 0x0008a2000c1e1900 */
[----:B------:R-:W-:Y:S01]  /*0ca0*/  MOV R13, RZ ;  /* 0x000000ff000d7202 */ /* 0x000fe20000000f00 */
[----:B------:R-:W1:Y:S01]  /*0cb0*/  @!P4 LDC.64 R36, c[0x0][0x390] ;  /* 0x0000e400ff24cb82 */ /* 0x000e620000000a00 */
[----:B------:R-:W-:-:S02]  /*0cc0*/  ISETP.GE.U32.AND P1, PT, R29, UR4, PT ;  /* 0x000000041d007c0c */ /* 0x000fc4000bf26070 */
[----:B------:R-:W-:Y:S02]  /*0cd0*/  SHF.R.S32.HI R31, RZ, 0x1f, R29 ;  /* 0x0000001fff1f7819 */ /* 0x000fe4000001141d */
[----:B------:R-:W-:Y:S01]  /*0ce0*/  @!P3 IADD3 R2, PT, PT, R7, R17, RZ ;  /* 0x000000110702b210 */ /* 0x000fe20007ffe0ff */
[----:B------:R1:W2:Y:S01]  /*0cf0*/  @!P2 LDG.E R13, desc[UR6][R18.64] ;  /* 0x00000006120da981 */ /* 0x0002a2000c1e1900 */
[----:B------:R-:W-:Y:S01]  /*0d00*/  ISETP.GE.AND.EX P1, PT, R31, UR5, PT, P1 ;  /* 0x000000051f007c0c */ /* 0x000fe2000bf26310 */
[----:B------:R-:W1:Y:S01]  /*0d10*/  @!P5 LDC.64 R16, c[0x0][0x390] ;  /* 0x0000e400ff10db82 */ /* 0x000e620000000a00 */
[C---:B-----5:R-:W-:Y:S01]  /*0d20*/  @!P3 LEA R20, P2, R6.reuse, R34, 0x1 ;  /* 0x000000220614b211 */ /* 0x060fe200078408ff */
[----:B0-----:R-:W-:Y:S01]  /*0d30*/  @!P4 IMAD R12, R33, R4, RZ ;  /* 0x00000004210cc224 */ /* 0x001fe200078e02ff */
[----:B------:R-:W-:Y:S02]  /*0d40*/  IADD3 R33, PT, PT, R3, 0xf0, RZ ;  /* 0x000000f003217810 */ /* 0x000fe40007ffe0ff */
[----:B------:R-:W-:-:S02]  /*0d50*/  @!P3 LEA.HI.X R21, R6, R35, R2, 0x1, P2 ;  /* 0x000000230615b211 */ /* 0x000fc400010f0c02 */
[----:B----4-:R-:W-:Y:S02]  /*0d60*/  @!P4 MOV R14, R110 ;  /* 0x0000006e000ec202 */ /* 0x010fe40000000f00 */
[----:B------:R-:W-:Y:S02]  /*0d70*/  @!P4 MOV R15, R113 ;  /* 0x00000071000fc202 */ /* 0x000fe40000000f00 */
[----:B------:R-:W-:Y:S02]  /*0d80*/  ISETP.GE.U32.AND P2, PT, R33, UR4, PT ;  /* 0x0000000421007c0c */ /* 0x000fe4000bf46070 */
[----:B------:R-:W-:Y:S01]  /*0d90*/  SHF.R.S32.HI R39, RZ, 0x1f, R33 ;  /* 0x0000001fff277819 */ /* 0x000fe20000011421 */
[C---:B------:R-:W-:Y:S01]  /*0da0*/  @!P4 IMAD R35, R23.reuse, R5, R12 ;  /* 0x000000051723c224 */ /* 0x040fe200078e020c */
[----:B------:R-:W0:Y:S01]  /*0db0*/  @!P1 LDC.64 R6, c[0x0][0x3e0] ;  /* 0x0000f800ff069b82 */ /* 0x000e220000000a00 */
[----:B------:R-:W-:Y:S01]  /*0dc0*/  @!P4 IMAD.WIDE.U32 R4, R23, R4, R14 ;  /* 0x000000041704c225 */ /* 0x000fe200078e000e */
[----:B------:R-:W-:-:S02]  /*0dd0*/  ISETP.GE.AND.EX P2, PT, R39, UR5, PT, P2 ;  /* 0x0000000527007c0c */ /* 0x000fc4000bf46320 */
[----:B------:R-:W-:Y:S01]  /*0de0*/  MOV R15, RZ ;  /* 0x000000ff000f7202 */ /* 0x000fe20000000f00 */
[----:B-1----:R-:W-:Y:S01]  /*0df0*/  @!P5 IMAD R12, R25, R40, RZ ;  /* 0x00000028190cd224 */ /* 0x002fe200078e02ff */
[----:B------:R-:W-:Y:S02]  /*0e00*/  @!P5 MOV R24, R110 ;  /* 0x0000006e0018d202 */ /* 0x000fe40000000f00 */
[----:B------:R-:W-:Y:S02]  /*0e10*/  @!P5 MOV R25, R113 ;  /* 0x000000710019d202 */ /* 0x000fe40000000f00 */
[----:B------:R1:W4:Y:S01]  /*0e20*/  @!P3 LDG.E R15, desc[UR6][R20.64] ;  /* 0x00000006140fb981 */ /* 0x000322000c1e1900 */
[----:B------:R-:W-:Y:S01]  /*0e30*/  @!P4 IADD3 R2, PT, PT, R5, R35, RZ ;  /* 0x000000230502c210 */ /* 0x000fe20007ffe0ff */
[C---:B------:R-:W-:Y:S01]  /*0e40*/  @!P5 IMAD R35, R27.reuse, R41, R12 ;  /* 0x000000291b23d224 */ /* 0x040fe200078e020c */
[C---:B------:R-:W-:Y:S01]  /*0e50*/  @!P4 LEA R22, P3, R4.reuse, R36, 0x1 ;  /* 0x000000240416c211 */ /* 0x040fe200078608ff */
[----:B------:R-:W-:Y:S01]  /*0e60*/  @!P5 IMAD.WIDE.U32 R24, R27, R40, R24 ;  /* 0x000000281b18d225 */ /* 0x000fe200078e0018 */
[----:B------:R-:W-:Y:S01]  /*0e70*/  CS2R R18, SRZ ;  /* 0x0000000000127805 */ /* 0x000fe2000001ff00 */
[----:B------:R-:W5:Y:S01]  /*0e80*/  @!P1 LDC.64 R40, c[0x0][0x390] ;  /* 0x0000e400ff289b82 */ /* 0x000f620000000a00 */
[----:B------:R-:W-:-:S02]  /*0e90*/  @!P4 LEA.HI.X R23, R4, R37, R2, 0x1, P3 ;  /* 0x000000250417c211 */ /* 0x000fc400018f0c02 */
[----:B------:R-:W-:Y:S02]  /*0ea0*/  @!P5 IADD3 R2, PT, PT, R25, R35, RZ ;  /* 0x000000231902d210 */ /* 0x000fe40007ffe0ff */
[C---:B------:R-:W-:Y:S01]  /*0eb0*/  @!P5 LEA R26, P3, R24.reuse, R16, 0x1 ;  /* 0x00000010181ad211 */ /* 0x040fe200078608ff */
[----:B------:R5:W4:Y:S02]  /*0ec0*/  @!P4 LDG.E R19, desc[UR6][R22.64] ;  /* 0x000000061613c981 */ /* 0x000b24000c1e1900 */
[----:B------:R-:W5:Y:S01]  /*0ed0*/  @!P2 LDC.64 R4, c[0x0][0x3e0] ;  /* 0x0000f800ff04ab82 */ /* 0x000f620000000a00 */
[----:B------:R-:W-:Y:S02]  /*0ee0*/  IADD3 R35, PT, PT, R3, 0x100, RZ ;  /* 0x0000010003237810 */ /* 0x000fe40007ffe0ff */
[----:B------:R-:W-:Y:S02]  /*0ef0*/  @!P5 LEA.HI.X R27, R24, R17, R2, 0x1, P3 ;  /* 0x00000011181bd211 */ /* 0x000fe400018f0c02 */
[----:B------:R-:W-:-:S02]  /*0f00*/  ISETP.GE.U32.AND P3, PT, R35, UR4, PT ;  /* 0x0000000423007c0c */ /* 0x000fc4000bf66070 */
[----:B------:R-:W-:Y:S01]  /*0f10*/  SHF.R.S32.HI R43, RZ, 0x1f, R35 ;  /* 0x0000001fff2b7819 */ /* 0x000fe20000011423 */
[----:B------:R-:W5:Y:S01]  /*0f20*/  @!P2 LDC.64 R50, c[0x0][0x390] ;  /* 0x0000e400ff32ab82 */ /* 0x000f620000000a00 */
[----:B------:R-:W-:Y:S02]  /*0f30*/  IADD3 R37, PT, PT, R3, 0x110, RZ ;  /* 0x0000011003257810 */ /* 0x000fe40007ffe0ff */
[----:B------:R-:W-:Y:S02]  /*0f40*/  ISETP.GE.AND.EX P3, PT, R43, UR5, PT, P3 ;  /* 0x000000052b007c0c */ /* 0x000fe4000bf66330 */
[----:B------:R-:W-:Y:S02]  /*0f50*/  ISETP.GE.U32.AND P4, PT, R37, UR4, PT ;  /* 0x0000000425007c0c */ /* 0x000fe4000bf86070 */
[----:B------:R-:W-:Y:S01]  /*0f60*/  SHF.R.S32.HI R45, RZ, 0x1f, R37 ;  /* 0x0000001fff2d7819 */ /* 0x000fe20000011425 */
[----:B0-----:R-:W-:Y:S01]  /*0f70*/  @!P1 IMAD R2, R31, R6, RZ ;  /* 0x000000061f029224 */ /* 0x001fe200078e02ff */
[----:B------:R-:W-:-:S02]  /*0f80*/  @!P1 MOV R16, R110 ;  /* 0x0000006e00109202 */ /* 0x000fc40000000f00 */
[----:B------:R-:W-:Y:S02]  /*0f90*/  @!P1 MOV R17, R113 ;  /* 0x0000007100119202 */ /* 0x000fe40000000f00 */
[----:B------:R-:W-:Y:S01]  /*0fa0*/  ISETP.GE.AND.EX P4, PT, R45, UR5, PT, P4 ;  /* 0x000000052d007c0c */ /* 0x000fe2000bf86340 */
[C---:B------:R-:W-:Y:S01]  /*0fb0*/  @!P1 IMAD R25, R29.reuse, R7, R2 ;  /* 0x000000071d199224 */ /* 0x040fe200078e0202 */
[----:B-1----:R-:W-:Y:S01]  /*0fc0*/  MOV R21, RZ ;  /* 0x000000ff00157202 */ /* 0x002fe20000000f00 */
[----:B------:R-:W-:Y:S02]  /*0fd0*/  @!P1 IMAD.WIDE.U32 R6, R29, R6, R16 ;  /* 0x000000061d069225 */ /* 0x000fe400078e0010 */
[----:B------:R-:W0:Y:S02]  /*0fe0*/  @!P3 LDC.64 R16, c[0x0][0x3e0] ;  /* 0x0000f800ff10bb82 */ /* 0x000e240000000a00 */
[----:B-----5:R-:W-:Y:S01]  /*0ff0*/  @!P2 IMAD R12, R39, R4, RZ ;  /* 0x00000004270ca224 */ /* 0x020fe200078e02ff */
[----:B------:R-:W5:Y:S01]  /*1000*/  @!P5 LDG.E R21, desc[UR6][R26.64] ;  /* 0x000000061a15d981 */ /* 0x000f62000c1e1900 */
[----:B------:R-:W-:-:S02]  /*1010*/  @!P1 IADD3 R2, PT, PT, R7, R25, RZ ;  /* 0x0000001907029210 */ /* 0x000fc40007ffe0ff */
[C---:B------:R-:W-:Y:S02]  /*1020*/  @!P1 LEA R30, P5, R6.reuse, R40, 0x1 ;  /* 0x00000028061e9211 */ /* 0x040fe400078a08ff */
[----:B------:R-:W-:Y:S01]  /*1030*/  IADD3 R39, PT, PT, R3, 0x120, RZ ;  /* 0x0000012003277810 */ /* 0x000fe20007ffe0ff */
[----:B------:R-:W1:Y:S01]  /*1040*/  @!P4 LDC.64 R28, c[0x0][0x3e0] ;  /* 0x0000f800ff1ccb82 */ /* 0x000e620000000a00 */
[----:B------:R-:W-:Y:S02]  /*1050*/  @!P1 LEA.HI.X R31, R6, R41, R2, 0x1, P5 ;  /* 0x00000029061f9211 */ /* 0x000fe400028f0c02 */
[----:B------:R-:W-:Y:S02]  /*1060*/  ISETP.GE.U32.AND P5, PT, R39, UR4, PT ;  /* 0x0000000427007c0c */ /* 0x000fe4000bfa6070 */
[----:B------:R-:W-:Y:S02]  /*1070*/  SHF.R.S32.HI R47, RZ, 0x1f, R39 ;  /* 0x0000001fff2f7819 */ /* 0x000fe40000011427 */
[----:B------:R-:W-:Y:S01]  /*1080*/  @!P2 MOV R6, R110 ;  /* 0x0000006e0006a202 */ /* 0x000fe20000000f00 */
[----:B------:R-:W-:Y:S01]  /*1090*/  @!P2 IMAD R49, R33, R5, R12 ;  /* 0x000000052131a224 */ /* 0x000fe200078e020c */
[----:B------:R-:W-:Y:S01]  /*10a0*/  @!P2 MOV R7, R113 ;  /* 0x000000710007a202 */ /* 0x000fe20000000f00 */
[----:B------:R-:W1:Y:S01]  /*10b0*/  @!P3 LDC.64 R24, c[0x0][0x390] ;  /* 0x0000e400ff18bb82 */ /* 0x000e620000000a00 */
[----:B------:R-:W-:Y:S01]  /*10c0*/  ISETP.GE.AND.EX P5, PT, R47, UR5, PT, P5 ;  /* 0x000000052f007c0c */ /* 0x000fe2000bfa6350 */
[----:B------:R-:W-:Y:S01]  /*10d0*/  @!P2 IMAD.WIDE.U32 R4, R33, R4, R6 ;  /* 0x000000042104a225 */ /* 0x000fe200078e0006 */
[----:B------:R-:W-:-:S02]  /*10e0*/  MOV R23, RZ ;  /* 0x000000ff00177202 */ /* 0x000fc40000000f00 */
[----:B------:R-:W-:-:S03]  /*10f0*/  IADD3 R41, PT, PT, R3, 0x130, RZ ;  /* 0x0000013003297810 */ /* 0x000fc60007ffe0ff */
[----:B------:R-:W1:Y:S01]  /*1100*/  @!P4 LDC.64 R6, c[0x0][0x390] ;  /* 0x0000e400ff06cb82 */ /* 0x000e620000000a00 */
[----:B------:R-:W-:Y:S02]  /*1110*/  @!P2 IADD3 R2, PT, PT, R5, R49, RZ ;  /* 0x000000310502a210 */ /* 0x000fe40007ffe0ff */
[C---:B------:R-:W-:Y:S01]  /*1120*/  @!P2 LEA R32, P6, R4.reuse, R50, 0x1 ;  /* 0x000000320420a211 */ /* 0x040fe200078c08ff */
[----:B------:R0:W5:Y:S03]  /*1130*/  @!P1 LDG.E R23, desc[UR6][R30.64] ;  /* 0x000000061e179981 */ /* 0x000166000c1e1900 */
[----:B------:R-:W-:Y:S01]  /*1140*/  @!P2 LEA.HI.X R33, R4, R51, R2, 0x1, P6 ;  /* 0x000000330421a211 */ /* 0x000fe200030f0c02 */
[----:B0-----:R-:W-:Y:S01]  /*1150*/  @!P3 IMAD R2, R43, R16, RZ ;  /* 0x000000102b02b224 */ /* 0x001fe200078e02ff */
[----:B------:R-:W0:Y:S01]  /*1160*/  @!P5 LDC.64 R4, c[0x0][0x3e0] ;  /* 0x0000f800ff04db82 */ /* 0x000e220000000a00 */
[----:B------:R-:W-:-:S02]  /*1170*/  ISETP.GE.U32.AND P1, PT, R41, UR4, PT ;  /* 0x0000000429007c0c */ /* 0x000fc4000bf26070 */
[----:B------:R-:W-:Y:S02]  /*1180*/  @!P3 MOV R30, R110 ;  /* 0x0000006e001eb202 */ /* 0x000fe40000000f00 */
[----:B------:R-:W-:Y:S01]  /*1190*/  @!P3 MOV R31, R113 ;  /* 0x00000071001fb202 */ /* 0x000fe20000000f00 */
[----:B------:R-:W-:Y:S01]  /*11a0*/  @!P3 IMAD R17, R35, R17, R2 ;  /* 0x000000112311b224 */ /* 0x000fe200078e0202 */
[----:B------:R-:W-:Y:S01]  /*11b0*/  SHF.R.S32.HI R49, RZ, 0x1f, R41 ;  /* 0x0000001fff317819 */ /* 0x000fe20000011429 */
[----:B-1----:R-:W-:Y:S01]  /*11c0*/  @!P4 IMAD R12, R45, R28, RZ ;  /* 0x0000001c2d0cc224 */ /* 0x002fe200078e02ff */
[----:B------:R-:W-:Y:S01]  /*11d0*/  @!P4 MOV R34, R110 ;  /* 0x0000006e0022c202 */ /* 0x000fe20000000f00 */
[----:B------:R-:W-:Y:S01]  /*11e0*/  @!P3 IMAD.WIDE.U32 R30, R35, R16, R30 ;  /* 0x00000010231eb225 */ /* 0x000fe200078e001e */
[----:B------:R-:W-:Y:S02]  /*11f0*/  @!P4 MOV R35, R113 ;  /* 0x000000710023c202 */ /* 0x000fe40000000f00 */
[----:B------:R-:W-:-:S02]  /*1200*/  ISETP.GE.AND.EX P1, PT, R49, UR5, PT, P1 ;  /* 0x0000000531007c0c */ /* 0x000fc4000bf26310 */
[----:B------:R-:W-:Y:S01]  /*1210*/  MOV R27, RZ ;  /* 0x000000ff001b7202 */ /* 0x000fe20000000f00 */
[C---:B------:R-:W-:Y:S02]  /*1220*/  @!P4 IMAD R51, R37.reuse, R29, R12 ;  /* 0x0000001d2533c224 */ /* 0x040fe400078e020c */
[----:B------:R-:W-:Y:S01]  /*1230*/  @!P4 IMAD.WIDE.U32 R34, R37, R28, R34 ;  /* 0x0000001c2522c225 */ /* 0x000fe200078e0022 */
[----:B------:R-:W-:Y:S01]  /*1240*/  IADD3 R37, PT, PT, R3, 0x140, RZ ;  /* 0x0000014003257810 */ /* 0x000fe20007ffe0ff */
[----:B------:R-:W1:Y:S01]  /*1250*/  @!P5 LDC.64 R28, c[0x0][0x390] ;  /* 0x0000e400ff1cdb82 */ /* 0x000e620000000a00 */
[----:B------:R0:W5:Y:S02]  /*1260*/  @!P2 LDG.E R27, desc[UR6][R32.64] ;  /* 0x00000006201ba981 */ /* 0x000164000c1e1900 */
[----:B------:R-:W-:Y:S02]  /*1270*/  ISETP.GE.U32.AND P2, PT, R37, UR4, PT ;  /* 0x0000000425007c0c */ /* 0x000fe4000bf46070 */
[----:B------:R-:W-:-:S02]  /*1280*/  SHF.R.S32.HI R45, RZ, 0x1f, R37 ;  /* 0x0000001fff2d7819 */ /* 0x000fc40000011425 */
[----:B------:R-:W-:Y:S02]  /*1290*/  @!P3 IADD3 R2, PT, PT, R31, R17, RZ ;  /* 0x000000111f02b210 */ /* 0x000fe40007ffe0ff */
[C---:B------:R-:W-:Y:S01]  /*12a0*/  @!P3 LEA R24, P6, R30.reuse, R24, 0x1 ;  /* 0x000000181e18b211 */ /* 0x040fe200078c08ff */
[----:B------:R-:W3:Y:S01]  /*12b0*/  @!P1 LDC.64 R16, c[0x0][0x3e0] ;  /* 0x0000f800ff109b82 */ /* 0x000ee20000000a00 */
[----:B------:R-:W-:Y:S02]  /*12c0*/  ISETP.GE.AND.EX P2, PT, R45, UR5, PT, P2 ;  /* 0x000000052d007c0c */ /* 0x000fe4000bf46320 */
[----:B------:R-:W-:Y:S02]  /*12d0*/  @!P3 LEA.HI.X R25, R30, R25, R2, 0x1, P6 ;  /* 0x000000191e19b211 */ /* 0x000fe400030f0c02 */
[----:B------:R-:W-:Y:S01]  /*12e0*/  @!P4 LEA R30, P6, R34, R6, 0x1 ;  /* 0x00000006221ec211 */ /* 0x000fe200078c08ff */
[----:B0-----:R-:W-:Y:S01]  /*12f0*/  @!P5 IMAD R6, R47, R4, RZ ;  /* 0x000000042f06d224 */ /* 0x001fe200078e02ff */
[----:B------:R-:W-:-:S02]  /*1300*/  @!P4 IADD3 R2, PT, PT, R35, R51, RZ ;  /* 0x000000332302c210 */ /* 0x000fc40007ffe0ff */
[----:B------:R-:W-:Y:S02]  /*1310*/  MOV R53, RZ ;  /* 0x000000ff00357202 */ /* 0x000fe40000000f00 */
[----:B------:R-:W-:Y:S02]  /*1320*/  @!P5 MOV R32, R110 ;  /* 0x0000006e0020d202 */ /* 0x000fe40000000f00 */
[----:B------:R-:W-:Y:S01]  /*1330*/  @!P5 MOV R33, R113 ;  /* 0x000000710021d202 */ /* 0x000fe20000000f00 */
[----:B------:R-:W-:Y:S01]  /*1340*/  @!P5 IMAD R35, R39, R5, R6 ;  /* 0x000000052723d224 */ /* 0x000fe200078e0206 */
[----:B------:R-:W-:Y:S01]  /*1350*/  @!P4 LEA.HI.X R31, R34, R7, R2, 0x1, P6 ;  /* 0x00000007221fc211 */ /* 0x000fe200030f0c02 */
[----:B------:R0:W5:Y:S01]  /*1360*/  @!P3 LDG.E R53, desc[UR6][R24.64] ;  /* 0x000000061835b981 */ /* 0x000162000c1e1900 */
[----:B------:R-:W-:Y:S01]  /*1370*/  IADD3 R43, PT, PT, R3, 0x150, RZ ;  /* 0x00000150032b7810 */ /* 0x000fe20007ffe0ff */
[----:B------:R-:W0:Y:S01]  /*1380*/  @!P1 LDC.64 R6, c[0x0][0x390] ;  /* 0x0000e400ff069b82 */ /* 0x000e220000000a00 */
[----:B------:R-:W-:-:S02]  /*1390*/  @!P5 IMAD.WIDE.U32 R32, R39, R4, R32 ;  /* 0x000000042720d225 */ /* 0x000fc400078e0020 */
[----:B------:R-:W-:Y:S02]  /*13a0*/  ISETP.GE.U32.AND P3, PT, R43, UR4, PT ;  /* 0x000000042b007c0c */ /* 0x000fe4000bf66070 */
[----:B------:R-:W-:-:S03]  /*13b0*/  SHF.R.S32.HI R47, RZ, 0x1f, R43 ;  /* 0x0000001fff2f7819 */ /* 0x000fc6000001142b */
[----:B------:R-:W0:Y:S01]  /*13c0*/  @!P2 LDC.64 R4, c[0x0][0x3e0] ;  /* 0x0000f800ff04ab82 */ /* 0x000e220000000a00 */
[----:B------:R-:W-:Y:S02]  /*13d0*/  ISETP.GE.AND.EX P3, PT, R47, UR5, PT, P3 ;  /* 0x000000052f007c0c */ /* 0x000fe4000bf66330 */
[----:B------:R-:W-:Y:S02]  /*13e0*/  @!P5 IADD3 R2, PT, PT, R33, R35, RZ ;  /* 0x000000232102d210 */ /* 0x000fe40007ffe0ff */
[C---:B-1----:R-:W-:Y:S02]  /*13f0*/  @!P5 LEA R28, P6, R32.reuse, R28, 0x1 ;  /* 0x0000001c201cd211 */ /* 0x042fe400078c08ff */
[----:B------:R-:W-:Y:S02]  /*1400*/  IADD3 R39, PT, PT, R3, 0x160, RZ ;  /* 0x0000016003277810 */ /* 0x000fe40007ffe0ff */
[----:B------:R-:W-:Y:S01]  /*1410*/  MOV R57, RZ ;  /* 0x000000ff00397202 */ /* 0x000fe20000000f00 */
[----:B---3--:R-:W-:Y:S01]  /*1420*/  @!P1 IMAD R12, R49, R16, RZ ;  /* 0x00000010310c9224 */ /* 0x008fe200078e02ff */
[----:B------:R-:W-:Y:S01]  /*1430*/  @!P5 LEA.HI.X R29, R32, R29, R2, 0x1, P6 ;  /* 0x0000001d201dd211 */ /* 0x000fe200030f0c02 */
[----:B0-----:R-:W0:Y:S01]  /*1440*/  @!P2 LDC.64 R24, c[0x0][0x390] ;  /* 0x0000e400ff18ab82 */ /* 0x001e220000000a00 */
[----:B------:R-:W-:-:S02]  /*1450*/  MOV R55, RZ ;  /* 0x000000ff00377202 */ /* 0x000fc40000000f00 */
[----:B------:R-:W-:Y:S02]  /*1460*/  @!P1 MOV R32, R110 ;  /* 0x0000006e00209202 */ /* 0x000fe40000000f00 */
[----:B------:R-:W-:Y:S02]  /*1470*/  @!P1 MOV R33, R113 ;  /* 0x0000007100219202 */ /* 0x000fe40000000f00 */
[----:B------:R-:W-:Y:S01]  /*1480*/  SHF.R.S32.HI R49, RZ, 0x1f, R39 ;  /* 0x0000001fff317819 */ /* 0x000fe20000011427 */
[----:B------:R-:W-:Y:S01]  /*1490*/  @!P1 IMAD R35, R41, R17, R12 ;  /* 0x0000001129239224 */ /* 0x000fe200078e020c */
[----:B------:R-:W-:Y:S01]  /*14a0*/  ISETP.GE.U32.AND P6, PT, R39, UR4, PT ;  /* 0x0000000427007c0c */ /* 0x000fe2000bfc6070 */
[----:B------:R-:W-:Y:S01]  /*14b0*/  @!P1 IMAD.WIDE.U32 R32, R41, R16, R32 ;  /* 0x0000001029209225 */ /* 0x000fe200078e0020 */
[----:B------:R-:W3:Y:S01]  /*14c0*/  @!P5 LDG.E R57, desc[UR6][R28.64] ;  /* 0x000000061c39d981 */ /* 0x000ee2000c1e1900 */
[----:B------:R-:W1:Y:S01]  /*14d0*/  @!P3 LDC.64 R16, c[0x0][0x3e0] ;  /* 0x0000f800ff10bb82 */ /* 0x000e620000000a00 */
[----:B------:R-:W-:-:S02]  /*14e0*/  ISETP.GE.AND.EX P5, PT, R49, UR5, PT, P6 ;  /* 0x0000000531007c0c */ /* 0x000fc4000bfa6360 */
[----:B------:R0:W3:Y:S01]  /*14f0*/  @!P4 LDG.E R55, desc[UR6][R30.64] ;  /* 0x000000061e37c981 */ /* 0x0000e2000c1e1900 */
[----:B------:R-:W-:Y:S02]  /*1500*/  ISETP.GE.U32.AND P4, PT, R106, UR4, PT ;  /* 0x000000046a007c0c */ /* 0x000fe4000bf86070 */
[----:B------:R-:W-:Y:S02]  /*1510*/  @!P1 IADD3 R2, PT, PT, R33, R35, RZ ;  /* 0x0000002321029210 */ /* 0x000fe40007ffe0ff */
[C---:B------:R-:W-:Y:S02]  /*1520*/  @!P1 LEA R34, P6, R32.reuse, R6, 0x1 ;  /* 0x0000000620229211 */ /* 0x040fe400078c08ff */
[----:B------:R-:W-:Y:S01]  /*1530*/  ISETP.GE.AND.EX P4, PT, R101, UR5, PT, P4 ;  /* 0x0000000565007c0c */ /* 0x000fe2000bf86340 */
[----:B------:R-:W-:Y:S01]  /*1540*/  @!P2 IMAD R6, R45, R4, RZ ;  /* 0x000000042d06a224 */ /* 0x000fe200078e02ff */
[----:B------:R-:W-:Y:S01]  /*1550*/  @!P1 LEA.HI.X R35, R32, R7, R2, 0x1, P6 ;  /* 0x0000000720239211 */ /* 0x000fe200030f0c02 */
[----:B0-----:R-:W0:Y:S01]  /*1560*/  @!P3 LDC.64 R30, c[0x0][0x390] ;  /* 0x0000e400ff1ebb82 */ /* 0x001e220000000a00 */
[----:B------:R-:W-:-:S02]  /*1570*/  @!P2 MOV R32, R110 ;  /* 0x0000006e0020a202 */ /* 0x000fc40000000f00 */
[----:B------:R-:W-:Y:S01]  /*1580*/  @!P2 MOV R33, R113 ;  /* 0x000000710021a202 */ /* 0x000fe20000000f00 */
[----:B------:R-:W-:-:S04]  /*1590*/  @!P2 IMAD R41, R37, R5, R6 ;  /* 0x000000052529a224 */ /* 0x000fc800078e0206 */
[----:B------:R-:W2:Y:S01]  /*15a0*/  @!P5 LDC.64 R6, c[0x0][0x3e0] ;  /* 0x0000f800ff06db82 */ /* 0x000ea20000000a00 */
[----:B------:R-:W-:-:S05]  /*15b0*/  @!P2 IMAD.WIDE.U32 R32, R37, R4, R32 ;  /* 0x000000042520a225 */ /* 0x000fca00078e0020 */
[----:B------:R-:W-:Y:S02]  /*15c0*/  @!P2 IADD3 R2, PT, PT, R33, R41, RZ ;  /* 0x000000292102a210 */ /* 0x000fe40007ffe0ff */
[----:B------:R-:W0:Y:S01]  /*15d0*/  @!P4 LDC.64 R4, c[0x0][0x3e0] ;  /* 0x0000f800ff04cb82 */ /* 0x000e220000000a00 */
[C---:B------:R-:W-:Y:S01]  /*15e0*/  @!P2 LEA R24, P6, R32.reuse, R24, 0x1 ;  /* 0x000000182018a211 */ /* 0x040fe200078c08ff */
[----:B-1----:R-:W-:Y:S01]  /*15f0*/  @!P3 IMAD R12, R47, R16, RZ ;  /* 0x000000102f0cb224 */ /* 0x002fe200078e02ff */
[----:B------:R-:W-:Y:S02]  /*1600*/  @!P3 MOV R33, R113 ;  /* 0x000000710021b202 */ /* 0x000fe40000000f00 */
[----:B------:R-:W-:Y:S02]  /*1610*/  @!P2 LEA.HI.X R25, R32, R25, R2, 0x1, P6 ;  /* 0x000000192019a211 */ /* 0x000fe400030f0c02 */
[----:B------:R-:W-:Y:S01]  /*1620*/  @!P3 MOV R32, R110 ;  /* 0x0000006e0020b202 */ /* 0x000fe20000000f00 */
[----:B------:R-:W1:Y:S01]  /*1630*/  @!P4 LDC.64 R28, c[0x0][0x390] ;  /* 0x0000e400ff1ccb82 */ /* 0x000e620000000a00 */
[----:B------:R-:W-:-:S02]  /*1640*/  IADD3 R41, PT, PT, R3, 0x170, RZ ;  /* 0x0000017003297810 */ /* 0x000fc40007ffe0ff */
[----:B------:R-:W-:Y:S01]  /*1650*/  MOV R61, RZ ;  /* 0x000000ff003d7202 */ /* 0x000fe20000000f00 */
[C---:B------:R-:W-:Y:S01]  /*1660*/  @!P3 IMAD R37, R43.reuse, R17, R12 ;  /* 0x000000112b25b224 */ /* 0x040fe200078e020c */
[----:B------:R-:W-:Y:S01]  /*1670*/  MOV R59, RZ ;  /* 0x000000ff003b7202 */ /* 0x000fe20000000f00 */
[----:B------:R-:W-:Y:S01]  /*1680*/  @!P3 IMAD.WIDE.U32 R32, R43, R16, R32 ;  /* 0x000000102b20b225 */ /* 0x000fe200078e0020 */
[----:B------:R-:W-:Y:S01]  /*1690*/  ISETP.GE.U32.AND P6, PT, R41, UR4, PT ;  /* 0x0000000429007c0c */ /* 0x000fe2000bfc6070 */
[----:B------:R-:W4:Y:S01]  /*16a0*/  @!P5 LDC.64 R16, c[0x0][0x390] ;  /* 0x0000e400ff10db82 */ /* 0x000f220000000a00 */
[----:B------:R-:W-:Y:S01]  /*16b0*/  SHF.R.S32.HI R43, RZ, 0x1f, R41 ;  /* 0x0000001fff2b7819 */ /* 0x000fe20000011429 */
[----:B------:R-:W3:Y:S01]  /*16c0*/  @!P2 LDG.E R61, desc[UR6][R24.64] ;  /* 0x00000006183da981 */ /* 0x000ee2000c1e1900 */
[----:B------:R-:W-:Y:S02]  /*16d0*/  @!P3 IADD3 R2, PT, PT, R33, R37, RZ ;  /* 0x000000252102b210 */ /* 0x000fe40007ffe0ff */
[----:B------:R-:W-:Y:S01]  /*16e0*/  ISETP.GE.AND.EX P2, PT, R43, UR5, PT, P6 ;  /* 0x000000052b007c0c */ /* 0x000fe2000bf46360 */
[----:B------:R0:W3:Y:S01]  /*16f0*/  @!P1 LDG.E R59, desc[UR6][R34.64] ;  /* 0x00000006223b9981 */ /* 0x0000e2000c1e1900 */
[----:B------:R-:W-:Y:S01]  /*1700*/  ISETP.GE.U32.AND P1, PT, R104, UR4, PT ;  /* 0x0000000468007c0c */ /* 0x000fe2000bf26070 */
[----:B--2---:R-:W-:Y:S01]  /*1710*/  @!P5 IMAD R12, R49, R6, RZ ;  /* 0x00000006310cd224 */ /* 0x004fe200078e02ff */
[----:B------:R-:W-:-:S02]  /*1720*/  @!P5 MOV R36, R110 ;  /* 0x0000006e0024d202 */ /* 0x000fc40000000f00 */
[----:B------:R-:W-:Y:S02]  /*1730*/  @!P5 MOV R37, R113 ;  /* 0x000000710025d202 */ /* 0x000fe40000000f00 */
[C---:B0-----:R-:W-:Y:S02]  /*1740*/  @!P3 LEA R30, P6, R32.reuse, R30, 0x1 ;  /* 0x0000001e201eb211 */ /* 0x041fe400078c08ff */
[----:B------:R-:W-:Y:S01]  /*1750*/  ISETP.GE.AND.EX P1, PT, R99, UR5, PT, P1 ;  /* 0x0000000563007c0c */ /* 0x000fe2000bf26310 */
[C---:B------:R-:W-:Y:S01]  /*1760*/  @!P5 IMAD R35, R39.reuse, R7, R12 ;  /* 0x000000072723d224 */ /* 0x040fe200078e020c */
[----:B------:R-:W-:Y:S01]  /*1770*/  @!P3 LEA.HI.X R31, R32, R31, R2, 0x1, P6 ;  /* 0x0000001f201fb211 */ /* 0x000fe200030f0c02 */
[----:B------:R-:W-:Y:S01]  /*1780*/  @!P5 IMAD.WIDE.U32 R36, R39, R6, R36 ;  /* 0x000000062724d225 */ /* 0x000fe200078e0024 */
[----:B------:R-:W-:Y:S01]  /*1790*/  @!P4 MOV R6, R110 ;  /* 0x0000006e0006c202 */ /* 0x000fe20000000f00 */
[----:B------:R-:W0:Y:S01]  /*17a0*/  @!P2 LDC.64 R24, c[0x0][0x3e0] ;  /* 0x0000f800ff18ab82 */ /* 0x000e220000000a00 */
[----:B------:R-:W-:Y:S01]  /*17b0*/  @!P4 MOV R7, R113 ;  /* 0x000000710007c202 */ /* 0x000fe20000000f00 */
[----:B------:R-:W-:Y:S01]  /*17c0*/  @!P4 IMAD R2, R101, R4, RZ ;  /* 0x000000046502c224 */ /* 0x000fe200078e02ff */
[----:B------:R-:W-:-:S03]  /*17d0*/  MOV R63, RZ ;  /* 0x000000ff003f7202 */ /* 0x000fc60000000f00 */
[C---:B------:R-:W-:Y:S02]  /*17e0*/  @!P4 IMAD R33, R106.reuse, R5, R2 ;  /* 0x000000056a21c224 */ /* 0x040fe400078e0202 */
[----:B------:R-:W-:Y:S01]  /*17f0*/  @!P4 IMAD.WIDE.U32 R4, R106, R4, R6 ;  /* 0x000000046a04c225 */ /* 0x000fe200078e0006 */
[----:B------:R2:W3:Y:S01]  /*1800*/  @!P3 LDG.E R63, desc[UR6][R30.64] ;  /* 0x000000061e3fb981 */ /* 0x0004e2000c1e1900 */
[----:B------:R-:W0:Y:S03]  /*1810*/  @!P1 LDC.64 R6, c[0x0][0x3e0] ;  /* 0x0000f800ff069b82 */ /* 0x000e260000000a00 */
[----:B------:R-:W-:Y:S02]  /*1820*/  @!P4 IADD3 R5, PT, PT, R5, R33, RZ ;  /* 0x000000210505c210 */ /* 0x000fe40007ffe0ff */
[----:B-1----:R-:W-:Y:S02]  /*1830*/  @!P4 LEA R34, P3, R4, R28, 0x1 ;  /* 0x0000001c0422c211 */ /* 0x002fe400078608ff */
[----:B------:R-:W-:-:S02]  /*1840*/  @!P5 IADD3 R2, PT, PT, R37, R35, RZ ;  /* 0x000000232502d210 */ /* 0x000fc40007ffe0ff */
[----:B------:R-:W-:Y:S01]  /*1850*/  @!P4 LEA.HI.X R35, R4, R29, R5, 0x1, P3 ;  /* 0x0000001d0423c211 */ /* 0x000fe200018f0c05 */
[----:B--2---:R-:W1:Y:S01]  /*1860*/  @!P1 LDC.64 R30, c[0x0][0x390] ;  /* 0x0000e400ff1e9b82 */ /* 0x004e620000000a00 */
[----:B----4-:R-:W-:Y:S02]  /*1870*/  @!P5 LEA R32, P6, R36, R16, 0x1 ;  /* 0x000000102420d211 */ /* 0x010fe400078c08ff */
[----:B------:R-:W-:Y:S02]  /*1880*/  ISETP.GE.U32.AND P3, PT, R102, UR4, PT ;  /* 0x0000000466007c0c */ /* 0x000fe4000bf66070 */
[----:B------:R-:W-:-:S03]  /*1890*/  IADD3 R39, PT, PT, R3, 0x190, RZ ;  /* 0x0000019003277810 */ /* 0x000fc60007ffe0ff */
[----:B------:R-:W2:Y:S01]  /*18a0*/  @!P2 LDC.64 R28, c[0x0][0x390] ;  /* 0x0000e400ff1cab82 */ /* 0x000ea20000000a00 */
[----:B------:R-:W-:Y:S02]  /*18b0*/  MOV R84, RZ ;  /* 0x000000ff00547202 */ /* 0x000fe40000000f00 */
[----:B------:R-:W-:Y:S02]  /*18c0*/  @!P5 LEA.HI.X R33, R36, R17, R2, 0x1, P6 ;  /* 0x000000112421d211 */ /* 0x000fe400030f0c02 */
[----:B------:R-:W-:Y:S02]  /*18d0*/  ISETP.GE.AND.EX P3, PT, R97, UR5, PT, P3 ;  /* 0x0000000561007c0c */ /* 0x000fe4000bf66330 */
[----:B------:R-:W-:Y:S01]  /*18e0*/  ISETP.GE.U32.AND P6, PT, R39, UR4, PT ;  /* 0x0000000427007c0c */ /* 0x000fe2000bfc6070 */
[----:B------:R4:W5:Y:S01]  /*18f0*/  @!P4 LDG.E R84, desc[UR6][R34.64] ;  /* 0x000000062254c981 */ /* 0x000962000c1e1900 */
[----:B------:R-:W-:Y:S01]  /*1900*/  SHF.R.S32.HI R45, RZ, 0x1f, R39 ;  /* 0x0000001fff2d7819 */ /* 0x000fe20000011427 */
[----:B0-----:R-:W-:-:S03]  /*1910*/  @!P2 IMAD R2, R43, R24, RZ ;  /* 0x000000182b02a224 */ /* 0x001fc600078e02ff */
[----:B------:R-:W-:Y:S02]  /*1920*/  ISETP.GE.AND.EX P4, PT, R45, UR5, PT, P6 ;  /* 0x000000052d007c0c */ /* 0x000fe4000bf86360 */
[----:B------:R-:W-:Y:S02]  /*1930*/  @!P2 MOV R36, R110 ;  /* 0x0000006e0024a202 */ /* 0x000fe40000000f00 */
[----:B------:R-:W-:Y:S01]  /*1940*/  @!P2 MOV R37, R113 ;  /* 0x000000710025a202 */ /* 0x000fe20000000f00 */
[----:B------:R-:W-:Y:S01]  /*1950*/  @!P2 IMAD R25, R41, R25, R2 ;  /* 0x000000192919a224 */ /* 0x000fe200078e0202 */
[----:B------:R-:W-:Y:S01]  /*1960*/  MOV R65, RZ ;  /* 0x000000ff00417202 */ /* 0x000fe20000000f00 */
[----:B------:R-:W0:Y:S01]  /*1970*/  @!P3 LDC.64 R16, c[0x0][0x3e0] ;  /* 0x0000f800ff10bb82 */ /* 0x000e220000000a00 */
[----:B------:R-:W-:Y:S02]  /*1980*/  @!P1 IMAD R2, R99, R6, RZ ;  /* 0x0000000663029224 */ /* 0x000fe400078e02ff */
[----:B------:R-:W-:-:S02]  /*1990*/  @!P2 IMAD.WIDE.U32 R36, R41, R24, R36 ;  /* 0x000000182924a225 */ /* 0x000fc400078e0024 */
[----:B------:R1:W3:Y:S02]  /*19a0*/  @!P5 LDG.E R65, desc[UR6][R32.64] ;  /* 0x000000062041d981 */ /* 0x0002e4000c1e1900 */
[----:B----4-:R-:W-:Y:S01]  /*19b0*/  @!P1 IMAD R35, R104, R7, R2 ;  /* 0x0000000768239224 */ /* 0x010fe200078e0202 */
[----:B------:R-:W4:Y:S01]  /*19c0*/  @!P4 LDC.64 R4, c[0x0][0x3e0] ;  /* 0x0000f800ff04cb82 */ /* 0x000f220000000a00 */
[----:B------:R-:W-:Y:S02]  /*19d0*/  @!P2 IADD3 R2, PT, PT, R37, R25, RZ ;  /* 0x000000192502a210 */ /* 0x000fe40007ffe0ff */
[----:B--2---:R-:W-:Y:S02]  /*19e0*/  @!P2 LEA R24, P5, R36, R28, 0x1 ;  /* 0x0000001c2418a211 */ /* 0x004fe400078a08ff */
[----:B-1----:R-:W-:Y:S02]  /*19f0*/  @!P1 MOV R32, R110 ;  /* 0x0000006e00209202 */ /* 0x002fe40000000f00 */
[----:B------:R-:W-:-:S02]  /*1a00*/  @!P1 MOV R33, R113 ;  /* 0x0000007100219202 */ /* 0x000fc40000000f00 */
[----:B------:R-:W-:Y:S02]  /*1a10*/  @!P2 LEA.HI.X R25, R36, R29, R2, 0x1, P5 ;  /* 0x0000001d2419a211 */ /* 0x000fe400028f0c02 */
[----:B------:R-:W1:Y:S01]  /*1a20*/  @!P3 LDC.64 R28, c[0x0][0x390] ;  /* 0x0000e400ff1cbb82 */ /* 0x000e620000000a00 */
[----:B------:R-:W-:Y:S01]  /*1a30*/  ISETP.GE.U32.AND P5, PT, R100, UR4, PT ;  /* 0x0000000464007c0c */ /* 0x000fe2000bfa6070 */
[----:B------:R-:W-:-:S03]  /*1a40*/  @!P1 IMAD.WIDE.U32 R6, R104, R6, R32 ;  /* 0x0000000668069225 */ /* 0x000fc600078e0020 */
[----:B------:R-:W-:Y:S02]  /*1a50*/  ISETP.GE.AND.EX P5, PT, R95, UR5, PT, P5 ;  /* 0x000000055f007c0c */ /* 0x000fe4000bfa6350 */
[----:B------:R-:W-:Y:S02]  /*1a60*/  @!P1 IADD3 R2, PT, PT, R7, R35, RZ ;  /* 0x0000002307029210 */ /* 0x000fe40007ffe0ff */
[C---:B------:R-:W-:Y:S02]  /*1a70*/  @!P1 LEA R30, P6, R6.reuse, R30, 0x1 ;  /* 0x0000001e061e9211 */ /* 0x040fe400078c08ff */
[----:B------:R-:W-:Y:S02]  /*1a80*/  @!P3 MOV R32, R110 ;  /* 0x0000006e0020b202 */ /* 0x000fe40000000f00 */
[----:B------:R-:W-:Y:S01]  /*1a90*/  @!P1 LEA.HI.X R31, R6, R31, R2, 0x1, P6 ;  /* 0x0000001f061f9211 */ /* 0x000fe200030f0c02 */
[----:B0-----:R-:W-:Y:S01]  /*1aa0*/  @!P3 IMAD R2, R97, R16, RZ ;  /* 0x000000106102b224 */ /* 0x001fe200078e02ff */
[----:B------:R-:W-:Y:S01]  /*1ab0*/  @!P3 MOV R33, R113 ;  /* 0x000000710021b202 */ /* 0x000fe20000000f00 */
[----:B------:R-:W0:Y:S01]  /*1ac0*/  @!P4 LDC.64 R6, c[0x0][0x390] ;  /* 0x0000e400ff06cb82 */ /* 0x000e220000000a00 */
[----:B------:R-:W-:Y:S01]  /*1ad0*/  MOV R12, RZ ;  /* 0x000000ff000c7202 */ /* 0x000fe20000000f00 */
[----:B------:R-:W-:-:S02]  /*1ae0*/  @!P3 IMAD R35, R102, R17, R2 ;  /* 0x000000116623b224 */ /* 0x000fc400078e0202 */
[----:B------:R-:W-:Y:S01]  /*1af0*/  @!P3 IMAD.WIDE.U32 R32, R102, R16, R32 ;  /* 0x000000106620b225 */ /* 0x000fe200078e0020 */
[----:B------:R-:W-:Y:S02]  /*1b00*/  IADD3 R37, PT, PT, R3, 0x1a0, RZ ;  /* 0x000001a003257810 */ /* 0x000fe40007ffe0ff */
[----:B------:R1:W2:Y:S01]  /*1b10*/  @!P1 LDG.E R12, desc[UR6][R30.64] ;  /* 0x000000061e0c9981 */ /* 0x0002a2000c1e1900 */
[----:B----4-:R-:W-:Y:S01]  /*1b20*/  @!P4 IMAD R2, R45, R4, RZ ;  /* 0x000000042d02c224 */ /* 0x010fe200078e02ff */
[----:B------:R-:W4:Y:S03]  /*1b30*/  @!P5 LDC.64 R16, c[0x0][0x3e0] ;  /* 0x0000f800ff10db82 */ /* 0x000f260000000a00 */
[----:B------:R-:W-:Y:S01]  /*1b40*/  @!P4 IMAD R5, R39, R5, R2 ;  /* 0x000000052705c224 */ /* 0x000fe200078e0202 */
[----:B------:R-:W-:Y:S02]  /*1b50*/  @!P3 IADD3 R2, PT, PT, R33, R35, RZ ;  /* 0x000000232102b210 */ /* 0x000fe40007ffe0ff */
[----:B-1----:R-:W-:-:S02]  /*1b60*/  @!P3 LEA R30, P1, R32, R28, 0x1 ;  /* 0x0000001c201eb211 */ /* 0x002fc400078208ff */
[----:B------:R-:W-:Y:S02]  /*1b70*/  ISETP.GE.U32.AND P6, PT, R37, UR4, PT ;  /* 0x0000000425007c0c */ /* 0x000fe4000bfc6070 */
[----:B------:R-:W-:Y:S02]  /*1b80*/  @!P3 LEA.HI.X R31, R32, R29, R2, 0x1, P1 ;  /* 0x0000001d201fb211 */ /* 0x000fe400008f0c02 */
[----:B------:R-:W-:Y:S01]  /*1b90*/  SHF.R.S32.HI R41, RZ, 0x1f, R37 ;  /* 0x0000001fff297819 */ /* 0x000fe20000011425 */
[----:B------:R-:W1:Y:S01]  /*1ba0*/  @!P5 LDC.64 R28, c[0x0][0x390] ;  /* 0x0000e400ff1cdb82 */ /* 0x000e620000000a00 */
[----:B------:R-:W-:Y:S01]  /*1bb0*/  @!P4 MOV R34, R110 ;  /* 0x0000006e0022c202 */ /* 0x000fe20000000f00 */
[----:B------:R0:W3:Y:S01]  /*1bc0*/  @!P3 LDG.E R18, desc[UR6][R30.64] ;  /* 0x000000061e12b981 */ /* 0x0000e2000c1e1900 */
[----:B------:R-:W-:Y:S02]  /*1bd0*/  @!P4 MOV R35, R113 ;  /* 0x000000710023c202 */ /* 0x000fe40000000f00 */
[----:B------:R-:W-:-:S02]  /*1be0*/  MOV R67, RZ ;  /* 0x000000ff00437202 */ /* 0x000fc40000000f00 */
[----:B------:R-:W-:Y:S01]  /*1bf0*/  ISETP.GE.AND.EX P6, PT, R41, UR5, PT, P6 ;  /* 0x0000000529007c0c */ /* 0x000fe2000bfc6360 */
[----:B------:R-:W-:Y:S01]  /*1c00*/  @!P4 IMAD.WIDE.U32 R34, R39, R4, R34 ;  /* 0x000000042722c225 */ /* 0x000fe200078e0022 */
[----:B------:R-:W-:Y:S02]  /*1c10*/  IADD3 R39, PT, PT, R3, 0x1c0, RZ ;  /* 0x000001c003277810 */ /* 0x000fe40007ffe0ff */
[----:B------:R4:W3:Y:S02]  /*1c20*/  @!P2 LDG.E R67, desc[UR6][R24.64] ;  /* 0x000000061843a981 */ /* 0x0008e4000c1e1900 */
[----:B------:R-:W-:Y:S02]  /*1c30*/  @!P4 IADD3 R2, PT, PT, R35, R5, RZ ;  /* 0x000000052302c210 */ /* 0x000fe40007ffe0ff */
[----:B0-----:R-:W-:Y:S02]  /*1c40*/  @!P4 LEA R4, P1, R34, R6, 0x1 ;  /* 0x000000062204c211 */ /* 0x001fe400078208ff */
[----:B------:R-:W-:-:S02]  /*1c50*/  ISETP.GE.U32.AND P2, PT, R39, UR4, PT ;  /* 0x0000000427007c0c */ /* 0x000fc4000bf46070 */
[----:B------:R-:W-:Y:S01]  /*1c60*/  SHF.R.S32.HI R43, RZ, 0x1f, R39 ;  /* 0x0000001fff2b7819 */ /* 0x000fe20000011427 */
[----:B------:R-:W0:Y:S01]  /*1c70*/  @!P6 LDC.64 R30, c[0x0][0x390] ;  /* 0x0000e400ff1eeb82 */ /* 0x000e220000000a00 */
[----:B------:R-:W-:Y:S01]  /*1c80*/  @!P4 LEA.HI.X R5, R34, R7, R2, 0x1, P1 ;  /* 0x000000072205c211 */ /* 0x000fe200008f0c02 */
[----:B----4-:R-:W-:Y:S01]  /*1c90*/  @!P5 IMAD R2, R95, R16, RZ ;  /* 0x000000105f02d224 */ /* 0x010fe200078e02ff */
[----:B------:R-:W-:Y:S02]  /*1ca0*/  ISETP.GE.AND.EX P2, PT, R43, UR5, PT, P2 ;  /* 0x000000052b007c0c */ /* 0x000fe4000bf46320 */
[----:B------:R-:W-:Y:S02]  /*1cb0*/  @!P5 MOV R24, R110 ;  /* 0x0000006e0018d202 */ /* 0x000fe40000000f00 */
[----:B------:R-:W-:Y:S01]  /*1cc0*/  @!P5 MOV R25, R113 ;  /* 0x000000710019d202 */ /* 0x000fe20000000f00 */
[----:B------:R-:W4:Y:S01]  /*1cd0*/  @!P6 LDC.64 R6, c[0x0][0x3e0] ;  /* 0x0000f800ff06eb82 */ /* 0x000f220000000a00 */
[----:B------:R-:W-:-:S02]  /*1ce0*/  @!P5 IMAD R17, R100, R17, R2 ;  /* 0x000000116411d224 */ /* 0x000fc400078e0202 */
[----:B------:R-:W-:-:S05]  /*1cf0*/  @!P5 IMAD.WIDE.U32 R24, R100, R16, R24 ;  /* 0x000000106418d225 */ /* 0x000fca00078e0018 */
[----:B------:R-:W-:Y:S02]  /*1d00*/  @!P5 IADD3 R2, PT, PT, R25, R17, RZ ;  /* 0x000000111902d210 */ /* 0x000fe40007ffe0ff */
[C---:B-1----:R-:W-:Y:S01]  /*1d10*/  @!P5 LEA R32, P1, R24.reuse, R28, 0x1 ;  /* 0x0000001c1820d211 */ /* 0x042fe200078208ff */
[----:B------:R-:W1:Y:S03]  /*1d20*/  @!P2 LDC.64 R16, c[0x0][0x3e0] ;  /* 0x0000f800ff10ab82 */ /* 0x000e660000000a00 */
[----:B------:R-:W-:Y:S02]  /*1d30*/  @!P5 LEA.HI.X R33, R24, R29, R2, 0x1, P1 ;  /* 0x0000001d1821d211 */ /* 0x000fe400008f0c02 */
[----:B------:R-:W-:-:S03]  /*1d40*/  ISETP.GE.U32.AND P1, PT, R98, UR4, PT ;  /* 0x0000000462007c0c */ /* 0x000fc6000bf26070 */
[----:B------:R-:W0:Y:S01]  /*1d50*/  @!P2 LDC.64 R28, c[0x0][0x390] ;  /* 0x0000e400ff1cab82 */ /* 0x000e220000000a00 */
[----:B------:R-:W-:Y:S02]  /*1d60*/  ISETP.GE.AND.EX P1, PT, R93, UR5, PT, P1 ;  /* 0x000000055d007c0c */ /* 0x000fe4000bf26310 */
[----:B------:R-:W-:Y:S01]  /*1d70*/  @!P6 MOV R34, R110 ;  /* 0x0000006e0022e202 */ /* 0x000fe20000000f00 */
[-C--:B----4-:R-:W-:Y:S01]  /*1d80*/  @!P6 IMAD R2, R41, R6.reuse, RZ ;  /* 0x000000062902e224 */ /* 0x090fe200078e02ff */
[----:B------:R-:W-:Y:S02]  /*1d90*/  @!P6 MOV R35, R113 ;  /* 0x000000710023e202 */ /* 0x000fe40000000f00 */
[----:B------:R-:W-:Y:S01]  /*1da0*/  MOV R25, RZ ;  /* 0x000000ff00197202 */ /* 0x000fe20000000f00 */
[C---:B------:R-:W-:Y:S02]  /*1db0*/  @!P6 IMAD R41, R37.reuse, R7, R2 ;  /* 0x000000072529e224 */ /* 0x040fe400078e0202 */
[----:B------:R-:W-:Y:S01]  /*1dc0*/  @!P6 IMAD.WIDE.U32 R34, R37, R6, R34 ;  /* 0x000000062522e225 */ /* 0x000fe200078e0022 */
[----:B------:R-:W-:-:S02]  /*1dd0*/  MOV R71, RZ ;  /* 0x000000ff00477202 */ /* 0x000fc40000000f00 */
[----:B------:R4:W3:Y:S01]  /*1de0*/  @!P5 LDG.E R25, desc[UR6][R32.64] ;  /* 0x000000062019d981 */ /* 0x0008e2000c1e1900 */
[----:B------:R-:W0:Y:S01]  /*1df0*/  @!P1 LDC.64 R6, c[0x0][0x3e0] ;  /* 0x0000f800ff069b82 */ /* 0x000e220000000a00 */
[----:B------:R-:W-:Y:S01]  /*1e00*/  ISETP.GE.U32.AND P5, PT, R96, UR4, PT ;  /* 0x0000000460007c0c */ /* 0x000fe2000bfa6070 */
[----:B-1----:R-:W-:Y:S01]  /*1e10*/  @!P2 IMAD R14, R43, R16, RZ ;  /* 0x000000102b0ea224 */ /* 0x002fe200078e02ff */
[----:B------:R-:W-:Y:S01]  /*1e20*/  @!P6 IADD3 R2, PT, PT, R35, R41, RZ ;  /* 0x000000292302e210 */ /* 0x000fe20007ffe0ff */
[----:B------:R1:W3:Y:S01]  /*1e30*/  @!P4 LDG.E R71, desc[UR6][R4.64] ;  /* 0x000000060447c981 */ /* 0x0002e2000c1e1900 */
[----:B----4-:R-:W-:Y:S02]  /*1e40*/  @!P2 MOV R32, R110 ;  /* 0x0000006e0020a202 */ /* 0x010fe40000000f00 */
[----:B------:R-:W-:Y:S01]  /*1e50*/  @!P2 MOV R33, R113 ;  /* 0x000000710021a202 */ /* 0x000fe20000000f00 */
[----:B------:R-:W-:Y:S01]  /*1e60*/  @!P2 IMAD R35, R39, R17, R14 ;  /* 0x000000112723a224 */ /* 0x000fe200078e020e */
[----:B0-----:R-:W-:-:S02]  /*1e70*/  @!P6 LEA R30, P4, R34, R30, 0x1 ;  /* 0x0000001e221ee211 */ /* 0x001fc400078808ff */
[----:B------:R-:W-:Y:S01]  /*1e80*/  ISETP.GE.AND.EX P5, PT, R91, UR5, PT, P5 ;  /* 0x000000055b007c0c */ /* 0x000fe2000bfa6350 */
[----:B------:R-:W-:Y:S02]  /*1e90*/  @!P2 IMAD.WIDE.U32 R32, R39, R16, R32 ;  /* 0x000000102720a225 */ /* 0x000fe400078e0020 */
[----:B------:R-:W0:Y:S01]  /*1ea0*/  @!P1 LDC.64 R16, c[0x0][0x390] ;  /* 0x0000e400ff109b82 */ /* 0x000e220000000a00 */
[----:B------:R-:W-:Y:S02]  /*1eb0*/  @!P6 LEA.HI.X R31, R34, R31, R2, 0x1, P4 ;  /* 0x0000001f221fe211 */ /* 0x000fe400020f0c02 */
[----:B------:R-:W-:Y:S02]  /*1ec0*/  @!P2 IADD3 R2, PT, PT, R33, R35, RZ ;  /* 0x000000232102a210 */ /* 0x000fe40007ffe0ff */
[----:B------:R-:W-:Y:S02]  /*1ed0*/  @!P2 LEA R34, P4, R32, R28, 0x1 ;  /* 0x0000001c2022a211 */ /* 0x000fe400078808ff */
[----:B------:R-:W-:-:S02]  /*1ee0*/  IADD3 R37, PT, PT, R3, 0x1d0, RZ ;  /* 0x000001d003257810 */ /* 0x000fc40007ffe0ff */
[----:B------:R-:W-:Y:S01]  /*1ef0*/  @!P2 LEA.HI.X R35, R32, R29, R2, 0x1, P4 ;  /* 0x0000001d2023a211 */ /* 0x000fe200020f0c02 */
[----:B-1----:R-:W1:Y:S01]  /*1f00*/  @!P5 LDC.64 R4, c[0x0][0x3e0] ;  /* 0x0000f800ff04db82 */ /* 0x002e620000000a00 */
[----:B------:R-:W-:Y:S02]  /*1f10*/  ISETP.GE.U32.AND P4, PT, R37, UR4, PT ;  /* 0x0000000425007c0c */ /* 0x000fe4000bf86070 */
[----:B------:R-:W-:Y:S01]  /*1f20*/  SHF.R.S32.HI R43, RZ, 0x1f, R37 ;  /* 0x0000001fff2b7819 */ /* 0x000fe20000011425 */
[----:B------:R-:W-:Y:S01]  /*1f30*/  @!P1 IMAD R2, R93, R6, RZ ;  /* 0x000000065d029224 */ /* 0x000fe200078e02ff */
[----:B------:R-:W-:Y:S02]  /*1f40*/  @!P1 MOV R28, R110 ;  /* 0x0000006e001c9202 */ /* 0x000fe40000000f00 */
[----:B------:R-:W-:Y:S02]  /*1f50*/  ISETP.GE.AND.EX P4, PT, R43, UR5, PT, P4 ;  /* 0x000000052b007c0c */ /* 0x000fe4000bf86340 */
[----:B------:R-:W-:-:S02]  /*1f60*/  @!P1 MOV R29, R113 ;  /* 0x00000071001d9202 */ /* 0x000fc40000000f00 */
[----:B------:R-:W-:Y:S01]  /*1f70*/  MOV R73, RZ ;  /* 0x000000ff00497202 */ /* 0x000fe20000000f00 */
[C---:B------:R-:W-:Y:S01]  /*1f80*/  @!P1 IMAD R33, R98.reuse, R7, R2 ;  /* 0x0000000762219224 */ /* 0x040fe200078e0202 */
[----:B------:R-:W-:Y:S01]  /*1f90*/  MOV R77, RZ ;  /* 0x000000ff004d7202 */ /* 0x000fe20000000f00 */
[----:B------:R-:W-:Y:S01]  /*1fa0*/  @!P1 IMAD.WIDE.U32 R6, R98, R6, R28 ;  /* 0x0000000662069225 */ /* 0x000fe200078e001c */
[C---:B------:R-:W-:Y:S02]  /*1fb0*/  IADD3 R39, PT, PT, R3.reuse, 0x1e0, RZ ;  /* 0x000001e003277810 */ /* 0x040fe40007ffe0ff */
[----:B------:R4:W3:Y:S01]  /*1fc0*/  @!P6 LDG.E R73, desc[UR6][R30.64] ;  /* 0x000000061e49e981 */ /* 0x0008e2000c1e1900 */
[----:B------:R-:W-:Y:S02]  /*1fd0*/  IADD3 R41, PT, PT, R3, 0x1f0, RZ ;  /* 0x000001f003297810 */ /* 0x000fe40007ffe0ff */
[----:B------:R-:W-:Y:S01]  /*1fe0*/  @!P1 IADD3 R2, PT, PT, R7, R33, RZ ;  /* 0x0000002107029210 */ /* 0x000fe20007ffe0ff */
[----:B------:R1:W3:Y:S01]  /*1ff0*/  @!P2 LDG.E R77, desc[UR6][R34.64] ;  /* 0x00000006224da981 */ /* 0x0002e2000c1e1900 */
[----:B0-----:R-:W-:Y:S01]  /*2000*/  @!P1 LEA R32, P2, R6, R16, 0x1 ;  /* 0x0000001006209211 */ /* 0x001fe200078408ff */
[----:B------:R-:W0:Y:S01]  /*2010*/  @!P4 LDC.64 R28, c[0x0][0x3e0] ;  /* 0x0000f800ff1ccb82 */ /* 0x000e220000000a00 */
[----:B------:R-:W-:-:S02]  /*2020*/  ISETP.GE.U32.AND P6, PT, R39, UR4, PT ;  /* 0x0000000427007c0c */ /* 0x000fc4000bfc6070 */
[----:B------:R-:W-:-:S05]  /*2030*/  SHF.R.S32.HI R45, RZ, 0x1f, R39 ;  /* 0x0000001fff2d7819 */ /* 0x000fca0000011427 */
[----:B----4-:R-:W4:Y:S01]  /*2040*/  @!P5 LDC.64 R30, c[0x0][0x390] ;  /* 0x0000e400ff1edb82 */ /* 0x010f220000000a00 */
[----:B------:R-:W-:Y:S02]  /*2050*/  @!P1 LEA.HI.X R33, R6, R17, R2, 0x1, P2 ;  /* 0x0000001106219211 */ /* 0x000fe400010f0c02 */
[----:B------:R-:W-:Y:S02]  /*2060*/  ISETP.GE.AND.EX P6, PT, R45, UR5, PT, P6 ;  /* 0x000000052d007c0c */ /* 0x000fe4000bfc6360 */
[----:B------:R-:W-:Y:S02]  /*2070*/  ISETP.GE.U32.AND P2, PT, R41, UR4, PT ;  /* 0x0000000429007c0c */ /* 0x000fe4000bf46070 */
[----:B-1----:R-:W-:Y:S01]  /*2080*/  SHF.R.S32.HI R35, RZ, 0x1f, R41 ;  /* 0x0000001fff237819 */ /* 0x002fe20000011429 */
[----:B------:R-:W1:Y:S03]  /*2090*/  @!P4 LDC.64 R6, c[0x0][0x390] ;  /* 0x0000e400ff06cb82 */ /* 0x000e660000000a00 */
[----:B------:R-:W-:Y:S01]  /*20a0*/  ISETP.GE.AND.EX P2, PT, R35, UR5, PT, P2 ;  /* 0x0000000523007c0c */ /* 0x000fe2000bf46320 */
[----:B------:R-:W-:Y:S01]  /*20b0*/  @!P5 IMAD R14, R91, R4, RZ ;  /* 0x000000045b0ed224 */ /* 0x000fe200078e02ff */
[----:B------:R-:W-:-:S02]  /*20c0*/  @!P5 MOV R16, R110 ;  /* 0x0000006e0010d202 */ /* 0x000fc40000000f00 */
[----:B------:R-:W-:Y:S01]  /*20d0*/  @!P5 MOV R17, R113 ;  /* 0x000000710011d202 */ /* 0x000fe20000000f00 */
[----:B------:R-:W5:Y:S01]  /*20e0*/  @!P6 LDC.64 R2, c[0x0][0x3e0] ;  /* 0x0000f800ff02eb82 */ /* 0x000f620000000a00 */
[----:B------:R-:W-:Y:S01]  /*20f0*/  MOV R69, RZ ;  /* 0x000000ff00457202 */ /* 0x000fe20000000f00 */
[C---:B------:R-:W-:Y:S02]  /*2100*/  @!P5 IMAD R47, R96.reuse, R5, R14 ;  /* 0x00000005602fd224 */ /* 0x040fe400078e020e */
[----:B------:R-:W-:-:S03]  /*2110*/  @!P5 IMAD.WIDE.U32 R16, R96, R4, R16 ;  /* 0x000000046010d225 */ /* 0x000fc600078e0010 */
[----:B------:R0:W3:Y:S01]  /*2120*/  @!P1 LDG.E R69, desc[UR6][R32.64] ;  /* 0x0000000620459981 */ /* 0x0000e2000c1e1900 */
[----:B------:R-:W5:Y:S01]  /*2130*/  @!P2 LDC.64 R4, c[0x0][0x3e0] ;  /* 0x0000f800ff04ab82 */ /* 0x000f620000000a00 */
[----:B------:R-:W-:Y:S02]  /*2140*/  @!P5 IADD3 R14, PT, PT, R17, R47, RZ ;  /* 0x0000002f110ed210 */ /* 0x000fe40007ffe0ff */
[----:B----4-:R-:W-:Y:S01]  /*2150*/  @!P5 LEA R30, P1, R16, R30, 0x1 ;  /* 0x0000001e101ed211 */ /* 0x010fe200078208ff */
[----:B0-----:R-:W-:-:S03]  /*2160*/  @!P4 IMAD R20, R43, R28, RZ ;  /* 0x0000001c2b14c224 */ /* 0x001fc600078e02ff */
[----:B------:R-:W-:Y:S02]  /*2170*/  @!P5 LEA.HI.X R31, R16, R31, R14, 0x1, P1 ;  /* 0x0000001f101fd211 */ /* 0x000fe400008f0c0e */
[----:B------:R-:W-:Y:S01]  /*2180*/  @!P4 MOV R32, R110 ;  /* 0x0000006e0020c202 */ /* 0x000fe20000000f00 */
[----:B------:R-:W0:Y:S01]  /*2190*/  @!P6 LDC.64 R16, c[0x0][0x390] ;  /* 0x0000e400ff10eb82 */ /* 0x000e220000000a00 */
[----:B------:R-:W-:Y:S01]  /*21a0*/  @!P4 MOV R33, R113 ;  /* 0x000000710021c202 */ /* 0x000fe20000000f00 */
[C---:B------:R-:W-:Y:S01]  /*21b0*/  @!P4 IMAD R43, R37.reuse, R29, R20 ;  /* 0x0000001d252bc224 */ /* 0x040fe200078e0214 */
[----:B------:R-:W-:Y:S01]  /*21c0*/  MOV R75, RZ ;  /* 0x000000ff004b7202 */ /* 0x000fe20000000f00 */
[----:B------:R-:W-:-:S04]  /*21d0*/  @!P4 IMAD.WIDE.U32 R32, R37, R28, R32 ;  /* 0x0000001c2520c225 */ /* 0x000fc800078e0020 */
[----:B------:R-:W4:Y:S01]  /*21e0*/  @!P2 LDC.64 R28, c[0x0][0x390] ;  /* 0x0000e400ff1cab82 */ /* 0x000f220000000a00 */
[----:B------:R-:W-:Y:S01]  /*21f0*/  MOV R79, RZ ;  /* 0x000000ff004f7202 */ /* 0x000fe20000000f00 */
[----:B------:R5:W3:Y:S01]  /*2200*/  @!P5 LDG.E R75, desc[UR6][R30.64] ;  /* 0x000000061e4bd981 */ /* 0x000ae2000c1e1900 */
[----:B------:R-:W-:Y:S02]  /*2210*/  @!P4 IADD3 R14, PT, PT, R33, R43, RZ ;  /* 0x0000002b210ec210 */ /* 0x000fe40007ffe0ff */
[----:B-1----:R-:W-:Y:S01]  /*2220*/  @!P4 LEA R6, P1, R32, R6, 0x1 ;  /* 0x000000062006c211 */ /* 0x002fe200078208ff */
[----:B-----5:R-:W-:-:S03]  /*2230*/  @!P6 IMAD R20, R45, R2, RZ ;  /* 0x000000022d14e224 */ /* 0x020fc600078e02ff */
[----:B------:R-:W-:Y:S02]  /*2240*/  @!P4 LEA.HI.X R7, R32, R7, R14, 0x1, P1 ;  /* 0x000000072007c211 */ /* 0x000fe400008f0c0e */
[----:B------:R-:W-:Y:S02]  /*2250*/  @!P6 MOV R30, R110 ;  /* 0x0000006e001ee202 */ /* 0x000fe40000000f00 */
[----:B------:R-:W-:Y:S01]  /*2260*/  @!P6 MOV R31, R113 ;  /* 0x00000071001fe202 */ /* 0x000fe20000000f00 */
[----:B------:R-:W-:Y:S01]  /*2270*/  @!P6 IMAD R33, R39, R3, R20 ;  /* 0x000000032721e224 */ /* 0x000fe200078e0214 */
[----:B------:R1:W5:Y:S01]  /*2280*/  @!P4 LDG.E R79, desc[UR6][R6.64] ;  /* 0x00000006064fc981 */ /* 0x000362000c1e1900 */
[----:B------:R-:W-:Y:S02]  /*2290*/  @!P2 IMAD R14, R35, R4, RZ ;  /* 0x00000004230ea224 */ /* 0x000fe400078e02ff */
[----:B------:R-:W-:Y:S01]  /*22a0*/  @!P6 IMAD.WIDE.U32 R2, R39, R2, R30 ;  /* 0x000000022702e225 */ /* 0x000fe200078e001e */
[----:B-1----:R-:W-:-:S02]  /*22b0*/  @!P2 MOV R6, R110 ;  /* 0x0000006e0006a202 */ /* 0x002fc40000000f00 */
[----:B------:R-:W-:Y:S01]  /*22c0*/  @!P2 MOV R7, R113 ;  /* 0x000000710007a202 */ /* 0x000fe20000000f00 */
[----:B------:R-:W-:Y:S01]  /*22d0*/  @!P2 IMAD R31, R41, R5, R14 ;  /* 0x00000005291fa224 */ /* 0x000fe200078e020e */
[----:B------:R-:W-:Y:S02]  /*22e0*/  @!P6 IADD3 R3, PT, PT, R3, R33, RZ ;  /* 0x000000210303e210 */ /* 0x000fe40007ffe0ff */
[C---:B0-----:R-:W-:Y:S01]  /*22f0*/  @!P6 LEA R16, P1, R2.reuse, R16, 0x1 ;  /* 0x000000100210e211 */ /* 0x041fe200078208ff */
[----:B------:R-:W-:Y:S01]  /*2300*/  @!P2 IMAD.WIDE.U32 R4, R41, R4, R6 ;  /* 0x000000042904a225 */ /* 0x000fe200078e0006 */
[----:B------:R-:W-:Y:S02]  /*2310*/  MOV R81, RZ ;  /* 0x000000ff00517202 */ /* 0x000fe40000000f00 */
[----:B------:R-:W-:Y:S02]  /*2320*/  @!P6 LEA.HI.X R17, R2, R17, R3, 0x1, P1 ;  /* 0x000000110211e211 */ /* 0x000fe400008f0c03 */
[----:B------:R-:W-:-:S02]  /*2330*/  @!P2 IADD3 R2, PT, PT, R5, R31, RZ ;  /* 0x0000001f0502a210 */ /* 0x000fc40007ffe0ff */
[C---:B----4-:R-:W-:Y:S01]  /*2340*/  @!P2 LEA R28, P1, R4.reuse, R28, 0x1 ;  /* 0x0000001c041ca211 */ /* 0x050fe200078208ff */
[----:B------:R0:W4:Y:S01]  /*2350*/  @!P6 LDG.E R81, desc[UR6][R16.64] ;  /* 0x000000061051e981 */ /* 0x000122000c1e1900 */
[----:B------:R-:W-:Y:S02]  /*2360*/  MOV R83, RZ ;  /* 0x000000ff00537202 */ /* 0x000fe40000000f00 */
[----:B------:R-:W-:-:S05]  /*2370*/  @!P2 LEA.HI.X R29, R4, R29, R2, 0x1, P1 ;  /* 0x0000001d041da211 */ /* 0x000fca00008f0c02 */
[----:B------:R1:W4:Y:S01]  /*2380*/  @!P2 LDG.E R83, desc[UR6][R28.64] ;  /* 0x000000061c53a981 */ /* 0x000322000c1e1900 */
[--C-:B------:R-:W-:Y:S02]  /*2390*/  HADD2.F32 R89, -RZ, R86.reuse.H0_H0 ;  /* 0x20000056ff597230 */ /* 0x100fe40000004100 */
[----:B------:R-:W-:Y:S02]  /*23a0*/  HADD2.F32 R86, -RZ, R86.H1_H1 ;  /* 0x30000056ff567230 */ /* 0x000fe40000004100 */
[----:B------:R-:W-:-:S03]  /*23b0*/  HADD2.F32 R85, -RZ, R0.H0_H0 ;  /* 0x20000000ff557230 */ /* 0x000fc60000004100 */
[C---:B------:R-:W-:Y:S01]  /*23c0*/  FADD.FTZ R2, R89.reuse, R86 ;  /* 0x0000005659027221 */ /* 0x040fe20000010000 */
[----:B------:R-:W-:Y:S01]  /*23d0*/  FMUL.FTZ R4, R86, R86 ;  /* 0x0000005656047220 */ /* 0x000fe20000410000 */
[--C-:B------:R-:W-:Y:S02]  /*23e0*/  HADD2.F32 R87, -RZ, R84.reuse.H0_H0 ;  /* 0x20000054ff577230 */ /* 0x100fe40000004100 */
[----:B------:R-:W-:Y:S02]  /*23f0*/  HADD2.F32 R84, -RZ, R84.H1_H1 ;  /* 0x30000054ff547230 */ /* 0x000fe40000004100 */
[----:B------:R-:W-:Y:S01]  /*2400*/  FADD.FTZ R2, RZ, R2 ;  /* 0x00000002ff027221 */ /* 0x000fe20000010000 */
[----:B------:R-:W-:Y:S02]  /*2410*/  HADD2.F32 R0, -RZ, R0.H1_H1 ;  /* 0x30000000ff007230 */ /* 0x000fe40000004100 */
[----:B------:R-:W-:Y:S01]  /*2420*/  FFMA.FTZ R4, R89, R89, R4 ;  /* 0x0000005959047223 */ /* 0x000fe20000010004 */
[----:B------:R-:W-:Y:S01]  /*2430*/  FADD.FTZ R3, R87, R84 ;  /* 0x0000005457037221 */ /* 0x000fe20000010000 */
[----:B------:R-:W-:-:S02]  /*2440*/  FMUL.FTZ R6, R84, R84 ;  /* 0x0000005454067220 */ /* 0x000fc40000410000 */
[----:B------:R-:W-:Y:S01]  /*2450*/  FADD.FTZ R4, RZ, R4 ;  /* 0x00000004ff047221 */ /* 0x000fe20000010000 */
[----:B------:R-:W-:Y:S01]  /*2460*/  FADD.FTZ R5, R2, R3 ;  /* 0x0000000302057221 */ /* 0x000fe20000010000 */
[----:B------:R-:W-:Y:S01]  /*2470*/  FFMA.FTZ R7, R87, R87, R6 ;  /* 0x0000005757077223 */ /* 0x000fe20000010006 */
[--C-:B------:R-:W-:Y:S02]  /*2480*/  HADD2.F32 R2, -RZ, R10.reuse.H0_H0 ;  /* 0x2000000aff027230 */ /* 0x100fe40000004100 */
[----:B------:R-:W-:Y:S01]  /*2490*/  FADD.FTZ R6, R85, R0 ;  /* 0x0000000055067221 */ /* 0x000fe20000010000 */
[----:B------:R-:W-:Y:S02]  /*24a0*/  HADD2.F32 R3, -RZ, R10.H1_H1 ;  /* 0x3000000aff037230 */ /* 0x000fe40000004100 */
[----:B------:R-:W-:Y:S01]  /*24b0*/  FMUL.FTZ R10, R0, R0 ;  /* 0x00000000000a7220 */ /* 0x000fe20000410000 */
[----:B------:R-:W-:Y:S01]  /*24c0*/  FADD.FTZ R7, R4, R7 ;  /* 0x0000000704077221 */ /* 0x000fe20000010000 */
[----:B------:R-:W-:Y:S01]  /*24d0*/  FADD.FTZ R6, R5, R6 ;  /* 0x0000000605067221 */ /* 0x000fe20000010000 */
[----:B------:R-:W-:-:S02]  /*24e0*/  HADD2.F32 R4, -RZ, R9.H0_H0 ;  /* 0x20000009ff047230 */ /* 0x000fc40000004100 */
[----:B------:R-:W-:Y:S01]  /*24f0*/  FFMA.FTZ R10, R85, R85, R10 ;  /* 0x00000055550a7223 */ /* 0x000fe2000001000a */
[----:B0-----:R-:W-:Y:S01]  /*2500*/  FADD.FTZ R17, R2, R3 ;  /* 0x0000000302117221 */ /* 0x001fe20000010000 */
[----:B------:R-:W-:Y:S02]  /*2510*/  HADD2.F32 R5, -RZ, R9.H1_H1 ;  /* 0x30000009ff057230 */ /* 0x000fe40000004100 */
[----:B------:R-:W-:Y:S01]  /*2520*/  FMUL.FTZ R9, R3, R3 ;  /* 0x0000000303097220 */ /* 0x000fe20000410000 */
[----:B------:R-:W-:Y:S01]  /*2530*/  FADD.FTZ R10, R7, R10 ;  /* 0x0000000a070a7221 */ /* 0x000fe20000010000 */
[----:B------:R-:W-:Y:S01]  /*2540*/  FADD.FTZ R17, R6, R17 ;  /* 0x0000001106117221 */ /* 0x000fe20000010000 */
[--C-:B------:R-:W-:Y:S02]  /*2550*/  HADD2.F32 R6, -RZ, R8.reuse.H0_H0 ;  /* 0x20000008ff067230 */ /* 0x100fe40000004100 */
[----:B------:R-:W-:Y:S01]  /*2560*/  FFMA.FTZ R9, R2, R2, R9 ;  /* 0x0000000202097223 */ /* 0x000fe20000010009 */
[----:B------:R-:W-:Y:S01]  /*2570*/  FADD.FTZ R14, R4, R5 ;  /* 0x00000005040e7221 */ /* 0x000fe20000010000 */
[----:B------:R-:W-:-:S02]  /*2580*/  HADD2.F32 R7, -RZ, R8.H1_H1 ;  /* 0x30000008ff077230 */ /* 0x000fc40000004100 */
[----:B-1----:R-:W-:Y:S01]  /*2590*/  FMUL.FTZ R29, R5, R5 ;  /* 0x00000005051d7220 */ /* 0x002fe20000410000 */
[----:B------:R-:W-:Y:S01]  /*25a0*/  FADD.FTZ R10, R10, R9 ;  /* 0x000000090a0a7221 */ /* 0x000fe20000010000 */
[----:B------:R-:W-:Y:S02]  /*25b0*/  FADD.FTZ R14, R17, R14 ;  /* 0x0000000e110e7221 */ /* 0x000fe40000010000 */
[----:B------:R-:W-:Y:S01]  /*25c0*/  FFMA.FTZ R29, R4, R4, R29 ;  /* 0x00000004041d7223 */ /* 0x000fe2000001001d */
[----:B------:R-:W-:Y:S01]  /*25d0*/  FADD.FTZ R17, R6, R7 ;  /* 0x0000000706117221 */ /* 0x000fe20000010000 */
[----:B------:R-:W-:Y:S02]  /*25e0*/  FMUL.FTZ R31, R7, R7 ;  /* 0x00000007071f7220 */ /* 0x000fe40000410000 */
[----:B------:R-:W-:Y:S01]  /*25f0*/  FADD.FTZ R29, R10, R29 ;  /* 0x0000001d0a1d7221 */ /* 0x000fe20000010000 */
[----:B------:R-:W-:Y:S01]  /*2600*/  FADD.FTZ R14, R14, R17 ;  /* 0x000000110e0e7221 */ /* 0x000fe20000010000 */
[----:B------:R-:W-:-:S02]  /*2610*/  HADD2.F32 R10, -RZ, R11.H0_H0 ;  /* 0x2000000bff0a7230 */ /* 0x000fc40000004100 */
[----:B------:R-:W-:Y:S02]  /*2620*/  HADD2.F32 R11, -RZ, R11.H1_H1 ;  /* 0x3000000bff0b7230 */ /* 0x000fe40000004100 */
[--C-:B--2---:R-:W-:Y:S02]  /*2630*/  HADD2.F32 R8, -RZ, R12.reuse.H0_H0 ;  /* 0x2000000cff087230 */ /* 0x104fe40000004100 */
[----:B------:R-:W-:Y:S02]  /*2640*/  HADD2.F32 R9, -RZ, R12.H1_H1 ;  /* 0x3000000cff097230 */ /* 0x000fe40000004100 */
[----:B------:R-:W-:-:S03]  /*2650*/  FFMA.FTZ R12, R6, R6, R31 ;  /* 0x00000006060c7223 */ /* 0x000fc6000001001f */
[----:B------:R-:W-:Y:S01]  /*2660*/  FADD.FTZ R17, R8, R9 ;  /* 0x0000000908117221 */ /* 0x000fe20000010000 */
[----:B------:R-:W-:Y:S01]  /*2670*/  FMUL.FTZ R31, R9, R9 ;  /* 0x00000009091f7220 */ /* 0x000fe20000410000 */
[----:B------:R-:W-:Y:S01]  /*2680*/  FADD.FTZ R29, R29, R12 ;  /* 0x0000000c1d1d7221 */ /* 0x000fe20000010000 */
[--C-:B------:R-:W-:Y:S02]  /*2690*/  HADD2.F32 R12, -RZ, R13.reuse.H0_H0 ;  /* 0x2000000dff0c7230 */ /* 0x100fe40000004100 */
[----:B------:R-:W-:Y:S01]  /*26a0*/  FADD.FTZ R14, R14, R17 ;  /* 0x000000110e0e7221 */ /* 0x000fe20000010000 */
        /* <DEDUP_REMOVED lines=9> */
[----:B------:R-:W-:Y:S02]  /*2740*/  HADD2.F32 R15, -RZ, R15.H1_H1 ;  /* 0x3000000fff0f7230 */ /* 0x000fe40000004100 */
[----:B------:R-:W-:Y:S01]  /*2750*/  FMUL.FTZ R29, R13, R13 ;  /* 0x0000000d0d1d7220 */ /* 0x000fe20000410000 */
[----:B------:R-:W-:Y:S01]  /*2760*/  FADD.FTZ R31, R16, R31 ;  /* 0x0000001f101f7221 */ /* 0x000fe20000010000 */
[----:B------:R-:W-:Y:S01]  /*2770*/  FADD.FTZ R20, R17, R20 ;  /* 0x0000001411147221 */ /* 0x000fe20000010000 */
[--C-:B---3--:R-:W-:Y:S02]  /*2780*/  HADD2.F32 R16, -RZ, R18.reuse.H0_H0 ;  /* 0x20000012ff107230 */ /* 0x108fe40000004100 */
[----:B------:R-:W-:Y:S01]  /*2790*/  FFMA.FTZ R22, R12, R12, R29 ;  /* 0x0000000c0c167223 */ /* 0x000fe2000001001d */
[----:B------:R-:W-:Y:S01]  /*27a0*/  FADD.FTZ R29, R14, R15 ;  /* 0x0000000f0e1d7221 */ /* 0x000fe20000010000 */
[----:B------:R-:W-:-:S02]  /*27b0*/  HADD2.F32 R17, -RZ, R18.H1_H1 ;  /* 0x30000012ff117230 */ /* 0x000fc40000004100 */
[----:B------:R-:W-:Y:S01]  /*27c0*/  FMUL.FTZ R33, R15, R15 ;  /* 0x0000000f0f217220 */ /* 0x000fe20000410000 */
[--C-:B------:R-:W-:Y:S02]  /*27d0*/  HADD2.F32 R18, -RZ, R19.reuse.H0_H0 ;  /* 0x20000013ff127230 */ /* 0x100fe40000004100 */
[----:B------:R-:W-:Y:S01]  /*27e0*/  FADD.FTZ R20, R20, R29 ;  /* 0x0000001d14147221 */ /* 0x000fe20000010000 */
[----:B------:R-:W-:Y:S01]  /*27f0*/  FADD.FTZ R22, R31, R22 ;  /* 0x000000161f167221 */ /* 0x000fe20000010000 */
[----:B------:R-:W-:Y:S01]  /*2800*/  FADD.FTZ R29, R16, R17 ;  /* 0x00000011101d7221 */ /* 0x000fe20000010000 */
[----:B------:R-:W-:Y:S02]  /*2810*/  HADD2.F32 R19, -RZ, R19.H1_H1 ;  /* 0x30000013ff137230 */ /* 0x000fe40000004100 */
[----:B------:R-:W-:Y:S01]  /*2820*/  FFMA.FTZ R33, R14, R14, R33 ;  /* 0x0000000e0e217223 */ /* 0x000fe20000010021 */
[----:B------:R-:W-:Y:S01]  /*2830*/  FMUL.FTZ R31, R17, R17 ;  /* 0x00000011111f7220 */ /* 0x000fe20000410000 */
[----:B------:R-:W-:Y:S01]  /*2840*/  FADD.FTZ R29, R20, R29 ;  /* 0x0000001d141d7221 */ /* 0x000fe20000010000 */
[----:B------:R-:W-:-:S02]  /*2850*/  HADD2.F32 R20, -RZ, R21.H0_H0 ;  /* 0x20000015ff147230 */ /* 0x000fc40000004100 */
[----:B------:R-:W-:Y:S01]  /*2860*/  FADD.FTZ R22, R22, R33 ;  /* 0x0000002116167221 */ /* 0x000fe20000010000 */
[----:B------:R-:W-:Y:S01]  /*2870*/  FFMA.FTZ R31, R16, R16, R31 ;  /* 0x00000010101f7223 */ /* 0x000fe2000001001f */
[----:B------:R-:W-:Y:S01]  /*2880*/  FADD.FTZ R24, R18, R19 ;  /* 0x0000001312187221 */ /* 0x000fe20000010000 */
        /* <DEDUP_REMOVED lines=8> */
[----:B------:R-:W-:Y:S01]  /*2910*/  FMUL.FTZ R33, R21, R21 ;  /* 0x0000001515217220 */ /* 0x000fe20000410000 */
        /* <DEDUP_REMOVED lines=9> */
[----:B------:R-:W-:Y:S01]  /*29b0*/  FFMA.FTZ R30, R22, R22, R31 ;  /* 0x00000016161e7223 */ /* 0x000fe2000001001f */
[--C-:B------:R-:W-:Y:S02]  /*29c0*/  HADD2.F32 R52, -RZ, R53.reuse.H0_H0 ;  /* 0x20000035ff347230 */ /* 0x100fe40000004100 */
[----:B------:R-:W-:Y:S02]  /*29d0*/  HADD2.F32 R53, -RZ, R53.H1_H1 ;  /* 0x30000035ff357230 */ /* 0x000fe40000004100 */
[--C-:B------:R-:W-:Y:S02]  /*29e0*/  HADD2.F32 R24, -RZ, R25.reuse.H0_H0 ;  /* 0x20000019ff187230 */ /* 0x100fe40000004100 */
[----:B------:R-:W-:-:S05]  /*29f0*/  HADD2.F32 R25, -RZ, R25.H1_H1 ;  /* 0x30000019ff197230 */ /* 0x000fca0000004100 */
[----:B------:R-:W-:Y:S01]  /*2a00*/  FADD.FTZ R29, R24, R25 ;  /* 0x00000019181d7221 */ /* 0x000fe20000010000 */
[----:B------:R-:W-:Y:S01]  /*2a10*/  FMUL.FTZ R31, R25, R25 ;  /* 0x00000019191f7220 */ /* 0x000fe20000410000 */
[----:B------:R-:W-:Y:S02]  /*2a20*/  FADD.FTZ R30, R33, R30 ;  /* 0x0000001e211e7221 */ /* 0x000fe40000010000 */
[----:B------:R-:W-:Y:S01]  /*2a30*/  FADD.FTZ R28, R28, R29 ;  /* 0x0000001d1c1c7221 */ /* 0x000fe20000010000 */
[----:B------:R-:W-:Y:S01]  /*2a40*/  FADD.FTZ R29, R26, R27 ;  /* 0x0000001b1a1d7221 */ /* 0x000fe20000010000 */
[----:B------:R-:W-:Y:S01]  /*2a50*/  FFMA.FTZ R31, R24, R24, R31 ;  /* 0x00000018181f7223 */ /* 0x000fe2000001001f */
[----:B------:R-:W-:Y:S01]  /*2a60*/  FMUL.FTZ R33, R27, R27 ;  /* 0x0000001b1b217220 */ /* 0x000fe20000410000 */
[--C-:B------:R-:W-:Y:S02]  /*2a70*/  HADD2.F32 R54, -RZ, R55.reuse.H0_H0 ;  /* 0x20000037ff367230 */ /* 0x100fe40000004100 */
[----:B------:R-:W-:Y:S01]  /*2a80*/  FADD.FTZ R28, R28, R29 ;  /* 0x0000001d1c1c7221 */ /* 0x000fe20000010000 */
[----:B------:R-:W-:Y:S01]  /*2a90*/  FADD.FTZ R29, R52, R53 ;  /* 0x00000035341d7221 */ /* 0x000fe20000010000 */
[----:B------:R-:W-:-:S02]  /*2aa0*/  HADD2.F32 R55, -RZ, R55.H1_H1 ;  /* 0x30000037ff377230 */ /* 0x000fc40000004100 */
[----:B------:R-:W-:Y:S01]  /*2ab0*/  FADD.FTZ R30, R30, R31 ;  /* 0x0000001f1e1e7221 */ /* 0x000fe20000010000 */
[----:B------:R-:W-:Y:S01]  /*2ac0*/  FFMA.FTZ R33, R26, R26, R33 ;  /* 0x0000001a1a217223 */ /* 0x000fe20000010021 */
[----:B------:R-:W-:Y:S01]  /*2ad0*/  FMUL.FTZ R31, R53, R53 ;  /* 0x00000035351f7220 */ /* 0x000fe20000410000 */
[----:B------:R-:W-:Y:S01]  /*2ae0*/  FADD.FTZ R28, R28, R29 ;  /* 0x0000001d1c1c7221 */ /* 0x000fe20000010000 */
[--C-:B------:R-:W-:Y:S02]  /*2af0*/  HADD2.F32 R56, -RZ, R57.reuse.H0_H0 ;  /* 0x20000039ff387230 */ /* 0x100fe40000004100 */
        /* <DEDUP_REMOVED lines=19> */
[--C-:B------:R-:W-:Y:S02]  /*2c30*/  HADD2.F32 R62, -RZ, R63.reuse.H0_H0 ;  /* 0x2000003fff3e7230 */ /* 0x100fe40000004100 */
[----:B------:R-:W-:Y:S01]  /*2c40*/  FADD.FTZ R30, R30, R31 ;  /* 0x0000001f1e1e7221 */ /* 0x000fe20000010000 */
[----:B------:R-:W-:Y:S01]  /*2c50*/  FADD.FTZ R28, R28, R29 ;  /* 0x0000001d1c1c7221 */ /* 0x000fe20000010000 */
[----:B------:R-:W-:Y:S01]  /*2c60*/  FFMA.FTZ R33, R58, R58, R33 ;  /* 0x0000003a3a217223 */ /* 0x000fe20000010021 */
[----:B------:R-:W-:Y:S02]  /*2c70*/  HADD2.F32 R63, -RZ, R63.H1_H1 ;  /* 0x3000003fff3f7230 */ /* 0x000fe40000004100 */
[----:B------:R-:W-:Y:S01]  /*2c80*/  FADD.FTZ R29, R60, R61 ;  /* 0x0000003d3c1d7221 */ /* 0x000fe20000010000 */
[----:B------:R-:W-:Y:S01]  /*2c90*/  FMUL.FTZ R31, R61, R61 ;  /* 0x0000003d3d1f7220 */ /* 0x000fe20000410000 */
[----:B------:R-:W-:Y:S01]  /*2ca0*/  FADD.FTZ R30, R30, R33 ;  /* 0x000000211e1e7221 */ /* 0x000fe20000010000 */
[----:B------:R-:W-:-:S02]  /*2cb0*/  HADD2.F32 R64, -RZ, R65.H0_H0 ;  /* 0x20000041ff407230 */ /* 0x000fc40000004100 */
[----:B------:R-:W-:Y:S01]  /*2cc0*/  FADD.FTZ R28, R28, R29 ;  /* 0x0000001d1c1c7221 */ /* 0x000fe20000010000 */
[----:B------:R-:W-:Y:S01]  /*2cd0*/  FFMA.FTZ R31, R60, R60, R31 ;  /* 0x0000003c3c1f7223 */ /* 0x000fe2000001001f */
[----:B------:R-:W-:Y:S02]  /*2ce0*/  HADD2.F32 R65, -RZ, R65.H1_H1 ;  /* 0x30000041ff417230 */ /* 0x000fe40000004100 */
[----:B------:R-:W-:Y:S01]  /*2cf0*/  FMUL.FTZ R33, R63, R63 ;  /* 0x0000003f3f217220 */ /* 0x000fe20000410000 */
[----:B------:R-:W-:Y:S01]  /*2d00*/  FADD.FTZ R29, R62, R63 ;  /* 0x0000003f3e1d7221 */ /* 0x000fe20000010000 */
[--C-:B------:R-:W-:Y:S02]  /*2d10*/  HADD2.F32 R66, -RZ, R67.reuse.H0_H0 ;  /* 0x20000043ff427230 */ /* 0x100fe40000004100 */
[----:B------:R-:W-:Y:S01]  /*2d20*/  FADD.FTZ R30, R30, R31 ;  /* 0x0000001f1e1e7221 */ /* 0x000fe20000010000 */
[----:B------:R-:W-:Y:S01]  /*2d30*/  FFMA.FTZ R33, R62, R62, R33 ;  /* 0x0000003e3e217223 */ /* 0x000fe20000010021 */
[----:B------:R-:W-:-:S02]  /*2d40*/  HADD2.F32 R67, -RZ, R67.H1_H1 ;  /* 0x30000043ff437230 */ /* 0x000fc40000004100 */
[----:B------:R-:W-:Y:S01]  /*2d50*/  FADD.FTZ R28, R28, R29 ;  /* 0x0000001d1c1c7221 */ /* 0x000fe20000010000 */
[----:B------:R-:W-:Y:S01]  /*2d60*/  FMUL.FTZ R31, R65, R65 ;  /* 0x00000041411f7220 */ /* 0x000fe20000410000 */
[----:B------:R-:W-:Y:S01]  /*2d70*/  FADD.FTZ R29, R64, R65 ;  /* 0x00000041401d7221 */ /* 0x000fe20000010000 */
[----:B------:R-:W-:Y:S01]  /*2d80*/  FADD.FTZ R30, R30, R33 ;  /* 0x000000211e1e7221 */ /* 0x000fe20000010000 */
[----:B------:R-:W-:Y:S01]  /*2d90*/  FMUL.FTZ R33, R67, R67 ;  /* 0x0000004343217220 */ /* 0x000fe20000410000 */
[----:B------:R-:W-:Y:S01]  /*2da0*/  FFMA.FTZ R31, R64, R64, R31 ;  /* 0x00000040401f7223 */ /* 0x000fe2000001001f */
[----:B------:R-:W-:Y:S01]  /*2db0*/  FADD.FTZ R28, R28, R29 ;  /* 0x0000001d1c1c7221 */ /* 0x000fe20000010000 */
[----:B------:R-:W-:Y:S01]  /*2dc0*/  FADD.FTZ R29, R66, R67 ;  /* 0x00000043421d7221 */ /* 0x000fe20000010000 */
[--C-:B------:R-:W-:Y:S02]  /*2dd0*/  HADD2.F32 R70, -RZ, R71.reuse.H0_H0 ;  /* 0x20000047ff467230 */ /* 0x100fe40000004100 */
[----:B------:R-:W-:Y:S01]  /*2de0*/  FADD.FTZ R30, R30, R31 ;  /* 0x0000001f1e1e7221 */ /* 0x000fe20000010000 */
[----:B------:R-:W-:Y:S01]  /*2df0*/  FFMA.FTZ R33, R66, R66, R33 ;  /* 0x0000004242217223 */ /* 0x000fe20000010021 */
[----:B------:R-:W-:-:S02]  /*2e00*/  HADD2.F32 R71, -RZ, R71.H1_H1 ;  /* 0x30000047ff477230 */ /* 0x000fc40000004100 */
[----:B------:R-:W-:Y:S01]  /*2e10*/  FADD.FTZ R28, R28, R29 ;  /* 0x0000001d1c1c7221 */ /* 0x000fe20000010000 */
[----:B------:R-:W-:Y:S02]  /*2e20*/  HADD2.F32 R72, -RZ, R73.H1_H1 ;  /* 0x30000049ff487230 */ /* 0x000fe40000004100 */
[--C-:B------:R-:W-:Y:S02]  /*2e30*/  HADD2.F32 R68, -RZ, R69.reuse.H0_H0 ;  /* 0x20000045ff447230 */ /* 0x100fe40000004100 */
[----:B------:R-:W-:Y:S02]  /*2e40*/  HADD2.F32 R69, -RZ, R69.H1_H1 ;  /* 0x30000045ff457230 */ /* 0x000fe40000004100 */
[----:B------:R-:W-:-:S03]  /*2e50*/  FADD.FTZ R30, R30, R33 ;  /* 0x000000211e1e7221 */ /* 0x000fc60000010000 */
[----:B------:R-:W-:Y:S01]  /*2e60*/  FMUL.FTZ R31, R69, R69 ;  /* 0x00000045451f7220 */ /* 0x000fe20000410000 */
[C---:B------:R-:W-:Y:S01]  /*2e70*/  FADD.FTZ R29, R68.reuse, R69 ;  /* 0x00000045441d7221 */ /* 0x040fe20000010000 */
[----:B------:R-:W-:Y:S02]  /*2e80*/  FMUL.FTZ R33, R71, R71 ;  /* 0x0000004747217220 */ /* 0x000fe40000410000 */
[----:B------:R-:W-:Y:S01]  /*2e90*/  FFMA.FTZ R31, R68, R68, R31 ;  /* 0x00000044441f7223 */ /* 0x000fe2000001001f */
[----:B------:R-:W-:Y:S01]  /*2ea0*/  FADD.FTZ R28, R28, R29 ;  /* 0x0000001d1c1c7221 */ /* 0x000fe20000010000 */
[----:B------:R-:W-:Y:S01]  /*2eb0*/  FADD.FTZ R29, R70, R71 ;  /* 0x00000047461d7221 */ /* 0x000fe20000010000 */
[----:B------:R-:W-:Y:S02]  /*2ec0*/  HADD2.F32 R73, -RZ, R73.H0_H0 ;  /* 0x20000049ff497230 */ /* 0x000fe40000004100 */
[----:B------:R-:W-:Y:S01]  /*2ed0*/  FADD.FTZ R30, R30, R31 ;  /* 0x0000001f1e1e7221 */ /* 0x000fe20000010000 */
[----:B------:R-:W-:Y:S01]  /*2ee0*/  FFMA.FTZ R33, R70, R70, R33 ;  /* 0x0000004646217223 */ /* 0x000fe20000010021 */
[----:B------:R-:W-:Y:S01]  /*2ef0*/  FMUL.FTZ R32, R72, R72 ;  /* 0x0000004848207220 */ /* 0x000fe20000410000 */
[----:B------:R-:W-:Y:S01]  /*2f00*/  FADD.FTZ R28, R28, R29 ;  /* 0x0000001d1c1c7221 */ /* 0x000fe20000010000 */
[----:B------:R-:W-:-:S02]  /*2f10*/  HADD2.F32 R74, -RZ, R75.H1_H1 ;  /* 0x3000004bff4a7230 */ /* 0x000fc40000004100 */
[C---:B------:R-:W-:Y:S01]  /*2f20*/  FADD.FTZ R29, R73.reuse, R72 ;  /* 0x00000048491d7221 */ /* 0x040fe20000010000 */
[----:B------:R-:W-:Y:S01]  /*2f30*/  FADD.FTZ R30, R30, R33 ;  /* 0x000000211e1e7221 */ /* 0x000fe20000010000 */
[----:B------:R-:W-:Y:S01]  /*2f40*/  FFMA.FTZ R31, R73, R73, R32 ;  /* 0x00000049491f7223 */ /* 0x000fe20000010020 */
[----:B------:R-:W-:Y:S02]  /*2f50*/  HADD2.F32 R75, -RZ, R75.H0_H0 ;  /* 0x2000004bff4b7230 */ /* 0x000fe40000004100 */
[----:B------:R-:W-:Y:S01]  /*2f60*/  FMUL.FTZ R32, R74, R74 ;  /* 0x0000004a4a207220 */ /* 0x000fe20000410000 */
[--C-:B------:R-:W-:Y:S02]  /*2f70*/  HADD2.F32 R76, -RZ, R77.reuse.H1_H1 ;  /* 0x3000004dff4c7230 */ /* 0x100fe40000004100 */
[----:B------:R-:W-:Y:S01]  /*2f80*/  FADD.FTZ R28, R28, R29 ;  /* 0x0000001d1c1c7221 */ /* 0x000fe20000010000 */
[----:B------:R-:W-:Y:S01]  /*2f90*/  FADD.FTZ R30, R30, R31 ;  /* 0x0000001f1e1e7221 */ /* 0x000fe20000010000 */
[C---:B------:R-:W-:Y:S01]  /*2fa0*/  FADD.FTZ R29, R75.reuse, R74 ;  /* 0x0000004a4b1d7221 */ /* 0x040fe20000010000 */
[----:B------:R-:W-:Y:S01]  /*2fb0*/  FFMA.FTZ R31, R75, R75, R32 ;  /* 0x0000004b4b1f7223 */ /* 0x000fe20000010020 */
[----:B------:R-:W-:-:S02]  /*2fc0*/  HADD2.F32 R77, -RZ, R77.H0_H0 ;  /* 0x2000004dff4d7230 */ /* 0x000fc40000004100 */
[----:B------:R-:W-:Y:S01]  /*2fd0*/  FMUL.FTZ R32, R76, R76 ;  /* 0x0000004c4c207220 */ /* 0x000fe20000410000 */
[--C-:B-----5:R-:W-:Y:S02]  /*2fe0*/  HADD2.F32 R78, -RZ, R79.reuse.H1_H1 ;  /* 0x3000004fff4e7230 */ /* 0x120fe40000004100 */
[----:B------:R-:W-:Y:S01]  /*2ff0*/  FADD.FTZ R28, R28, R29 ;  /* 0x0000001d1c1c7221 */ /* 0x000fe20000010000 */
[----:B------:R-:W-:Y:S01]  /*3000*/  FADD.FTZ R30, R30, R31 ;  /* 0x0000001f1e1e7221 */ /* 0x000fe20000010000 */
[C---:B------:R-:W-:Y:S01]  /*3010*/  FADD.FTZ R29, R77.reuse, R76 ;  /* 0x0000004c4d1d7221 */ /* 0x040fe20000010000 */
[----:B------:R-:W-:Y:S02]  /*3020*/  HADD2.F32 R79, -RZ, R79.H0_H0 ;  /* 0x2000004fff4f7230 */ /* 0x000fe40000004100 */
[----:B------:R-:W-:Y:S01]  /*3030*/  FFMA.FTZ R31, R77, R77, R32 ;  /* 0x0000004d4d1f7223 */ /* 0x000fe20000010020 */
[----:B------:R-:W-:Y:S01]  /*3040*/  FMUL.FTZ R32, R78, R78 ;  /* 0x0000004e4e207220 */ /* 0x000fe20000410000 */
[----:B------:R-:W-:-:S02]  /*3050*/  FADD.FTZ R28, R28, R29 ;  /* 0x0000001d1c1c7221 */ /* 0x000fc40000010000 */
[----:B------:R-:W-:Y:S01]  /*3060*/  FADD.FTZ R30, R30, R31 ;  /* 0x0000001f1e1e7221 */ /* 0x000fe20000010000 */
[C---:B------:R-:W-:Y:S01]  /*3070*/  FADD.FTZ R29, R79.reuse, R78 ;  /* 0x0000004e4f1d7221 */ /* 0x040fe20000010000 */
[----:B------:R-:W-:-:S03]  /*3080*/  FFMA.FTZ R31, R79, R79, R32 ;  /* 0x0000004f4f1f7223 */ /* 0x000fc60000010020 */
[----:B------:R-:W-:Y:S01]  /*3090*/  FADD.FTZ R28, R28, R29 ;  /* 0x0000001d1c1c7221 */ /* 0x000fe20000010000 */
[----:B------:R-:W-:Y:S01]  /*30a0*/  FADD.FTZ R30, R30, R31 ;  /* 0x0000001f1e1e7221 */ /* 0x000fe20000010000 */
[--C-:B----4-:R-:W-:Y:S02]  /*30b0*/  HADD2.F32 R80, -RZ, R81.reuse.H1_H1 ;  /* 0x30000051ff507230 */ /* 0x110fe40000004100 */
        /* <DEDUP_REMOVED lines=51> */
.L_x_2895:
[----:B------:R-:W-:Y:S05]  /*33f0*/  BSYNC.RECONVERGENT B0 ;  /* 0x0000000000007941 */ /* 0x000fea0003800200 */
.L_x_2894:
        /* <DEDUP_REMOVED lines=44> */
.L_x_2897:
[----:B------:R-:W-:Y:S05]  /*36c0*/  BSYNC.RECONVERGENT B0 ;  /* 0x0000000000007941 */ /* 0x000fea0003800200 */
.L_x_2896:
        /* <DEDUP_REMOVED lines=13> */
[----:B-1----:R-:W-:Y:S01]  /*37a0*/  LOP3.LUT P1, R34, R94, 0x2, RZ, 0xc0, !PT ;  /* 0x000000025e227812 */ /* 0x002fe2000782c0ff */
[----:B------:R-:W-:Y:S02]  /*37b0*/  IMAD R35, R103, R90, R105 ;  /* 0x0000005a67237224 */ /* 0x000fe400078e0269 */
        /* <DEDUP_REMOVED lines=12> */
.L_x_2900:
[----:B------:R-:W3:Y:S04]  /*3880*/  LDG.E.STRONG.GPU R30, desc[UR6][R28.64] ;  /* 0x000000061c1e7981 */ /* 0x000ee8000c1ef900 */
[----:B---3--:R-:W-:Y:S01]  /*3890*/  CCTL.IVALL ;  /* 0x00000000ff00798f */ /* 0x008fe20002000000 */
[----:B------:R-:W-:Y:S05]  /*38a0*/  YIELD ;  /* 0x0000000000007946 */ /* 0x000fea0003800000 */
[----:B------:R-:W-:-:S13]  /*38b0*/  ISETP.NE.AND P1, PT, R30, R37, PT ;  /* 0x000000251e00720c */ /* 0x000fda0003f25270 */
[----:B------:R-:W-:Y:S05]  /*38c0*/  @P1 BRA `(.L_x_2900) ;  /* 0xfffffffc00ec1947 */ /* 0x000fea000383ffff */
.L_x_2899:
        /* <DEDUP_REMOVED lines=16> */
.L_x_2902:
        /* <DEDUP_REMOVED lines=62> */
.L_x_2901:
        /* <DEDUP_REMOVED lines=14> */
[----:B-1----:R-:W-:Y:S02]  /*3e90*/  IADD3 R34, PT, PT, R40, 0x3, RZ ;  /* 0x0000000328227810 */ /* 0x002fe40007ffe0ff */
        /* <DEDUP_REMOVED lines=23> */
.L_x_2903:
        /* <DEDUP_REMOVED lines=19> */
.L_x_2904:
        /* <DEDUP_REMOVED lines=9> */
.L_x_2905:
[----:B------:R-:W-:Y:S05]  /*41d0*/  BSYNC.RECONVERGENT B0 ;  /* 0x0000000000007941 */ /* 0x000fea0003800200 */
.L_x_2898:
[----:B------:R-:W4:Y:S01]  /*41e0*/  S2UR UR5, SR_CgaCtaId ;  /* 0x00000000000579c3 */ /* 0x000f220000008800 */
[----:B------:R-:W2:Y:S01]  /*41f0*/  LDCU UR8, c[0x0][0x414] ;  /* 0x00008280ff0877ac */ /* 0x000ea20008000800 */
[----:B-1----:R-:W-:Y:S01]  /*4200*/  SHF.L.U32 R34, R92, 0x1, RZ ;  /* 0x000000015c227819 */ /* 0x002fe200000006ff */
[----:B------:R-:W-:-:S03]  /*4210*/  UMOV UR4, 0x400 ;  /* 0x0000040000047882 */ /* 0x000fc60000000000 */
[----:B------:R-:W-:Y:S02]  /*4220*/  LOP3.LUT R35, R34, 0x3e, RZ, 0xc0, !PT ;  /* 0x0000003e22237812 */ /* 0x000fe400078ec0ff */
        /* <DEDUP_REMOVED lines=66> */
[----:B------:R-:W-:Y:S02]  /*4650*/  F2FP.F16.F32.PACK_AB R33, R86, R89 ;  /* 0x000000595621723e */ /* 0x000fe400000000ff */
[----:B------:R-:W-:-:S05]  /*4660*/  LEA.HI.X R35, R32, UR9, R35, 0x1, P1 ;  /* 0x0000000920237c11 */ /* 0x000fca00088f0c23 */
[----:B------:R0:W-:Y:S02]  /*4670*/  STG.E desc[UR6][R34.64], R33 ;  /* 0x0000002122007986 */ /* 0x0001e4000c101906 */
.L_x_2909:
[----:B------:R-:W-:Y:S05]  /*4680*/  BSYNC.RECONVERGENT B1 ;  /* 0x0000000000017941 */ /* 0x000fea0003800200 */
.L_x_2908:
        /* <DEDUP_REMOVED lines=17> */
[----:B------:R-:W-:Y:S02]  /*47a0*/  F2FP.F16.F32.PACK_AB R33, R84, R87 ;  /* 0x000000575421723e */ /* 0x000fe400000000ff */
[----:B------:R-:W-:-:S05]  /*47b0*/  LEA.HI.X R35, R32, UR11, R51, 0x1, P1 ;  /* 0x0000000b20237c11 */ /* 0x000fca00088f0c33 */
[----:B------:R1:W-:Y:S02]  /*47c0*/  STG.E desc[UR6][R34.64], R33 ;  /* 0x0000002122007986 */ /* 0x0003e4000c101906 */
.L_x_2911:
[----:B------:R-:W-:Y:S05]  /*47d0*/  BSYNC.RECONVERGENT B1 ;  /* 0x0000000000017941 */ /* 0x000fea0003800200 */
.L_x_2910:
        /* <DEDUP_REMOVED lines=35> */
[----:B------:R-:W-:Y:S02]  /*4a10*/  F2FP.F16.F32.PACK_AB R33, R0, R85 ;  /* 0x000000550021723e */ /* 0x000fe400000000ff */
[----:B------:R-:W-:-:S05]  /*4a20*/  LEA.HI.X R35, R32, UR11, R45, 0x1, P5 ;  /* 0x0000000b20237c11 */ /* 0x000fca000a8f0c2d */
[----:B------:R3:W-:Y:S02]  /*4a30*/  STG.E desc[UR6][R34.64], R33 ;  /* 0x0000002122007986 */ /* 0x0007e4000c101906 */
.L_x_2913:
[----:B------:R-:W-:Y:S05]  /*4a40*/  BSYNC.RECONVERGENT B1 ;  /* 0x0000000000017941 */ /* 0x000fea0003800200 */
.L_x_2912:
        /* <DEDUP_REMOVED lines=17> */
[----:B------:R-:W-:Y:S02]  /*4b60*/  F2FP.F16.F32.PACK_AB R3, R35, R34 ;  /* 0x000000222303723e */ /* 0x000fe400000000ff */
[----:B------:R-:W-:-:S05]  /*4b70*/  LEA.HI.X R33, R2, UR11, R45, 0x1, P2 ;  /* 0x0000000b02217c11 */ /* 0x000fca00090f0c2d */
[----:B------:R4:W-:Y:S02]  /*4b80*/  STG.E desc[UR6][R32.64], R3 ;  /* 0x0000000320007986 */ /* 0x0009e4000c101906 */
.L_x_2915:
[----:B------:R-:W-:Y:S05]  /*4b90*/  BSYNC.RECONVERGENT B1 ;  /* 0x0000000000017941 */ /* 0x000fea0003800200 */
.L_x_2914:
        /* <DEDUP_REMOVED lines=17> */
[----:B------:R-:W-:Y:S02]  /*4cb0*/  F2FP.F16.F32.PACK_AB R3, R0, R33 ;  /* 0x000000210003723e */ /* 0x000fe400000000ff */
[----:B------:R-:W-:-:S05]  /*4cc0*/  LEA.HI.X R5, R2, UR11, R49, 0x1, P1 ;  /* 0x0000000b02057c11 */ /* 0x000fca00088f0c31 */
[----:B------:R0:W-:Y:S02]  /*4cd0*/  STG.E desc[UR6][R4.64], R3 ;  /* 0x0000000304007986 */ /* 0x0001e4000c101906 */
.L_x_2917:
[----:B------:R-:W-:Y:S05]  /*4ce0*/  BSYNC.RECONVERGENT B1 ;  /* 0x0000000000017941 */ /* 0x000fea0003800200 */
.L_x_2916:
        /* <DEDUP_REMOVED lines=20> */
.L_x_2919:
[----:B------:R-:W-:Y:S05]  /*4e30*/  BSYNC.RECONVERGENT B1 ;  /* 0x0000000000017941 */ /* 0x000fea0003800200 */
.L_x_2918:
        /* <DEDUP_REMOVED lines=20> */
.L_x_2921:
[----:B------:R-:W-:Y:S05]  /*4f80*/  BSYNC.RECONVERGENT B1 ;  /* 0x0000000000017941 */ /* 0x000fea0003800200 */
.L_x_2920:
        /* <DEDUP_REMOVED lines=20> */
.L_x_2923:
[----:B------:R-:W-:Y:S05]  /*50d0*/  BSYNC.RECONVERGENT B1 ;  /* 0x0000000000017941 */ /* 0x000fea0003800200 */
.L_x_2922:
        /* <DEDUP_REMOVED lines=37> */
[----:B------:R-:W-:Y:S02]  /*5330*/  F2FP.F16.F32.PACK_AB R3, R13, R12 ;  /* 0x0000000c0d03723e */ /* 0x000fe400000000ff */
[----:B------:R-:W-:-:S05]  /*5340*/  LEA.HI.X R5, R2, UR11, R33, 0x1, P5 ;  /* 0x0000000b02057c11 */ /* 0x000fca000a8f0c21 */
[----:B------:R0:W-:Y:S02]  /*5350*/  STG.E desc[UR6][R4.64], R3 ;  /* 0x0000000304007986 */ /* 0x0001e4000c101906 */
.L_x_2925:
[----:B------:R-:W-:Y:S05]  /*5360*/  BSYNC.RECONVERGENT B1 ;  /* 0x0000000000017941 */ /* 0x000fea0003800200 */
.L_x_2924:
        /* <DEDUP_REMOVED lines=20> */
.L_x_2927:
[----:B------:R-:W-:Y:S05]  /*54b0*/  BSYNC.RECONVERGENT B1 ;  /* 0x0000000000017941 */ /* 0x000fea0003800200 */
.L_x_2926:
        /* <DEDUP_REMOVED lines=20> */
.L_x_2929:
[----:B------:R-:W-:Y:S05]  /*5600*/  BSYNC.RECONVERGENT B1 ;  /* 0x0000000000017941 */ /* 0x000fea0003800200 */
.L_x_2928:
        /* <DEDUP_REMOVED lines=10> */
[----:B-1----:R-:W-:Y:S02]  /*56b0*/  IMAD R12, R11, UR8, RZ ;  /* 0x000000080b0c7c24 */ /* 0x002fe4000f8e02ff */
[----:B-----5:R-:W-:Y:S01]  /*56c0*/  FFMA.FTZ R11, R28, R5, R30 ;  /* 0x000000051c0b7223 */ /* 0x020fe2000001001e */
        /* <DEDUP_REMOVED lines=8> */
.L_x_2931:
[----:B------:R-:W-:Y:S05]  /*5750*/  BSYNC.RECONVERGENT B1 ;  /* 0x0000000000017941 */ /* 0x000fea0003800200 */
.L_x_2930:
        /* <DEDUP_REMOVED lines=11> */
[----:B------:R-:W-:-:S04]  /*5810*/  IMAD.WIDE.U32 R2, R9, UR8, R2 ;  /* 0x0000000809027c25 */ /* 0x000fc8000f8e0002 */
[----:B------:R-:W-:Y:S02]  /*5820*/  IMAD R11, R9, UR9, R10 ;  /* 0x00000009090b7c24 */ /* 0x000fe4000f8e020a */
[----:B-----5:R-:W-:Y:S01]  /*5830*/  FFMA.FTZ R9, R28, R5, R30 ;  /* 0x000000051c097223 */ /* 0x020fe2000001001e */
[----:B------:R-:W-:Y:S01]  /*5840*/  FFMA.FTZ R10, R29, R4, R31 ;  /* 0x000000041d0a7223 */ /* 0x000fe2000001001f */
[----:B0-----:R-:W-:Y:S02]  /*5850*/  LEA R4, P1, R2, UR10, 0x1 ;  /* 0x0000000a02047c11 */ /* 0x001fe4000f8208ff */
[----:B------:R-:W-:Y:S02]  /*5860*/  IADD3 R11, PT, PT, R3, R11, RZ ;  /* 0x0000000b030b7210 */ /* 0x000fe40007ffe0ff */
[----:B------:R-:W-:Y:S02]  /*5870*/  F2FP.F16.F32.PACK_AB R3, R10, R9 ;  /* 0x000000090a03723e */ /* 0x000fe400000000ff */
[----:B------:R-:W-:-:S05]  /*5880*/  LEA.HI.X R5, R2, UR11, R11, 0x1, P1 ;  /* 0x0000000b02057c11 */ /* 0x000fca00088f0c0b */
[----:B------:R0:W-:Y:S02]  /*5890*/  STG.E desc[UR6][R4.64], R3 ;  /* 0x0000000304007986 */ /* 0x0001e4000c101906 */
.L_x_2933:
[----:B------:R-:W-:Y:S05]  /*58a0*/  BSYNC.RECONVERGENT B1 ;  /* 0x0000000000017941 */ /* 0x000fea0003800200 */
.L_x_2932:
        /* <DEDUP_REMOVED lines=20> */
.L_x_2935:
[----:B------:R-:W-:Y:S05]  /*59f0*/  BSYNC.RECONVERGENT B1 ;  /* 0x0000000000017941 */ /* 0x000fea0003800200 */
.L_x_2934:
        /* <DEDUP_REMOVED lines=42> */
.L_x_2937:
[----:B------:R-:W-:Y:S05]  /*5ca0*/  BSYNC.RECONVERGENT B1 ;  /* 0x0000000000017941 */ /* 0x000fea0003800200 */
.L_x_2936:
        /* <DEDUP_REMOVED lines=15> */
[C---:B0-----:R-:W-:Y:S02]  /*5da0*/  LEA R4, P2, R2.reuse, UR10, 0x1 ;  /* 0x0000000a02047c11 */ /* 0x041fe4000f8408ff */
[----:B------:R-:W-:Y:S02]  /*5db0*/  IADD3 R17, PT, PT, R3, R17, RZ ;  /* 0x0000001103117210 */ /* 0x000fe40007ffe0ff */
[----:B------:R-:W-:Y:S02]  /*5dc0*/  F2FP.F16.F32.PACK_AB R3, R15, R0 ;  /* 0x000000000f03723e */ /* 0x000fe400000000ff */
[----:B------:R-:W-:-:S05]  /*5dd0*/  LEA.HI.X R5, R2, UR11, R17, 0x1, P2 ;  /* 0x0000000b02057c11 */ /* 0x000fca00090f0c11 */
[----:B------:R0:W-:Y:S02]  /*5de0*/  STG.E desc[UR6][R4.64], R3 ;  /* 0x0000000304007986 */ /* 0x0001e4000c101906 */
.L_x_2939:
[----:B------:R-:W-:Y:S05]  /*5df0*/  BSYNC.RECONVERGENT B1 ;  /* 0x0000000000017941 */ /* 0x000fea0003800200 */
.L_x_2938:
        /* <DEDUP_REMOVED lines=20> */
.L_x_2941:
[----:B------:R-:W-:Y:S05]  /*5f40*/  BSYNC.RECONVERGENT B1 ;  /* 0x0000000000017941 */ /* 0x000fea0003800200 */
.L_x_2940:
        /* <DEDUP_REMOVED lines=20> */
.L_x_2943:
[----:B------:R-:W-:Y:S05]  /*6090*/  BSYNC.RECONVERGENT B1 ;  /* 0x0000000000017941 */ /* 0x000fea0003800200 */
.L_x_2942:
        /* <DEDUP_REMOVED lines=20> */
.L_x_2945:
[----:B------:R-:W-:Y:S05]  /*61e0*/  BSYNC.RECONVERGENT B1 ;  /* 0x0000000000017941 */ /* 0x000fea0003800200 */
.L_x_2944:
        /* <DEDUP_REMOVED lines=20> */
.L_x_2947:
[----:B------:R-:W-:Y:S05]  /*6330*/  BSYNC.RECONVERGENT B1 ;  /* 0x0000000000017941 */ /* 0x000fea0003800200 */
.L_x_2946:
        /* <DEDUP_REMOVED lines=37> */
[----:B------:R-:W-:Y:S02]  /*6590*/  F2FP.F16.F32.PACK_AB R3, R12, R9 ;  /* 0x000000090c03723e */ /* 0x000fe400000000ff */
[----:B------:R-:W-:-:S05]  /*65a0*/  LEA.HI.X R11, R2, UR11, R43, 0x1, P5 ;  /* 0x0000000b020b7c11 */ /* 0x000fca000a8f0c2b */
[----:B------:R0:W-:Y:S02]  /*65b0*/  STG.E desc[UR6][R10.64], R3 ;  /* 0x000000030a007986 */ /* 0x0001e4000c101906 */
.L_x_2949:
[----:B------:R-:W-:Y:S05]  /*65c0*/  BSYNC.RECONVERGENT B1 ;  /* 0x0000000000017941 */ /* 0x000fea0003800200 */
.L_x_2948:
        /* <DEDUP_REMOVED lines=20> */
.L_x_2951:
[----:B------:R-:W-:Y:S05]  /*6710*/  BSYNC.RECONVERGENT B1 ;  /* 0x0000000000017941 */ /* 0x000fea0003800200 */
.L_x_2950:
        /* <DEDUP_REMOVED lines=13> */
[----:B------:R-:W-:Y:S01]  /*67f0*/  F2FP.F16.F32.PACK_AB R7, R12, R7 ;  /* 0x000000070c07723e */ /* 0x000fe200000000ff */
[----:B------:R-:W-:-:S04]  /*6800*/  IMAD.WIDE.U32 R10, R8, UR8, R2 ;  /* 0x00000008080a7c25 */ /* 0x000fc8000f8e0002 */
[----:B------:R-:W-:Y:S01]  /*6810*/  IMAD R9, R8, UR9, R9 ;  /* 0x0000000908097c24 */ /* 0x000fe2000f8e0209 */
[----:B0-----:R-:W-:-:S04]  /*6820*/  LEA R2, P1, R10, UR10, 0x1 ;  /* 0x0000000a0a027c11 */ /* 0x001fc8000f8208ff */
[----:B------:R-:W-:-:S04]  /*6830*/  IADD3 R9, PT, PT, R11, R9, RZ ;  /* 0x000000090b097210 */ /* 0x000fc80007ffe0ff */
[----:B------:R-:W-:-:S05]  /*6840*/  LEA.HI.X R3, R10, UR11, R9, 0x1, P1 ;  /* 0x0000000b0a037c11 */ /* 0x000fca00088f0c09 */
[----:B------:R0:W-:Y:S02]  /*6850*/  STG.E desc[UR6][R2.64], R7 ;  /* 0x0000000702007986 */ /* 0x0001e4000c101906 */
.L_x_2953:
[----:B------:R-:W-:Y:S05]  /*6860*/  BSYNC.RECONVERGENT B1 ;  /* 0x0000000000017941 */ /* 0x000fea0003800200 */
.L_x_2952:
        /* <DEDUP_REMOVED lines=20> */
.L_x_2955:
[----:B------:R-:W-:Y:S05]  /*69b0*/  BSYNC.RECONVERGENT B1 ;  /* 0x0000000000017941 */ /* 0x000fea0003800200 */
.L_x_2954:
        /* <DEDUP_REMOVED lines=20> */
.L_x_2957:
[----:B------:R-:W-:Y:S05]  /*6b00*/  BSYNC.RECONVERGENT B1 ;  /* 0x0000000000017941 */ /* 0x000fea0003800200 */
.L_x_2956:
        /* <DEDUP_REMOVED lines=20> */
.L_x_2959:
[----:B------:R-:W-:Y:S05]  /*6c50*/  BSYNC.RECONVERGENT B1 ;  /* 0x0000000000017941 */ /* 0x000fea0003800200 */
.L_x_2958:
        /* <DEDUP_REMOVED lines=31> */
[----:B------:R-:W-:Y:S01]  /*6e50*/  F2FP.F16.F32.PACK_AB R3, R10, R3 ;  /* 0x000000030a03723e */ /* 0x000fe200000000ff */
[----:B------:R-:W-:-:S04]  /*6e60*/  IMAD.WIDE.U32 R8, R41, UR8, R6 ;  /* 0x0000000829087c25 */ /* 0x000fc8000f8e0006 */
[----:B------:R-:W-:Y:S01]  /*6e70*/  IMAD R41, R41, UR9, R46 ;  /* 0x0000000929297c24 */ /* 0x000fe2000f8e022e */
[----:B-1----:R-:W-:-:S04]  /*6e80*/  LEA R6, P5, R8, UR10, 0x1 ;  /* 0x0000000a08067c11 */ /* 0x002fc8000f8a08ff */
[----:B------:R-:W-:-:S04]  /*6e90*/  IADD3 R41, PT, PT, R9, R41, RZ ;  /* 0x0000002909297210 */ /* 0x000fc80007ffe0ff */
[----:B------:R-:W-:-:S05]  /*6ea0*/  LEA.HI.X R7, R8, UR11, R41, 0x1, P5 ;  /* 0x0000000b08077c11 */ /* 0x000fca000a8f0c29 */
[----:B------:R0:W-:Y:S02]  /*6eb0*/  STG.E desc[UR6][R6.64], R3 ;  /* 0x0000000306007986 */ /* 0x0001e4000c101906 */
.L_x_2961:
[----:B------:R-:W-:Y:S05]  /*6ec0*/  BSYNC.RECONVERGENT B1 ;  /* 0x0000000000017941 */ /* 0x000fea0003800200 */
.L_x_2960:
        /* <DEDUP_REMOVED lines=20> */
.L_x_2963:
[----:B------:R-:W-:Y:S05]  /*7010*/  BSYNC.RECONVERGENT B1 ;  /* 0x0000000000017941 */ /* 0x000fea0003800200 */
.L_x_2962:
        /* <DEDUP_REMOVED lines=20> */
.L_x_2965:
[----:B------:R-:W-:Y:S05]  /*7160*/  BSYNC.RECONVERGENT B1 ;  /* 0x0000000000017941 */ /* 0x000fea0003800200 */
.L_x_2964:
        /* <DEDUP_REMOVED lines=20> */
.L_x_2967:
[----:B------:R-:W-:Y:S05]  /*72b0*/  BSYNC.RECONVERGENT B1 ;  /* 0x0000000000017941 */ /* 0x000fea0003800200 */
.L_x_2966:
        /* <DEDUP_REMOVED lines=20> */
.L_x_2969:
[----:B------:R-:W-:Y:S05]  /*7400*/  BSYNC.RECONVERGENT B1 ;  /* 0x0000000000017941 */ /* 0x000fea0003800200 */
.L_x_2968:
        /* <DEDUP_REMOVED lines=10> */
[----:B------:R-:W-:Y:S01]  /*74b0*/  F2FP.F16.F32.PACK_AB R5, R36, R5 ;  /* 0x000000052405723e */ /* 0x000fe200000000ff */
        /* <DEDUP_REMOVED lines=8> */
.L_x_2907:
        /* <DEDUP_REMOVED lines=38> */
[----:B------:R-:W-:-:S05]  /*77a0*/  F2FP.F16.F32.PACK_AB R109, R109, R86 ;  /* 0x000000566d6d723e */ /* 0x000fca00000000ff */
[----:B------:R0:W-:Y:S02]  /*77b0*/  STG.E desc[UR6][R32.64], R109 ;  /* 0x0000006d20007986 */ /* 0x0001e4000c101906 */
.L_x_2972:
[----:B------:R-:W-:Y:S05]  /*77c0*/  BSYNC.RECONVERGENT B1 ;  /* 0x0000000000017941 */ /* 0x000fea0003800200 */
.L_x_2971:
        /* <DEDUP_REMOVED lines=30> */
.L_x_2974:
[----:B------:R-:W-:Y:S05]  /*79b0*/  BSYNC.RECONVERGENT B1 ;  /* 0x0000000000017941 */ /* 0x000fea0003800200 */
.L_x_2973:
        /* <DEDUP_REMOVED lines=28> */
[----:B------:R-:W-:-:S05]  /*7b80*/  F2FP.F16.F32.PACK_AB R45, R45, R0 ;  /* 0x000000002d2d723e */ /* 0x000fca00000000ff */
[----:B------:R3:W-:Y:S02]  /*7b90*/  STG.E desc[UR6][R34.64], R45 ;  /* 0x0000002d22007986 */ /* 0x0007e4000c101906 */
.L_x_2976:
[----:B------:R-:W-:Y:S05]  /*7ba0*/  BSYNC.RECONVERGENT B1 ;  /* 0x0000000000017941 */ /* 0x000fea0003800200 */
.L_x_2975:
        /* <DEDUP_REMOVED lines=44> */
[----:B------:R-:W-:-:S05]  /*7e70*/  F2FP.F16.F32.PACK_AB R85, R85, R50 ;  /* 0x000000325555723e */ /* 0x000fca00000000ff */
[----:B------:R0:W-:Y:S02]  /*7e80*/  STG.E desc[UR6][R32.64], R85 ;  /* 0x0000005520007986 */ /* 0x0001e4000c101906 */
.L_x_2978:
[----:B------:R-:W-:Y:S05]  /*7e90*/  BSYNC.RECONVERGENT B1 ;  /* 0x0000000000017941 */ /* 0x000fea0003800200 */
.L_x_2977:
[----:B------:R-:W-:Y:S04]  /*7ea0*/  BSSY.RECONVERGENT B1, `(.L_x_2979) ;  /* 0x000001e000017945 */ /* 0x000fe80003800200 */
[----:B------:R-:W-:Y:S05]  /*7eb0*/  @P1 BRA `(.L_x_2980) ;  /* 0x0000000000701947 */ /* 0x000fea0003800000 */
[--C-:B------:R-:W-:Y:S01]  /*7ec0*/  FADD.FTZ R3, R4, -R38.reuse ;  /* 0x8000002604037221 */ /* 0x100fe20000010000 */
[----:B------:R-:W-:Y:S01]  /*7ed0*/  FADD.FTZ R5, R5, -R38 ;  /* 0x8000002605057221 */ /* 0x000fe20000010000 */
[----:B------:R-:W1:Y:S02]  /*7ee0*/  LDCU.64 UR8, c[0x0][0x3e0] ;  /* 0x00007c00ff0877ac */ /* 0x000e640008000a00 */
[-C--:B--2---:R-:W-:Y:S01]  /*7ef0*/  FMUL.FTZ R3, R3, R36.reuse ;  /* 0x0000002403037220 */ /* 0x084fe20000410000 */
[----:B------:R-:W-:Y:S01]  /*7f00*/  FMUL.FTZ R4, R5, R36 ;  /* 0x0000002405047220 */ /* 0x000fe20000410000 */
[----:B------:R-:W2:Y:S02]  /*7f10*/  LDCU.64 UR10, c[0x0][0x380] ;  /* 0x00007000ff0a77ac */ /* 0x000ea40008000a00 */
[----:B0----5:R-:W-:Y:S01]  /*7f20*/  FFMA.FTZ R33, R28, R3, R30 ;  /* 0x000000031c217223 */ /* 0x021fe2000001001e */
[----:B------:R-:W-:Y:S01]  /*7f30*/  FFMA.FTZ R5, R29, R4, R31 ;  /* 0x000000041d057223 */ /* 0x000fe2000001001f */
        /* <DEDUP_REMOVED lines=18> */
[----:B------:R-:W-:-:S05]  /*8060*/  F2FP.F16.F32.PACK_AB R33, R84, R33 ;  /* 0x000000215421723e */ /* 0x000fca00000000ff */
[----:B------:R1:W-:Y:S02]  /*8070*/  STG.E desc[UR6][R4.64], R33 ;  /* 0x0000002104007986 */ /* 0x0003e4000c101906 */
.L_x_2980:
[----:B------:R-:W-:Y:S05]  /*8080*/  BSYNC.RECONVERGENT B1 ;  /* 0x0000000000017941 */ /* 0x000fea0003800200 */
.L_x_2979:
[----:B------:R-:W-:Y:S04]  /*8090*/  BSSY.RECONVERGENT B1, `(.L_x_2981) ;  /* 0x000001e000017945 */ /* 0x000fe80003800200 */
[----:B------:R-:W-:Y:S05]  /*80a0*/  @P6 BRA `(.L_x_2982) ;  /* 0x0000000000706947 */ /* 0x000fea0003800000 */
[--C-:B------:R-:W-:Y:S01]  /*80b0*/  FADD.FTZ R3, R6, -R38.reuse ;  /* 0x8000002606037221 */ /* 0x100fe20000010000 */
[----:B------:R-:W-:Y:S01]  /*80c0*/  FADD.FTZ R7, R7, -R38 ;  /* 0x8000002607077221 */ /* 0x000fe20000010000 */
[----:B------:R-:W3:Y:S02]  /*80d0*/  LDCU.64 UR8, c[0x0][0x3e0] ;  /* 0x00007c00ff0877ac */ /* 0x000ee40008000a00 */
[-C--:B--2---:R-:W-:Y:S01]  /*80e0*/  FMUL.FTZ R3, R3, R36.reuse ;  /* 0x0000002403037220 */ /* 0x084fe20000410000 */
[----:B-1----:R-:W-:Y:S01]  /*80f0*/  FMUL.FTZ R4, R7, R36 ;  /* 0x0000002407047220 */ /* 0x002fe20000410000 */
[----:B------:R-:W1:Y:S02]  /*8100*/  LDCU.64 UR10, c[0x0][0x380] ;  /* 0x00007000ff0a77ac */ /* 0x000e640008000a00 */
[----:B-----5:R-:W-:Y:S01]  /*8110*/  FFMA.FTZ R5, R28, R3, R30 ;  /* 0x000000031c057223 */ /* 0x020fe2000001001e */
[----:B0-----:R-:W-:Y:S01]  /*8120*/  FFMA.FTZ R33, R29, R4, R31 ;  /* 0x000000041d217223 */ /* 0x001fe2000001001f */
[----:B------:R-:W-:-:S02]  /*8130*/  MOV R3, R113 ;  /* 0x0000007100037202 */ /* 0x000fc40000000f00 */
[----:B------:R-:W-:Y:S01]  /*8140*/  FMUL.FTZ R2, R5, -1.4426950216293334961 ;  /* 0xbfb8aa3b05027820 */ /* 0x000fe20000410000 */
[----:B------:R-:W-:-:S05]  /*8150*/  FMUL.FTZ R4, R33, -1.4426950216293334961 ;  /* 0xbfb8aa3b21047820 */ /* 0x000fca0000410000 */
[----:B------:R-:W0:Y:S01]  /*8160*/  MUFU.EX2 R2, R2 ;  /* 0x0000000200027308 */ /* 0x000e220000000800 */
[----:B---3--:R-:W-:-:S07]  /*8170*/  IMAD R44, R44, UR8, RZ ;  /* 0x000000082c2c7c24 */ /* 0x008fce000f8e02ff */
[----:B------:R-:W2:Y:S01]  /*8180*/  MUFU.EX2 R4, R4 ;  /* 0x0000000400047308 */ /* 0x000ea20000000800 */
[----:B0-----:R-:W-:Y:S01]  /*8190*/  FADD.FTZ R6, R2, 1 ;  /* 0x3f80000002067421 */ /* 0x001fe20000010000 */
[----:B------:R-:W-:-:S06]  /*81a0*/  MOV R2, R110 ;  /* 0x0000006e00027202 */ /* 0x000fcc0000000f00 */
[----:B------:R-:W0:Y:S01]  /*81b0*/  MUFU.RCP R6, R6 ;  /* 0x0000000600067308 */ /* 0x000e220000001000 */
[----:B------:R-:W-:-:S04]  /*81c0*/  IMAD.WIDE.U32 R2, R39, UR8, R2 ;  /* 0x0000000827027c25 */ /* 0x000fc8000f8e0002 */
[----:B--2---:R-:W-:Y:S01]  /*81d0*/  FADD.FTZ R32, R4, 1 ;  /* 0x3f80000004207421 */ /* 0x004fe20000010000 */
[----:B------:R-:W-:Y:S01]  /*81e0*/  IMAD R39, R39, UR9, R44 ;  /* 0x0000000927277c24 */ /* 0x000fe2000f8e022c */
[----:B-1----:R-:W-:-:S04]  /*81f0*/  LEA R4, P1, R2, UR10, 0x1 ;  /* 0x0000000a02047c11 */ /* 0x002fc8000f8208ff */
[----:B------:R-:W1:Y:S01]  /*8200*/  MUFU.RCP R32, R32 ;  /* 0x0000002000207308 */ /* 0x000e620000001000 */
[----:B------:R-:W-:Y:S01]  /*8210*/  IADD3 R39, PT, PT, R3, R39, RZ ;  /* 0x0000002703277210 */ /* 0x000fe20007ffe0ff */
[----:B0-----:R-:W-:-:S03]  /*8220*/  FMUL.FTZ R7, R5, R6 ;  /* 0x0000000605077220 */ /* 0x001fc60000410000 */
[----:B------:R-:W-:Y:S01]  /*8230*/  LEA.HI.X R5, R2, UR11, R39, 0x1, P1 ;  /* 0x0000000b02057c11 */ /* 0x000fe200088f0c27 */
[----:B-1----:R-:W-:-:S05]  /*8240*/  FMUL.FTZ R44, R33, R32 ;  /* 0x00000020212c7220 */ /* 0x002fca0000410000 */
[----:B------:R-:W-:-:S05]  /*8250*/  F2FP.F16.F32.PACK_AB R7, R44, R7 ;  /* 0x000000072c07723e */ /* 0x000fca00000000ff */
[----:B------:R3:W-:Y:S02]  /*8260*/  STG.E desc[UR6][R4.64], R7 ;  /* 0x0000000704007986 */ /* 0x0007e4000c101906 */
.L_x_2982:
[----:B------:R-:W-:Y:S05]  /*8270*/  BSYNC.RECONVERGENT B1 ;  /* 0x0000000000017941 */ /* 0x000fea0003800200 */
.L_x_2981:
        /* <DEDUP_REMOVED lines=30> */
.L_x_2984:
[----:B------:R-:W-:Y:S05]  /*8460*/  BSYNC.RECONVERGENT B1 ;  /* 0x0000000000017941 */ /* 0x000fea0003800200 */
.L_x_2983:
[----:B------:R-:W-:Y:S04]  /*8470*/  BSSY.RECONVERGENT B1, `(.L_x_2985) ;  /* 0x000001e000017945 */ /* 0x000fe80003800200 */
[----:B------:R-:W-:Y:S05]  /*8480*/  @P4 BRA `(.L_x_2986) ;  /* 0x0000000000704947 */ /* 0x000fea0003800000 */
[--C-:B----4-:R-:W-:Y:S01]  /*8490*/  FADD.FTZ R3, R10, -R38.reuse ;  /* 0x800000260a037221 */ /* 0x110fe20000010000 */
[----:B------:R-:W-:Y:S01]  /*84a0*/  FADD.FTZ R11, R11, -R38 ;  /* 0x800000260b0b7221 */ /* 0x000fe20000010000 */
[----:B------:R-:W4:Y:S02]  /*84b0*/  LDCU.64 UR8, c[0x0][0x3e0] ;  /* 0x00007c00ff0877ac */ /* 0x000f240008000a00 */
[-C--:B--2---:R-:W-:Y:S01]  /*84c0*/  FMUL.FTZ R3, R3, R36.reuse ;  /* 0x0000002403037220 */ /* 0x084fe20000410000 */
[----:B-1-3--:R-:W-:Y:S01]  /*84d0*/  FMUL.FTZ R4, R11, R36 ;  /* 0x000000240b047220 */ /* 0x00afe20000410000 */
[----:B------:R-:W1:Y:S02]  /*84e0*/  LDCU.64 UR10, c[0x0][0x380] ;  /* 0x00007000ff0a77ac */ /* 0x000e640008000a00 */
[----:B-----5:R-:W-:Y:S01]  /*84f0*/  FFMA.FTZ R5, R28, R3, R30 ;  /* 0x000000031c057223 */ /* 0x020fe2000001001e */
[----:B------:R-:W-:Y:S01]  /*8500*/  FFMA.FTZ R8, R29, R4, R31 ;  /* 0x000000041d087223 */ /* 0x000fe2000001001f */
[----:B------:R-:W-:-:S02]  /*8510*/  MOV R3, R113 ;  /* 0x0000007100037202 */ /* 0x000fc40000000f00 */
        /* <DEDUP_REMOVED lines=17> */
[----:B------:R-:W-:-:S05]  /*8630*/  F2FP.F16.F32.PACK_AB R9, R9, R0 ;  /* 0x000000000909723e */ /* 0x000fca00000000ff */
[----:B------:R1:W-:Y:S02]  /*8640*/  STG.E desc[UR6][R4.64], R9 ;  /* 0x0000000904007986 */ /* 0x0003e4000c101906 */
.L_x_2986:
[----:B------:R-:W-:Y:S05]  /*8650*/  BSYNC.RECONVERGENT B1 ;  /* 0x0000000000017941 */ /* 0x000fea0003800200 */
.L_x_2985:
        /* <DEDUP_REMOVED lines=27> */
[----:B0-----:R-:W-:-:S03]  /*8810*/  FFMA.FTZ R33, R29, R4, R31 ;  /* 0x000000041d217223 */ /* 0x001fc6000001001f */
[----:B------:R-:W-:Y:S01]  /*8820*/  FMUL.FTZ R2, R5, -1.4426950216293334961 ;  /* 0xbfb8aa3b05027820 */ /* 0x000fe20000410000 */
[----:B------:R-:W-:-:S05]  /*8830*/  FMUL.FTZ R4, R33, -1.4426950216293334961 ;  /* 0xbfb8aa3b21047820 */ /* 0x000fca0000410000 */
[----:B------:R-:W0:Y:S01]  /*8840*/  MUFU.EX2 R2, R2 ;  /* 0x0000000200027308 */ /* 0x000e220000000800 */
[----:B-1----:R-:W-:Y:S01]  /*8850*/  IMAD R34, R3, UR8, RZ ;  /* 0x0000000803227c24 */ /* 0x002fe2000f8e02ff */
[----:B------:R-:W-:-:S06]  /*8860*/  MOV R3, R113 ;  /* 0x0000007100037202 */ /* 0x000fcc0000000f00 */
        /* <DEDUP_REMOVED lines=13> */
[----:B------:R-:W-:-:S05]  /*8940*/  F2FP.F16.F32.PACK_AB R13, R34, R13 ;  /* 0x0000000d220d723e */ /* 0x000fca00000000ff */
[----:B------:R1:W-:Y:S02]  /*8950*/  STG.E desc[UR6][R4.64], R13 ;  /* 0x0000000d04007986 */ /* 0x0003e4000c101906 */
.L_x_2988:
[----:B------:R-:W-:Y:S05]  /*8960*/  BSYNC.RECONVERGENT B1 ;  /* 0x0000000000017941 */ /* 0x000fea0003800200 */
.L_x_2987:
        /* <DEDUP_REMOVED lines=30> */
.L_x_2990:
[----:B------:R-:W-:Y:S05]  /*8b50*/  BSYNC.RECONVERGENT B1 ;  /* 0x0000000000017941 */ /* 0x000fea0003800200 */
.L_x_2989:
        /* <DEDUP_REMOVED lines=28> */
[----:B------:R-:W-:-:S05]  /*8d20*/  F2FP.F16.F32.PACK_AB R13, R16, R13 ;  /* 0x0000000d100d723e */ /* 0x000fca00000000ff */
[----:B------:R4:W-:Y:S02]  /*8d30*/  STG.E desc[UR6][R2.64], R13 ;  /* 0x0000000d02007986 */ /* 0x0009e4000c101906 */
.L_x_2992:
[----:B------:R-:W-:Y:S05]  /*8d40*/  BSYNC.RECONVERGENT B1 ;  /* 0x0000000000017941 */ /* 0x000fea0003800200 */
.L_x_2991:
        /* <DEDUP_REMOVED lines=30> */
.L_x_2994:
[----:B------:R-:W-:Y:S05]  /*8f30*/  BSYNC.RECONVERGENT B1 ;  /* 0x0000000000017941 */ /* 0x000fea0003800200 */
.L_x_2993:
[----:B------:R-:W-:Y:S04]  /*8f40*/  BSSY.RECONVERGENT B1, `(.L_x_2995) ;  /* 0x000001e000017945 */ /* 0x000fe80003800200 */
[----:B------:R-:W-:Y:S05]  /*8f50*/  @P2 BRA `(.L_x_2996) ;  /* 0x0000000000702947 */ /* 0x000fea0003800000 */
[--C-:B----4-:R-:W-:Y:S01]  /*8f60*/  FADD.FTZ R3, R20, -R38.reuse ;  /* 0x8000002614037221 */ /* 0x110fe20000010000 */
        /* <DEDUP_REMOVED lines=27> */
.L_x_2996:
[----:B------:R-:W-:Y:S05]  /*9120*/  BSYNC.RECONVERGENT B1 ;  /* 0x0000000000017941 */ /* 0x000fea0003800200 */
.L_x_2995:
[----:B------:R-:W-:Y:S04]  /*9130*/  BSSY.RECONVERGENT B1, `(.L_x_2997) ;  /* 0x000001e000017945 */ /* 0x000fe80003800200 */
[----:B------:R-:W-:Y:S05]  /*9140*/  @P4 BRA `(.L_x_2998) ;  /* 0x0000000000704947 */ /* 0x000fea0003800000 */
[--C-:B-1--4-:R-:W-:Y:S01]  /*9150*/  FADD.FTZ R3, R22, -R38.reuse ;  /* 0x8000002616037221 */ /* 0x112fe20000010000 */
[----:B------:R-:W-:Y:S01]  /*9160*/  FADD.FTZ R23, R23, -R38 ;  /* 0x8000002617177221 */ /* 0x000fe20000010000 */
        /* <DEDUP_REMOVED lines=24> */
[----:B------:R-:W-:-:S05]  /*92f0*/  F2FP.F16.F32.PACK_AB R7, R8, R7 ;  /* 0x000000070807723e */ /* 0x000fca00000000ff */
[----:B------:R1:W-:Y:S02]  /*9300*/  STG.E desc[UR6][R2.64], R7 ;  /* 0x0000000702007986 */ /* 0x0003e4000c101906 */
.L_x_2998:
[----:B------:R-:W-:Y:S05]  /*9310*/  BSYNC.RECONVERGENT B1 ;  /* 0x0000000000017941 */ /* 0x000fea0003800200 */
.L_x_2997:
        /* <DEDUP_REMOVED lines=52> */
.L_x_3000:
[----:B------:R-:W-:Y:S05]  /*9660*/  BSYNC.RECONVERGENT B1 ;  /* 0x0000000000017941 */ /* 0x000fea0003800200 */
.L_x_2999:
        /* <DEDUP_REMOVED lines=24> */
[----:B------:R-:W-:Y:S01]  /*97f0*/  IADD3 R21, PT, PT, R3, R21, RZ ;  /* 0x0000001503157210 */ /* 0x000fe20007ffe0ff */
[----:B---3--:R-:W-:-:S03]  /*9800*/  FMUL.FTZ R0, R5, R16 ;  /* 0x0000001005007220 */ /* 0x008fc60000410000 */
[----:B------:R-:W-:Y:S01]  /*9810*/  LEA.HI.X R5, R2, UR11, R21, 0x1, P2 ;  /* 0x0000000b02057c11 */ /* 0x000fe200090f0c15 */
[----:B-1----:R-:W-:-:S05]  /*9820*/  FMUL.FTZ R19, R18, R17 ;  /* 0x0000001112137220 */ /* 0x002fca0000410000 */
[----:B------:R-:W-:-:S05]  /*9830*/  F2FP.F16.F32.PACK_AB R19, R19, R0 ;  /* 0x000000001313723e */ /* 0x000fca00000000ff */
[----:B------:R3:W-:Y:S02]  /*9840*/  STG.E desc[UR6][R4.64], R19 ;  /* 0x0000001304007986 */ /* 0x0007e4000c101906 */
.L_x_3002:
[----:B------:R-:W-:Y:S05]  /*9850*/  BSYNC.RECONVERGENT B1 ;  /* 0x0000000000017941 */ /* 0x000fea0003800200 */
.L_x_3001:
        /* <DEDUP_REMOVED lines=8> */
[----:B---3-5:R-:W-:Y:S01]  /*98e0*/  FFMA.FTZ R5, R28, R3, R30 ;  /* 0x000000031c057223 */ /* 0x028fe2000001001e */
        /* <DEDUP_REMOVED lines=19> */
[----:B------:R-:W-:-:S05]  /*9a20*/  F2FP.F16.F32.PACK_AB R15, R15, R0 ;  /* 0x000000000f0f723e */ /* 0x000fca00000000ff */
[----:B------:R4:W-:Y:S02]  /*9a30*/  STG.E desc[UR6][R4.64], R15 ;  /* 0x0000000f04007986 */ /* 0x0009e4000c101906 */
.L_x_3004:
[----:B------:R-:W-:Y:S05]  /*9a40*/  BSYNC.RECONVERGENT B1 ;  /* 0x0000000000017941 */ /* 0x000fea0003800200 */
.L_x_3003:
        /* <DEDUP_REMOVED lines=30> */
.L_x_3006:
[----:B------:R-:W-:Y:S05]  /*9c30*/  BSYNC.RECONVERGENT B1 ;  /* 0x0000000000017941 */ /* 0x000fea0003800200 */
.L_x_3005:
        /* <DEDUP_REMOVED lines=30> */
.L_x_3008:
[----:B------:R-:W-:Y:S05]  /*9e20*/  BSYNC.RECONVERGENT B1 ;  /* 0x0000000000017941 */ /* 0x000fea0003800200 */
.L_x_3007:
        /* <DEDUP_REMOVED lines=30> */
.L_x_3010:
[----:B------:R-:W-:Y:S05]  /*a010*/  BSYNC.RECONVERGENT B1 ;  /* 0x0000000000017941 */ /* 0x000fea0003800200 */
.L_x_3009:
        /* <DEDUP_REMOVED lines=22> */
[--C-:B---34-:R-:W-:Y:S01]  /*a180*/  FADD.FTZ R5, R60, -R38.reuse ;  /* 0x800000263c057221 */ /* 0x118fe20000010000 */
        /* <DEDUP_REMOVED lines=25> */
[----:B------:R-:W-:-:S05]  /*a320*/  F2FP.F16.F32.PACK_AB R15, R18, R15 ;  /* 0x0000000f120f723e */ /* 0x000fca00000000ff */
[----:B------:R1:W-:Y:S02]  /*a330*/  STG.E desc[UR6][R10.64], R15 ;  /* 0x0000000f0a007986 */ /* 0x0003e4000c101906 */
.L_x_3012:
[----:B------:R-:W-:Y:S05]  /*a340*/  BSYNC.RECONVERGENT B1 ;  /* 0x0000000000017941 */ /* 0x000fea0003800200 */
.L_x_3011:
        /* <DEDUP_REMOVED lines=30> */
.L_x_3014:
[----:B------:R-:W-:Y:S05]  /*a530*/  BSYNC.RECONVERGENT B1 ;  /* 0x0000000000017941 */ /* 0x000fea0003800200 */
.L_x_3013:
        /* <DEDUP_REMOVED lines=28> */
[----:B------:R-:W-:-:S05]  /*a700*/  F2FP.F16.F32.PACK_AB R7, R16, R7 ;  /* 0x000000071007723e */ /* 0x000fca00000000ff */
[----:B------:R1:W-:Y:S02]  /*a710*/  STG.E desc[UR6][R10.64], R7 ;  /* 0x000000070a007986 */ /* 0x0003e4000c101906 */
.L_x_3016:
[----:B------:R-:W-:Y:S05]  /*a720*/  BSYNC.RECONVERGENT B1 ;  /* 0x0000000000017941 */ /* 0x000fea0003800200 */
.L_x_3015:
        /* <DEDUP_REMOVED lines=28> */
[----:B------:R-:W-:-:S05]  /*a8f0*/  F2FP.F16.F32.PACK_AB R13, R13, R10 ;  /* 0x0000000a0d0d723e */ /* 0x000fca00000000ff */
[----:B------:R1:W-:Y:S02]  /*a900*/  STG.E desc[UR6][R8.64], R13 ;  /* 0x0000000d08007986 */ /* 0x0003e4000c101906 */
.L_x_3018:
[----:B------:R-:W-:Y:S05]  /*a910*/  BSYNC.RECONVERGENT B1 ;  /* 0x0000000000017941 */ /* 0x000fea0003800200 */
.L_x_3017:
        /* <DEDUP_REMOVED lines=28> */
[----:B------:R-:W-:-:S05]  /*aae0*/  F2FP.F16.F32.PACK_AB R13, R13, R10 ;  /* 0x0000000a0d0d723e */ /* 0x000fca00000000ff */
[----:B------:R1:W-:Y:S02]  /*aaf0*/  STG.E desc[UR6][R8.64], R13 ;  /* 0x0000000d08007986 */ /* 0x0003e4000c101906 */
.L_x_3020:
[----:B------:R-:W-:Y:S05]  /*ab00*/  BSYNC.RECONVERGENT B1 ;  /* 0x0000000000017941 */ /* 0x000fea0003800200 */
.L_x_3019:
        /* <DEDUP_REMOVED lines=30> */
.L_x_3022:
[----:B------:R-:W-:Y:S05]  /*acf0*/  BSYNC.RECONVERGENT B1 ;  /* 0x0000000000017941 */ /* 0x000fea0003800200 */
.L_x_3021:
        /* <DEDUP_REMOVED lines=46> */
[----:B------:R-:W-:-:S05]  /*afe0*/  F2FP.F16.F32.PACK_AB R7, R14, R7 ;  /* 0x000000070e07723e */ /* 0x000fca00000000ff */
[----:B------:R1:W-:Y:S02]  /*aff0*/  STG.E desc[UR6][R10.64], R7 ;  /* 0x000000070a007986 */ /* 0x0003e4000c101906 */
.L_x_3024:
[----:B------:R-:W-:Y:S05]  /*b000*/  BSYNC.RECONVERGENT B1 ;  /* 0x0000000000017941 */ /* 0x000fea0003800200 */
.L_x_3023:
        /* <DEDUP_REMOVED lines=30> */
.L_x_3026:
[----:B------:R-:W-:Y:S05]  /*b1f0*/  BSYNC.RECONVERGENT B1 ;  /* 0x0000000000017941 */ /* 0x000fea0003800200 */
.L_x_3025:
[----:B------:R-:W-:Y:S04]  /*b200*/  BSSY.RECONVERGENT B1, `(.L_x_3027) ;  /* 0x000001e000017945 */ /* 0x000fe80003800200 */
[----:B------:R-:W-:Y:S05]  /*b210*/  @P1 BRA `(.L_x_3028) ;  /* 0x0000000000701947 */ /* 0x000fea0003800000 */
[--C-:B------:R-:W-:Y:S01]  /*b220*/  FADD.FTZ R77, R77, -R38.reuse ;  /* 0x800000264d4d7221 */ /* 0x100fe20000010000 */
[----:B-1-3--:R-:W-:Y:S01]  /*b230*/  FADD.FTZ R7, R76, -R38 ;  /* 0x800000264c077221 */ /* 0x00afe20000010000 */
        /* <DEDUP_REMOVED lines=26> */
.L_x_3028:
[----:B------:R-:W-:Y:S05]  /*b3e0*/  BSYNC.RECONVERGENT B1 ;  /* 0x0000000000017941 */ /* 0x000fea0003800200 */
.L_x_3027:
        /* <DEDUP_REMOVED lines=30> */
.L_x_3030:
[----:B------:R-:W-:Y:S05]  /*b5d0*/  BSYNC.RECONVERGENT B1 ;  /* 0x0000000000017941 */ /* 0x000fea0003800200 */
.L_x_3029:
        /* <DEDUP_REMOVED lines=28> */
[----:B------:R-:W-:-:S05]  /*b7a0*/  F2FP.F16.F32.PACK_AB R11, R11, R0 ;  /* 0x000000000b0b723e */ /* 0x000fca00000000ff */
[----:B------:R1:W-:Y:S02]  /*b7b0*/  STG.E desc[UR6][R4.64], R11 ;  /* 0x0000000b04007986 */ /* 0x0003e4000c101906 */
.L_x_3032:
[----:B------:R-:W-:Y:S05]  /*b7c0*/  BSYNC.RECONVERGENT B1 ;  /* 0x0000000000017941 */ /* 0x000fea0003800200 */
.L_x_3031:
        /* <DEDUP_REMOVED lines=26> */
[----:B------:R-:W-:-:S05]  /*b970*/  F2FP.F16.F32.PACK_AB R7, R7, R0 ;  /* 0x000000000707723e */ /* 0x000fca00000000ff */
[----:B------:R0:W-:Y:S02]  /*b980*/  STG.E desc[UR6][R2.64], R7 ;  /* 0x0000000702007986 */ /* 0x0001e4000c101906 */
.L_x_2970:
[----:B------:R-:W-:Y:S05]  /*b990*/  BSYNC.RECONVERGENT B0 ;  /* 0x0000000000007941 */ /* 0x000fea0003800200 */
.L_x_2906:
        /* <DEDUP_REMOVED lines=8> */
.L_x_3034:
        /* <DEDUP_REMOVED lines=14> */
.L_x_4547:


//--------------------- .text._Z35group_norm_nhwc_fwd_one_pass_kernelI11Fp16IOBf16WLi64ELi64ELi512EEv26Group_norm_nhwc_fwd_params --------------------------
	.section	.text._Z35group_norm_nhwc_fwd_one_pass_kernelI11Fp16IOBf16WLi64ELi64ELi512EEv26Group_norm_nhwc_fwd_params,"ax",@progbits
	.align	128
        .global         _Z35group_norm_nhwc_fwd_one_pass_kernelI11Fp16IOBf16WLi64ELi64ELi512EEv26Group_norm_nhwc_fwd_params
        .type           _Z35group_norm_nhwc_fwd_one_pass_kernelI11Fp16IOBf16WLi64ELi64ELi512EEv26Group_norm_nhwc_fwd_params,@function
        .size           _Z35group_norm_nhwc_fwd_one_pass_kernelI11Fp16IOBf16WLi64ELi64ELi512EEv26Group_norm_nhwc_fwd_params,(.L_x_4548 - _Z35group_norm_nhwc_fwd_one_pass_kernelI11Fp16IOBf16WLi64ELi64ELi512EEv26Group_norm_nhwc_fwd_params)
        .other          _Z35group_norm_nhwc_fwd_one_pass_kernelI11Fp16IOBf16WLi64ELi64ELi512EEv26Group_norm_nhwc_fwd_params,@"STO_CUDA_ENTRY STV_DEFAULT"
_Z35group_norm_nhwc_fwd_one_pass_kernelI11Fp16IOBf16WLi64ELi64ELi512EEv26Group_norm_nhwc_fwd_params:
.text._Z35group_norm_nhwc_fwd_one_pass_kernelI11Fp16IOBf16WLi64ELi64ELi512EEv26Group_norm_nhwc_fwd_params:
        /* <DEDUP_REMOVED lines=23> */
.L_x_3062:
[----:B012---:R-:W0:Y:S01]  /*0170*/  LDC R9, c[0x0][0x3f8] ;  /* 0x0000fe00ff097b82 */ /* 0x007e220000000800 */
[----:B------:R-:W1:Y:S01]  /*0180*/  LDCU.64 UR8, c[0x0][0x3e8] ;  /* 0x00007d00ff0877ac */ /* 0x000e620008000a00 */
[----:B------:R-:W-:Y:S01]  /*0190*/  SHF.R.S32.HI R15, RZ, 0x1f, R23 ;  /* 0x0000001fff0f7819 */ /* 0x000fe20000011417 */
[----:B------:R-:W-:Y:S01]  /*01a0*/  VIADD R16, R23, 0x10 ;  /* 0x0000001017107836 */ /* 0x000fe20000000000 */
[----:B------:R-:W2:Y:S04]  /*01b0*/  LDCU.64 UR10, c[0x0][0x3f0] ;  /* 0x00007e00ff0a77ac */ /* 0x000ea80008000a00 */
        /* <DEDUP_REMOVED lines=29> */
[----:B------:R-:W-:-:S02]  /*0390*/  MOV R13, R3 ;  /* 0x00000003000d7202 */ /* 0x000fc40000000f00 */
[----:B------:R-:W-:Y:S01]  /*03a0*/  ISETP.GE.AND.EX P1, PT, R17, UR9, PT, P1 ;  /* 0x0000000911007c0c */ /* 0x000fe2000bf26310 */
[----:B------:R-:W0:Y:S01]  /*03b0*/  @!P2 LDC.64 R6, c[0x0][0x3e0] ;  /* 0x0000f800ff06ab82 */ /* 0x000e220000000a00 */
[----:B------:R-:W-:Y:S02]  /*03c0*/  @!P4 IADD3 R13, PT, PT, -R13, RZ, RZ ;  /* 0x000000ff0d0dc210 */ /* 0x000fe40007ffe1ff */
[----:B------:R-:W-:Y:S02]  /*03d0*/  @!P3 LOP3.LUT R13, RZ, R9, RZ, 0x33, !PT ;  /* 0x00000009ff0db212 */ /* 0x000fe400078e33ff */
[----:B------:R-:W-:Y:S02]  /*03e0*/  ISETP.GE.U32.AND P3, PT, R0, UR8, PT ;  /* 0x0000000800007c0c */ /* 0x000fe4000bf66070 */
[----:B------:R-:W-:Y:S01]  /*03f0*/  IADD3 R20, PT, PT, -R13, RZ, RZ ;  /* 0x000000ff0d147210 */ /* 0x000fe20007ffe1ff */
[----:B------:R-:W1:Y:S01]  /*0400*/  @!P2 LDC.64 R10, c[0x0][0x390] ;  /* 0x0000e400ff0aab82 */ /* 0x000e620000000a00 */
[----:B------:R-:W-:-:S02]  /*0410*/  SHF.R.S32.HI R5, RZ, 0x1f, R0 ;  /* 0x0000001fff057819 */ /* 0x000fc40000011400 */
[----:B------:R-:W-:Y:S01]  /*0420*/  SHF.R.S32.HI R3, RZ, 0x1f, R13 ;  /* 0x0000001fff037819 */ /* 0x000fe2000001140d */
[----:B------:R-:W-:Y:S01]  /*0430*/  IMAD R20, R9, R20, UR7 ;  /* 0x0000000709147e24 */ /* 0x000fe2000f8e0214 */
[----:B------:R-:W-:Y:S02]  /*0440*/  ISETP.GE.AND.EX P3, PT, R5, UR9, PT, P3 ;  /* 0x0000000905007c0c */ /* 0x000fe4000bf66330 */
[----:B------:R-:W-:Y:S01]  /*0450*/  ISETP.GE.U32.AND P4, PT, R2, UR8, PT ;  /* 0x0000000802007c0c */ /* 0x000fe2000bf86070 */
[----:B------:R-:W3:Y:S01]  /*0460*/  @!P1 LDC.64 R8, c[0x0][0x3e0] ;  /* 0x0000f800ff089b82 */ /* 0x000ee20000000a00 */
[----:B------:R-:W-:Y:S01]  /*0470*/  SHF.L.U32 R20, R20, 0x6, RZ ;  /* 0x0000000614147819 */ /* 0x000fe200000006ff */
[----:B--2---:R-:W-:Y:S01]  /*0480*/  IMAD R12, R3, UR10, RZ ;  /* 0x0000000a030c7c24 */ /* 0x004fe2000f8e02ff */
[----:B------:R-:W-:Y:S02]  /*0490*/  SHF.R.S32.HI R3, RZ, 0x1f, R2 ;  /* 0x0000001fff037819 */ /* 0x000fe40000011402 */
[----:B------:R-:W-:Y:S01]  /*04a0*/  LOP3.LUT R24, R20, 0x3e, R25, 0xf8, !PT ;  /* 0x0000003e14187812 */ /* 0x000fe200078ef819 */
[----:B------:R-:W-:Y:S01]  /*04b0*/  IMAD R27, R13, UR11, R12 ;  /* 0x0000000b0d1b7c24 */ /* 0x000fe2000f8e020c */
[----:B------:R-:W-:Y:S01]  /*04c0*/  SHF.R.S32.HI R25, RZ, 0x1f, R20 ;  /* 0x0000001fff197819 */ /* 0x000fe20000011414 */
[----:B0-----:R-:W-:Y:S01]  /*04d0*/  @!P2 IMAD R18, R15, R6, RZ ;  /* 0x000000060f12a224 */ /* 0x001fe200078e02ff */
[----:B------:R-:W-:Y:S01]  /*04e0*/  ISETP.GE.AND.EX P4, PT, R3, UR9, PT, P4 ;  /* 0x0000000903007c0c */ /* 0x000fe2000bf86340 */
[----:B------:R-:W0:Y:S01]  /*04f0*/  @!P3 LDC.64 R14, c[0x0][0x3e0] ;  /* 0x0000f800ff0ebb82 */ /* 0x000e220000000a00 */
[----:B------:R-:W-:-:S04]  /*0500*/  IMAD.WIDE.U32 R24, R13, UR10, R24 ;  /* 0x0000000a0d187c25 */ /* 0x000fc8000f8e0018 */
[----:B------:R-:W-:Y:S01]  /*0510*/  IMAD.IADD R27, R25, 0x1, R27 ;  /* 0x00000001191b7824 */ /* 0x000fe200078e021b */
[----:B------:R-:W-:Y:S02]  /*0520*/  @!P2 MOV R26, R24 ;  /* 0x00000018001aa202 */ /* 0x000fe40000000f00 */
[----:B------:R-:W2:Y:S02]  /*0530*/  @!P1 LDC.64 R12, c[0x0][0x390] ;  /* 0x0000e400ff0c9b82 */ /* 0x000ea40000000a00 */
[----:B------:R-:W-:Y:S01]  /*0540*/  @!P1 MOV R19, R27 ;  /* 0x0000001b00139202 */ /* 0x000fe20000000f00 */
[----:B------:R-:W-:-:S04]  /*0550*/  @!P2 IMAD.WIDE.U32 R28, R23, R6, R26 ;  /* 0x00000006171ca225 */ /* 0x000fc800078e001a */
[----:B---3--:R-:W-:Y:S02]  /*0560*/  @!P1 IMAD R21, R17, R8, RZ ;  /* 0x0000000811159224 */ /* 0x008fe400078e02ff */
[----:B------:R-:W-:Y:S01]  /*0570*/  @!P2 IMAD R17, R23, R7, R18 ;  /* 0x000000071711a224 */ /* 0x000fe200078e0212 */
[----:B------:R-:W-:Y:S01]  /*0580*/  @!P1 MOV R18, R24 ;  /* 0x0000001800129202 */ /* 0x000fe20000000f00 */
[C---:B------:R-:W-:Y:S01]  /*0590*/  @!P1 IMAD R21, R16.reuse, R9, R21 ;  /* 0x0000000910159224 */ /* 0x040fe200078e0215 */
[----:B------:R-:W3:Y:S02]  /*05a0*/  @!P4 LDC.64 R6, c[0x0][0x3e0] ;  /* 0x0000f800ff06cb82 */ /* 0x000ee40000000a00 */
[----:B------:R-:W-:Y:S01]  /*05b0*/  @!P2 IADD3 R17, PT, PT, R29, R17, RZ ;  /* 0x000000111d11a210 */ /* 0x000fe20007ffe0ff */
[----:B------:R-:W-:Y:S01]  /*05c0*/  @!P1 IMAD.WIDE.U32 R18, R16, R8, R18 ;  /* 0x0000000810129225 */ /* 0x000fe200078e0012 */
[----:B-1----:R-:W-:-:S03]  /*05d0*/  @!P2 LEA R16, P5, R28, R10, 0x1 ;  /* 0x0000000a1c10a211 */ /* 0x002fc600078a08ff */
[----:B0-----:R-:W-:Y:S01]  /*05e0*/  @!P3 IMAD R5, R5, R14, RZ ;  /* 0x0000000e0505b224 */ /* 0x001fe200078e02ff */
[----:B------:R-:W-:Y:S01]  /*05f0*/  @!P2 LEA.HI.X R17, R28, R11, R17, 0x1, P5 ;  /* 0x0000000b1c11a211 */ /* 0x000fe200028f0c11 */
[----:B------:R-:W0:Y:S01]  /*0600*/  @!P3 LDC.64 R8, c[0x0][0x390] ;  /* 0x0000e400ff08bb82 */ /* 0x000e220000000a00 */
[----:B------:R-:W-:Y:S01]  /*0610*/  @!P1 IADD3 R21, PT, PT, R19, R21, RZ ;  /* 0x0000001513159210 */ /* 0x000fe20007ffe0ff */
[----:B------:R-:W-:Y:S01]  /*0620*/  @!P3 IMAD.MOV.U32 R19, RZ, RZ, R27 ;  /* 0x000000ffff13b224 */ /* 0x000fe200078e001b */
[----:B--2---:R-:W-:Y:S01]  /*0630*/  @!P1 LEA R12, P5, R18, R12, 0x1 ;  /* 0x0000000c120c9211 */ /* 0x004fe200078a08ff */
[----:B------:R-:W-:Y:S02]  /*0640*/  @!P3 IMAD R15, R0, R15, R5 ;  /* 0x0000000f000fb224 */ /* 0x000fe400078e0205 */
[----:B------:R-:W-:Y:S01]  /*0650*/  HFMA2 R5, -RZ, RZ, 0, 0 ;  /* 0x00000000ff057431 */ /* 0x000fe200000001ff */
[----:B------:R-:W-:Y:S01]  /*0660*/  @!P1 LEA.HI.X R13, R18, R13, R21, 0x1, P5 ;  /* 0x0000000d120d9211 */ /* 0x000fe200028f0c15 */
[----:B------:R-:W1:Y:S01]  /*0670*/  @!P4 LDC.64 R10, c[0x0][0x390] ;  /* 0x0000e400ff0acb82 */ /* 0x000e620000000a00 */
[----:B------:R-:W-:-:S05]  /*0680*/  @!P3 MOV R18, R24 ;  /* 0x000000180012b202 */ /* 0x000fca0000000f00 */
[----:B------:R-:W-:-:S04]  /*0690*/  @!P3 IMAD.WIDE.U32 R18, R0, R14, R18 ;  /* 0x0000000e0012b225 */ /* 0x000fc800078e0012 */
[----:B------:R-:W-:Y:S01]  /*06a0*/  HFMA2 R0, -RZ, RZ, 0, 0 ;  /* 0x00000000ff007431 */ /* 0x000fe200000001ff */
[----:B------:R-:W2:Y:S01]  /*06b0*/  @!P2 LDG.E R5, desc[UR14][R16.64] ;  /* 0x0000000e1005a981 */ /* 0x000ea2000c1e1900 */
[----:B---3--:R-:W-:-:S04]  /*06c0*/  @!P4 IMAD R3, R3, R6, RZ ;  /* 0x000000060303c224 */ /* 0x008fc800078e02ff */
[----:B------:R3:W5:Y:S01]  /*06d0*/  @!P1 LDG.E R0, desc[UR14][R12.64] ;  /* 0x0000000e0c009981 */ /* 0x000762000c1e1900 */
[----:B------:R-:W-:Y:S01]  /*06e0*/  @!P4 IMAD R7, R2, R7, R3 ;  /* 0x000000070207c224 */ /* 0x000fe200078e0203 */
[----:B------:R-:W-:Y:S02]  /*06f0*/  @!P3 IADD3 R15, PT, PT, R19, R15, RZ ;  /* 0x0000000f130fb210 */ /* 0x000fe40007ffe0ff */
[----:B0-----:R-:W-:Y:S02]  /*0700*/  @!P3 LEA R8, P2, R18, R8, 0x1 ;  /* 0x000000081208b211 */ /* 0x001fe400078408ff */
[----:B---3--:R-:W-:Y:S02]  /*0710*/  @!P4 MOV R12, R24 ;  /* 0x00000018000cc202 */ /* 0x008fe40000000f00 */
[----:B------:R-:W-:-:S03]  /*0720*/  @!P4 MOV R13, R27 ;  /* 0x0000001b000dc202 */ /* 0x000fc60000000f00 */
[----:B------:R-:W-:-:S04]  /*0730*/  @!P4 IMAD.WIDE.U32 R2, R2, R6, R12 ;  /* 0x000000060202c225 */ /* 0x000fc800078e000c */
[----:B------:R-:W-:Y:S01]  /*0740*/  HFMA2 R6, -RZ, RZ, 0, 0 ;  /* 0x00000000ff067431 */ /* 0x000fe200000001ff */
[----:B------:R-:W-:Y:S02]  /*0750*/  @!P3 LEA.HI.X R9, R18, R9, R15, 0x1, P2 ;  /* 0x000000091209b211 */ /* 0x000fe400010f0c0f */
[----:B------:R-:W-:Y:S02]  /*0760*/  @!P4 IADD3 R3, PT, PT, R3, R7, RZ ;  /* 0x000000070303c210 */ /* 0x000fe40007ffe0ff */
[----:B-1----:R-:W-:-:S04]  /*0770*/  @!P4 LEA R10, P2, R2, R10, 0x1 ;  /* 0x0000000a020ac211 */ /* 0x002fc800078408ff */
[----:B------:R-:W-:Y:S01]  /*0780*/  @!P4 LEA.HI.X R11, R2, R11, R3, 0x1, P2 ;  /* 0x0000000b020bc211 */ /* 0x000fe200010f0c03 */
[----:B------:R-:W3:Y:S01]  /*0790*/  @!P3 LDG.E R6, desc[UR14][R8.64] ;  /* 0x0000000e0806b981 */ /* 0x000ee2000c1e1900 */
[----:B------:R-:W-:-:S06]  /*07a0*/  MOV R3, RZ ;  /* 0x000000ff00037202 */ /* 0x000fcc0000000f00 */
[----:B------:R0:W4:Y:S02]  /*07b0*/  @!P4 LDG.E R3, desc[UR14][R10.64] ;  /* 0x0000000e0a03c981 */ /* 0x000124000c1e1900 */
[----:B0-----:R-:W0:Y:S02]  /*07c0*/  S2R R11, SR_LANEID ;  /* 0x00000000000b7919 */ /* 0x001e240000000000 */
[C---:B0-----:R-:W-:Y:S02]  /*07d0*/  ISETP.GT.AND P2, PT, R11.reuse, 0x1e, PT ;  /* 0x0000001e0b00780c */ /* 0x041fe40003f44270 */
[----:B------:R-:W-:Y:S01]  /*07e0*/  ISETP.GT.AND P3, PT, R11, 0xf, PT ;  /* 0x0000000f0b00780c */ /* 0x000fe20003f64270 */
[----:B------:R-:W-:Y:S01]  /*07f0*/  BSSY.RECONVERGENT B0, `(.L_x_3035) ;  /* 0x000003f000007945 */ /* 0x000fe20003800200 */
[--C-:B--2---:R-:W-:Y:S02]  /*0800*/  HADD2.F32 R18, -RZ, R5.reuse.H1_H1 ;  /* 0x30000005ff127230 */ /* 0x104fe40000004100 */
[----:B------:R-:W-:-:S03]  /*0810*/  HADD2.F32 R21, -RZ, R5.H0_H0 ;  /* 0x20000005ff157230 */ /* 0x000fc60000004100 */
[----:B------:R-:W-:Y:S01]  /*0820*/  FMUL.FTZ R2, R18, R18 ;  /* 0x0000001212027220 */ /* 0x000fe20000410000 */
[--C-:B-----5:R-:W-:Y:S02]  /*0830*/  HADD2.F32 R16, -RZ, R0.reuse.H1_H1 ;  /* 0x30000000ff107230 */ /* 0x120fe40000004100 */
[----:B------:R-:W-:Y:S02]  /*0840*/  HADD2.F32 R19, -RZ, R0.H0_H0 ;  /* 0x20000000ff137230 */ /* 0x000fe40000004100 */
[C---:B------:R-:W-:Y:S01]  /*0850*/  FADD.FTZ R0, R21.reuse, R18 ;  /* 0x0000001215007221 */ /* 0x040fe20000010000 */
[----:B------:R-:W-:Y:S01]  /*0860*/  FFMA.FTZ R5, R21, R21, R2 ;  /* 0x0000001515057223 */ /* 0x000fe20000010002 */
[----:B------:R-:W-:Y:S02]  /*0870*/  FMUL.FTZ R8, R16, R16 ;  /* 0x0000001010087220 */ /* 0x000fe40000410000 */
[----:B------:R-:W-:Y:S01]  /*0880*/  FADD.FTZ R2, RZ, R0 ;  /* 0x00000000ff027221 */ /* 0x000fe20000010000 */
[----:B------:R-:W-:Y:S01]  /*0890*/  FADD.FTZ R5, RZ, R5 ;  /* 0x00000005ff057221 */ /* 0x000fe20000010000 */
[C---:B------:R-:W-:Y:S01]  /*08a0*/  FFMA.FTZ R8, R19.reuse, R19, R8 ;  /* 0x0000001313087223 */ /* 0x040fe20000010008 */
[----:B------:R-:W-:-:S03]  /*08b0*/  FADD.FTZ R7, R19, R16 ;  /* 0x0000001013077221 */ /* 0x000fc60000010000 */
[----:B------:R-:W-:Y:S01]  /*08c0*/  FADD.FTZ R5, R5, R8 ;  /* 0x0000000805057221 */ /* 0x000fe20000010000 */
[----:B------:R-:W-:Y:S01]  /*08d0*/  FADD.FTZ R7, R2, R7 ;  /* 0x0000000702077221 */ /* 0x000fe20000010000 */
[--C-:B---3--:R-:W-:Y:S02]  /*08e0*/  HADD2.F32 R0, -RZ, R6.reuse.H1_H1 ;  /* 0x30000006ff007230 */ /* 0x108fe40000004100 */
[----:B------:R-:W-:-:S03]  /*08f0*/  HADD2.F32 R17, -RZ, R6.H0_H0 ;  /* 0x20000006ff117230 */ /* 0x000fc60000004100 */
[----:B------:R-:W-:Y:S01]  /*0900*/  FMUL.FTZ R8, R0, R0 ;  /* 0x0000000000087220 */ /* 0x000fe20000410000 */
[--C-:B----4-:R-:W-:Y:S02]  /*0910*/  HADD2.F32 R2, -RZ, R3.reuse.H1_H1 ;  /* 0x30000003ff027230 */ /* 0x110fe40000004100 */
        /* <DEDUP_REMOVED lines=44> */
.L_x_3036:
[----:B------:R-:W-:Y:S05]  /*0be0*/  BSYNC.RECONVERGENT B0 ;  /* 0x0000000000007941 */ /* 0x000fea0003800200 */
.L_x_3035:
        /* <DEDUP_REMOVED lines=46> */
.L_x_3038:
[----:B------:R-:W-:Y:S05]  /*0ed0*/  BSYNC.RECONVERGENT B0 ;  /* 0x0000000000007941 */ /* 0x000fea0003800200 */
.L_x_3037:
        /* <DEDUP_REMOVED lines=31> */
.L_x_3041:
[----:B---3--:R-:W3:Y:S04]  /*10d0*/  LDG.E.STRONG.GPU R4, desc[UR14][R6.64] ;  /* 0x0000000e06047981 */ /* 0x008ee8000c1ef900 */
[----:B---3--:R-:W-:Y:S01]  /*10e0*/  CCTL.IVALL ;  /* 0x00000000ff00798f */ /* 0x008fe20002000000 */
[----:B------:R-:W-:Y:S05]  /*10f0*/  YIELD ;  /* 0x0000000000007946 */ /* 0x000fea0003800000 */
[----:B------:R-:W-:-:S13]  /*1100*/  ISETP.NE.AND P2, PT, R4, R11, PT ;  /* 0x0000000b0400720c */ /* 0x000fda0003f45270 */
[----:B------:R-:W-:Y:S05]  /*1110*/  @P2 BRA `(.L_x_3041) ;  /* 0xfffffffc00ec2947 */ /* 0x000fea000383ffff */
.L_x_3040:
        /* <DEDUP_REMOVED lines=15> */
.L_x_3043:
        /* <DEDUP_REMOVED lines=12> */
[----:B------:R-:W-:Y:S01]  /*12d0*/  MOV R4, UR24 ;  /* 0x0000001800047c02 */ /* 0x000fe20008000f00 */
[----:B------:R-:W-:Y:S01]  /*12e0*/  IMAD.U32 R5, RZ, RZ, UR25 ;  /* 0x00000019ff057e24 */ /* 0x000fe2000f8e00ff */
        /* <DEDUP_REMOVED lines=52> */
[----:B------:R-:W-:Y:S01]  /*1630*/  MOV R12, UR24 ;  /* 0x00000018000c7c02 */ /* 0x000fe20008000f00 */
[----:B------:R-:W-:-:S02]  /*1640*/  IMAD.U32 R13, RZ, RZ, UR25 ;  /* 0x00000019ff0d7e24 */ /* 0x000fc4000f8e00ff */
        /* <DEDUP_REMOVED lines=23> */
.L_x_3042:
        /* <DEDUP_REMOVED lines=52> */
.L_x_3044:
        /* <DEDUP_REMOVED lines=14> */
[----:B------:R-:W-:Y:S01]  /*1be0*/  IMAD.U32 R4, RZ, RZ, UR10 ;  /* 0x0000000aff047e24 */ /* 0x000fe2000f8e00ff */
        /* <DEDUP_REMOVED lines=13> */
.L_x_3045:
        /* <DEDUP_REMOVED lines=13> */
.L_x_3046:
[----:B------:R-:W-:Y:S05]  /*1d90*/  BSYNC.RECONVERGENT B0 ;  /* 0x0000000000007941 */ /* 0x000fea0003800200 */
.L_x_3039:
        /* <DEDUP_REMOVED lines=36> */
[----:B--2---:R-:W-:Y:S02]  /*1fe0*/  SHF.L.U32 R13, R28, 0x10, RZ ;  /* 0x000000101c0d7819 */ /* 0x004fe400000006ff */
[----:B---3--:R-:W-:Y:S02]  /*1ff0*/  SHF.L.U32 R10, R20, 0x10, RZ ;  /* 0x00000010140a7819 */ /* 0x008fe400000006ff */
[----:B----4-:R-:W-:Y:S02]  /*2000*/  SHF.L.U32 R11, R29, 0x10, RZ ;  /* 0x000000101d0b7819 */ /* 0x010fe400000006ff */
[----:B-----5:R-:W-:Y:S01]  /*2010*/  SHF.L.U32 R12, R14, 0x10, RZ ;  /* 0x000000100e0c7819 */ /* 0x020fe200000006ff */
[----:B01----:R-:W-:Y:S06]  /*2020*/  BRA.U UP0, `(.L_x_3048) ;  /* 0x0000000500887547 */ /* 0x003fec000b800000 */
[----:B------:R-:W0:Y:S01]  /*2030*/  LDCU.64 UR10, c[0x0][0x3e8] ;  /* 0x00007d00ff0a77ac */ /* 0x000e220008000a00 */
[----:B------:R-:W-:Y:S01]  /*2040*/  SHF.R.S32.HI R28, RZ, 0x1f, R23 ;  /* 0x0000001fff1c7819 */ /* 0x000fe20000011417 */
[----:B------:R-:W-:Y:S01]  /*2050*/  BSSY.RECONVERGENT B1, `(.L_x_3049) ;  /* 0x0000019000017945 */ /* 0x000fe20003800200 */
[C---:B------:R-:W-:Y:S01]  /*2060*/  IADD3 R20, PT, PT, R23.reuse, 0x10, RZ ;  /* 0x0000001017147810 */ /* 0x040fe20007ffe0ff */
[C---:B------:R-:W-:Y:S01]  /*2070*/  VIADD R14, R23.reuse, 0x20 ;  /* 0x00000020170e7836 */ /* 0x040fe20000000000 */
        /* <DEDUP_REMOVED lines=22> */
.L_x_3050:
[----:B------:R-:W-:Y:S05]  /*21e0*/  BSYNC.RECONVERGENT B1 ;  /* 0x0000000000017941 */ /* 0x000fea0003800200 */
.L_x_3049:
        /* <DEDUP_REMOVED lines=29> */
.L_x_3052:
[----:B------:R-:W-:Y:S05]  /*23c0*/  BSYNC.RECONVERGENT B1 ;  /* 0x0000000000017941 */ /* 0x000fea0003800200 */
.L_x_3051:
        /* <DEDUP_REMOVED lines=20> */
.L_x_3054:
[----:B------:R-:W-:Y:S05]  /*2510*/  BSYNC.RECONVERGENT B1 ;  /* 0x0000000000017941 */ /* 0x000fea0003800200 */
.L_x_3053:
        /* <DEDUP_REMOVED lines=10> */
[----:B------:R-:W-:Y:S01]  /*25c0*/  F2FP.F16.F32.PACK_AB R5, R5, R0 ;  /* 0x000000000505723e */ /* 0x000fe200000000ff */
        /* <DEDUP_REMOVED lines=8> */
.L_x_3048:
        /* <DEDUP_REMOVED lines=39> */
[----:B------:R-:W-:Y:S02]  /*28c0*/  F2FP.F16.F32.PACK_AB R21, R21, R18 ;  /* 0x000000121515723e */ /* 0x000fe400000000ff */
[----:B------:R-:W-:-:S05]  /*28d0*/  LEA.HI.X R9, R6, UR13, R9, 0x1, P4 ;  /* 0x0000000d06097c11 */ /* 0x000fca000a0f0c09 */
[----:B------:R0:W-:Y:S04]  /*28e0*/  STG.E desc[UR14][R8.64], R21 ;  /* 0x0000001508007986 */ /* 0x0001e8000c10190e */
.L_x_3057:
[----:B------:R-:W-:Y:S05]  /*28f0*/  BSYNC.RECONVERGENT B1 ;  /* 0x0000000000017941 */ /* 0x000fea0003800200 */
.L_x_3056:
[----:B------:R-:W-:Y:S04]  /*2900*/  BSSY.RECONVERGENT B1, `(.L_x_3058) ;  /* 0x0000020000017945 */ /* 0x000fe80003800200 */
[----:B------:R-:W-:Y:S05]  /*2910*/  @P1 BRA `(.L_x_3059) ;  /* 0x0000000000781947 */ /* 0x000fea0003800000 */
[--C-:B------:R-:W-:Y:S01]  /*2920*/  FADD.FTZ R6, R19, -R4.reuse ;  /* 0x8000000413067221 */ /* 0x100fe20000010000 */
[----:B------:R-:W-:Y:S01]  /*2930*/  FADD.FTZ R16, R16, -R4 ;  /* 0x8000000410107221 */ /* 0x000fe20000010000 */
[----:B------:R-:W1:Y:S01]  /*2940*/  LDCU.64 UR10, c[0x0][0x3e0] ;  /* 0x00007c00ff0a77ac */ /* 0x000e620008000a00 */
[----:B------:R-:W-:Y:S02]  /*2950*/  VIADD R29, R23, 0x10 ;  /* 0x00000010171d7836 */ /* 0x000fe40000000000 */
[-C--:B------:R-:W-:Y:S01]  /*2960*/  FMUL.FTZ R6, R6, R5.reuse ;  /* 0x0000000506067220 */ /* 0x080fe20000410000 */
[----:B------:R-:W-:Y:S01]  /*2970*/  FMUL.FTZ R16, R16, R5 ;  /* 0x0000000510107220 */ /* 0x000fe20000410000 */
[----:B------:R-:W2:Y:S02]  /*2980*/  LDCU.64 UR12, c[0x0][0x380] ;  /* 0x00007000ff0c77ac */ /* 0x000ea40008000a00 */
[----:B------:R-:W-:Y:S01]  /*2990*/  FFMA.FTZ R7, R10, R6, R13 ;  /* 0x000000060a077223 */ /* 0x000fe2000001000d */
[----:B------:R-:W-:Y:S01]  /*29a0*/  FFMA.FTZ R16, R11, R16, R12 ;  /* 0x000000100b107223 */ /* 0x000fe2000001000c */
[----:B------:R-:W-:-:S02]  /*29b0*/  SHF.R.S32.HI R18, RZ, 0x1f, R29 ;  /* 0x0000001fff127819 */ /* 0x000fc4000001141d */
        /* <DEDUP_REMOVED lines=12> */
[----:B------:R-:W-:-:S05]  /*2a80*/  IMAD.WIDE.U32 R8, R29, UR10, R8 ;  /* 0x0000000a1d087c25 */ /* 0x000fca000f8e0008 */
[----:B------:R-:W-:Y:S01]  /*2a90*/  IADD3 R21, PT, PT, R9, R21, RZ ;  /* 0x0000001509157210 */ /* 0x000fe20007ffe0ff */
[----:B0-----:R-:W-:Y:S01]  /*2aa0*/  FMUL.FTZ R18, R7, R6 ;  /* 0x0000000607127220 */ /* 0x001fe20000410000 */
[----:B--2---:R-:W-:-:S04]  /*2ab0*/  LEA R6, P1, R8, UR12, 0x1 ;  /* 0x0000000c08067c11 */ /* 0x004fc8000f8208ff */
[----:B------:R-:W-:Y:S01]  /*2ac0*/  LEA.HI.X R7, R8, UR13, R21, 0x1, P1 ;  /* 0x0000000d08077c11 */ /* 0x000fe200088f0c15 */
[----:B-1----:R-:W-:-:S05]  /*2ad0*/  FMUL.FTZ R29, R16, R19 ;  /* 0x00000013101d7220 */ /* 0x002fca0000410000 */
[----:B------:R-:W-:-:S05]  /*2ae0*/  F2FP.F16.F32.PACK_AB R29, R29, R18 ;  /* 0x000000121d1d723e */ /* 0x000fca00000000ff */
[----:B------:R1:W-:Y:S02]  /*2af0*/  STG.E desc[UR14][R6.64], R29 ;  /* 0x0000001d06007986 */ /* 0x0003e4000c10190e */
.L_x_3059:
[----:B------:R-:W-:Y:S05]  /*2b00*/  BSYNC.RECONVERGENT B1 ;  /* 0x0000000000017941 */ /* 0x000fea0003800200 */
.L_x_3058:
        /* <DEDUP_REMOVED lines=28> */
[----:B------:R-:W-:-:S05]  /*2cd0*/  F2FP.F16.F32.PACK_AB R19, R19, R14 ;  /* 0x0000000e1313723e */ /* 0x000fca00000000ff */
[----:B------:R2:W-:Y:S02]  /*2ce0*/  STG.E desc[UR14][R8.64], R19 ;  /* 0x0000001308007986 */ /* 0x0005e4000c10190e */
.L_x_3061:
[----:B------:R-:W-:Y:S05]  /*2cf0*/  BSYNC.RECONVERGENT B1 ;  /* 0x0000000000017941 */ /* 0x000fea0003800200 */
.L_x_3060:
        /* <DEDUP_REMOVED lines=26> */
[----:B------:R-:W-:-:S05]  /*2ea0*/  F2FP.F16.F32.PACK_AB R7, R7, R0 ;  /* 0x000000000707723e */ /* 0x000fca00000000ff */
[----:B------:R3:W-:Y:S02]  /*2eb0*/  STG.E desc[UR14][R2.64], R7 ;  /* 0x0000000702007986 */ /* 0x0007e4000c10190e */
.L_x_3055:
[----:B------:R-:W-:Y:S05]  /*2ec0*/  BSYNC.RECONVERGENT B0 ;  /* 0x0000000000007941 */ /* 0x000fea0003800200 */
.L_x_3047:
        /* <DEDUP_REMOVED lines=8> */
.L_x_3063:
        /* <DEDUP_REMOVED lines=11> */
.L_x_4548:


//--------------------- .text._Z35group_norm_nhwc_fwd_one_pass_kernelI11Fp16IOBf16WLi128ELi64ELi512EEv26Group_norm_nhwc_fwd_params --------------------------
	.section	.text._Z35group_norm_nhwc_fwd_one_pass_kernelI11Fp16IOBf16WLi128ELi64ELi512EEv26Group_norm_nhwc_fwd_params,"ax",@progbits
	.align	128
        .global         _Z35group_norm_nhwc_fwd_one_pass_kernelI11Fp16IOBf16WLi128ELi64ELi512EEv26Group_norm_nhwc_fwd_params
        .type           _Z35group_norm_nhwc_fwd_one_pass_kernelI11Fp16IOBf16WLi128ELi64ELi512EEv26Group_norm_nhwc_fwd_params,@function
        .size           _Z35group_norm_nhwc_fwd_one_pass_kernelI11Fp16IOBf16WLi128ELi64ELi512EEv26Group_norm_nhwc_fwd_params,(.L_x_4549 - _Z35group_norm_nhwc_fwd_one_pass_kernelI11Fp16IOBf16WLi128ELi64ELi512EEv26Group_norm_nhwc_fwd_params)
        .other          _Z35group_norm_nhwc_fwd_one_pass_kernelI11Fp16IOBf16WLi128ELi64ELi512EEv26Group_norm_nhwc_fwd_params,@"STO_CUDA_ENTRY STV_DEFAULT"
_Z35group_norm_nhwc_fwd_one_pass_kernelI11Fp16IOBf16WLi128ELi64ELi512EEv26Group_norm_nhwc_fwd_params:
.text._Z35group_norm_nhwc_fwd_one_pass_kernelI11Fp16IOBf16WLi128ELi64ELi512EEv26Group_norm_nhwc_fwd_params:
        /* <DEDUP_REMOVED lines=39> */
.L_x_3107:
[----:B-1----:R-:W1:Y:S01]  /*0270*/  LDC R17, c[0x0][0x3f8] ;  /* 0x0000fe00ff117b82 */ /* 0x002e620000000800 */
        /* <DEDUP_REMOVED lines=10> */
[----:B01--4-:R-:W-:Y:S02]  /*0320*/  IABS R14, R17 ;  /* 0x00000011000e7213 */ /* 0x013fe40000000000 */
        /* <DEDUP_REMOVED lines=230> */
.L_x_3065:
[----:B------:R-:W-:Y:S05]  /*1190*/  BSYNC.RECONVERGENT B0 ;  /* 0x0000000000007941 */ /* 0x000fea0003800200 */
.L_x_3064:
        /* <DEDUP_REMOVED lines=46> */
.L_x_3067:
[----:B------:R-:W-:Y:S05]  /*1480*/  BSYNC.RECONVERGENT B0 ;  /* 0x0000000000007941 */ /* 0x000fea0003800200 */
.L_x_3066:
        /* <DEDUP_REMOVED lines=25> */
.L_x_3070:
[----:B-1----:R-:W2:Y:S04]  /*1620*/  LDG.E.STRONG.GPU R14, desc[UR8][R12.64] ;  /* 0x000000080c0e7981 */ /* 0x002ea8000c1ef900 */
[----:B--2---:R-:W-:Y:S01]  /*1630*/  CCTL.IVALL ;  /* 0x00000000ff00798f */ /* 0x004fe20002000000 */
[----:B------:R-:W-:Y:S05]  /*1640*/  YIELD ;  /* 0x0000000000007946 */ /* 0x000fea0003800000 */
[----:B------:R-:W-:-:S13]  /*1650*/  ISETP.NE.AND P4, PT, R14, R21, PT ;  /* 0x000000150e00720c */ /* 0x000fda0003f85270 */
[----:B------:R-:W-:Y:S05]  /*1660*/  @P4 BRA `(.L_x_3070) ;  /* 0xfffffffc00ec4947 */ /* 0x000fea000383ffff */
.L_x_3069:
        /* <DEDUP_REMOVED lines=15> */
.L_x_3072:
        /* <DEDUP_REMOVED lines=60> */
.L_x_3071:
        /* <DEDUP_REMOVED lines=35> */
.L_x_3073:
        /* <DEDUP_REMOVED lines=18> */
.L_x_3074:
        /* <DEDUP_REMOVED lines=9> */
.L_x_3075:
[----:B------:R-:W-:Y:S05]  /*1f00*/  BSYNC.RECONVERGENT B0 ;  /* 0x0000000000007941 */ /* 0x000fea0003800200 */
.L_x_3068:
        /* <DEDUP_REMOVED lines=66> */
.L_x_3079:
[----:B------:R-:W-:Y:S05]  /*2330*/  BSYNC.RECONVERGENT B1 ;  /* 0x0000000000017941 */ /* 0x000fea0003800200 */
.L_x_3078:
        /* <DEDUP_REMOVED lines=20> */
.L_x_3081:
[----:B------:R-:W-:Y:S05]  /*2480*/  BSYNC.RECONVERGENT B1 ;  /* 0x0000000000017941 */ /* 0x000fea0003800200 */
.L_x_3080:
        /* <DEDUP_REMOVED lines=29> */
[----:B------:R-:W-:Y:S02]  /*2660*/  F2FP.F16.F32.PACK_AB R13, R25, R22 ;  /* 0x00000016190d723e */ /* 0x000fe400000000ff */
[----:B------:R-:W-:-:S05]  /*2670*/  LEA.HI.X R15, R12, UR13, R27, 0x1, P5 ;  /* 0x0000000d0c0f7c11 */ /* 0x000fca000a8f0c1b */
[----:B------:R0:W-:Y:S02]  /*2680*/  STG.E desc[UR8][R14.64], R13 ;  /* 0x0000000d0e007986 */ /* 0x0001e4000c101908 */
.L_x_3083:
[----:B------:R-:W-:Y:S05]  /*2690*/  BSYNC.RECONVERGENT B1 ;  /* 0x0000000000017941 */ /* 0x000fea0003800200 */
.L_x_3082:
        /* <DEDUP_REMOVED lines=17> */
[----:B------:R-:W-:Y:S02]  /*27b0*/  F2FP.F16.F32.PACK_AB R11, R22, R11 ;  /* 0x0000000b160b723e */ /* 0x000fe400000000ff */
[----:B------:R-:W-:-:S05]  /*27c0*/  LEA.HI.X R15, R12, UR13, R23, 0x1, P1 ;  /* 0x0000000d0c0f7c11 */ /* 0x000fca00088f0c17 */
[----:B------:R1:W-:Y:S02]  /*27d0*/  STG.E desc[UR8][R14.64], R11 ;  /* 0x0000000b0e007986 */ /* 0x0003e4000c101908 */
.L_x_3085:
[----:B------:R-:W-:Y:S05]  /*27e0*/  BSYNC.RECONVERGENT B1 ;  /* 0x0000000000017941 */ /* 0x000fea0003800200 */
.L_x_3084:
[----:B------:R-:W-:Y:S04]  /*27f0*/  BSSY.RECONVERGENT B1, `(.L_x_3086) ;  /* 0x0000014000017945 */ /* 0x000fe80003800200 */
[----:B------:R-:W-:Y:S05]  /*2800*/  @P6 BRA `(.L_x_3087) ;  /* 0x0000000000486947 */ /* 0x000fea0003800000 */
[----:B------:R-:W2:Y:S01]  /*2810*/  LDCU.64 UR6, c[0x0][0x3e0] ;  /* 0x00007c00ff0677ac */ /* 0x000ea20008000a00 */
[----:B------:R-:W-:Y:S01]  /*2820*/  MOV R12, R56 ;  /* 0x00000038000c7202 */ /* 0x000fe20000000f00 */
[--C-:B------:R-:W-:Y:S01]  /*2830*/  FADD.FTZ R36, R36, -R16.reuse ;  /* 0x8000001024247221 */ /* 0x100fe20000010000 */
[----:B0-----:R-:W-:Y:S01]  /*2840*/  MOV R13, R55 ;  /* 0x00000037000d7202 */ /* 0x001fe20000000f00 */
[----:B------:R-:W0:Y:S01]  /*2850*/  LDCU.64 UR12, c[0x0][0x380] ;  /* 0x00007000ff0c77ac */ /* 0x000e220008000a00 */
[----:B-1----:R-:W-:Y:S01]  /*2860*/  FADD.FTZ R14, R35, -R16 ;  /* 0x80000010230e7221 */ /* 0x002fe20000010000 */
[----:B------:R-:W-:-:S03]  /*2870*/  FMUL.FTZ R11, R36, R17 ;  /* 0x00000011240b7220 */ /* 0x000fc60000410000 */
[----:B------:R-:W-:Y:S01]  /*2880*/  FMUL.FTZ R14, R14, R17 ;  /* 0x000000110e0e7220 */ /* 0x000fe20000410000 */
[----:B------:R-:W-:Y:S01]  /*2890*/  FFMA.FTZ R11, R18, R11, R20 ;  /* 0x0000000b120b7223 */ /* 0x000fe20000010014 */
[----:B--2---:R-:W-:Y:S02]  /*28a0*/  IMAD R22, R7, UR6, RZ ;  /* 0x0000000607167c24 */ /* 0x004fe4000f8e02ff */
        /* <DEDUP_REMOVED lines=8> */
.L_x_3087:
[----:B------:R-:W-:Y:S05]  /*2930*/  BSYNC.RECONVERGENT B1 ;  /* 0x0000000000017941 */ /* 0x000fea0003800200 */
.L_x_3086:
        /* <DEDUP_REMOVED lines=13> */
[----:B------:R-:W-:Y:S01]  /*2a10*/  F2FP.F16.F32.PACK_AB R11, R22, R11 ;  /* 0x0000000b160b723e */ /* 0x000fe200000000ff */
[----:B------:R-:W-:-:S04]  /*2a20*/  IMAD.WIDE.U32 R12, R48, UR6, R12 ;  /* 0x00000006300c7c25 */ /* 0x000fc8000f8e000c */
[----:B------:R-:W-:Y:S01]  /*2a30*/  IMAD R15, R48, UR7, R15 ;  /* 0x00000007300f7c24 */ /* 0x000fe2000f8e020f */
[----:B0-----:R-:W-:-:S04]  /*2a40*/  LEA R14, P1, R12, UR12, 0x1 ;  /* 0x0000000c0c0e7c11 */ /* 0x001fc8000f8208ff */
[----:B------:R-:W-:-:S04]  /*2a50*/  IADD3 R15, PT, PT, R13, R15, RZ ;  /* 0x0000000f0d0f7210 */ /* 0x000fc80007ffe0ff */
[----:B------:R-:W-:-:S05]  /*2a60*/  LEA.HI.X R15, R12, UR13, R15, 0x1, P1 ;  /* 0x0000000d0c0f7c11 */ /* 0x000fca00088f0c0f */
[----:B------:R3:W-:Y:S02]  /*2a70*/  STG.E desc[UR8][R14.64], R11 ;  /* 0x0000000b0e007986 */ /* 0x0007e4000c101908 */
.L_x_3089:
[----:B------:R-:W-:Y:S05]  /*2a80*/  BSYNC.RECONVERGENT B1 ;  /* 0x0000000000017941 */ /* 0x000fea0003800200 */
.L_x_3088:
        /* <DEDUP_REMOVED lines=20> */
.L_x_3091:
[----:B------:R-:W-:Y:S05]  /*2bd0*/  BSYNC.RECONVERGENT B1 ;  /* 0x0000000000017941 */ /* 0x000fea0003800200 */
.L_x_3090:
        /* <DEDUP_REMOVED lines=10> */
[----:B------:R-:W-:Y:S01]  /*2c80*/  F2FP.F16.F32.PACK_AB R11, R16, R11 ;  /* 0x0000000b100b723e */ /* 0x000fe200000000ff */
        /* <DEDUP_REMOVED lines=8> */
.L_x_3077:
        /* <DEDUP_REMOVED lines=38> */
.L_x_3094:
[----:B------:R-:W-:Y:S05]  /*2f70*/  BSYNC.RECONVERGENT B1 ;  /* 0x0000000000017941 */ /* 0x000fea0003800200 */
.L_x_3093:
        /* <DEDUP_REMOVED lines=30> */
.L_x_3096:
[----:B------:R-:W-:Y:S05]  /*3160*/  BSYNC.RECONVERGENT B1 ;  /* 0x0000000000017941 */ /* 0x000fea0003800200 */
.L_x_3095:
        /* <DEDUP_REMOVED lines=42> */
.L_x_3098:
[----:B------:R-:W-:Y:S05]  /*3410*/  BSYNC.RECONVERGENT B1 ;  /* 0x0000000000017941 */ /* 0x000fea0003800200 */
.L_x_3097:
        /* <DEDUP_REMOVED lines=28> */
[----:B------:R-:W-:-:S05]  /*35e0*/  F2FP.F16.F32.PACK_AB R11, R26, R11 ;  /* 0x0000000b1a0b723e */ /* 0x000fca00000000ff */
[----:B------:R2:W-:Y:S02]  /*35f0*/  STG.E desc[UR8][R14.64], R11 ;  /* 0x0000000b0e007986 */ /* 0x0005e4000c101908 */
.L_x_3100:
[----:B------:R-:W-:Y:S05]  /*3600*/  BSYNC.RECONVERGENT B1 ;  /* 0x0000000000017941 */ /* 0x000fea0003800200 */
.L_x_3099:
[----:B------:R-:W-:Y:S04]  /*3610*/  BSSY.RECONVERGENT B1, `(.L_x_3101) ;  /* 0x000001e000017945 */ /* 0x000fe80003800200 */
[----:B------:R-:W-:Y:S05]  /*3620*/  @P1 BRA `(.L_x_3102) ;  /* 0x0000000000701947 */ /* 0x000fea0003800000 */
[--C-:B------:R-:W-:Y:S01]  /*3630*/  FADD.FTZ R36, R36, -R16.reuse ;  /* 0x8000001024247221 */ /* 0x100fe20000010000 */
[----:B0-----:R-:W-:Y:S01]  /*3640*/  FADD.FTZ R12, R35, -R16 ;  /* 0x80000010230c7221 */ /* 0x001fe20000010000 */
        /* <DEDUP_REMOVED lines=26> */
.L_x_3102:
[----:B------:R-:W-:Y:S05]  /*37f0*/  BSYNC.RECONVERGENT B1 ;  /* 0x0000000000017941 */ /* 0x000fea0003800200 */
.L_x_3101:
        /* <DEDUP_REMOVED lines=30> */
.L_x_3104:
[----:B------:R-:W-:Y:S05]  /*39e0*/  BSYNC.RECONVERGENT B1 ;  /* 0x0000000000017941 */ /* 0x000fea0003800200 */
.L_x_3103:
        /* <DEDUP_REMOVED lines=30> */
.L_x_3106:
[----:B------:R-:W-:Y:S05]  /*3bd0*/  BSYNC.RECONVERGENT B1 ;  /* 0x0000000000017941 */ /* 0x000fea0003800200 */
.L_x_3105:
        /* <DEDUP_REMOVED lines=27> */
[----:B------:R-:W-:-:S05]  /*3d90*/  F2FP.F16.F32.PACK_AB R11, R18, R11 ;  /* 0x0000000b120b723e */ /* 0x000fca00000000ff */
[----:B------:R0:W-:Y:S02]  /*3da0*/  STG.E desc[UR8][R14.64], R11 ;  /* 0x0000000b0e007986 */ /* 0x0001e4000c101908 */
.L_x_3092:
[----:B------:R-:W-:Y:S05]  /*3db0*/  BSYNC.RECONVERGENT B0 ;  /* 0x0000000000007941 */ /* 0x000fea0003800200 */
.L_x_3076:
[----:B------:R-:W-:Y:S02]  /*3dc0*/  IADD3 R44, PT, PT, R4, R44, RZ ;  /* 0x0000002c042c7210 */ /* 0x000fe40007ffe0ff */
[----:B------:R-:W-:Y:S02]  /*3dd0*/  IADD3 R45, PT, PT, R45, 0x1, RZ ;  /* 0x000000012d2d7810 */ /* 0x000fe40007ffe0ff */
[----:B------:R-:W-:-:S13]  /*3de0*/  ISETP.GE.AND P1, PT, R44, UR5, PT ;  /* 0x000000052c007c0c */ /* 0x000fda000bf26270 */
[----:B------:R-:W-:Y:S05]  /*3df0*/  @!P1 BRA `(.L_x_3107) ;  /* 0xffffffc4001c9947 */ /* 0x000fea000383ffff */
[----:B------:R-:W-:Y:S05]  /*3e00*/  EXIT ;  /* 0x000000000000794d */ /* 0x000fea0003800000 */
.L_x_3108:
        /* <DEDUP_REMOVED lines=15> */
.L_x_4549:


//--------------------- .text._Z35group_norm_nhwc_fwd_one_pass_kernelI11Fp16IOBf16WLi256ELi64ELi512EEv26Group_norm_nhwc_fwd_params --------------------------
	.section	.text._Z35group_norm_nhwc_fwd_one_pass_kernelI11Fp16IOBf16WLi256ELi64ELi512EEv26Group_norm_nhwc_fwd_params,"ax",@progbits
	.align	128
        .global         _Z35group_norm_nhwc_fwd_one_pass_kernelI11Fp16IOBf16WLi256ELi64ELi512EEv26Group_norm_nhwc_fwd_params
        .type           _Z35group_norm_nhwc_fwd_one_pass_kernelI11Fp16IOBf16WLi256ELi64ELi512EEv26Group_norm_nhwc_fwd_params,@function
        .size           _Z35group_norm_nhwc_fwd_one_pass_kernelI11Fp16IOBf16WLi256ELi64ELi512EEv26Group_norm_nhwc_fwd_params,(.L_x_4550 - _Z35group_norm_nhwc_fwd_one_pass_kernelI11Fp16IOBf16WLi256ELi64ELi512EEv26Group_norm_nhwc_fwd_params)
        .other          _Z35group_norm_nhwc_fwd_one_pass_kernelI11Fp16IOBf16WLi256ELi64ELi512EEv26Group_norm_nhwc_fwd_params,@"STO_CUDA_ENTRY STV_DEFAULT"
_Z35group_norm_nhwc_fwd_one_pass_kernelI11Fp16IOBf16WLi256ELi64ELi512EEv26Group_norm_nhwc_fwd_params:
.text._Z35group_norm_nhwc_fwd_one_pass_kernelI11Fp16IOBf16WLi256ELi64ELi512EEv26Group_norm_nhwc_fwd_params:
        /* <DEDUP_REMOVED lines=53> */
.L_x_3184:
[----:B0-----:R-:W0:Y:S01]  /*0350*/  LDC R43, c[0x0][0x3f8] ;  /* 0x0000fe00ff2b7b82 */ /* 0x001e220000000800 */
[----:B-1----:R-:W1:Y:S01]  /*0360*/  LDCU.64 UR4, c[0x0][0x3e8] ;  /* 0x00007d00ff0477ac */ /* 0x002e620008000a00 */
[----:B------:R-:W-:Y:S02]  /*0370*/  SHF.L.U32 R103, R2, 0x1, RZ ;  /* 0x0000000102677819 */ /* 0x000fe400000006ff */
[----:B------:R-:W-:Y:S01]  /*0380*/  MOV R71, RZ ;  /* 0x000000ff00477202 */ /* 0x000fe20000000f00 */
[----:B--2---:R-:W2:Y:S01]  /*0390*/  LDCU.64 UR8, c[0x0][0x3f0] ;  /* 0x00007e00ff0877ac */ /* 0x004ea20008000a00 */
[----:B-1----:R-:W-:Y:S02]  /*03a0*/  ISETP.GE.U32.AND P2, PT, R90, UR4, PT ;  /* 0x000000045a007c0c */ /* 0x002fe4000bf46070 */
[----:B------:R-:W-:Y:S02]  /*03b0*/  ISETP.GE.U32.AND P5, PT, R88, UR4, PT ;  /* 0x0000000458007c0c */ /* 0x000fe4000bfa6070 */
[----:B------:R-:W-:-:S02]  /*03c0*/  ISETP.GE.AND.EX P2, PT, R15, UR5, PT, P2 ;  /* 0x000000050f007c0c */ /* 0x000fc4000bf46320 */
[----:B0--34-:R-:W-:Y:S02]  /*03d0*/  IABS R39, R43 ;  /* 0x0000002b00277213 */ /* 0x019fe40000000000 */
        /* <DEDUP_REMOVED lines=170> */
[C---:B------:R-:W-:Y:S02]  /*0e80*/  @!P4 LEA R42, P6, R48.reuse, R42, 0x1 ;  /* 0x0000002a302ac211 */ /* 0x040fe400078c08ff */
[----:B------:R-:W-:Y:S02]  /*0e90*/  ISETP.GE.U32.AND P1, PT, R11, UR4, PT ;  /* 0x000000040b007c0c */ /* 0x000fe4000bf26070 */
[----:B------:R-:W-:Y:S02]  /*0ea0*/  MOV R87, RZ ;  /* 0x000000ff00577202 */ /* 0x000fe40000000f00 */
[----:B------:R-:W-:Y:S02]  /*0eb0*/  @!P4 LEA.HI.X R43, R48, R43, R16, 0x1, P6 ;  /* 0x0000002b302bc211 */ /* 0x000fe400030f0c10 */
[----:B------:R-:W-:Y:S01]  /*0ec0*/  ISETP.GE.AND.EX P1, PT, R61, UR5, PT, P1 ;  /* 0x000000053d007c0c */ /* 0x000fe2000bf26310 */
[----:B0-----:R-:W-:Y:S01]  /*0ed0*/  @!P5 IMAD R18, R33, R40, RZ ;  /* 0x000000282112d224 */ /* 0x001fe200078e02ff */
[----:B------:R-:W-:Y:S01]  /*0ee0*/  ISETP.GE.U32.AND P6, PT, R12, UR4, PT ;  /* 0x000000040c007c0c */ /* 0x000fe2000bfc6070 */
[----:B------:R0:W5:Y:S01]  /*0ef0*/  @!P4 LDG.E R87, desc[UR6][R42.64] ;  /* 0x000000062a57c981 */ /* 0x000162000c1e1900 */
[----:B------:R-:W-:-:S02]  /*0f00*/  @!P5 MOV R38, R102 ;  /* 0x000000660026d202 */ /* 0x000fc40000000f00 */
[----:B------:R-:W-:Y:S02]  /*0f10*/  @!P5 MOV R39, R101 ;  /* 0x000000650027d202 */ /* 0x000fe40000000f00 */
[----:B------:R-:W-:Y:S01]  /*0f20*/  MOV R69, RZ ;  /* 0x000000ff00457202 */ /* 0x000fe20000000f00 */
[C---:B------:R-:W-:Y:S01]  /*0f30*/  @!P5 IMAD R49, R72.reuse, R41, R18 ;  /* 0x000000294831d224 */ /* 0x040fe200078e0212 */
[----:B------:R-:W-:Y:S01]  /*0f40*/  ISETP.GE.AND.EX P4, PT, R63, UR5, PT, P6 ;  /* 0x000000053f007c0c */ /* 0x000fe2000bf86360 */
[----:B------:R-:W-:Y:S01]  /*0f50*/  @!P5 IMAD.WIDE.U32 R40, R72, R40, R38 ;  /* 0x000000284828d225 */ /* 0x000fe200078e0026 */
[----:B------:R-:W-:Y:S01]  /*0f60*/  MOV R89, RZ ;  /* 0x000000ff00597202 */ /* 0x000fe20000000f00 */
[----:B0-----:R-:W0:Y:S01]  /*0f70*/  @!P1 LDC.64 R42, c[0x0][0x390] ;  /* 0x0000e400ff2a9b82 */ /* 0x001e220000000a00 */
[----:B------:R2:W3:Y:S01]  /*0f80*/  @!P3 LDG.E R69, desc[UR6][R46.64] ;  /* 0x000000062e45b981 */ /* 0x0004e2000c1e1900 */
[----:B-1----:R-:W-:Y:S01]  /*0f90*/  @!P2 IMAD R18, R35, R36, RZ ;  /* 0x000000242312a224 */ /* 0x002fe200078e02ff */
[----:B------:R-:W-:-:S02]  /*0fa0*/  @!P5 IADD3 R16, PT, PT, R41, R49, RZ ;  /* 0x000000312910d210 */ /* 0x000fc40007ffe0ff */
[----:B--2---:R-:W-:Y:S02]  /*0fb0*/  @!P5 LEA R44, P6, R40, R44, 0x1 ;  /* 0x0000002c282cd211 */ /* 0x004fe400078c08ff */
[----:B------:R-:W-:Y:S01]  /*0fc0*/  @!P2 MOV R38, R102 ;  /* 0x000000660026a202 */ /* 0x000fe20000000f00 */
[----:B------:R-:W1:Y:S01]  /*0fd0*/  @!P1 LDC.64 R48, c[0x0][0x3e0] ;  /* 0x0000f800ff309b82 */ /* 0x000e620000000a00 */
[----:B------:R-:W-:Y:S01]  /*0fe0*/  @!P2 MOV R39, R101 ;  /* 0x000000650027a202 */ /* 0x000fe20000000f00 */
        /* <DEDUP_REMOVED lines=49> */
[----:B------:R-:W-:Y:S01]  /*1300*/  @!P5 LEA R44, P1, R38, R44, 0x1 ;  /* 0x0000002c262cd211 */ /* 0x000fe200078208ff */
        /* <DEDUP_REMOVED lines=53> */
[----:B------:R-:W-:-:S02]  /*1660*/  HADD2.F32 R83, -RZ, R83.H1_H1 ;  /* 0x30000053ff537230 */ /* 0x000fc40000004100 */
[----:B------:R-:W-:Y:S01]  /*1670*/  FADD.FTZ R32, R41, R32 ;  /* 0x0000002029207221 */ /* 0x000fe20000010000 */
[----:B------:R-:W-:Y:S01]  /*1680*/  FFMA.FTZ R39, R26, R26, R39 ;  /* 0x0000001a1a277223 */ /* 0x000fe20000010027 */
[----:B------:R-:W-:Y:S01]  /*1690*/  FMUL.FTZ R41, R81, R81 ;  /* 0x0000005151297220 */ /* 0x000fe20000410000 */
[----:B------:R-:W-:Y:S01]  /*16a0*/  FADD.FTZ R34, R37, R34 ;  /* 0x0000002225227221 */ /* 0x000fe20000010000 */
[----:B------:R-:W-:Y:S01]  /*16b0*/  FADD.FTZ R37, R30, R83 ;  /* 0x000000531e257221 */ /* 0x000fe20000010000 */
[----:B------:R-:W-:Y:S01]  /*16c0*/  FADD.FTZ R39, R32, R39 ;  /* 0x0000002720277221 */ /* 0x000fe20000010000 */
[--C-:B------:R-:W-:Y:S02]  /*16d0*/  HADD2.F32 R32, -RZ, R85.reuse.H0_H0 ;  /* 0x20000055ff207230 */ /* 0x100fe40000004100 */
[----:B------:R-:W-:Y:S01]  /*16e0*/  FFMA.FTZ R36, R28, R28, R41 ;  /* 0x0000001c1c247223 */ /* 0x000fe20000010029 */
[----:B------:R-:W-:Y:S02]  /*16f0*/  HADD2.F32 R85, -RZ, R85.H1_H1 ;  /* 0x30000055ff557230 */ /* 0x000fe40000004100 */
        /* <DEDUP_REMOVED lines=8> */
[----:B------:R-:W-:Y:S01]  /*1780*/  FADD.FTZ R36, R36, R41 ;  /* 0x0000002924247221 */ /* 0x000fe20000010000 */
[--C-:B------:R-:W-:Y:S02]  /*1790*/  HADD2.F32 R60, -RZ, R89.reuse.H1_H1 ;  /* 0x30000059ff3c7230 */ /* 0x100fe40000004100 */
[----:B------:R-:W-:Y:S01]  /*17a0*/  FFMA.FTZ R39, R32, R32, R39 ;  /* 0x0000002020277223 */ /* 0x000fe20000010027 */
[----:B------:R-:W-:Y:S01]  /*17b0*/  FMUL.FTZ R41, R87, R87 ;  /* 0x0000005757297220 */ /* 0x000fe20000410000 */
[----:B------:R-:W-:Y:S01]  /*17c0*/  FADD.FTZ R37, R37, R38 ;  /* 0x0000002625257221 */ /* 0x000fe20000010000 */
[----:B------:R-:W-:Y:S01]  /*17d0*/  FADD.FTZ R38, R34, R87 ;  /* 0x0000005722267221 */ /* 0x000fe20000010000 */
[----:B------:R-:W-:-:S02]  /*17e0*/  HADD2.F32 R89, -RZ, R89.H0_H0 ;  /* 0x20000059ff597230 */ /* 0x000fc40000004100 */
[----:B------:R-:W-:Y:S01]  /*17f0*/  FADD.FTZ R36, R36, R39 ;  /* 0x0000002724247221 */ /* 0x000fe20000010000 */
[----:B------:R-:W-:Y:S01]  /*1800*/  FFMA.FTZ R41, R34, R34, R41 ;  /* 0x0000002222297223 */ /* 0x000fe20000010029 */
[----:B------:R-:W-:Y:S01]  /*1810*/  FMUL.FTZ R40, R60, R60 ;  /* 0x0000003c3c287220 */ /* 0x000fe20000410000 */
[--C-:B--2---:R-:W-:Y:S02]  /*1820*/  HADD2.F32 R62, -RZ, R91.reuse.H1_H1 ;  /* 0x3000005bff3e7230 */ /* 0x104fe40000004100 */
[----:B------:R-:W-:Y:S01]  /*1830*/  FADD.FTZ R37, R37, R38 ;  /* 0x0000002625257221 */ /* 0x000fe20000010000 */
[C---:B------:R-:W-:Y:S01]  /*1840*/  FADD.FTZ R38, R89.reuse, R60 ;  /* 0x0000003c59267221 */ /* 0x040fe20000010000 */
[----:B------:R-:W-:Y:S01]  /*1850*/  FADD.FTZ R36, R36, R41 ;  /* 0x0000002924247221 */ /* 0x000fe20000010000 */
        /* <DEDUP_REMOVED lines=19> */
[--C-:B----4-:R-:W-:Y:S02]  /*1990*/  HADD2.F32 R68, -RZ, R97.reuse.H1_H1 ;  /* 0x30000061ff447230 */ /* 0x110fe40000004100 */
[C---:B------:R-:W-:Y:S01]  /*19a0*/  FADD.FTZ R38, R95.reuse, R66 ;  /* 0x000000425f267221 */ /* 0x040fe20000010000 */
[----:B------:R-:W-:Y:S01]  /*19b0*/  FFMA.FTZ R39, R95, R95, R40 ;  /* 0x0000005f5f277223 */ /* 0x000fe20000010028 */
[----:B------:R-:W-:Y:S02]  /*19c0*/  HADD2.F32 R97, -RZ, R97.H0_H0 ;  /* 0x20000061ff617230 */ /* 0x000fe40000004100 */
[----:B------:R-:W-:Y:S01]  /*19d0*/  FMUL.FTZ R40, R68, R68 ;  /* 0x0000004444287220 */ /* 0x000fe20000410000 */
[----:B------:R-:W-:-:S02]  /*19e0*/  HADD2.F32 R70, -RZ, R99.H1_H1 ;  /* 0x30000063ff467230 */ /* 0x000fc40000004100 */
        /* <DEDUP_REMOVED lines=48> */
.L_x_3110:
[----:B------:R-:W-:Y:S05]  /*1cf0*/  BSYNC.RECONVERGENT B0 ;  /* 0x0000000000007941 */ /* 0x000fea0003800200 */
.L_x_3109:
        /* <DEDUP_REMOVED lines=46> */
.L_x_3112:
[----:B------:R-:W-:Y:S05]  /*1fe0*/  BSYNC.RECONVERGENT B0 ;  /* 0x0000000000007941 */ /* 0x000fea0003800200 */
.L_x_3111:
        /* <DEDUP_REMOVED lines=24> */
.L_x_3115:
[----:B---3--:R-:W3:Y:S04]  /*2170*/  LDG.E.STRONG.GPU R38, desc[UR6][R36.64] ;  /* 0x0000000624267981 */ /* 0x008ee8000c1ef900 */
[----:B---3--:R-:W-:Y:S01]  /*2180*/  CCTL.IVALL ;  /* 0x00000000ff00798f */ /* 0x008fe20002000000 */
[----:B------:R-:W-:Y:S05]  /*2190*/  YIELD ;  /* 0x0000000000007946 */ /* 0x000fea0003800000 */
[----:B------:R-:W-:-:S13]  /*21a0*/  ISETP.NE.AND P1, PT, R38, R45, PT ;  /* 0x0000002d2600720c */ /* 0x000fda0003f25270 */
[----:B------:R-:W-:Y:S05]  /*21b0*/  @P1 BRA `(.L_x_3115) ;  /* 0xfffffffc00ec1947 */ /* 0x000fea000383ffff */
.L_x_3114:
        /* <DEDUP_REMOVED lines=15> */
.L_x_3117:
        /* <DEDUP_REMOVED lines=60> */
.L_x_3116:
        /* <DEDUP_REMOVED lines=35> */
.L_x_3118:
        /* <DEDUP_REMOVED lines=18> */
.L_x_3119:
        /* <DEDUP_REMOVED lines=9> */
.L_x_3120:
[----:B------:R-:W-:Y:S05]  /*2a50*/  BSYNC.RECONVERGENT B0 ;  /* 0x0000000000007941 */ /* 0x000fea0003800200 */
.L_x_3113:
        /* <DEDUP_REMOVED lines=66> */
.L_x_3124:
[----:B------:R-:W-:Y:S05]  /*2e80*/  BSYNC.RECONVERGENT B1 ;  /* 0x0000000000017941 */ /* 0x000fea0003800200 */
.L_x_3123:
        /* <DEDUP_REMOVED lines=20> */
.L_x_3126:
[----:B------:R-:W-:Y:S05]  /*2fd0*/  BSYNC.RECONVERGENT B1 ;  /* 0x0000000000017941 */ /* 0x000fea0003800200 */
.L_x_3125:
        /* <DEDUP_REMOVED lines=28> */
.L_x_3128:
[----:B------:R-:W-:Y:S05]  /*31a0*/  BSYNC.RECONVERGENT B1 ;  /* 0x0000000000017941 */ /* 0x000fea0003800200 */
.L_x_3127:
[----:B------:R-:W-:Y:S04]  /*31b0*/  BSSY.RECONVERGENT B1, `(.L_x_3129) ;  /* 0x0000014000017945 */ /* 0x000fe80003800200 */
[----:B------:R-:W-:Y:S05]  /*31c0*/  @P6 BRA `(.L_x_3130) ;  /* 0x0000000000486947 */ /* 0x000fea0003800000 */
[----:B------:R-:W3:Y:S01]  /*31d0*/  LDCU.64 UR4, c[0x0][0x3e0] ;  /* 0x00007c00ff0477ac */ /* 0x000ee20008000a00 */
[----:B------:R-:W-:Y:S01]  /*31e0*/  MOV R36, R102 ;  /* 0x0000006600247202 */ /* 0x000fe20000000f00 */
[--C-:B012---:R-:W-:Y:S01]  /*31f0*/  FADD.FTZ R39, R22, -R48.reuse ;  /* 0x8000003016277221 */ /* 0x107fe20000010000 */
[----:B------:R-:W-:Y:S01]  /*3200*/  MOV R37, R101 ;  /* 0x0000006500257202 */ /* 0x000fe20000000f00 */
        /* <DEDUP_REMOVED lines=14> */
.L_x_3130:
[----:B------:R-:W-:Y:S05]  /*32f0*/  BSYNC.RECONVERGENT B1 ;  /* 0x0000000000017941 */ /* 0x000fea0003800200 */
.L_x_3129:
        /* <DEDUP_REMOVED lines=20> */
.L_x_3132:
[----:B------:R-:W-:Y:S05]  /*3440*/  BSYNC.RECONVERGENT B1 ;  /* 0x0000000000017941 */ /* 0x000fea0003800200 */
.L_x_3131:
        /* <DEDUP_REMOVED lines=17> */
[----:B------:R-:W-:Y:S02]  /*3560*/  F2FP.F16.F32.PACK_AB R37, R79, R16 ;  /* 0x000000104f25723e */ /* 0x000fe400000000ff */
[----:B------:R-:W-:-:S05]  /*3570*/  LEA.HI.X R39, R36, UR11, R45, 0x1, P1 ;  /* 0x0000000b24277c11 */ /* 0x000fca00088f0c2d */
[----:B------:R0:W-:Y:S02]  /*3580*/  STG.E desc[UR6][R38.64], R37 ;  /* 0x0000002526007986 */ /* 0x0001e4000c101906 */
.L_x_3134:
[----:B------:R-:W-:Y:S05]  /*3590*/  BSYNC.RECONVERGENT B1 ;  /* 0x0000000000017941 */ /* 0x000fea0003800200 */
.L_x_3133:
        /* <DEDUP_REMOVED lines=28> */
.L_x_3136:
[----:B------:R-:W-:Y:S05]  /*3760*/  BSYNC.RECONVERGENT B1 ;  /* 0x0000000000017941 */ /* 0x000fea0003800200 */
.L_x_3135:
        /* <DEDUP_REMOVED lines=20> */
.L_x_3138:
[----:B------:R-:W-:Y:S05]  /*38b0*/  BSYNC.RECONVERGENT B1 ;  /* 0x0000000000017941 */ /* 0x000fea0003800200 */
.L_x_3137:
        /* <DEDUP_REMOVED lines=20> */
.L_x_3140:
[----:B------:R-:W-:Y:S05]  /*3a00*/  BSYNC.RECONVERGENT B1 ;  /* 0x0000000000017941 */ /* 0x000fea0003800200 */
.L_x_3139:
        /* <DEDUP_REMOVED lines=20> */
.L_x_3142:
[----:B------:R-:W-:Y:S05]  /*3b50*/  BSYNC.RECONVERGENT B1 ;  /* 0x0000000000017941 */ /* 0x000fea0003800200 */
.L_x_3141:
        /* <DEDUP_REMOVED lines=30> */
.L_x_3144:
[----:B------:R-:W-:Y:S05]  /*3d40*/  BSYNC.RECONVERGENT B1 ;  /* 0x0000000000017941 */ /* 0x000fea0003800200 */
.L_x_3143:
        /* <DEDUP_REMOVED lines=20> */
.L_x_3146:
[----:B------:R-:W-:Y:S05]  /*3e90*/  BSYNC.RECONVERGENT B1 ;  /* 0x0000000000017941 */ /* 0x000fea0003800200 */
.L_x_3145:
        /* <DEDUP_REMOVED lines=20> */
.L_x_3148:
[----:B------:R-:W-:Y:S05]  /*3fe0*/  BSYNC.RECONVERGENT B1 ;  /* 0x0000000000017941 */ /* 0x000fea0003800200 */
.L_x_3147:
        /* <DEDUP_REMOVED lines=20> */
.L_x_3150:
[----:B------:R-:W-:Y:S05]  /*4130*/  BSYNC.RECONVERGENT B1 ;  /* 0x0000000000017941 */ /* 0x000fea0003800200 */
.L_x_3149:
        /* <DEDUP_REMOVED lines=20> */
.L_x_3152:
[----:B------:R-:W-:Y:S05]  /*4280*/  BSYNC.RECONVERGENT B1 ;  /* 0x0000000000017941 */ /* 0x000fea0003800200 */
.L_x_3151:
        /* <DEDUP_REMOVED lines=17> */
[----:B------:R0:W-:Y:S01]  /*43a0*/  STG.E desc[UR6][R36.64], R39 ;  /* 0x0000002724007986 */ /* 0x0001e2000c101906 */
[----:B------:R-:W-:Y:S05]  /*43b0*/  BRA `(.L_x_3153) ;  /* 0x0000002000307947 */ /* 0x000fea0003800000 */
.L_x_3122:
        /* <DEDUP_REMOVED lines=35> */
.L_x_3155:
[----:B------:R-:W-:Y:S05]  /*45f0*/  BSYNC.RECONVERGENT B1 ;  /* 0x0000000000017941 */ /* 0x000fea0003800200 */
.L_x_3154:
        /* <DEDUP_REMOVED lines=30> */
.L_x_3157:
[----:B------:R-:W-:Y:S05]  /*47e0*/  BSYNC.RECONVERGENT B1 ;  /* 0x0000000000017941 */ /* 0x000fea0003800200 */
.L_x_3156:
        /* <DEDUP_REMOVED lines=38> */
.L_x_3159:
[----:B------:R-:W-:Y:S05]  /*4a50*/  BSYNC.RECONVERGENT B1 ;  /* 0x0000000000017941 */ /* 0x000fea0003800200 */
.L_x_3158:
[----:B------:R-:W-:Y:S04]  /*4a60*/  BSSY.RECONVERGENT B1, `(.L_x_3160) ;  /* 0x000001e000017945 */ /* 0x000fe80003800200 */
[----:B------:R-:W-:Y:S05]  /*4a70*/  @P2 BRA `(.L_x_3161) ;  /* 0x0000000000702947 */ /* 0x000fea0003800000 */
[--C-:B012---:R-:W-:Y:S01]  /*4a80*/  FADD.FTZ R37, R22, -R48.reuse ;  /* 0x8000003016257221 */ /* 0x107fe20000010000 */
        /* <DEDUP_REMOVED lines=27> */
.L_x_3161:
[----:B------:R-:W-:Y:S05]  /*4c40*/  BSYNC.RECONVERGENT B1 ;  /* 0x0000000000017941 */ /* 0x000fea0003800200 */
.L_x_3160:
[----:B------:R-:W-:Y:S04]  /*4c50*/  BSSY.RECONVERGENT B1, `(.L_x_3162) ;  /* 0x000001e000017945 */ /* 0x000fe80003800200 */
[----:B------:R-:W-:Y:S05]  /*4c60*/  @P5 BRA `(.L_x_3163) ;  /* 0x0000000000705947 */ /* 0x000fea0003800000 */
[--C-:B0123--:R-:W-:Y:S01]  /*4c70*/  FADD.FTZ R37, R24, -R48.reuse ;  /* 0x8000003018257221 */ /* 0x10ffe20000010000 */
        /* <DEDUP_REMOVED lines=27> */
.L_x_3163:
[----:B------:R-:W-:Y:S05]  /*4e30*/  BSYNC.RECONVERGENT B1 ;  /* 0x0000000000017941 */ /* 0x000fea0003800200 */
.L_x_3162:
        /* <DEDUP_REMOVED lines=30> */
.L_x_3165:
[----:B------:R-:W-:Y:S05]  /*5020*/  BSYNC.RECONVERGENT B1 ;  /* 0x0000000000017941 */ /* 0x000fea0003800200 */
.L_x_3164:
        /* <DEDUP_REMOVED lines=38> */
.L_x_3167:
[----:B------:R-:W-:Y:S05]  /*5290*/  BSYNC.RECONVERGENT B1 ;  /* 0x0000000000017941 */ /* 0x000fea0003800200 */
.L_x_3166:
        /* <DEDUP_REMOVED lines=30> */
.L_x_3169:
[----:B------:R-:W-:Y:S05]  /*5480*/  BSYNC.RECONVERGENT B1 ;  /* 0x0000000000017941 */ /* 0x000fea0003800200 */
.L_x_3168:
        /* <DEDUP_REMOVED lines=30> */
.L_x_3171:
[----:B------:R-:W-:Y:S05]  /*5670*/  BSYNC.RECONVERGENT B1 ;  /* 0x0000000000017941 */ /* 0x000fea0003800200 */
.L_x_3170:
        /* <DEDUP_REMOVED lines=30> */
.L_x_3173:
[----:B------:R-:W-:Y:S05]  /*5860*/  BSYNC.RECONVERGENT B1 ;  /* 0x0000000000017941 */ /* 0x000fea0003800200 */
.L_x_3172:
        /* <DEDUP_REMOVED lines=40> */
.L_x_3175:
[----:B------:R-:W-:Y:S05]  /*5af0*/  BSYNC.RECONVERGENT B1 ;  /* 0x0000000000017941 */ /* 0x000fea0003800200 */
.L_x_3174:
        /* <DEDUP_REMOVED lines=30> */
.L_x_3177:
[----:B------:R-:W-:Y:S05]  /*5ce0*/  BSYNC.RECONVERGENT B1 ;  /* 0x0000000000017941 */ /* 0x000fea0003800200 */
.L_x_3176:
        /* <DEDUP_REMOVED lines=30> */
.L_x_3179:
[----:B------:R-:W-:Y:S05]  /*5ed0*/  BSYNC.RECONVERGENT B1 ;  /* 0x0000000000017941 */ /* 0x000fea0003800200 */
.L_x_3178:
        /* <DEDUP_REMOVED lines=30> */
.L_x_3181:
[----:B------:R-:W-:Y:S05]  /*60c0*/  BSYNC.RECONVERGENT B1 ;  /* 0x0000000000017941 */ /* 0x000fea0003800200 */
.L_x_3180:
        /* <DEDUP_REMOVED lines=30> */
.L_x_3183:
[----:B------:R-:W-:Y:S05]  /*62b0*/  BSYNC.RECONVERGENT B1 ;  /* 0x0000000000017941 */ /* 0x000fea0003800200 */
.L_x_3182:
        /* <DEDUP_REMOVED lines=26> */
[----:B------:R-:W-:-:S05]  /*6460*/  F2FP.F16.F32.PACK_AB R39, R39, R16 ;  /* 0x000000102727723e */ /* 0x000fca00000000ff */
[----:B------:R0:W-:Y:S02]  /*6470*/  STG.E desc[UR6][R36.64], R39 ;  /* 0x0000002724007986 */ /* 0x0001e4000c101906 */
.L_x_3153:
[----:B------:R-:W-:Y:S05]  /*6480*/  BSYNC.RECONVERGENT B0 ;  /* 0x0000000000007941 */ /* 0x000fea0003800200 */
.L_x_3121:
        /* <DEDUP_REMOVED lines=8> */
.L_x_3185:
        /* <DEDUP_REMOVED lines=15> */
.L_x_4550:


//--------------------- .text._Z35group_norm_nhwc_fwd_one_pass_kernelI11Fp16IOBf16WLi512ELi64ELi512EEv26Group_norm_nhwc_fwd_params --------------------------
	.section	.text._Z35group_norm_nhwc_fwd_one_pass_kernelI11Fp16IOBf16WLi512ELi64ELi512EEv26Group_norm_nhwc_fwd_params,"ax",@progbits
	.align	128
        .global         _Z35group_norm_nhwc_fwd_one_pass_kernelI11Fp16IOBf16WLi512ELi64ELi512EEv26Group_norm_nhwc_fwd_params
        .type           _Z35group_norm_nhwc_fwd_one_pass_kernelI11Fp16IOBf16WLi512ELi64ELi512EEv26Group_norm_nhwc_fwd_params,@function
        .size           _Z35group_norm_nhwc_fwd_one_pass_kernelI11Fp16IOBf16WLi512ELi64ELi512EEv26Group_norm_nhwc_fwd_params,(.L_x_4551 - _Z35group_norm_nhwc_fwd_one_pass_kernelI11Fp16IOBf16WLi512ELi64ELi512EEv26Group_norm_nhwc_fwd_params)
        .other          _Z35group_norm_nhwc_fwd_one_pass_kernelI11Fp16IOBf16WLi512ELi64ELi512EEv26Group_norm_nhwc_fwd_params,@"STO_CUDA_ENTRY STV_DEFAULT"
_Z35group_norm_nhwc_fwd_one_pass_kernelI11Fp16IOBf16WLi512ELi64ELi512EEv26Group_norm_nhwc_fwd_params:
.text._Z35group_norm_nhwc_fwd_one_pass_kernelI11Fp16IOBf16WLi512ELi64ELi512EEv26Group_norm_nhwc_fwd_params:
        /* <DEDUP_REMOVED lines=33> */
.L_x_3325:
[----:B01-3--:R-:W0:Y:S01]  /*0210*/  LDC R6, c[0x0][0x3f8] ;  /* 0x0000fe00ff067b82 */ /* 0x00be220000000800 */
[----:B------:R-:W1:Y:S01]  /*0220*/  LDCU UR8, c[0x0][0x404] ;  /* 0x00008080ff0877ac */ /* 0x000e620008000800 */
[----:B------:R-:W-:Y:S02]  /*0230*/  SHF.L.U32 R111, R92, 0x1, RZ ;  /* 0x000000015c6f7819 */ /* 0x000fe400000006ff */
[----:B------:R-:W-:Y:S01]  /*0240*/  MOV R86, RZ ;  /* 0x000000ff00567202 */ /* 0x000fe20000000f00 */
[----:B--2---:R-:W2:Y:S01]  /*0250*/  LDCU.64 UR4, c[0x0][0x3e8] ;  /* 0x00007d00ff0477ac */ /* 0x004ea20008000a00 */
[----:B0---4-:R-:W-:-:S04]  /*0260*/  IABS R5, R6 ;  /* 0x0000000600057213 */ /* 0x011fc80000000000 */
        /* <DEDUP_REMOVED lines=38> */
[----:B------:R-:W-:Y:S01]  /*04d0*/  SHF.R.S32.HI R0, RZ, 0x1f, R3 ;  /* 0x0000001fff007819 */ /* 0x000fe20000011403 */
[----:B------:R-:W2:Y:S01]  /*04e0*/  @!P3 LDC.64 R22, c[0x0][0x3e0] ;  /* 0x0000f800ff16bb82 */ /* 0x000ea20000000a00 */
[----:B------:R-:W-:-:S02]  /*04f0*/  ISETP.GE.AND.EX P4, PT, R15, UR5, PT, P4 ;  /* 0x000000050f007c0c */ /* 0x000fc4000bf86340 */
[----:B------:R-:W-:Y:S01]  /*0500*/  SHF.L.U32 R108, R108, 0x6, RZ ;  /* 0x000000066c6c7819 */ /* 0x000fe200000006ff */
[----:B0-----:R-:W-:Y:S01]  /*0510*/  IMAD R0, R0, UR8, RZ ;  /* 0x0000000800007c24 */ /* 0x001fe2000f8e02ff */
[----:B------:R-:W-:Y:S02]  /*0520*/  IADD3 R17, PT, PT, R9, 0x40, RZ ;  /* 0x0000004009117810 */ /* 0x000fe40007ffe0ff */
[----:B------:R-:W-:Y:S01]  /*0530*/  LOP3.LUT R110, R108, 0x3e, R111, 0xf8, !PT ;  /* 0x0000003e6c6e7812 */ /* 0x000fe200078ef86f */
[----:B------:R-:W0:Y:S01]  /*0540*/  @!P2 LDC.64 R20, c[0x0][0x390] ;  /* 0x0000e400ff14ab82 */ /* 0x000e220000000a00 */
[----:B------:R-:W-:Y:S01]  /*0550*/  SHF.R.S32.HI R111, RZ, 0x1f, R108 ;  /* 0x0000001fff6f7819 */ /* 0x000fe2000001146c */
[----:B------:R-:W-:Y:S01]  /*0560*/  IMAD R113, R3, UR9, R0 ;  /* 0x0000000903717c24 */ /* 0x000fe2000f8e0200 */
[----:B------:R-:W-:Y:S02]  /*0570*/  ISETP.GE.U32.AND P5, PT, R17, UR4, PT ;  /* 0x0000000411007c0c */ /* 0x000fe4000bfa6070 */
[----:B------:R-:W-:Y:S01]  /*0580*/  SHF.R.S32.HI R25, RZ, 0x1f, R17 ;  /* 0x0000001fff197819 */ /* 0x000fe20000011411 */
[----:B------:R-:W-:-:S02]  /*0590*/  IMAD.WIDE.U32 R110, R3, UR8, R110 ;  /* 0x00000008036e7c25 */ /* 0x000fc4000f8e006e */
[----:B------:R-:W3:Y:S01]  /*05a0*/  @!P3 LDC.64 R28, c[0x0][0x390] ;  /* 0x0000e400ff1cbb82 */ /* 0x000ee20000000a00 */
[----:B------:R-:W-:Y:S01]  /*05b0*/  ISETP.GE.AND.EX P5, PT, R25, UR5, PT, P5 ;  /* 0x0000000519007c0c */ /* 0x000fe2000bfa6350 */
[----:B-1----:R-:W-:Y:S01]  /*05c0*/  @!P2 IMAD R0, R7, R18, RZ ;  /* 0x000000120700a224 */ /* 0x002fe200078e02ff */
[----:B------:R-:W-:Y:S02]  /*05d0*/  IADD3 R113, PT, PT, R111, R113, RZ ;  /* 0x000000716f717210 */ /* 0x000fe40007ffe0ff */
[----:B------:R-:W-:Y:S01]  /*05e0*/  @!P2 MOV R112, R110 ;  /* 0x0000006e0070a202 */ /* 0x000fe20000000f00 */
[C---:B------:R-:W-:Y:S01]  /*05f0*/  @!P2 IMAD R7, R9.reuse, R19, R0 ;  /* 0x000000130907a224 */ /* 0x040fe200078e0200 */
[----:B------:R-:W-:Y:S01]  /*0600*/  IADD3 R19, PT, PT, R9, 0x60, RZ ;  /* 0x0000006009137810 */ /* 0x000fe20007ffe0ff */
[----:B------:R-:W1:Y:S01]  /*0610*/  @!P4 LDC.64 R30, c[0x0][0x3e0] ;  /* 0x0000f800ff1ecb82 */ /* 0x000e620000000a00 */
[----:B--2---:R-:W-:Y:S01]  /*0620*/  @!P3 IMAD R0, R11, R22, RZ ;  /* 0x000000160b00b224 */ /* 0x004fe200078e02ff */
[----:B------:R-:W-:Y:S01]  /*0630*/  @!P3 MOV R6, R110 ;  /* 0x0000006e0006b202 */ /* 0x000fe20000000f00 */
[----:B------:R-:W-:Y:S01]  /*0640*/  @!P2 IMAD.WIDE.U32 R2, R9, R18, R112 ;  /* 0x000000120902a225 */ /* 0x000fe200078e0070 */
[----:B------:R-:W-:-:S02]  /*0650*/  ISETP.GE.U32.AND P1, PT, R19, UR4, PT ;  /* 0x0000000413007c0c */ /* 0x000fc4000bf26070 */
[----:B------:R-:W-:Y:S01]  /*0660*/  SHF.R.S32.HI R27, RZ, 0x1f, R19 ;  /* 0x0000001fff1b7819 */ /* 0x000fe20000011413 */
[----:B------:R-:W-:Y:S01]  /*0670*/  @!P3 IMAD R11, R5, R23, R0 ;  /* 0x00000017050bb224 */ /* 0x000fe200078e0200 */
[----:B------:R-:W2:Y:S01]  /*0680*/  @!P5 LDC.64 R34, c[0x0][0x3e0] ;  /* 0x0000f800ff22db82 */ /* 0x000ea20000000a00 */
[----:B------:R-:W-:Y:S02]  /*0690*/  @!P2 IADD3 R0, PT, PT, R3, R7, RZ ;  /* 0x000000070300a210 */ /* 0x000fe40007ffe0ff */
[----:B------:R-:W-:Y:S02]  /*06a0*/  @!P3 MOV R7, R113 ;  /* 0x000000710007b202 */ /* 0x000fe40000000f00 */
[----:B------:R-:W-:Y:S02]  /*06b0*/  ISETP.GE.AND.EX P1, PT, R27, UR5, PT, P1 ;  /* 0x000000051b007c0c */ /* 0x000fe4000bf26310 */
[C---:B0-----:R-:W-:Y:S01]  /*06c0*/  @!P2 LEA R4, P6, R2.reuse, R20, 0x1 ;  /* 0x000000140204a211 */ /* 0x041fe200078c08ff */
[----:B------:R-:W-:Y:S01]  /*06d0*/  @!P3 IMAD.WIDE.U32 R6, R5, R22, R6 ;  /* 0x000000160506b225 */ /* 0x000fe200078e0006 */
[----:B------:R-:W0:Y:S02]  /*06e0*/  @!P4 LDC.64 R32, c[0x0][0x390] ;  /* 0x0000e400ff20cb82 */ /* 0x000e240000000a00 */
[----:B------:R-:W-:-:S02]  /*06f0*/  @!P2 LEA.HI.X R5, R2, R21, R0, 0x1, P6 ;  /* 0x000000150205a211 */ /* 0x000fc400030f0c00 */
[----:B------:R-:W-:Y:S02]  /*0700*/  @!P3 IADD3 R0, PT, PT, R7, R11, RZ ;  /* 0x0000000b0700b210 */ /* 0x000fe40007ffe0ff */
[C---:B---3--:R-:W-:Y:S01]  /*0710*/  @!P3 LEA R10, P6, R6.reuse, R28, 0x1 ;  /* 0x0000001c060ab211 */ /* 0x048fe200078c08ff */
[----:B-1----:R-:W-:Y:S01]  /*0720*/  @!P4 IMAD R2, R15, R30, RZ ;  /* 0x0000001e0f02c224 */ /* 0x002fe200078e02ff */
[----:B------:R-:W-:Y:S01]  /*0730*/  IADD3 R21, PT, PT, R9, 0x70, RZ ;  /* 0x0000007009157810 */ /* 0x000fe20007ffe0ff */
[----:B------:R1:W3:Y:S01]  /*0740*/  @!P2 LDG.E R86, desc[UR6][R4.64] ;  /* 0x000000060456a981 */ /* 0x0002e2000c1e1900 */
[----:B------:R-:W-:Y:S01]  /*0750*/  @!P3 LEA.HI.X R11, R6, R29, R0, 0x1, P6 ;  /* 0x0000001d060bb211 */ /* 0x000fe200030f0c00 */
[----:B------:R-:W-:Y:S01]  /*0760*/  @!P4 IMAD R15, R13, R31, R2 ;  /* 0x0000001f0d0fc224 */ /* 0x000fe200078e0202 */
[----:B------:R-:W4:Y:S01]  /*0770*/  @!P5 LDC.64 R36, c[0x0][0x390] ;  /* 0x0000e400ff24db82 */ /* 0x000f220000000a00 */
[----:B------:R-:W-:Y:S02]  /*0780*/  @!P4 MOV R6, R110 ;  /* 0x0000006e0006c202 */ /* 0x000fe40000000f00 */
[----:B------:R-:W-:Y:S01]  /*0790*/  @!P4 MOV R7, R113 ;  /* 0x000000710007c202 */ /* 0x000fe20000000f00 */
[----:B--2---:R-:W-:Y:S01]  /*07a0*/  @!P5 IMAD R0, R25, R34, RZ ;  /* 0x000000221900d224 */ /* 0x004fe200078e02ff */
[----:B------:R-:W-:-:S02]  /*07b0*/  ISETP.GE.U32.AND P2, PT, R21, UR4, PT ;  /* 0x0000000415007c0c */ /* 0x000fc4000bf46070 */
[----:B------:R-:W-:Y:S01]  /*07c0*/  SHF.R.S32.HI R31, RZ, 0x1f, R21 ;  /* 0x0000001fff1f7819 */ /* 0x000fe20000011415 */
[----:B------:R-:W2:Y:S01]  /*07d0*/  @!P1 LDC.64 R38, c[0x0][0x3e0] ;  /* 0x0000f800ff269b82 */ /* 0x000ea20000000a00 */
[----:B------:R-:W-:Y:S01]  /*07e0*/  MOV R3, RZ ;  /* 0x000000ff00037202 */ /* 0x000fe20000000f00 */
[----:B------:R-:W-:Y:S01]  /*07f0*/  @!P4 IMAD.WIDE.U32 R6, R13, R30, R6 ;  /* 0x0000001e0d06c225 */ /* 0x000fe200078e0006 */
[----:B------:R-:W-:Y:S02]  /*0800*/  ISETP.GE.AND.EX P2, PT, R31, UR5, PT, P2 ;  /* 0x000000051f007c0c */ /* 0x000fe4000bf46320 */
[----:B------:R-:W-:Y:S01]  /*0810*/  IADD3 R23, PT, PT, R9, 0x80, RZ ;  /* 0x0000008009177810 */ /* 0x000fe20007ffe0ff */
[----:B------:R-:W-:Y:S01]  /*0820*/  @!P5 IMAD R29, R17, R35, R0 ;  /* 0x00000023111dd224 */ /* 0x000fe200078e0200 */
[----:B------:R4:W5:Y:S01]  /*0830*/  @!P3 LDG.E R3, desc[UR6][R10.64] ;  /* 0x000000060a03b981 */ /* 0x000962000c1e1900 */
[----:B------:R-:W-:Y:S02]  /*0840*/  @!P4 IADD3 R0, PT, PT, R7, R15, RZ ;  /* 0x0000000f0700c210 */ /* 0x000fe40007ffe0ff */
[----:B------:R-:W-:-:S02]  /*0850*/  ISETP.GE.U32.AND P3, PT, R23, UR4, PT ;  /* 0x0000000417007c0c */ /* 0x000fc4000bf66070 */
[----:B------:R-:W-:Y:S02]  /*0860*/  SHF.R.S32.HI R25, RZ, 0x1f, R23 ;  /* 0x0000001fff197819 */ /* 0x000fe40000011417 */
[----:B------:R-:W-:Y:S02]  /*0870*/  @!P5 MOV R14, R110 ;  /* 0x0000006e000ed202 */ /* 0x000fe40000000f00 */
[----:B------:R-:W-:Y:S01]  /*0880*/  @!P5 MOV R15, R113 ;  /* 0x00000071000fd202 */ /* 0x000fe20000000f00 */
[----:B------:R-:W4:Y:S01]  /*0890*/  @!P2 LDC.64 R42, c[0x0][0x3e0] ;  /* 0x0000f800ff2aab82 */ /* 0x000f220000000a00 */
[----:B------:R-:W-:Y:S02]  /*08a0*/  ISETP.GE.AND.EX P3, PT, R25, UR5, PT, P3 ;  /* 0x0000000519007c0c */ /* 0x000fe4000bf66330 */
[----:B0-----:R-:W-:Y:S01]  /*08b0*/  @!P4 LEA R12, P6, R6, R32, 0x1 ;  /* 0x00000020060cc211 */ /* 0x001fe200078c08ff */
[----:B------:R-:W-:Y:S01]  /*08c0*/  @!P5 IMAD.WIDE.U32 R14, R17, R34, R14 ;  /* 0x00000022110ed225 */ /* 0x000fe200078e000e */
[----:B-1----:R-:W-:-:S02]  /*08d0*/  MOV R5, RZ ;  /* 0x000000ff00057202 */ /* 0x002fc40000000f00 */
[----:B------:R-:W-:Y:S01]  /*08e0*/  @!P4 LEA.HI.X R13, R6, R33, R0, 0x1, P6 ;  /* 0x00000021060dc211 */ /* 0x000fe200030f0c00 */
[----:B------:R-:W0:Y:S01]  /*08f0*/  @!P1 LDC.64 R34, c[0x0][0x390] ;  /* 0x0000e400ff229b82 */ /* 0x000e220000000a00 */
[----:B------:R-:W-:Y:S01]  /*0900*/  @!P5 IADD3 R0, PT, PT, R15, R29, RZ ;  /* 0x0000001d0f00d210 */ /* 0x000fe20007ffe0ff */
[----:B--2---:R-:W-:Y:S01]  /*0910*/  @!P1 IMAD R2, R27, R38, RZ ;  /* 0x000000261b029224 */ /* 0x004fe200078e02ff */
[C---:B----4-:R-:W-:Y:S01]  /*0920*/  @!P5 LEA R10, P6, R14.reuse, R36, 0x1 ;  /* 0x000000240e0ad211 */ /* 0x050fe200078c08ff */
[----:B------:R1:W2:Y:S01]  /*0930*/  @!P4 LDG.E R5, desc[UR6][R12.64] ;  /* 0x000000060c05c981 */ /* 0x0002a2000c1e1900 */
[----:B------:R-:W-:Y:S01]  /*0940*/  IADD3 R29, PT, PT, R9, 0x90, RZ ;  /* 0x00000090091d7810 */ /* 0x000fe20007ffe0ff */
[----:B------:R-:W-:Y:S01]  /*0950*/  @!P1 IMAD R17, R19, R39, R2 ;  /* 0x0000002713119224 */ /* 0x000fe200078e0202 */
[----:B------:R-:W-:Y:S01]  /*0960*/  MOV R7, RZ ;  /* 0x000000ff00077202 */ /* 0x000fe20000000f00 */
[----:B------:R-:W4:Y:S01]  /*0970*/  @!P3 LDC.64 R26, c[0x0][0x3e0] ;  /* 0x0000f800ff1abb82 */ /* 0x000f220000000a00 */
[----:B------:R-:W-:-:S02]  /*0980*/  @!P5 LEA.HI.X R11, R14, R37, R0, 0x1, P6 ;  /* 0x000000250e0bd211 */ /* 0x000fc400030f0c00 */
[----:B------:R-:W-:Y:S02]  /*0990*/  ISETP.GE.U32.AND P6, PT, R29, UR4, PT ;  /* 0x000000041d007c0c */ /* 0x000fe4000bfc6070 */
[----:B------:R-:W-:Y:S01]  /*09a0*/  SHF.R.S32.HI R39, RZ, 0x1f, R29 ;  /* 0x0000001fff277819 */ /* 0x000fe2000001141d */
[----:B------:R1:W2:Y:S01]  /*09b0*/  @!P5 LDG.E R7, desc[UR6][R10.64] ;  /* 0x000000060a07d981 */ /* 0x0002a2000c1e1900 */
[----:B------:R-:W-:Y:S01]  /*09c0*/  @!P1 MOV R14, R110 ;  /* 0x0000006e000e9202 */ /* 0x000fe20000000f00 */
[----:B------:R-:W4:Y:S01]  /*09d0*/  @!P2 LDC.64 R36, c[0x0][0x390] ;  /* 0x0000e400ff24ab82 */ /* 0x000f220000000a00 */
[----:B------:R-:W-:Y:S02]  /*09e0*/  @!P1 MOV R15, R113 ;  /* 0x00000071000f9202 */ /* 0x000fe40000000f00 */
[----:B------:R-:W-:Y:S02]  /*09f0*/  IADD3 R33, PT, PT, R9, 0xa0, RZ ;  /* 0x000000a009217810 */ /* 0x000fe40007ffe0ff */
[----:B------:R-:W-:Y:S01]  /*0a00*/  ISETP.GE.AND.EX P5, PT, R39, UR5, PT, P6 ;  /* 0x0000000527007c0c */ /* 0x000fe2000bfa6360 */
[----:B------:R-:W-:Y:S01]  /*0a10*/  @!P1 IMAD.WIDE.U32 R14, R19, R38, R14 ;  /* 0x00000026130e9225 */ /* 0x000fe200078e000e */
[----:B------:R-:W-:-:S02]  /*0a20*/  ISETP.GE.U32.AND P4, PT, R33, UR4, PT ;  /* 0x0000000421007c0c */ /* 0x000fc4000bf86070 */
[----:B------:R-:W-:Y:S01]  /*0a30*/  SHF.R.S32.HI R41, RZ, 0x1f, R33 ;  /* 0x0000001fff297819 */ /* 0x000fe20000011421 */
[----:B------:R-:W-:Y:S01]  /*0a40*/  @!P2 IMAD R2, R31, R42, RZ ;  /* 0x0000002a1f02a224 */ /* 0x000fe200078e02ff */
[----:B------:R-:W-:Y:S01]  /*0a50*/  @!P1 IADD3 R0, PT, PT, R15, R17, RZ ;  /* 0x000000110f009210 */ /* 0x000fe20007ffe0ff */
[----:B------:R-:W4:Y:S01]  /*0a60*/  @!P3 LDC.64 R30, c[0x0][0x390] ;  /* 0x0000e400ff1ebb82 */ /* 0x000f220000000a00 */
[----:B0-----:R-:W-:Y:S02]  /*0a70*/  @!P1 LEA R18, P6, R14, R34, 0x1 ;  /* 0x000000220e129211 */ /* 0x001fe400078c08ff */
[----:B------:R-:W-:Y:S02]  /*0a80*/  ISETP.GE.AND.EX P4, PT, R41, UR5, PT, P4 ;  /* 0x0000000529007c0c */ /* 0x000fe4000bf86340 */
[----:B-1----:R-:W-:Y:S02]  /*0a90*/  @!P2 MOV R12, R110 ;  /* 0x0000006e000ca202 */ /* 0x002fe40000000f00 */
[----:B------:R-:W-:-:S02]  /*0aa0*/  @!P2 MOV R13, R113 ;  /* 0x00000071000da202 */ /* 0x000fc40000000f00 */
[----:B------:R-:W-:Y:S02]  /*0ab0*/  CS2R R10, SRZ ;  /* 0x00000000000a7805 */ /* 0x000fe4000001ff00 */
[----:B------:R-:W-:Y:S01]  /*0ac0*/  @!P1 LEA.HI.X R19, R14, R35, R0, 0x1, P6 ;  /* 0x000000230e139211 */ /* 0x000fe200030f0c00 */
[----:B------:R-:W-:Y:S01]  /*0ad0*/  @!P2 IMAD R15, R21, R43, R2 ;  /* 0x0000002b150fa224 */ /* 0x000fe200078e0202 */
[----:B------:R-:W-:Y:S01]  /*0ae0*/  IADD3 R35, PT, PT, R9, 0xc0, RZ ;  /* 0x000000c009237810 */ /* 0x000fe20007ffe0ff */
[----:B------:R-:W-:Y:S01]  /*0af0*/  @!P2 IMAD.WIDE.U32 R12, R21, R42, R12 ;  /* 0x0000002a150ca225 */ /* 0x000fe200078e000c */
[----:B------:R-:W0:Y:S01]  /*0b00*/  @!P5 LDC.64 R50, c[0x0][0x390] ;  /* 0x0000e400ff32db82 */ /* 0x000e220000000a00 */
[----:B------:R1:W2:Y:S01]  /*0b10*/  @!P1 LDG.E R11, desc[UR6][R18.64] ;  /* 0x00000006120b9981 */ /* 0x0002a2000c1e1900 */
[----:B------:R-:W-:Y:S01]  /*0b20*/  ISETP.GE.U32.AND P1, PT, R35, UR4, PT ;  /* 0x0000000423007c0c */ /* 0x000fe2000bf26070 */
[----:B----4-:R-:W-:Y:S01]  /*0b30*/  @!P3 IMAD R0, R25, R26, RZ ;  /* 0x0000001a1900b224 */ /* 0x010fe200078e02ff */
[----:B------:R-:W-:-:S04]  /*0b40*/  SHF.R.S32.HI R43, RZ, 0x1f, R35 ;  /* 0x0000001fff2b7819 */ /* 0x000fc80000011423 */
[----:B------:R-:W4:Y:S01]  /*0b50*/  @!P5 LDC.64 R20, c[0x0][0x3e0] ;  /* 0x0000f800ff14db82 */ /* 0x000f220000000a00 */
[----:B------:R-:W-:Y:S01]  /*0b60*/  @!P3 IMAD R27, R23, R27, R0 ;  /* 0x0000001b171bb224 */ /* 0x000fe200078e0200 */
[----:B------:R-:W-:Y:S02]  /*0b70*/  @!P2 IADD3 R0, PT, PT, R13, R15, RZ ;  /* 0x0000000f0d00a210 */ /* 0x000fe40007ffe0ff */
[----:B------:R-:W-:Y:S02]  /*0b80*/  ISETP.GE.AND.EX P1, PT, R43, UR5, PT, P1 ;  /* 0x000000052b007c0c */ /* 0x000fe4000bf26310 */
[----:B------:R-:W-:Y:S02]  /*0b90*/  @!P3 MOV R14, R110 ;  /* 0x0000006e000eb202 */ /* 0x000fe40000000f00 */
[----:B------:R-:W0:Y:S01]  /*0ba0*/  @!P4 LDC.64 R16, c[0x0][0x3e0] ;  /* 0x0000f800ff10cb82 */ /* 0x000e220000000a00 */
[----:B------:R-:W-:Y:S02]  /*0bb0*/  @!P3 MOV R15, R113 ;  /* 0x00000071000fb202 */ /* 0x000fe40000000f00 */
[----:B------:R-:W-:-:S02]  /*0bc0*/  @!P2 LEA R24, P6, R12, R36, 0x1 ;  /* 0x000000240c18a211 */ /* 0x000fc400078c08ff */
[----:B------:R-:W-:Y:S01]  /*0bd0*/  MOV R13, RZ ;  /* 0x000000ff000d7202 */ /* 0x000fe20000000f00 */
[----:B------:R-:W-:Y:S01]  /*0be0*/  @!P3 IMAD.WIDE.U32 R14, R23, R26, R14 ;  /* 0x0000001a170eb225 */ /* 0x000fe200078e000e */
[----:B------:R-:W-:Y:S01]  /*0bf0*/  @!P2 LEA.HI.X R25, R12, R37, R0, 0x1, P6 ;  /* 0x000000250c19a211 */ /* 0x000fe200030f0c00 */
[----:B------:R-:W0:Y:S01]  /*0c00*/  @!P4 LDC.64 R22, c[0x0][0x390] ;  /* 0x0000e400ff16cb82 */ /* 0x000e220000000a00 */
[----:B------:R-:W-:Y:S02]  /*0c10*/  IADD3 R37, PT, PT, R9, 0xd0, RZ ;  /* 0x000000d009257810 */ /* 0x000fe40007ffe0ff */
[----:B------:R-:W-:Y:S01]  /*0c20*/  @!P3 IADD3 R0, PT, PT, R15, R27, RZ ;  /* 0x0000001b0f00b210 */ /* 0x000fe20007ffe0ff */
[----:B------:R4:W2:Y:S01]  /*0c30*/  @!P2 LDG.E R13, desc[UR6][R24.64] ;  /* 0x00000006180da981 */ /* 0x0008a2000c1e1900 */
[----:B------:R-:W-:Y:S02]  /*0c40*/  @!P3 LEA R26, P6, R14, R30, 0x1 ;  /* 0x0000001e0e1ab211 */ /* 0x000fe400078c08ff */
[----:B------:R-:W-:Y:S01]  /*0c50*/  ISETP.GE.U32.AND P2, PT, R37, UR4, PT ;  /* 0x0000000425007c0c */ /* 0x000fe2000bf46070 */
[----:B-1----:R-:W1:Y:S01]  /*0c60*/  @!P1 LDC.64 R18, c[0x0][0x3e0] ;  /* 0x0000f800ff129b82 */ /* 0x002e620000000a00 */
[----:B------:R-:W-:-:S02]  /*0c70*/  SHF.R.S32.HI R45, RZ, 0x1f, R37 ;  /* 0x0000001fff2d7819 */ /* 0x000fc40000011425 */
[----:B------:R-:W-:Y:S02]  /*0c80*/  MOV R15, RZ ;  /* 0x000000ff000f7202 */ /* 0x000fe40000000f00 */
[----:B------:R-:W-:Y:S01]  /*0c90*/  @!P3 LEA.HI.X R27, R14, R31, R0, 0x1, P6 ;  /* 0x0000001f0e1bb211 */ /* 0x000fe200030f0c00 */
[----:B----4-:R-:W-:Y:S01]  /*0ca0*/  @!P5 IMAD R0, R39, R20, RZ ;  /* 0x000000142700d224 */ /* 0x010fe200078e02ff */
[----:B------:R-:W-:Y:S02]  /*0cb0*/  ISETP.GE.AND.EX P2, PT, R45, UR5, PT, P2 ;  /* 0x000000052d007c0c */ /* 0x000fe4000bf46320 */
[----:B------:R-:W-:Y:S01]  /*0cc0*/  IADD3 R39, PT, PT, R9, 0xe0, RZ ;  /* 0x000000e009277810 */ /* 0x000fe20007ffe0ff */
[----:B------:R4:W2:Y:S01]  /*0cd0*/  @!P3 LDG.E R15, desc[UR6][R26.64] ;  /* 0x000000061a0fb981 */ /* 0x0008a2000c1e1900 */
[----:B------:R-:W-:Y:S02]  /*0ce0*/  @!P5 MOV R24, R110 ;  /* 0x0000006e0018d202 */ /* 0x000fe40000000f00 */
[----:B------:R-:W-:Y:S01]  /*0cf0*/  @!P5 MOV R25, R113 ;  /* 0x000000710019d202 */ /* 0x000fe20000000f00 */
[----:B------:R-:W-:Y:S01]  /*0d00*/  @!P5 IMAD R21, R29, R21, R0 ;  /* 0x000000151d15d224 */ /* 0x000fe200078e0200 */
[----:B------:R-:W-:-:S02]  /*0d10*/  ISETP.GE.U32.AND P3, PT, R39, UR4, PT ;  /* 0x0000000427007c0c */ /* 0x000fc4000bf66070 */
[----:B------:R-:W-:Y:S01]  /*0d20*/  SHF.R.S32.HI R47, RZ, 0x1f, R39 ;  /* 0x0000001fff2f7819 */ /* 0x000fe20000011427 */
[----:B0-----:R-:W-:Y:S01]  /*0d30*/  @!P4 IMAD R0, R41, R16, RZ ;  /* 0x000000102900c224 */ /* 0x001fe200078e02ff */
[----:B------:R-:W-:Y:S01]  /*0d40*/  @!P4 MOV R30, R110 ;  /* 0x0000006e001ec202 */ /* 0x000fe20000000f00 */
[----:B------:R-:W-:Y:S01]  /*0d50*/  @!P5 IMAD.WIDE.U32 R24, R29, R20, R24 ;  /* 0x000000141d18d225 */ /* 0x000fe200078e0018 */
[----:B------:R-:W-:Y:S01]  /*0d60*/  @!P4 MOV R31, R113 ;  /* 0x00000071001fc202 */ /* 0x000fe20000000f00 */
[----:B------:R-:W0:Y:S01]  /*0d70*/  @!P1 LDC.64 R28, c[0x0][0x390] ;  /* 0x0000e400ff1c9b82 */ /* 0x000e220000000a00 */
[----:B------:R-:W-:Y:S01]  /*0d80*/  ISETP.GE.AND.EX P3, PT, R47, UR5, PT, P3 ;  /* 0x000000052f007c0c */ /* 0x000fe2000bf66330 */
[----:B------:R-:W-:Y:S01]  /*0d90*/  @!P4 IMAD R49, R33, R17, R0 ;  /* 0x000000112131c224 */ /* 0x000fe200078e0200 */
[----:B------:R-:W-:Y:S01]  /*0da0*/  @!P5 IADD3 R0, PT, PT, R25, R21, RZ ;  /* 0x000000151900d210 */ /* 0x000fe20007ffe0ff */
[----:B------:R-:W-:Y:S01]  /*0db0*/  @!P4 IMAD.WIDE.U32 R30, R33, R16, R30 ;  /* 0x00000010211ec225 */ /* 0x000fe200078e001e */
[----:B----4-:R-:W-:-:S03]  /*0dc0*/  @!P5 LEA R26, P6, R24, R50, 0x1 ;  /* 0x00000032181ad211 */ /* 0x010fc600078c08ff */
[----:B------:R-:W4:Y:S01]  /*0dd0*/  @!P2 LDC.64 R20, c[0x0][0x3e0] ;  /* 0x0000f800ff14ab82 */ /* 0x000f220000000a00 */
[----:B------:R-:W-:Y:S02]  /*0de0*/  @!P5 LEA.HI.X R27, R24, R51, R0, 0x1, P6 ;  /* 0x00000033181bd211 */ /* 0x000fe400030f0c00 */
[----:B------:R-:W-:Y:S02]  /*0df0*/  MOV R17, RZ ;  /* 0x000000ff00117202 */ /* 0x000fe40000000f00 */
[----:B------:R-:W-:Y:S02]  /*0e00*/  @!P4 IADD3 R0, PT, PT, R31, R49, RZ ;  /* 0x000000311f00c210 */ /* 0x000fe40007ffe0ff */
[C---:B------:R-:W-:Y:S01]  /*0e10*/  @!P4 LEA R22, P6, R30.reuse, R22, 0x1 ;  /* 0x000000161e16c211 */ /* 0x040fe200078c08ff */
[----:B-1----:R-:W-:Y:S01]  /*0e20*/  @!P1 IMAD R2, R43, R18, RZ ;  /* 0x000000122b029224 */ /* 0x002fe200078e02ff */
[----:B------:R-:W-:Y:S01]  /*0e30*/  IADD3 R41, PT, PT, R9, 0x100, RZ ;  /* 0x0000010009297810 */ /* 0x000fe20007ffe0ff */
[----:B------:R-:W1:Y:S01]  /*0e40*/  @!P3 LDC.64 R24, c[0x0][0x3e0] ;  /* 0x0000f800ff18bb82 */ /* 0x000e620000000a00 */
[----:B------:R-:W-:Y:S01]  /*0e50*/  @!P4 LEA.HI.X R23, R30, R23, R0, 0x1, P6 ;  /* 0x000000171e17c211 */ /* 0x000fe200030f0c00 */
[----:B------:R0:W2:Y:S01]  /*0e60*/  @!P5 LDG.E R17, desc[UR6][R26.64] ;  /* 0x000000061a11d981 */ /* 0x0000a2000c1e1900 */
[----:B------:R-:W-:-:S02]  /*0e70*/  @!P1 MOV R30, R110 ;  /* 0x0000006e001e9202 */ /* 0x000fc40000000f00 */
[----:B------:R-:W-:Y:S01]  /*0e80*/  @!P1 MOV R31, R113 ;  /* 0x00000071001f9202 */ /* 0x000fe20000000f00 */
[----:B------:R-:W-:Y:S01]  /*0e90*/  @!P1 IMAD R33, R35, R19, R2 ;  /* 0x0000001323219224 */ /* 0x000fe200078e0202 */
[----:B------:R-:W-:Y:S01]  /*0ea0*/  ISETP.GE.U32.AND P5, PT, R41, UR4, PT ;  /* 0x0000000429007c0c */ /* 0x000fe2000bfa6070 */
[----:B------:R-:W1:Y:S01]  /*0eb0*/  @!P2 LDC.64 R52, c[0x0][0x390] ;  /* 0x0000e400ff34ab82 */ /* 0x000e620000000a00 */
[----:B------:R-:W-:Y:S02]  /*0ec0*/  SHF.R.S32.HI R49, RZ, 0x1f, R41 ;  /* 0x0000001fff317819 */ /* 0x000fe40000011429 */
[----:B------:R-:W-:Y:S01]  /*0ed0*/  MOV R19, RZ ;  /* 0x000000ff00137202 */ /* 0x000fe20000000f00 */
[----:B------:R-:W-:Y:S01]  /*0ee0*/  @!P1 IMAD.WIDE.U32 R30, R35, R18, R30 ;  /* 0x00000012231e9225 */ /* 0x000fe200078e001e */
[----:B------:R-:W-:-:S03]  /*0ef0*/  ISETP.GE.AND.EX P5, PT, R49, UR5, PT, P5 ;  /* 0x0000000531007c0c */ /* 0x000fc6000bfa6350 */
[----:B0-----:R-:W0:Y:S01]  /*0f00*/  @!P3 LDC.64 R26, c[0x0][0x390] ;  /* 0x0000e400ff1abb82 */ /* 0x001e220000000a00 */
[----:B------:R4:W2:Y:S01]  /*0f10*/  @!P4 LDG.E R19, desc[UR6][R22.64] ;  /* 0x000000061613c981 */ /* 0x0008a2000c1e1900 */
[----:B------:R-:W-:Y:S02]  /*0f20*/  @!P1 IADD3 R0, PT, PT, R31, R33, RZ ;  /* 0x000000211f009210 */ /* 0x000fe40007ffe0ff */
[C---:B------:R-:W-:Y:S02]  /*0f30*/  @!P1 LEA R32, P4, R30.reuse, R28, 0x1 ;  /* 0x0000001c1e209211 */ /* 0x040fe400078808ff */
[----:B------:R-:W-:Y:S01]  /*0f40*/  IADD3 R43, PT, PT, R9, 0x110, RZ ;  /* 0x00000110092b7810 */ /* 0x000fe20007ffe0ff */
[----:B----4-:R-:W-:Y:S01]  /*0f50*/  @!P2 IMAD R2, R45, R20, RZ ;  /* 0x000000142d02a224 */ /* 0x010fe200078e02ff */
[----:B------:R-:W-:Y:S02]  /*0f60*/  @!P1 LEA.HI.X R33, R30, R29, R0, 0x1, P4 ;  /* 0x0000001d1e219211 */ /* 0x000fe400020f0c00 */
[----:B------:R-:W-:-:S02]  /*0f70*/  ISETP.GE.U32.AND P4, PT, R43, UR4, PT ;  /* 0x000000042b007c0c */ /* 0x000fc4000bf86070 */
[----:B------:R-:W-:Y:S02]  /*0f80*/  @!P2 MOV R22, R110 ;  /* 0x0000006e0016a202 */ /* 0x000fe40000000f00 */
[----:B------:R-:W-:Y:S02]  /*0f90*/  @!P2 MOV R23, R113 ;  /* 0x000000710017a202 */ /* 0x000fe40000000f00 */
[----:B------:R-:W-:Y:S01]  /*0fa0*/  SHF.R.S32.HI R51, RZ, 0x1f, R43 ;  /* 0x0000001fff337819 */ /* 0x000fe2000001142b */
[C---:B------:R-:W-:Y:S01]  /*0fb0*/  @!P2 IMAD R31, R37.reuse, R21, R2 ;  /* 0x00000015251fa224 */ /* 0x040fe200078e0202 */
[----:B------:R-:W4:Y:S01]  /*0fc0*/  @!P5 LDC.64 R28, c[0x0][0x3e0] ;  /* 0x0000f800ff1cdb82 */ /* 0x000f220000000a00 */
[----:B------:R-:W-:Y:S01]  /*0fd0*/  @!P2 IMAD.WIDE.U32 R20, R37, R20, R22 ;  /* 0x000000142514a225 */ /* 0x000fe200078e0016 */
[----:B------:R-:W-:Y:S02]  /*0fe0*/  ISETP.GE.AND.EX P4, PT, R51, UR5, PT, P4 ;  /* 0x0000000533007c0c */ /* 0x000fe4000bf86340 */
[----:B------:R-:W-:Y:S01]  /*0ff0*/  MOV R23, RZ ;  /* 0x000000ff00177202 */ /* 0x000fe20000000f00 */
[----:B-1----:R-:W-:Y:S01]  /*1000*/  @!P3 IMAD R2, R47, R24, RZ ;  /* 0x000000182f02b224 */ /* 0x002fe200078e02ff */
[----:B------:R-:W-:-:S02]  /*1010*/  @!P3 MOV R34, R110 ;  /* 0x0000006e0022b202 */ /* 0x000fc40000000f00 */
[----:B------:R-:W-:Y:S01]  /*1020*/  @!P3 MOV R35, R113 ;  /* 0x000000710023b202 */ /* 0x000fe20000000f00 */
[----:B------:R-:W-:Y:S01]  /*1030*/  @!P3 IMAD R37, R39, R25, R2 ;  /* 0x000000192725b224 */ /* 0x000fe200078e0202 */
[----:B------:R-:W2:Y:S01]  /*1040*/  @!P1 LDG.E R23, desc[UR6][R32.64] ;  /* 0x0000000620179981 */ /* 0x000ea2000c1e1900 */
[----:B------:R-:W-:Y:S02]  /*1050*/  @!P2 IADD3 R0, PT, PT, R21, R31, RZ ;  /* 0x0000001f1500a210 */ /* 0x000fe40007ffe0ff */
[C---:B------:R-:W-:Y:S01]  /*1060*/  @!P2 LEA R30, P1, R20.reuse, R52, 0x1 ;  /* 0x00000034141ea211 */ /* 0x040fe200078208ff */
[----:B------:R-:W-:Y:S02]  /*1070*/  @!P3 IMAD.WIDE.U32 R34, R39, R24, R34 ;  /* 0x000000182722b225 */ /* 0x000fe400078e0022 */
[----:B------:R-:W1:Y:S01]  /*1080*/  @!P5 LDC.64 R38, c[0x0][0x390] ;  /* 0x0000e400ff26db82 */ /* 0x000e620000000a00 */
[----:B------:R-:W-:Y:S02]  /*1090*/  @!P2 LEA.HI.X R31, R20, R53, R0, 0x1, P1 ;  /* 0x00000035141fa211 */ /* 0x000fe400008f0c00 */
[----:B------:R-:W-:-:S02]  /*10a0*/  MOV R25, RZ ;  /* 0x000000ff00197202 */ /* 0x000fc40000000f00 */
[----:B------:R-:W-:Y:S02]  /*10b0*/  @!P3 IADD3 R0, PT, PT, R35, R37, RZ ;  /* 0x000000252300b210 */ /* 0x000fe40007ffe0ff */
[C---:B0-----:R-:W-:Y:S01]  /*10c0*/  @!P3 LEA R36, P1, R34.reuse, R26, 0x1 ;  /* 0x0000001a2224b211 */ /* 0x041fe200078208ff */
[----:B------:R-:W0:Y:S01]  /*10d0*/  @!P4 LDC.64 R20, c[0x0][0x3e0] ;  /* 0x0000f800ff14cb82 */ /* 0x000e220000000a00 */
[C---:B------:R-:W-:Y:S01]  /*10e0*/  IADD3 R45, PT, PT, R9.reuse, 0x120, RZ ;  /* 0x00000120092d7810 */ /* 0x040fe20007ffe0ff */
[----:B------:R4:W2:Y:S01]  /*10f0*/  @!P2 LDG.E R25, desc[UR6][R30.64] ;  /* 0x000000061e19a981 */ /* 0x0008a2000c1e1900 */
[----:B------:R-:W-:Y:S02]  /*1100*/  IADD3 R47, PT, PT, R9, 0x130, RZ ;  /* 0x00000130092f7810 */ /* 0x000fe40007ffe0ff */
[----:B------:R-:W-:Y:S02]  /*1110*/  @!P3 LEA.HI.X R37, R34, R27, R0, 0x1, P1 ;  /* 0x0000001b2225b211 */ /* 0x000fe400008f0c00 */
[----:B------:R-:W-:-:S02]  /*1120*/  ISETP.GE.U32.AND P1, PT, R45, UR4, PT ;  /* 0x000000042d007c0c */ /* 0x000fc4000bf26070 */
[----:B------:R-:W-:Y:S02]  /*1130*/  SHF.R.S32.HI R53, RZ, 0x1f, R45 ;  /* 0x0000001fff357819 */ /* 0x000fe4000001142d */
[----:B------:R-:W-:Y:S01]  /*1140*/  ISETP.GE.U32.AND P2, PT, R47, UR4, PT ;  /* 0x000000042f007c0c */ /* 0x000fe2000bf46070 */
[----:B----4-:R-:W4:Y:S01]  /*1150*/  @!P4 LDC.64 R30, c[0x0][0x390] ;  /* 0x0000e400ff1ecb82 */ /* 0x010f220000000a00 */
[----:B------:R-:W-:Y:S01]  /*1160*/  SHF.R.S32.HI R59, RZ, 0x1f, R47 ;  /* 0x0000001fff3b7819 */ /* 0x000fe2000001142f */
[----:B------:R-:W-:Y:S01]  /*1170*/  @!P5 IMAD R0, R49, R28, RZ ;  /* 0x0000001c3100d224 */ /* 0x000fe200078e02ff */
[----:B------:R-:W-:Y:S02]  /*1180*/  ISETP.GE.AND.EX P1, PT, R53, UR5, PT, P1 ;  /* 0x0000000535007c0c */ /* 0x000fe4000bf26310 */
[----:B------:R-:W-:Y:S02]  /*1190*/  @!P5 MOV R32, R110 ;  /* 0x0000006e0020d202 */ /* 0x000fe40000000f00 */
[----:B------:R-:W-:-:S02]  /*11a0*/  @!P5 MOV R33, R113 ;  /* 0x000000710021d202 */ /* 0x000fc40000000f00 */
[----:B------:R-:W-:Y:S02]  /*11b0*/  ISETP.GE.AND.EX P2, PT, R59, UR5, PT, P2 ;  /* 0x000000053b007c0c */ /* 0x000fe4000bf46320 */
[----:B------:R-:W-:Y:S01]  /*11c0*/  MOV R27, RZ ;  /* 0x000000ff001b7202 */ /* 0x000fe20000000f00 */
[C---:B------:R-:W-:Y:S02]  /*11d0*/  @!P5 IMAD R29, R41.reuse, R29, R0 ;  /* 0x0000001d291dd224 */ /* 0x040fe400078e0200 */
[----:B------:R-:W-:-:S03]  /*11e0*/  @!P5 IMAD.WIDE.U32 R32, R41, R28, R32 ;  /* 0x0000001c2920d225 */ /* 0x000fc600078e0020 */
[----:B------:R4:W2:Y:S02]  /*11f0*/  @!P3 LDG.E R27, desc[UR6][R36.64] ;  /* 0x00000006241bb981 */ /* 0x0008a4000c1e1900 */
[----:B------:R-:W-:Y:S02]  /*1200*/  @!P5 IADD3 R0, PT, PT, R33, R29, RZ ;  /* 0x0000001d2100d210 */ /* 0x000fe40007ffe0ff */
[C---:B-1----:R-:W-:Y:S01]  /*1210*/  @!P5 LEA R38, P3, R32.reuse, R38, 0x1 ;  /* 0x000000262026d211 */ /* 0x042fe200078608ff */
[----:B------:R-:W1:Y:S01]  /*1220*/  @!P1 LDC.64 R28, c[0x0][0x3e0] ;  /* 0x0000f800ff1c9b82 */ /* 0x000e620000000a00 */
[----:B0-----:R-:W-:Y:S01]  /*1230*/  @!P4 IMAD R2, R51, R20, RZ ;  /* 0x000000143302c224 */ /* 0x001fe200078e02ff */
[----:B------:R-:W-:Y:S02]  /*1240*/  IADD3 R49, PT, PT, R9, 0x140, RZ ;  /* 0x0000014009317810 */ /* 0x000fe40007ffe0ff */
[----:B------:R-:W-:Y:S02]  /*1250*/  @!P5 LEA.HI.X R39, R32, R39, R0, 0x1, P3 ;  /* 0x000000272027d211 */ /* 0x000fe400018f0c00 */
[----:B------:R-:W-:-:S02]  /*1260*/  @!P4 MOV R34, R110 ;  /* 0x0000006e0022c202 */ /* 0x000fc40000000f00 */
[----:B------:R-:W-:Y:S01]  /*1270*/  @!P4 MOV R35, R113 ;  /* 0x000000710023c202 */ /* 0x000fe20000000f00 */
[----:B------:R-:W0:Y:S01]  /*1280*/  @!P2 LDC.64 R32, c[0x0][0x3e0] ;  /* 0x0000f800ff20ab82 */ /* 0x000e220000000a00 */
[----:B------:R-:W-:Y:S01]  /*1290*/  @!P4 IMAD R41, R43, R21, R2 ;  /* 0x000000152b29c224 */ /* 0x000fe200078e0202 */
[----:B------:R-:W-:Y:S02]  /*12a0*/  ISETP.GE.U32.AND P3, PT, R49, UR4, PT ;  /* 0x0000000431007c0c */ /* 0x000fe4000bf66070 */
[----:B------:R-:W-:Y:S01]  /*12b0*/  SHF.R.S32.HI R51, RZ, 0x1f, R49 ;  /* 0x0000001fff337819 */ /* 0x000fe20000011431 */
[----:B------:R-:W-:Y:S01]  /*12c0*/  @!P4 IMAD.WIDE.U32 R20, R43, R20, R34 ;  /* 0x000000142b14c225 */ /* 0x000fe200078e0022 */
[----:B------:R-:W-:Y:S02]  /*12d0*/  MOV R55, RZ ;  /* 0x000000ff00377202 */ /* 0x000fe40000000f00 */
[----:B------:R-:W-:Y:S01]  /*12e0*/  ISETP.GE.AND.EX P3, PT, R51, UR5, PT, P3 ;  /* 0x0000000533007c0c */ /* 0x000fe2000bf66330 */
[----:B------:R-:W3:Y:S01]  /*12f0*/  @!P1 LDC.64 R34, c[0x0][0x390] ;  /* 0x0000e400ff229b82 */ /* 0x000ee20000000a00 */
[----:B------:R-:W-:-:S02]  /*1300*/  @!P4 IADD3 R0, PT, PT, R21, R41, RZ ;  /* 0x000000291500c210 */ /* 0x000fc40007ffe0ff */
[C---:B----4-:R-:W-:Y:S01]  /*1310*/  @!P4 LEA R36, P6, R20.reuse, R30, 0x1 ;  /* 0x0000001e1424c211 */ /* 0x050fe200078c08ff */
[----:B------:R4:W2:Y:S01]  /*1320*/  @!P5 LDG.E R55, desc[UR6][R38.64] ;  /* 0x000000062637d981 */ /* 0x0008a2000c1e1900 */
[----:B------:R-:W-:Y:S02]  /*1330*/  IADD3 R43, PT, PT, R9, 0x150, RZ ;  /* 0x00000150092b7810 */ /* 0x000fe40007ffe0ff */
[----:B------:R-:W-:Y:S02]  /*1340*/  @!P4 LEA.HI.X R37, R20, R31, R0, 0x1, P6 ;  /* 0x0000001f1425c211 */ /* 0x000fe400030f0c00 */
[----:B------:R-:W5:Y:S01]  /*1350*/  @!P2 LDC.64 R30, c[0x0][0x390] ;  /* 0x0000e400ff1eab82 */ /* 0x000f620000000a00 */
[----:B------:R-:W-:Y:S02]  /*1360*/  ISETP.GE.U32.AND P5, PT, R43, UR4, PT ;  /* 0x000000042b007c0c */ /* 0x000fe4000bfa6070 */
[----:B------:R-:W-:Y:S01]  /*1370*/  SHF.R.S32.HI R63, RZ, 0x1f, R43 ;  /* 0x0000001fff3f7819 */ /* 0x000fe2000001142b */
[----:B-1----:R-:W-:Y:S01]  /*1380*/  @!P1 IMAD R0, R53, R28, RZ ;  /* 0x0000001c35009224 */ /* 0x002fe200078e02ff */
[----:B----4-:R-:W-:-:S02]  /*1390*/  @!P1 MOV R38, R110 ;  /* 0x0000006e00269202 */ /* 0x010fc40000000f00 */
[----:B------:R-:W-:Y:S01]  /*13a0*/  ISETP.GE.AND.EX P5, PT, R63, UR5, PT, P5 ;  /* 0x000000053f007c0c */ /* 0x000fe2000bfa6350 */
[----:B------:R-:W1:Y:S01]  /*13b0*/  @!P3 LDC.64 R20, c[0x0][0x3e0] ;  /* 0x0000f800ff14bb82 */ /* 0x000e620000000a00 */
[-C--:B------:R-:W-:Y:S01]  /*13c0*/  @!P1 MOV R39, R113.reuse ;  /* 0x0000007100279202 */ /* 0x080fe20000000f00 */
[----:B0-----:R-:W-:Y:S01]  /*13d0*/  @!P2 IMAD R2, R59, R32, RZ ;  /* 0x000000203b02a224 */ /* 0x001fe200078e02ff */
[----:B------:R-:W-:Y:S02]  /*13e0*/  @!P2 MOV R40, R110 ;  /* 0x0000006e0028a202 */ /* 0x000fe40000000f00 */
[----:B------:R-:W-:Y:S01]  /*13f0*/  @!P2 MOV R41, R113 ;  /* 0x000000710029a202 */ /* 0x000fe20000000f00 */
[C---:B------:R-:W-:Y:S01]  /*1400*/  @!P1 IMAD R53, R45.reuse, R29, R0 ;  /* 0x0000001d2d359224 */ /* 0x040fe200078e0200 */
[----:B------:R-:W-:Y:S01]  /*1410*/  MOV R57, RZ ;  /* 0x000000ff00397202 */ /* 0x000fe20000000f00 */
[----:B------:R-:W-:Y:S01]  /*1420*/  @!P1 IMAD.WIDE.U32 R38, R45, R28, R38 ;  /* 0x0000001c2d269225 */ /* 0x000fe200078e0026 */
[----:B------:R-:W-:-:S03]  /*1430*/  IADD3 R45, PT, PT, R9, 0x160, RZ ;  /* 0x00000160092d7810 */ /* 0x000fc60007ffe0ff */
[C---:B------:R-:W-:Y:S01]  /*1440*/  @!P2 IMAD R61, R47.reuse, R33, R2 ;  /* 0x000000212f3da224 */ /* 0x040fe200078e0202 */
[----:B------:R5:W4:Y:S01]  /*1450*/  @!P4 LDG.E R57, desc[UR6][R36.64] ;  /* 0x000000062439c981 */ /* 0x000b22000c1e1900 */
[----:B------:R-:W-:Y:S01]  /*1460*/  @!P2 IMAD.WIDE.U32 R40, R47, R32, R40 ;  /* 0x000000202f28a225 */ /* 0x000fe200078e0028 */
[----:B------:R-:W0:Y:S01]  /*1470*/  @!P5 LDC.64 R28, c[0x0][0x3e0] ;  /* 0x0000f800ff1cdb82 */ /* 0x000e220000000a00 */
[----:B------:R-:W-:Y:S02]  /*1480*/  @!P1 IADD3 R0, PT, PT, R39, R53, RZ ;  /* 0x0000003527009210 */ /* 0x000fe40007ffe0ff */
[----:B------:R-:W-:Y:S02]  /*1490*/  ISETP.GE.U32.AND P4, PT, R45, UR4, PT ;  /* 0x000000042d007c0c */ /* 0x000fe4000bf86070 */
[----:B------:R-:W-:-:S03]  /*14a0*/  SHF.R.S32.HI R53, RZ, 0x1f, R45 ;  /* 0x0000001fff357819 */ /* 0x000fc6000001142d */
[----:B------:R-:W0:Y:S01]  /*14b0*/  @!P3 LDC.64 R32, c[0x0][0x390] ;  /* 0x0000e400ff20bb82 */ /* 0x000e220000000a00 */
[C---:B---3--:R-:W-:Y:S02]  /*14c0*/  @!P1 LEA R34, P6, R38.reuse, R34, 0x1 ;  /* 0x0000002226229211 */ /* 0x048fe400078c08ff */
[----:B------:R-:W-:Y:S02]  /*14d0*/  ISETP.GE.AND.EX P4, PT, R53, UR5, PT, P4 ;  /* 0x0000000535007c0c */ /* 0x000fe4000bf86340 */
[----:B------:R-:W-:Y:S02]  /*14e0*/  @!P1 LEA.HI.X R35, R38, R35, R0, 0x1, P6 ;  /* 0x0000002326239211 */ /* 0x000fe400030f0c00 */
[----:B------:R-:W-:Y:S02]  /*14f0*/  @!P2 IADD3 R0, PT, PT, R41, R61, RZ ;  /* 0x0000003d2900a210 */ /* 0x000fe40007ffe0ff */
[----:B-----5:R-:W-:Y:S01]  /*1500*/  @!P2 LEA R36, P6, R40, R30, 0x1 ;  /* 0x0000001e2824a211 */ /* 0x020fe200078c08ff */
[----:B-1----:R-:W-:Y:S01]  /*1510*/  @!P3 IMAD R2, R51, R20, RZ ;  /* 0x000000143302b224 */ /* 0x002fe200078e02ff */
[----:B------:R-:W-:-:S02]  /*1520*/  MOV R61, RZ ;  /* 0x000000ff003d7202 */ /* 0x000fc40000000f00 */
[----:B------:R-:W-:Y:S02]  /*1530*/  @!P2 LEA.HI.X R37, R40, R31, R0, 0x1, P6 ;  /* 0x0000001f2825a211 */ /* 0x000fe400030f0c00 */
[----:B------:R-:W-:Y:S01]  /*1540*/  @!P3 MOV R38, R110 ;  /* 0x0000006e0026b202 */ /* 0x000fe20000000f00 */
[----:B------:R-:W1:Y:S01]  /*1550*/  @!P5 LDC.64 R30, c[0x0][0x390] ;  /* 0x0000e400ff1edb82 */ /* 0x000e620000000a00 */
[----:B------:R-:W-:Y:S02]  /*1560*/  @!P3 MOV R39, R113 ;  /* 0x000000710027b202 */ /* 0x000fe40000000f00 */
[----:B------:R-:W-:Y:S02]  /*1570*/  MOV R59, RZ ;  /* 0x000000ff003b7202 */ /* 0x000fe40000000f00 */
[----:B------:R-:W-:Y:S02]  /*1580*/  IADD3 R47, PT, PT, R9, 0x170, RZ ;  /* 0x00000170092f7810 */ /* 0x000fe40007ffe0ff */
[----:B------:R-:W-:Y:S01]  /*1590*/  ISETP.GE.U32.AND P6, PT, R106, UR4, PT ;  /* 0x000000046a007c0c */ /* 0x000fe2000bfc6070 */
[C---:B------:R-:W-:Y:S01]  /*15a0*/  @!P3 IMAD R41, R49.reuse, R21, R2 ;  /* 0x000000153129b224 */ /* 0x040fe200078e0202 */
[----:B------:R-:W3:Y:S01]  /*15b0*/  @!P2 LDG.E R61, desc[UR6][R36.64] ;  /* 0x00000006243da981 */ /* 0x000ee2000c1e1900 */
[----:B------:R-:W-:Y:S01]  /*15c0*/  @!P3 IMAD.WIDE.U32 R38, R49, R20, R38 ;  /* 0x000000143126b225 */ /* 0x000fe200078e0026 */
[----:B------:R-:W-:Y:S01]  /*15d0*/  ISETP.GE.AND.EX P6, PT, R101, UR5, PT, P6 ;  /* 0x0000000565007c0c */ /* 0x000fe2000bfc6360 */
[----:B------:R-:W5:Y:S01]  /*15e0*/  @!P4 LDC.64 R20, c[0x0][0x3e0] ;  /* 0x0000f800ff14cb82 */ /* 0x000f620000000a00 */
[----:B------:R-:W-:Y:S01]  /*15f0*/  ISETP.GE.U32.AND P2, PT, R47, UR4, PT ;  /* 0x000000042f007c0c */ /* 0x000fe2000bf46070 */
[----:B------:R0:W3:Y:S01]  /*1600*/  @!P1 LDG.E R59, desc[UR6][R34.64] ;  /* 0x00000006223b9981 */ /* 0x0000e2000c1e1900 */
[----:B------:R-:W-:-:S02]  /*1610*/  SHF.R.S32.HI R51, RZ, 0x1f, R47 ;  /* 0x0000001fff337819 */ /* 0x000fc4000001142f */
[----:B------:R-:W-:Y:S02]  /*1620*/  @!P3 IADD3 R0, PT, PT, R39, R41, RZ ;  /* 0x000000292700b210 */ /* 0x000fe40007ffe0ff */
[----:B0-----:R-:W-:Y:S02]  /*1630*/  @!P3 LEA R40, P1, R38, R32, 0x1 ;  /* 0x000000202628b211 */ /* 0x001fe400078208ff */
[----:B------:R-:W-:Y:S01]  /*1640*/  ISETP.GE.AND.EX P2, PT, R51, UR5, PT, P2 ;  /* 0x0000000533007c0c */ /* 0x000fe2000bf46320 */
[----:B------:R-:W-:Y:S01]  /*1650*/  @!P5 IMAD R2, R63, R28, RZ ;  /* 0x0000001c3f02d224 */ /* 0x000fe200078e02ff */
[----:B------:R-:W-:Y:S01]  /*1660*/  IADD3 R49, PT, PT, R9, 0x180, RZ ;  /* 0x0000018009317810 */ /* 0x000fe20007ffe0ff */
[----:B------:R-:W0:Y:S01]  /*1670*/  @!P6 LDC.64 R34, c[0x0][0x3e0] ;  /* 0x0000f800ff22eb82 */ /* 0x000e220000000a00 */
[----:B------:R-:W-:Y:S02]  /*1680*/  @!P5 MOV R36, R110 ;  /* 0x0000006e0024d202 */ /* 0x000fe40000000f00 */
[----:B------:R-:W-:-:S02]  /*1690*/  @!P5 MOV R37, R113 ;  /* 0x000000710025d202 */ /* 0x000fc40000000f00 */
[----:B------:R-:W-:-:S03]  /*16a0*/  @!P3 LEA.HI.X R41, R38, R33, R0, 0x1, P1 ;  /* 0x000000212629b211 */ /* 0x000fc600008f0c00 */
[----:B------:R-:W0:Y:S01]  /*16b0*/  @!P4 LDC.64 R32, c[0x0][0x390] ;  /* 0x0000e400ff20cb82 */ /* 0x000e220000000a00 */
[----:B------:R-:W-:Y:S01]  /*16c0*/  ISETP.GE.U32.AND P1, PT, R49, UR4, PT ;  /* 0x0000000431007c0c */ /* 0x000fe2000bf26070 */
[C---:B------:R-:W-:Y:S01]  /*16d0*/  @!P5 IMAD R29, R43.reuse, R29, R2 ;  /* 0x0000001d2b1dd224 */ /* 0x040fe200078e0202 */
[----:B------:R-:W-:Y:S01]  /*16e0*/  SHF.R.S32.HI R69, RZ, 0x1f, R49 ;  /* 0x0000001fff457819 */ /* 0x000fe20000011431 */
[----:B------:R-:W-:Y:S01]  /*16f0*/  @!P5 IMAD.WIDE.U32 R36, R43, R28, R36 ;  /* 0x0000001c2b24d225 */ /* 0x000fe200078e0024 */
[----:B------:R-:W-:Y:S02]  /*1700*/  MOV R63, RZ ;  /* 0x000000ff003f7202 */ /* 0x000fe40000000f00 */
[----:B------:R-:W-:Y:S02]  /*1710*/  ISETP.GE.AND.EX P1, PT, R69, UR5, PT, P1 ;  /* 0x0000000545007c0c */ /* 0x000fe4000bf26310 */
[----:B------:R-:W-:Y:S02]  /*1720*/  @!P5 IADD3 R0, PT, PT, R37, R29, RZ ;  /* 0x0000001d2500d210 */ /* 0x000fe40007ffe0ff */
[----:B------:R0:W3:Y:S01]  /*1730*/  @!P3 LDG.E R63, desc[UR6][R40.64] ;  /* 0x00000006283fb981 */ /* 0x0000e2000c1e1900 */
[----:B-1----:R-:W-:Y:S01]  /*1740*/  @!P5 LEA R38, P3, R36, R30, 0x1 ;  /* 0x0000001e2426d211 */ /* 0x002fe200078608ff */
[----:B------:R-:W1:Y:S01]  /*1750*/  @!P2 LDC.64 R28, c[0x0][0x3e0] ;  /* 0x0000f800ff1cab82 */ /* 0x000e620000000a00 */
[----:B------:R-:W-:-:S02]  /*1760*/  @!P4 MOV R42, R110 ;  /* 0x0000006e002ac202 */ /* 0x000fc40000000f00 */
[----:B------:R-:W-:Y:S01]  /*1770*/  @!P5 LEA.HI.X R39, R36, R31, R0, 0x1, P3 ;  /* 0x0000001f2427d211 */ /* 0x000fe200018f0c00 */
[----:B-----5:R-:W-:Y:S01]  /*1780*/  @!P4 IMAD R2, R53, R20, RZ ;  /* 0x000000143502c224 */ /* 0x020fe200078e02ff */
[----:B------:R-:W-:-:S03]  /*1790*/  @!P4 MOV R43, R113 ;  /* 0x00000071002bc202 */ /* 0x000fc60000000f00 */
[----:B------:R-:W5:Y:S01]  /*17a0*/  @!P6 LDC.64 R36, c[0x0][0x390] ;  /* 0x0000e400ff24eb82 */ /* 0x000f620000000a00 */
[----:B------:R-:W-:Y:S02]  /*17b0*/  MOV R65, RZ ;  /* 0x000000ff00417202 */ /* 0x000fe40000000f00 */
[----:B------:R-:W-:Y:S01]  /*17c0*/  ISETP.GE.U32.AND P3, PT, R104, UR4, PT ;  /* 0x0000000468007c0c */ /* 0x000fe2000bf66070 */
[C---:B------:R-:W-:Y:S02]  /*17d0*/  @!P4 IMAD R21, R45.reuse, R21, R2 ;  /* 0x000000152d15c224 */ /* 0x040fe400078e0202 */
[----:B------:R-:W-:Y:S02]  /*17e0*/  @!P4 IMAD.WIDE.U32 R42, R45, R20, R42 ;  /* 0x000000142d2ac225 */ /* 0x000fe400078e002a */
[----:B------:R-:W5:Y:S01]  /*17f0*/  @!P1 LDC.64 R30, c[0x0][0x3e0] ;  /* 0x0000f800ff1e9b82 */ /* 0x000f620000000a00 */
[----:B------:R-:W-:Y:S01]  /*1800*/  ISETP.GE.AND.EX P3, PT, R99, UR5, PT, P3 ;  /* 0x0000000563007c0c */ /* 0x000fe2000bf66330 */
[----:B------:R5:W3:Y:S01]  /*1810*/  @!P5 LDG.E R65, desc[UR6][R38.64] ;  /* 0x000000062641d981 */ /* 0x000ae2000c1e1900 */
[----:B------:R-:W-:-:S02]  /*1820*/  @!P4 IADD3 R0, PT, PT, R43, R21, RZ ;  /* 0x000000152b00c210 */ /* 0x000fc40007ffe0ff */
[C---:B0-----:R-:W-:Y:S01]  /*1830*/  @!P4 LEA R44, P5, R42.reuse, R32, 0x1 ;  /* 0x000000202a2cc211 */ /* 0x041fe200078a08ff */
[----:B------:R-:W-:Y:S01]  /*1840*/  @!P6 IMAD R2, R101, R34, RZ ;  /* 0x000000226502e224 */ /* 0x000fe200078e02ff */
[----:B------:R-:W-:Y:S01]  /*1850*/  @!P6 MOV R40, R110 ;  /* 0x0000006e0028e202 */ /* 0x000fe20000000f00 */
[----:B------:R-:W0:Y:S01]  /*1860*/  @!P2 LDC.64 R20, c[0x0][0x390] ;  /* 0x0000e400ff14ab82 */ /* 0x000e220000000a00 */
[----:B------:R-:W-:Y:S02]  /*1870*/  @!P4 LEA.HI.X R45, R42, R33, R0, 0x1, P5 ;  /* 0x000000212a2dc211 */ /* 0x000fe400028f0c00 */
[----:B------:R-:W-:Y:S02]  /*1880*/  @!P6 MOV R41, R113 ;  /* 0x000000710029e202 */ /* 0x000fe40000000f00 */
[----:B------:R-:W-:-:S03]  /*1890*/  MOV R67, RZ ;  /* 0x000000ff00437202 */ /* 0x000fc60000000f00 */
[----:B------:R-:W0:Y:S01]  /*18a0*/  @!P1 LDC.64 R32, c[0x0][0x390] ;  /* 0x0000e400ff209b82 */ /* 0x000e220000000a00 */
[C---:B------:R-:W-:Y:S02]  /*18b0*/  @!P6 IMAD R43, R106.reuse, R35, R2 ;  /* 0x000000236a2be224 */ /* 0x040fe400078e0202 */
[----:B------:R-:W-:Y:S01]  /*18c0*/  @!P6 IMAD.WIDE.U32 R40, R106, R34, R40 ;  /* 0x000000226a28e225 */ /* 0x000fe200078e0028 */
[----:B------:R-:W3:Y:S03]  /*18d0*/  @!P4 LDG.E R67, desc[UR6][R44.64] ;  /* 0x000000062c43c981 */ /* 0x000ee6000c1e1900 */
[----:B-1----:R-:W-:Y:S01]  /*18e0*/  @!P2 IMAD R0, R51, R28, RZ ;  /* 0x0000001c3300a224 */ /* 0x002fe200078e02ff */
[----:B------:R-:W1:Y:S01]  /*18f0*/  @!P3 LDC.64 R34, c[0x0][0x3e0] ;  /* 0x0000f800ff22bb82 */ /* 0x000e620000000a00 */
[----:B-----5:R-:W-:Y:S02]  /*1900*/  @!P6 LEA R36, P4, R40, R36, 0x1 ;  /* 0x000000242824e211 */ /* 0x020fe400078808ff */
[----:B------:R-:W-:Y:S01]  /*1910*/  @!P2 IMAD R51, R47, R29, R0 ;  /* 0x0000001d2f33a224 */ /* 0x000fe200078e0200 */
[----:B------:R-:W-:-:S02]  /*1920*/  @!P6 IADD3 R0, PT, PT, R41, R43, RZ ;  /* 0x0000002b2900e210 */ /* 0x000fc40007ffe0ff */
[----:B------:R-:W-:Y:S02]  /*1930*/  @!P2 MOV R38, R110 ;  /* 0x0000006e0026a202 */ /* 0x000fe40000000f00 */
[----:B------:R-:W-:Y:S01]  /*1940*/  @!P2 MOV R39, R113 ;  /* 0x000000710027a202 */ /* 0x000fe20000000f00 */
[----:B------:R-:W-:Y:S01]  /*1950*/  @!P1 IMAD R2, R69, R30, RZ ;  /* 0x0000001e45029224 */ /* 0x000fe200078e02ff */
[----:B------:R-:W-:Y:S02]  /*1960*/  @!P6 LEA.HI.X R37, R40, R37, R0, 0x1, P4 ;  /* 0x000000252825e211 */ /* 0x000fe400020f0c00 */
[----:B------:R-:W-:Y:S01]  /*1970*/  @!P1 MOV R40, R110 ;  /* 0x0000006e00289202 */ /* 0x000fe20000000f00 */
[----:B------:R-:W-:Y:S01]  /*1980*/  @!P2 IMAD.WIDE.U32 R38, R47, R28, R38 ;  /* 0x0000001c2f26a225 */ /* 0x000fe200078e0026 */
[----:B------:R-:W-:Y:S01]  /*1990*/  @!P1 MOV R41, R113 ;  /* 0x0000007100299202 */ /* 0x000fe20000000f00 */
[----:B------:R-:W5:Y:S02]  /*19a0*/  @!P3 LDC.64 R28, c[0x0][0x390] ;  /* 0x0000e400ff1cbb82 */ /* 0x000f640000000a00 */
[----:B------:R-:W-:-:S02]  /*19b0*/  @!P1 IMAD R43, R49, R31, R2 ;  /* 0x0000001f312b9224 */ /* 0x000fc400078e0202 */
[----:B------:R-:W-:Y:S01]  /*19c0*/  @!P1 IMAD.WIDE.U32 R30, R49, R30, R40 ;  /* 0x0000001e311e9225 */ /* 0x000fe200078e0028 */
[----:B------:R-:W-:Y:S02]  /*19d0*/  @!P2 IADD3 R4, PT, PT, R39, R51, RZ ;  /* 0x000000332704a210 */ /* 0x000fe40007ffe0ff */
[----:B0-----:R-:W-:Y:S02]  /*19e0*/  @!P2 LEA R20, P4, R38, R20, 0x1 ;  /* 0x000000142614a211 */ /* 0x001fe400078808ff */
[----:B------:R-:W-:Y:S02]  /*19f0*/  @!P1 IADD3 R2, PT, PT, R31, R43, RZ ;  /* 0x0000002b1f029210 */ /* 0x000fe40007ffe0ff */
[----:B------:R-:W-:Y:S02]  /*1a00*/  @!P1 LEA R32, P5, R30, R32, 0x1 ;  /* 0x000000201e209211 */ /* 0x000fe400078a08ff */
[----:B------:R-:W-:Y:S02]  /*1a10*/  MOV R0, RZ ;  /* 0x000000ff00007202 */ /* 0x000fe40000000f00 */
[----:B------:R-:W-:-:S02]  /*1a20*/  @!P2 LEA.HI.X R21, R38, R21, R4, 0x1, P4 ;  /* 0x000000152615a211 */ /* 0x000fc400020f0c04 */
[----:B------:R-:W-:Y:S02]  /*1a30*/  ISETP.GE.U32.AND P4, PT, R102, UR4, PT ;  /* 0x0000000466007c0c */ /* 0x000fe4000bf86070 */
[----:B------:R-:W-:Y:S01]  /*1a40*/  IADD3 R43, PT, PT, R9, 0x190, RZ ;  /* 0x00000190092b7810 */ /* 0x000fe20007ffe0ff */
[----:B------:R0:W2:Y:S01]  /*1a50*/  @!P6 LDG.E R0, desc[UR6][R36.64] ;  /* 0x000000062400e981 */ /* 0x0000a2000c1e1900 */
[----:B------:R-:W-:Y:S01]  /*1a60*/  @!P1 LEA.HI.X R33, R30, R33, R2, 0x1, P5 ;  /* 0x000000211e219211 */ /* 0x000fe200028f0c02 */
[----:B-1----:R-:W-:Y:S01]  /*1a70*/  @!P3 IMAD R2, R99, R34, RZ ;  /* 0x000000226302b224 */ /* 0x002fe200078e02ff */
[----:B------:R-:W-:Y:S02]  /*1a80*/  @!P3 MOV R30, R110 ;  /* 0x0000006e001eb202 */ /* 0x000fe40000000f00 */
[----:B------:R-:W-:Y:S02]  /*1a90*/  @!P3 MOV R31, R113 ;  /* 0x00000071001fb202 */ /* 0x000fe40000000f00 */
[----:B------:R-:W-:-:S02]  /*1aa0*/  ISETP.GE.AND.EX P4, PT, R97, UR5, PT, P4 ;  /* 0x0000000561007c0c */ /* 0x000fc4000bf86340 */
[----:B------:R-:W-:Y:S01]  /*1ab0*/  ISETP.GE.U32.AND P5, PT, R43, UR4, PT ;  /* 0x000000042b007c0c */ /* 0x000fe2000bfa6070 */
[C---:B0-----:R-:W-:Y:S01]  /*1ac0*/  @!P3 IMAD R37, R104.reuse, R35, R2 ;  /* 0x000000236825b224 */ /* 0x041fe200078e0202 */
[----:B------:R-:W-:Y:S01]  /*1ad0*/  SHF.R.S32.HI R45, RZ, 0x1f, R43 ;  /* 0x0000001fff2d7819 */ /* 0x000fe2000001142b */
[----:B------:R-:W-:-:S03]  /*1ae0*/  @!P3 IMAD.WIDE.U32 R34, R104, R34, R30 ;  /* 0x000000226822b225 */ /* 0x000fc600078e001e */
[----:B------:R-:W-:Y:S02]  /*1af0*/  ISETP.GE.AND.EX P5, PT, R45, UR5, PT, P5 ;  /* 0x000000052d007c0c */ /* 0x000fe4000bfa6350 */
[----:B------:R-:W-:Y:S02]  /*1b00*/  @!P3 IADD3 R2, PT, PT, R35, R37, RZ ;  /* 0x000000252302b210 */ /* 0x000fe40007ffe0ff */
[C---:B-----5:R-:W-:Y:S01]  /*1b10*/  @!P3 LEA R40, P6, R34.reuse, R28, 0x1 ;  /* 0x0000001c2228b211 */ /* 0x060fe200078c08ff */
[----:B------:R-:W0:Y:S03]  /*1b20*/  @!P4 LDC.64 R38, c[0x0][0x3e0] ;  /* 0x0000f800ff26cb82 */ /* 0x000e260000000a00 */
[----:B------:R-:W-:-:S05]  /*1b30*/  @!P3 LEA.HI.X R41, R34, R29, R2, 0x1, P6 ;  /* 0x0000001d2229b211 */ /* 0x000fca00030f0c02 */
[----:B------:R-:W5:Y:S01]  /*1b40*/  @!P3 LDG.E R10, desc[UR6][R40.64] ;  /* 0x00000006280ab981 */ /* 0x000f62000c1e1900 */
[----:B------:R-:W1:Y:S01]  /*1b50*/  @!P5 LDC.64 R36, c[0x0][0x3e0] ;  /* 0x0000f800ff24db82 */ /* 0x000e620000000a00 */
[----:B------:R-:W-:-:S04]  /*1b60*/  ISETP.GE.U32.AND P3, PT, R100, UR4, PT ;  /* 0x0000000464007c0c */ /* 0x000fc8000bf66070 */
[----:B------:R-:W-:-:S03]  /*1b70*/  ISETP.GE.AND.EX P3, PT, R95, UR5, PT, P3 ;  /* 0x000000055f007c0c */ /* 0x000fc6000bf66330 */
[----:B------:R-:W1:Y:S01]  /*1b80*/  @!P4 LDC.64 R34, c[0x0][0x390] ;  /* 0x0000e400ff22cb82 */ /* 0x000e620000000a00 */
[----:B------:R-:W-:Y:S02]  /*1b90*/  MOV R69, RZ ;  /* 0x000000ff00457202 */ /* 0x000fe40000000f00 */
[----:B------:R-:W-:-:S04]  /*1ba0*/  MOV R71, RZ ;  /* 0x000000ff00477202 */ /* 0x000fc80000000f00 */
[----:B------:R0:W3:Y:S01]  /*1bb0*/  @!P2 LDG.E R69, desc[UR6][R20.64] ;  /* 0x000000061445a981 */ /* 0x0000e2000c1e1900 */
[----:B------:R-:W4:Y:S01]  /*1bc0*/  @!P5 LDC.64 R28, c[0x0][0x390] ;  /* 0x0000e400ff1cdb82 */ /* 0x000f220000000a00 */
[----:B0-----:R-:W-:Y:S02]  /*1bd0*/  @!P4 IMAD R2, R97, R38, RZ ;  /* 0x000000266102c224 */ /* 0x001fe400078e02ff */
[----:B------:R0:W3:Y:S05]  /*1be0*/  @!P1 LDG.E R71, desc[UR6][R32.64] ;  /* 0x0000000620479981 */ /* 0x0000ea000c1e1900 */
[----:B------:R-:W4:Y:S01]  /*1bf0*/  @!P3 LDC.64 R30, c[0x0][0x3e0] ;  /* 0x0000f800ff1ebb82 */ /* 0x000f220000000a00 */
[----:B------:R-:W-:-:S02]  /*1c00*/  @!P4 MOV R20, R110 ;  /* 0x0000006e0014c202 */ /* 0x000fc40000000f00 */
[----:B------:R-:W-:Y:S01]  /*1c10*/  @!P4 MOV R21, R113 ;  /* 0x000000710015c202 */ /* 0x000fe20000000f00 */
[C---:B------:R-:W-:Y:S02]  /*1c20*/  @!P4 IMAD R41, R102.reuse, R39, R2 ;  /* 0x000000276629c224 */ /* 0x040fe400078e0202 */
[----:B-1----:R-:W-:Y:S02]  /*1c30*/  @!P5 IMAD R2, R45, R36, RZ ;  /* 0x000000242d02d224 */ /* 0x002fe400078e02ff */
[----:B------:R-:W-:Y:S01]  /*1c40*/  @!P4 IMAD.WIDE.U32 R38, R102, R38, R20 ;  /* 0x000000266626c225 */ /* 0x000fe200078e0014 */
[----:B------:R-:W-:Y:S01]  /*1c50*/  @!P5 MOV R20, R110 ;  /* 0x0000006e0014d202 */ /* 0x000fe20000000f00 */
[----:B0-----:R-:W0:Y:S01]  /*1c60*/  @!P3 LDC.64 R32, c[0x0][0x390] ;  /* 0x0000e400ff20bb82 */ /* 0x001e220000000a00 */
[----:B------:R-:W-:Y:S02]  /*1c70*/  @!P5 MOV R21, R113 ;  /* 0x000000710015d202 */ /* 0x000fe40000000f00 */
[----:B------:R-:W-:Y:S01]  /*1c80*/  IADD3 R45, PT, PT, R9, 0x1b0, RZ ;  /* 0x000001b0092d7810 */ /* 0x000fe20007ffe0ff */
[----:B------:R-:W-:Y:S01]  /*1c90*/  @!P5 IMAD R47, R43, R37, R2 ;  /* 0x000000252b2fd224 */ /* 0x000fe200078e0202 */
[----:B------:R-:W-:Y:S01]  /*1ca0*/  @!P4 IADD3 R2, PT, PT, R39, R41, RZ ;  /* 0x000000292702c210 */ /* 0x000fe20007ffe0ff */
[----:B------:R-:W-:Y:S01]  /*1cb0*/  @!P5 IMAD.WIDE.U32 R36, R43, R36, R20 ;  /* 0x000000242b24d225 */ /* 0x000fe200078e0014 */
[----:B------:R-:W-:-:S02]  /*1cc0*/  ISETP.GE.U32.AND P6, PT, R45, UR4, PT ;  /* 0x000000042d007c0c */ /* 0x000fc4000bfc6070 */
[C---:B------:R-:W-:Y:S02]  /*1cd0*/  @!P4 LEA R34, P1, R38.reuse, R34, 0x1 ;  /* 0x000000222622c211 */ /* 0x040fe400078208ff */
[----:B------:R-:W-:Y:S02]  /*1ce0*/  SHF.R.S32.HI R41, RZ, 0x1f, R45 ;  /* 0x0000001fff297819 */ /* 0x000fe4000001142d */
[----:B------:R-:W-:Y:S02]  /*1cf0*/  @!P4 LEA.HI.X R35, R38, R35, R2, 0x1, P1 ;  /* 0x000000232623c211 */ /* 0x000fe400008f0c02 */
[----:B------:R-:W-:Y:S02]  /*1d00*/  ISETP.GE.AND.EX P6, PT, R41, UR5, PT, P6 ;  /* 0x0000000529007c0c */ /* 0x000fe4000bfc6360 */
[----:B------:R-:W-:Y:S02]  /*1d10*/  @!P5 IADD3 R2, PT, PT, R37, R47, RZ ;  /* 0x0000002f2502d210 */ /* 0x000fe40007ffe0ff */
[----:B----4-:R-:W-:Y:S01]  /*1d20*/  @!P5 LEA R28, P1, R36, R28, 0x1 ;  /* 0x0000001c241cd211 */ /* 0x010fe200078208ff */
[----:B------:R-:W-:Y:S01]  /*1d30*/  @!P3 IMAD R4, R95, R30, RZ ;  /* 0x0000001e5f04b224 */ /* 0x000fe200078e02ff */
[----:B------:R-:W-:-:S02]  /*1d40*/  @!P3 MOV R37, R113 ;  /* 0x000000710025b202 */ /* 0x000fc40000000f00 */
[----:B------:R-:W-:Y:S02]  /*1d50*/  @!P5 LEA.HI.X R29, R36, R29, R2, 0x1, P1 ;  /* 0x0000001d241dd211 */ /* 0x000fe400008f0c02 */
[----:B------:R-:W-:Y:S01]  /*1d60*/  @!P3 MOV R36, R110 ;  /* 0x0000006e0024b202 */ /* 0x000fe20000000f00 */
[----:B------:R-:W-:Y:S01]  /*1d70*/  @!P3 IMAD R39, R100, R31, R4 ;  /* 0x0000001f6427b224 */ /* 0x000fe200078e0204 */
[----:B------:R-:W-:-:S03]  /*1d80*/  IADD3 R47, PT, PT, R9, 0x1c0, RZ ;  /* 0x000001c0092f7810 */ /* 0x000fc60007ffe0ff */
[----:B------:R-:W-:Y:S02]  /*1d90*/  @!P3 IMAD.WIDE.U32 R36, R100, R30, R36 ;  /* 0x0000001e6424b225 */ /* 0x000fe400078e0024 */
[----:B------:R-:W1:Y:S01]  /*1da0*/  @!P6 LDC.64 R30, c[0x0][0x3e0] ;  /* 0x0000f800ff1eeb82 */ /* 0x000e620000000a00 */
[----:B------:R-:W-:Y:S02]  /*1db0*/  ISETP.GE.U32.AND P2, PT, R47, UR4, PT ;  /* 0x000000042f007c0c */ /* 0x000fe4000bf46070 */
[----:B------:R-:W-:Y:S02]  /*1dc0*/  SHF.R.S32.HI R49, RZ, 0x1f, R47 ;  /* 0x0000001fff317819 */ /* 0x000fe4000001142f */
[----:B------:R-:W-:Y:S02]  /*1dd0*/  @!P3 IADD3 R2, PT, PT, R37, R39, RZ ;  /* 0x000000272502b210 */ /* 0x000fe40007ffe0ff */
[----:B0-----:R-:W-:Y:S01]  /*1de0*/  @!P3 LEA R42, P1, R36, R32, 0x1 ;  /* 0x00000020242ab211 */ /* 0x001fe200078208ff */
[----:B------:R-:W0:Y:S01]  /*1df0*/  @!P6 LDC.64 R38, c[0x0][0x390] ;  /* 0x0000e400ff26eb82 */ /* 0x000e220000000a00 */
[----:B------:R-:W-:-:S02]  /*1e00*/  ISETP.GE.AND.EX P2, PT, R49, UR5, PT, P2 ;  /* 0x0000000531007c0c */ /* 0x000fc4000bf46320 */
[----:B------:R-:W-:Y:S02]  /*1e10*/  @!P3 LEA.HI.X R43, R36, R33, R2, 0x1, P1 ;  /* 0x00000021242bb211 */ /* 0x000fe400008f0c02 */
[----:B------:R-:W-:-:S04]  /*1e20*/  ISETP.GE.U32.AND P1, PT, R98, UR4, PT ;  /* 0x0000000462007c0c */ /* 0x000fc8000bf26070 */
[----:B------:R-:W-:Y:S02]  /*1e30*/  ISETP.GE.AND.EX P1, PT, R93, UR5, PT, P1 ;  /* 0x000000055d007c0c */ /* 0x000fe4000bf26310 */
[----:B------:R-:W-:-:S03]  /*1e40*/  MOV R21, RZ ;  /* 0x000000ff00157202 */ /* 0x000fc60000000f00 */
[----:B------:R-:W4:Y:S01]  /*1e50*/  @!P2 LDC.64 R36, c[0x0][0x3e0] ;  /* 0x0000f800ff24ab82 */ /* 0x000f220000000a00 */
[----:B------:R-:W-:Y:S01]  /*1e60*/  @!P6 MOV R40, R110 ;  /* 0x0000006e0028e202 */ /* 0x000fe20000000f00 */
[-C--:B-1----:R-:W-:Y:S01]  /*1e70*/  @!P6 IMAD R2, R41, R30.reuse, RZ ;  /* 0x0000001e2902e224 */ /* 0x082fe200078e02ff */
[----:B------:R-:W-:Y:S01]  /*1e80*/  @!P6 MOV R41, R113 ;  /* 0x000000710029e202 */ /* 0x000fe20000000f00 */
[----:B------:R1:W3:Y:S04]  /*1e90*/  @!P4 LDG.E R21, desc[UR6][R34.64] ;  /* 0x000000062215c981 */ /* 0x0002e8000c1e1900 */
[----:B------:R-:W4:Y:S01]  /*1ea0*/  @!P1 LDC.64 R32, c[0x0][0x3e0] ;  /* 0x0000f800ff209b82 */ /* 0x000f220000000a00 */
[C---:B------:R-:W-:Y:S02]  /*1eb0*/  @!P6 IMAD R31, R45.reuse, R31, R2 ;  /* 0x0000001f2d1fe224 */ /* 0x040fe400078e0202 */
[----:B------:R-:W-:Y:S01]  /*1ec0*/  @!P6 IMAD.WIDE.U32 R40, R45, R30, R40 ;  /* 0x0000001e2d28e225 */ /* 0x000fe200078e0028 */
[----:B------:R-:W-:-:S04]  /*1ed0*/  MOV R53, RZ ;  /* 0x000000ff00357202 */ /* 0x000fc80000000f00 */
[----:B-1----:R-:W1:Y:S01]  /*1ee0*/  @!P2 LDC.64 R34, c[0x0][0x390] ;  /* 0x0000e400ff22ab82 */ /* 0x002e620000000a00 */
[----:B------:R-:W-:Y:S01]  /*1ef0*/  @!P6 IADD3 R2, PT, PT, R41, R31, RZ ;  /* 0x0000001f2902e210 */ /* 0x000fe20007ffe0ff */
[----:B------:R4:W3:Y:S01]  /*1f00*/  @!P3 LDG.E R53, desc[UR6][R42.64] ;  /* 0x000000062a35b981 */ /* 0x0008e2000c1e1900 */
[----:B------:R-:W-:Y:S02]  /*1f10*/  MOV R73, RZ ;  /* 0x000000ff00497202 */ /* 0x000fe40000000f00 */
[----:B0-----:R-:W-:-:S03]  /*1f20*/  @!P6 LEA R38, P3, R40, R38, 0x1 ;  /* 0x000000262826e211 */ /* 0x001fc600078608ff */
[----:B------:R-:W0:Y:S01]  /*1f30*/  @!P1 LDC.64 R30, c[0x0][0x390] ;  /* 0x0000e400ff1e9b82 */ /* 0x000e220000000a00 */
[----:B------:R4:W3:Y:S02]  /*1f40*/  @!P5 LDG.E R73, desc[UR6][R28.64] ;  /* 0x000000061c49d981 */ /* 0x0008e4000c1e1900 */
[----:B----4-:R-:W-:Y:S01]  /*1f50*/  IADD3 R43, PT, PT, R9, 0x1d0, RZ ;  /* 0x000001d0092b7810 */ /* 0x010fe20007ffe0ff */
[----:B------:R-:W-:Y:S01]  /*1f60*/  @!P2 IMAD R4, R49, R36, RZ ;  /* 0x000000243104a224 */ /* 0x000fe200078e02ff */
[----:B------:R-:W-:Y:S02]  /*1f70*/  @!P6 LEA.HI.X R39, R40, R39, R2, 0x1, P3 ;  /* 0x000000272827e211 */ /* 0x000fe400018f0c02 */
[----:B------:R-:W-:Y:S02]  /*1f80*/  ISETP.GE.U32.AND P3, PT, R43, UR4, PT ;  /* 0x000000042b007c0c */ /* 0x000fe4000bf66070 */
[----:B------:R-:W-:Y:S02]  /*1f90*/  SHF.R.S32.HI R41, RZ, 0x1f, R43 ;  /* 0x0000001fff297819 */ /* 0x000fe4000001142b */
[----:B------:R-:W-:-:S02]  /*1fa0*/  @!P2 MOV R28, R110 ;  /* 0x0000006e001ca202 */ /* 0x000fc40000000f00 */
[----:B------:R-:W-:Y:S01]  /*1fb0*/  @!P2 MOV R29, R113 ;  /* 0x00000071001da202 */ /* 0x000fe20000000f00 */
[----:B------:R-:W-:Y:S01]  /*1fc0*/  @!P2 IMAD R45, R47, R37, R4 ;  /* 0x000000252f2da224 */ /* 0x000fe200078e0204 */
[----:B------:R-:W-:Y:S01]  /*1fd0*/  ISETP.GE.AND.EX P3, PT, R41, UR5, PT, P3 ;  /* 0x0000000529007c0c */ /* 0x000fe2000bf66330 */
[----:B------:R-:W-:Y:S02]  /*1fe0*/  @!P1 IMAD R2, R93, R32, RZ ;  /* 0x000000205d029224 */ /* 0x000fe400078e02ff */
[----:B------:R-:W-:Y:S01]  /*1ff0*/  @!P2 IMAD.WIDE.U32 R36, R47, R36, R28 ;  /* 0x000000242f24a225 */ /* 0x000fe200078e001c */
[----:B------:R-:W-:Y:S02]  /*2000*/  @!P1 MOV R28, R110 ;  /* 0x0000006e001c9202 */ /* 0x000fe40000000f00 */
[----:B------:R-:W-:Y:S01]  /*2010*/  @!P1 MOV R29, R113 ;  /* 0x00000071001d9202 */ /* 0x000fe20000000f00 */
[----:B------:R-:W-:Y:S01]  /*2020*/  @!P1 IMAD R49, R98, R33, R2 ;  /* 0x0000002162319224 */ /* 0x000fe200078e0202 */
[----:B------:R-:W-:-:S02]  /*2030*/  MOV R77, RZ ;  /* 0x000000ff004d7202 */ /* 0x000fc40000000f00 */
[----:B------:R-:W-:Y:S01]  /*2040*/  @!P2 IADD3 R2, PT, PT, R37, R45, RZ ;  /* 0x0000002d2502a210 */ /* 0x000fe20007ffe0ff */
[----:B------:R-:W-:Y:S01]  /*2050*/  @!P1 IMAD.WIDE.U32 R28, R98, R32, R28 ;  /* 0x00000020621c9225 */ /* 0x000fe200078e001c */
[C---:B-1----:R-:W-:Y:S01]  /*2060*/  @!P2 LEA R8, P5, R36.reuse, R34, 0x1 ;  /* 0x000000222408a211 */ /* 0x042fe200078a08ff */
[----:B------:R-:W1:Y:S01]  /*2070*/  @!P3 LDC.64 R32, c[0x0][0x3e0] ;  /* 0x0000f800ff20bb82 */ /* 0x000e620000000a00 */
[----:B------:R-:W-:Y:S01]  /*2080*/  IADD3 R45, PT, PT, R9, 0x1e0, RZ ;  /* 0x000001e0092d7810 */ /* 0x000fe20007ffe0ff */
[----:B------:R0:W4:Y:S01]  /*2090*/  @!P6 LDG.E R77, desc[UR6][R38.64] ;  /* 0x00000006264de981 */ /* 0x000122000c1e1900 */
[----:B------:R-:W-:Y:S02]  /*20a0*/  @!P2 LEA.HI.X R9, R36, R35, R2, 0x1, P5 ;  /* 0x000000232409a211 */ /* 0x000fe400028f0c02 */
[----:B------:R-:W-:Y:S02]  /*20b0*/  ISETP.GE.U32.AND P5, PT, R45, UR4, PT ;  /* 0x000000042d007c0c */ /* 0x000fe4000bfa6070 */
[----:B------:R-:W-:Y:S01]  /*20c0*/  SHF.R.S32.HI R47, RZ, 0x1f, R45 ;  /* 0x0000001fff2f7819 */ /* 0x000fe2000001142d */
[----:B------:R-:W2:Y:S01]  /*20d0*/  @!P3 LDC.64 R36, c[0x0][0x390] ;  /* 0x0000e400ff24bb82 */ /* 0x000ea20000000a00 */
[----:B------:R-:W-:-:S02]  /*20e0*/  @!P1 IADD3 R2, PT, PT, R29, R49, RZ ;  /* 0x000000311d029210 */ /* 0x000fc40007ffe0ff */
[C---:B0-----:R-:W-:Y:S02]  /*20f0*/  @!P1 LEA R38, P6, R28.reuse, R30, 0x1 ;  /* 0x0000001e1c269211 */ /* 0x041fe400078c08ff */
[----:B------:R-:W-:Y:S02]  /*2100*/  ISETP.GE.AND.EX P5, PT, R47, UR5, PT, P5 ;  /* 0x000000052f007c0c */ /* 0x000fe4000bfa6350 */
[----:B------:R-:W-:Y:S02]  /*2110*/  @!P1 LEA.HI.X R39, R28, R31, R2, 0x1, P6 ;  /* 0x0000001f1c279211 */ /* 0x000fe400030f0c02 */
[----:B------:R-:W-:-:S04]  /*2120*/  ISETP.GE.U32.AND P6, PT, R96, UR4, PT ;  /* 0x0000000460007c0c */ /* 0x000fc8000bfc6070 */
[----:B------:R-:W-:-:S05]  /*2130*/  ISETP.GE.AND.EX P6, PT, R91, UR5, PT, P6 ;  /* 0x000000055b007c0c */ /* 0x000fca000bfc6360 */
[----:B------:R-:W0:Y:S01]  /*2140*/  @!P5 LDC.64 R34, c[0x0][0x3e0] ;  /* 0x0000f800ff22db82 */ /* 0x000e220000000a00 */
[----:B-1----:R-:W-:Y:S01]  /*2150*/  @!P3 IMAD R2, R41, R32, RZ ;  /* 0x000000202902b224 */ /* 0x002fe200078e02ff */
[----:B------:R-:W-:Y:S02]  /*2160*/  @!P3 MOV R40, R110 ;  /* 0x0000006e0028b202 */ /* 0x000fe40000000f00 */
[----:B------:R-:W-:-:S04]  /*2170*/  @!P3 MOV R41, R113 ;  /* 0x000000710029b202 */ /* 0x000fc80000000f00 */
[----:B------:R-:W1:Y:S01]  /*2180*/  @!P6 LDC.64 R28, c[0x0][0x3e0] ;  /* 0x0000f800ff1ceb82 */ /* 0x000e620000000a00 */
[C---:B------:R-:W-:Y:S02]  /*2190*/  @!P3 IMAD R49, R43.reuse, R33, R2 ;  /* 0x000000212b31b224 */ /* 0x040fe400078e0202 */
[----:B------:R-:W-:-:S05]  /*21a0*/  @!P3 IMAD.WIDE.U32 R40, R43, R32, R40 ;  /* 0x000000202b28b225 */ /* 0x000fca00078e0028 */
[----:B------:R-:W5:Y:S01]  /*21b0*/  @!P5 LDC.64 R30, c[0x0][0x390] ;  /* 0x0000e400ff1edb82 */ /* 0x000f620000000a00 */
[----:B------:R-:W-:Y:S02]  /*21c0*/  MOV R79, RZ ;  /* 0x000000ff004f7202 */ /* 0x000fe40000000f00 */
[----:B------:R-:W-:-:S05]  /*21d0*/  MOV R75, RZ ;  /* 0x000000ff004b7202 */ /* 0x000fca0000000f00 */
[----:B------:R-:W5:Y:S01]  /*21e0*/  @!P6 LDC.64 R32, c[0x0][0x390] ;  /* 0x0000e400ff20eb82 */ /* 0x000f620000000a00 */
[----:B------:R2:W4:Y:S01]  /*21f0*/  @!P2 LDG.E R79, desc[UR6][R8.64] ;  /* 0x00000006084fa981 */ /* 0x000522000c1e1900 */
[----:B0-----:R-:W-:Y:S01]  /*2200*/  @!P5 IMAD R4, R47, R34, RZ ;  /* 0x000000222f04d224 */ /* 0x001fe200078e02ff */
[----:B------:R-:W-:Y:S02]  /*2210*/  @!P3 IADD3 R2, PT, PT, R41, R49, RZ ;  /* 0x000000312902b210 */ /* 0x000fe40007ffe0ff */
[----:B------:R0:W4:Y:S01]  /*2220*/  @!P1 LDG.E R75, desc[UR6][R38.64] ;  /* 0x00000006264b9981 */ /* 0x000122000c1e1900 */
[C---:B--2---:R-:W-:Y:S02]  /*2230*/  @!P3 LEA R36, P1, R40.reuse, R36, 0x1 ;  /* 0x000000242824b211 */ /* 0x044fe400078208ff */
[----:B------:R-:W-:Y:S02]  /*2240*/  @!P5 MOV R8, R110 ;  /* 0x0000006e0008d202 */ /* 0x000fe40000000f00 */
[----:B------:R-:W-:Y:S01]  /*2250*/  @!P5 MOV R9, R113 ;  /* 0x000000710009d202 */ /* 0x000fe20000000f00 */
[----:B0-----:R-:W-:Y:S01]  /*2260*/  @!P5 IMAD R39, R45, R35, R4 ;  /* 0x000000232d27d224 */ /* 0x001fe200078e0204 */
[----:B------:R-:W-:Y:S01]  /*2270*/  @!P3 LEA.HI.X R37, R40, R37, R2, 0x1, P1 ;  /* 0x000000252825b211 */ /* 0x000fe200008f0c02 */
[----:B-1----:R-:W-:-:S02]  /*2280*/  @!P6 IMAD R2, R91, R28, RZ ;  /* 0x0000001c5b02e224 */ /* 0x002fc400078e02ff */
[----:B------:R-:W-:Y:S01]  /*2290*/  @!P5 IMAD.WIDE.U32 R34, R45, R34, R8 ;  /* 0x000000222d22d225 */ /* 0x000fe200078e0008 */
[----:B------:R-:W-:Y:S02]  /*22a0*/  @!P6 MOV R8, R110 ;  /* 0x0000006e0008e202 */ /* 0x000fe40000000f00 */
[----:B------:R-:W-:Y:S01]  /*22b0*/  @!P6 MOV R9, R113 ;  /* 0x000000710009e202 */ /* 0x000fe20000000f00 */
[C---:B------:R-:W-:Y:S01]  /*22c0*/  @!P6 IMAD R41, R96.reuse, R29, R2 ;  /* 0x0000001d6029e224 */ /* 0x040fe200078e0202 */
[----:B------:R-:W-:Y:S02]  /*22d0*/  MOV R81, RZ ;  /* 0x000000ff00517202 */ /* 0x000fe40000000f00 */
[----:B------:R-:W-:Y:S01]  /*22e0*/  @!P5 IADD3 R2, PT, PT, R35, R39, RZ ;  /* 0x000000272302d210 */ /* 0x000fe20007ffe0ff */
[----:B------:R-:W-:Y:S01]  /*22f0*/  @!P6 IMAD.WIDE.U32 R28, R96, R28, R8 ;  /* 0x0000001c601ce225 */ /* 0x000fe200078e0008 */
[C---:B-----5:R-:W-:Y:S02]  /*2300*/  @!P5 LEA R30, P1, R34.reuse, R30, 0x1 ;  /* 0x0000001e221ed211 */ /* 0x060fe400078208ff */
[----:B------:R-:W-:Y:S01]  /*2310*/  MOV R83, RZ ;  /* 0x000000ff00537202 */ /* 0x000fe20000000f00 */
[----:B------:R-:W2:Y:S01]  /*2320*/  @!P3 LDG.E R81, desc[UR6][R36.64] ;  /* 0x000000062451b981 */ /* 0x000ea2000c1e1900 */
[----:B------:R-:W-:-:S02]  /*2330*/  @!P5 LEA.HI.X R31, R34, R31, R2, 0x1, P1 ;  /* 0x0000001f221fd211 */ /* 0x000fc400008f0c02 */
[----:B------:R-:W-:Y:S02]  /*2340*/  @!P6 IADD3 R2, PT, PT, R29, R41, RZ ;  /* 0x000000291d02e210 */ /* 0x000fe40007ffe0ff */
[C---:B------:R-:W-:Y:S01]  /*2350*/  @!P6 LEA R32, P1, R28.reuse, R32, 0x1 ;  /* 0x000000201c20e211 */ /* 0x040fe200078208ff */
[----:B------:R0:W5:Y:S01]  /*2360*/  @!P5 LDG.E R83, desc[UR6][R30.64] ;  /* 0x000000061e53d981 */ /* 0x000162000c1e1900 */
[----:B------:R-:W-:Y:S02]  /*2370*/  MOV R85, RZ ;  /* 0x000000ff00557202 */ /* 0x000fe40000000f00 */
[----:B------:R-:W-:-:S05]  /*2380*/  @!P6 LEA.HI.X R33, R28, R33, R2, 0x1, P1 ;  /* 0x000000211c21e211 */ /* 0x000fca00008f0c02 */
[----:B------:R1:W5:Y:S01]  /*2390*/  @!P6 LDG.E R85, desc[UR6][R32.64] ;  /* 0x000000062055e981 */ /* 0x000362000c1e1900 */
[--C-:B------:R-:W-:Y:S02]  /*23a0*/  HADD2.F32 R89, -RZ, R86.reuse.H0_H0 ;  /* 0x20000056ff597230 */ /* 0x100fe40000004100 */
[----:B------:R-:W-:-:S05]  /*23b0*/  HADD2.F32 R86, -RZ, R86.H1_H1 ;  /* 0x30000056ff567230 */ /* 0x000fca0000004100 */
[C---:B------:R-:W-:Y:S01]  /*23c0*/  FADD.FTZ R4, R89.reuse, R86 ;  /* 0x0000005659047221 */ /* 0x040fe20000010000 */
[----:B------:R-:W-:Y:S01]  /*23d0*/  FMUL.FTZ R6, R86, R86 ;  /* 0x0000005656067220 */ /* 0x000fe20000410000 */
[--C-:B------:R-:W-:Y:S02]  /*23e0*/  HADD2.F32 R2, -RZ, R3.reuse.H0_H0 ;  /* 0x20000003ff027230 */ /* 0x100fe40000004100 */
[----:B------:R-:W-:Y:S01]  /*23f0*/  FADD.FTZ R4, RZ, R4 ;  /* 0x00000004ff047221 */ /* 0x000fe20000010000 */
[----:B------:R-:W-:Y:S02]  /*2400*/  HADD2.F32 R3, -RZ, R3.H1_H1 ;  /* 0x30000003ff037230 */ /* 0x000fe40000004100 */
[----:B------:R-:W-:-:S04]  /*2410*/  FFMA.FTZ R6, R89, R89, R6 ;  /* 0x0000005959067223 */ /* 0x000fc80000010006 */
[----:B------:R-:W-:Y:S01]  /*2420*/  FADD.FTZ R6, RZ, R6 ;  /* 0x00000006ff067221 */ /* 0x000fe20000010000 */
[----:B0-----:R-:W-:Y:S01]  /*2430*/  FMUL.FTZ R31, R3, R3 ;  /* 0x00000003031f7220 */ /* 0x001fe20000410000 */
[--C-:B------:R-:W-:Y:S02]  /*2440*/  HADD2.F32 R87, -RZ, R0.reuse.H0_H0 ;  /* 0x20000000ff577230 */ /* 0x100fe40000004100 */
[----:B------:R-:W-:-:S05]  /*2450*/  HADD2.F32 R0, -RZ, R0.H1_H1 ;  /* 0x30000000ff007230 */ /* 0x000fca0000004100 */
[----:B------:R-:W-:Y:S01]  /*2460*/  FADD.FTZ R9, R87, R0 ;  /* 0x0000000057097221 */ /* 0x000fe20000010000 */
[----:B------:R-:W-:-:S03]  /*2470*/  FMUL.FTZ R8, R0, R0 ;  /* 0x0000000000087220 */ /* 0x000fc60000410000 */
[----:B------:R-:W-:Y:S01]  /*2480*/  FADD.FTZ R9, R4, R9 ;  /* 0x0000000904097221 */ /* 0x000fe20000010000 */
[--C-:B------:R-:W-:Y:S02]  /*2490*/  HADD2.F32 R4, -RZ, R5.reuse.H0_H0 ;  /* 0x20000005ff047230 */ /* 0x100fe40000004100 */
[----:B------:R-:W-:Y:S01]  /*24a0*/  FFMA.FTZ R29, R87, R87, R8 ;  /* 0x00000057571d7223 */ /* 0x000fe20000010008 */
[----:B------:R-:W-:Y:S01]  /*24b0*/  FADD.FTZ R8, R2, R3 ;  /* 0x0000000302087221 */ /* 0x000fe20000010000 */
[----:B------:R-:W-:Y:S02]  /*24c0*/  HADD2.F32 R5, -RZ, R5.H1_H1 ;  /* 0x30000005ff057230 */ /* 0x000fe40000004100 */
        /* <DEDUP_REMOVED lines=8> */
[----:B------:R-:W-:Y:S01]  /*2550*/  FADD.FTZ R14, R8, R9 ;  /* 0x00000009080e7221 */ /* 0x000fe20000010000 */
[----:B------:R-:W-:Y:S01]  /*2560*/  FADD.FTZ R29, R6, R7 ;  /* 0x00000007061d7221 */ /* 0x000fe20000010000 */
[--C-:B------:R-:W-:Y:S02]  /*2570*/  HADD2.F32 R8, -RZ, R10.reuse.H0_H0 ;  /* 0x2000000aff087230 */ /* 0x100fe40000004100 */
[----:B------:R-:W-:Y:S01]  /*2580*/  FFMA.FTZ R31, R4, R4, R31 ;  /* 0x00000004041f7223 */ /* 0x000fe2000001001f */
[----:B------:R-:W-:Y:S02]  /*2590*/  HADD2.F32 R9, -RZ, R10.H1_H1 ;  /* 0x3000000aff097230 */ /* 0x000fe40000004100 */
[----:B-1----:R-:W-:Y:S01]  /*25a0*/  FMUL.FTZ R33, R7, R7 ;  /* 0x0000000707217220 */ /* 0x002fe20000410000 */
        /* <DEDUP_REMOVED lines=10> */
[----:B------:R-:W-:Y:S01]  /*2650*/  FADD.FTZ R29, R10, R11 ;  /* 0x0000000b0a1d7221 */ /* 0x000fe20000010000 */
[----:B------:R-:W-:Y:S01]  /*2660*/  FFMA.FTZ R16, R8, R8, R31 ;  /* 0x0000000808107223 */ /* 0x000fe2000001001f */
[----:B------:R-:W-:-:S02]  /*2670*/  HADD2.F32 R13, -RZ, R13.H1_H1 ;  /* 0x3000000dff0d7230 */ /* 0x000fc40000004100 */
[----:B------:R-:W-:Y:S01]  /*2680*/  FMUL.FTZ R31, R11, R11 ;  /* 0x0000000b0b1f7220 */ /* 0x000fe20000410000 */
[----:B------:R-:W-:Y:S01]  /*2690*/  FADD.FTZ R29, R14, R29 ;  /* 0x0000001d0e1d7221 */ /* 0x000fe20000010000 */
[--C-:B------:R-:W-:Y:S02]  /*26a0*/  HADD2.F32 R14, -RZ, R15.reuse.H0_H0 ;  /* 0x2000000fff0e7230 */ /* 0x100fe40000004100 */
[----:B------:R-:W-:Y:S01]  /*26b0*/  FADD.FTZ R16, R33, R16 ;  /* 0x0000001021107221 */ /* 0x000fe20000010000 */
[----:B------:R-:W-:Y:S01]  /*26c0*/  FFMA.FTZ R31, R10, R10, R31 ;  /* 0x0000000a0a1f7223 */ /* 0x000fe2000001001f */
[----:B------:R-:W-:Y:S01]  /*26d0*/  FADD.FTZ R18, R12, R13 ;  /* 0x0000000d0c127221 */ /* 0x000fe20000010000 */
[----:B------:R-:W-:Y:S02]  /*26e0*/  HADD2.F32 R15, -RZ, R15.H1_H1 ;  /* 0x3000000fff0f7230 */ /* 0x000fe40000004100 */
[----:B------:R-:W-:Y:S01]  /*26f0*/  FMUL.FTZ R33, R13, R13 ;  /* 0x0000000d0d217220 */ /* 0x000fe20000410000 */
[----:B------:R-:W-:Y:S01]  /*2700*/  FADD.FTZ R31, R16, R31 ;  /* 0x0000001f101f7221 */ /* 0x000fe20000010000 */
        /* <DEDUP_REMOVED lines=10> */
[----:B------:R-:W-:Y:S01]  /*27b0*/  FADD.FTZ R22, R16, R17 ;  /* 0x0000001110167221 */ /* 0x000fe20000010000 */
[----:B------:R-:W-:-:S02]  /*27c0*/  HADD2.F32 R19, -RZ, R19.H1_H1 ;  /* 0x30000013ff137230 */ /* 0x000fc40000004100 */
[----:B------:R-:W-:Y:S01]  /*27d0*/  FMUL.FTZ R31, R17, R17 ;  /* 0x00000011111f7220 */ /* 0x000fe20000410000 */
[----:B------:R-:W-:Y:S01]  /*27e0*/  FADD.FTZ R33, R20, R33 ;  /* 0x0000002114217221 */ /* 0x000fe20000010000 */
[----:B------:R-:W-:Y:S01]  /*27f0*/  FADD.FTZ R22, R29, R22 ;  /* 0x000000161d167221 */ /* 0x000fe20000010000 */
[----:B------:R-:W-:Y:S01]  /*2800*/  FADD.FTZ R29, R18, R19 ;  /* 0x00000013121d7221 */ /* 0x000fe20000010000 */
[----:B------:R-:W-:Y:S01]  /*2810*/  FFMA.FTZ R24, R16, R16, R31 ;  /* 0x0000001010187223 */ /* 0x000fe2000001001f */
[----:B------:R-:W-:Y:S02]  /*2820*/  FMUL.FTZ R31, R19, R19 ;  /* 0x00000013131f7220 */ /* 0x000fe40000410000 */
[----:B------:R-:W-:Y:S01]  /*2830*/  FADD.FTZ R29, R22, R29 ;  /* 0x0000001d161d7221 */ /* 0x000fe20000010000 */
[--C-:B------:R-:W-:Y:S02]  /*2840*/  HADD2.F32 R22, -RZ, R23.reuse.H0_H0 ;  /* 0x20000017ff167230 */ /* 0x100fe40000004100 */
[----:B------:R-:W-:Y:S01]  /*2850*/  FADD.FTZ R24, R33, R24 ;  /* 0x0000001821187221 */ /* 0x000fe20000010000 */
[----:B------:R-:W-:Y:S01]  /*2860*/  FFMA.FTZ R31, R18, R18, R31 ;  /* 0x00000012121f7223 */ /* 0x000fe2000001001f */
[----:B------:R-:W-:-:S03]  /*2870*/  HADD2.F32 R23, -RZ, R23.H1_H1 ;  /* 0x30000017ff177230 */ /* 0x000fc60000004100 */
[----:B------:R-:W-:Y:S01]  /*2880*/  FADD.FTZ R31, R24, R31 ;  /* 0x0000001f181f7221 */ /* 0x000fe20000010000 */
[--C-:B------:R-:W-:Y:S02]  /*2890*/  HADD2.F32 R24, -RZ, R25.reuse.H0_H0 ;  /* 0x20000019ff187230 */ /* 0x100fe40000004100 */
[----:B------:R-:W-:-:S05]  /*28a0*/  HADD2.F32 R25, -RZ, R25.H1_H1 ;  /* 0x30000019ff197230 */ /* 0x000fca0000004100 */
[----:B------:R-:W-:Y:S01]  /*28b0*/  FADD.FTZ R30, R24, R25 ;  /* 0x00000019181e7221 */ /* 0x000fe20000010000 */
[--C-:B------:R-:W-:Y:S02]  /*28c0*/  HADD2.F32 R54, -RZ, R55.reuse.H0_H0 ;  /* 0x20000037ff367230 */ /* 0x100fe40000004100 */
[----:B------:R-:W-:Y:S02]  /*28d0*/  HADD2.F32 R55, -RZ, R55.H1_H1 ;  /* 0x30000037ff377230 */ /* 0x000fe40000004100 */
[--C-:B---3--:R-:W-:Y:S02]  /*28e0*/  HADD2.F32 R20, -RZ, R21.reuse.H0_H0 ;  /* 0x20000015ff147230 */ /* 0x108fe40000004100 */
[----:B------:R-:W-:-:S05]  /*28f0*/  HADD2.F32 R21, -RZ, R21.H1_H1 ;  /* 0x30000015ff157230 */ /* 0x000fca0000004100 */
[----:B------:R-:W-:Y:S01]  /*2900*/  FADD.FTZ R26, R20, R21 ;  /* 0x00000015141a7221 */ /* 0x000fe20000010000 */
[----:B------:R-:W-:-:S03]  /*2910*/  FMUL.FTZ R33, R21, R21 ;  /* 0x0000001515217220 */ /* 0x000fc60000410000 */
[----:B------:R-:W-:Y:S01]  /*2920*/  FADD.FTZ R26, R29, R26 ;  /* 0x0000001a1d1a7221 */ /* 0x000fe20000010000 */
[----:B------:R-:W-:Y:S01]  /*2930*/  FADD.FTZ R29, R22, R23 ;  /* 0x00000017161d7221 */ /* 0x000fe20000010000 */
[----:B------:R-:W-:Y:S01]  /*2940*/  FFMA.FTZ R28, R20, R20, R33 ;  /* 0x00000014141c7223 */ /* 0x000fe20000010021 */
[----:B------:R-:W-:Y:S02]  /*2950*/  FMUL.FTZ R33, R23, R23 ;  /* 0x0000001717217220 */ /* 0x000fe40000410000 */
[----:B------:R-:W-:Y:S01]  /*2960*/  FADD.FTZ R29, R26, R29 ;  /* 0x0000001d1a1d7221 */ /* 0x000fe20000010000 */
[--C-:B------:R-:W-:Y:S02]  /*2970*/  HADD2.F32 R26, -RZ, R27.reuse.H0_H0 ;  /* 0x2000001bff1a7230 */ /* 0x100fe40000004100 */
[----:B------:R-:W-:Y:S01]  /*2980*/  FADD.FTZ R28, R31, R28 ;  /* 0x0000001c1f1c7221 */ /* 0x000fe20000010000 */
[----:B------:R-:W-:Y:S02]  /*2990*/  HADD2.F32 R27, -RZ, R27.H1_H1 ;  /* 0x3000001bff1b7230 */ /* 0x000fe40000004100 */
[----:B------:R-:W-:Y:S01]  /*29a0*/  FFMA.FTZ R33, R22, R22, R33 ;  /* 0x0000001616217223 */ /* 0x000fe20000010021 */
[----:B------:R-:W-:Y:S01]  /*29b0*/  FMUL.FTZ R31, R25, R25 ;  /* 0x00000019191f7220 */ /* 0x000fe20000410000 */
[----:B------:R-:W-:Y:S01]  /*29c0*/  FADD.FTZ R29, R29, R30 ;  /* 0x0000001e1d1d7221 */ /* 0x000fe20000010000 */
[----:B------:R-:W-:-:S02]  /*29d0*/  HADD2.F32 R52, -RZ, R53.H0_H0 ;  /* 0x20000035ff347230 */ /* 0x000fc40000004100 */
[----:B------:R-:W-:Y:S01]  /*29e0*/  FADD.FTZ R30, R26, R27 ;  /* 0x0000001b1a1e7221 */ /* 0x000fe20000010000 */
[----:B------:R-:W-:Y:S02]  /*29f0*/  HADD2.F32 R53, -RZ, R53.H1_H1 ;  /* 0x30000035ff357230 */ /* 0x000fe40000004100 */
        /* <DEDUP_REMOVED lines=57> */
[----:B------:R-:W-:Y:S01]  /*2d90*/  FADD.FTZ R28, R28, R31 ;  /* 0x0000001f1c1c7221 */ /* 0x000fe20000010000 */
[--C-:B------:R-:W-:Y:S02]  /*2da0*/  HADD2.F32 R70, -RZ, R71.reuse.H0_H0 ;  /* 0x20000047ff467230 */ /* 0x100fe40000004100 */
[----:B------:R-:W-:Y:S01]  /*2db0*/  FFMA.FTZ R33, R66, R66, R33 ;  /* 0x0000004242217223 */ /* 0x000fe20000010021 */
        /* <DEDUP_REMOVED lines=16> */
[----:B----4-:R-:W-:-:S02]  /*2ec0*/  HADD2.F32 R74, -RZ, R75.H1_H1 ;  /* 0x3000004bff4a7230 */ /* 0x010fc40000004100 */
[----:B------:R-:W-:Y:S01]  /*2ed0*/  FADD.FTZ R28, R28, R33 ;  /* 0x000000211c1c7221 */ /* 0x000fe20000010000 */
[----:B------:R-:W-:Y:S02]  /*2ee0*/  HADD2.F32 R75, -RZ, R75.H0_H0 ;  /* 0x2000004bff4b7230 */ /* 0x000fe40000004100 */
[----:B------:R-:W-:Y:S01]  /*2ef0*/  FFMA.FTZ R31, R72, R72, R31 ;  /* 0x00000048481f7223 */ /* 0x000fe2000001001f */
[--C-:B------:R-:W-:Y:S02]  /*2f00*/  HADD2.F32 R76, -RZ, R77.reuse.H1_H1 ;  /* 0x3000004dff4c7230 */ /* 0x100fe40000004100 */
[----:B------:R-:W-:Y:S01]  /*2f10*/  FMUL.FTZ R32, R74, R74 ;  /* 0x0000004a4a207220 */ /* 0x000fe20000410000 */
[----:B------:R-:W-:Y:S01]  /*2f20*/  FADD.FTZ R29, R29, R30 ;  /* 0x0000001e1d1d7221 */ /* 0x000fe20000010000 */
[----:B------:R-:W-:Y:S01]  /*2f30*/  FADD.FTZ R28, R28, R31 ;  /* 0x0000001f1c1c7221 */ /* 0x000fe20000010000 */
[C---:B------:R-:W-:Y:S01]  /*2f40*/  FADD.FTZ R30, R75.reuse, R74 ;  /* 0x0000004a4b1e7221 */ /* 0x040fe20000010000 */
[----:B------:R-:W-:Y:S01]  /*2f50*/  FFMA.FTZ R31, R75, R75, R32 ;  /* 0x0000004b4b1f7223 */ /* 0x000fe20000010020 */
[----:B------:R-:W-:-:S02]  /*2f60*/  HADD2.F32 R77, -RZ, R77.H0_H0 ;  /* 0x2000004dff4d7230 */ /* 0x000fc40000004100 */
[----:B------:R-:W-:Y:S01]  /*2f70*/  FMUL.FTZ R32, R76, R76 ;  /* 0x0000004c4c207220 */ /* 0x000fe20000410000 */
[--C-:B------:R-:W-:Y:S02]  /*2f80*/  HADD2.F32 R78, -RZ, R79.reuse.H1_H1 ;  /* 0x3000004fff4e7230 */ /* 0x100fe40000004100 */
[----:B------:R-:W-:Y:S01]  /*2f90*/  FADD.FTZ R29, R29, R30 ;  /* 0x0000001e1d1d7221 */ /* 0x000fe20000010000 */
[----:B------:R-:W-:Y:S01]  /*2fa0*/  FADD.FTZ R28, R28, R31 ;  /* 0x0000001f1c1c7221 */ /* 0x000fe20000010000 */
[C---:B------:R-:W-:Y:S01]  /*2fb0*/  FADD.FTZ R30, R77.reuse, R76 ;  /* 0x0000004c4d1e7221 */ /* 0x040fe20000010000 */
[----:B------:R-:W-:Y:S01]  /*2fc0*/  FFMA.FTZ R31, R77, R77, R32 ;  /* 0x0000004d4d1f7223 */ /* 0x000fe20000010020 */
[----:B------:R-:W-:Y:S02]  /*2fd0*/  HADD2.F32 R79, -RZ, R79.H0_H0 ;  /* 0x2000004fff4f7230 */ /* 0x000fe40000004100 */
[----:B------:R-:W-:Y:S01]  /*2fe0*/  FMUL.FTZ R32, R78, R78 ;  /* 0x0000004e4e207220 */ /* 0x000fe20000410000 */
[----:B------:R-:W-:Y:S01]  /*2ff0*/  FADD.FTZ R29, R29, R30 ;  /* 0x0000001e1d1d7221 */ /* 0x000fe20000010000 */
[----:B------:R-:W-:Y:S01]  /*3000*/  FADD.FTZ R28, R28, R31 ;  /* 0x0000001f1c1c7221 */ /* 0x000fe20000010000 */
[----:B------:R-:W-:Y:S01]  /*3010*/  FADD.FTZ R30, R79, R78 ;  /* 0x0000004e4f1e7221 */ /* 0x000fe20000010000 */
[----:B--2---:R-:W-:-:S02]  /*3020*/  HADD2.F32 R80, -RZ, R81.H1_H1 ;  /* 0x30000051ff507230 */ /* 0x004fc40000004100 */
[----:B------:R-:W-:Y:S01]  /*3030*/  FFMA.FTZ R31, R79, R79, R32 ;  /* 0x0000004f4f1f7223 */ /* 0x000fe20000010020 */
[----:B------:R-:W-:Y:S02]  /*3040*/  HADD2.F32 R81, -RZ, R81.H0_H0 ;  /* 0x20000051ff517230 */ /* 0x000fe40000004100 */
[----:B------:R-:W-:Y:S01]  /*3050*/  FMUL.FTZ R32, R80, R80 ;  /* 0x0000005050207220 */ /* 0x000fe20000410000 */
[--C-:B-----5:R-:W-:Y:S02]  /*3060*/  HADD2.F32 R82, -RZ, R83.reuse.H1_H1 ;  /* 0x30000053ff527230 */ /* 0x120fe40000004100 */
        /* <DEDUP_REMOVED lines=57> */
.L_x_3187:
[----:B------:R-:W-:Y:S05]  /*3400*/  BSYNC.RECONVERGENT B0 ;  /* 0x0000000000007941 */ /* 0x000fea0003800200 */
.L_x_3186:
        /* <DEDUP_REMOVED lines=44> */
.L_x_3189:
[----:B------:R-:W-:Y:S05]  /*36d0*/  BSYNC.RECONVERGENT B0 ;  /* 0x0000000000007941 */ /* 0x000fea0003800200 */
.L_x_3188:
        /* <DEDUP_REMOVED lines=27> */
.L_x_3192:
[----:B------:R-:W3:Y:S04]  /*3890*/  LDG.E.STRONG.GPU R30, desc[UR6][R28.64] ;  /* 0x000000061c1e7981 */ /* 0x000ee8000c1ef900 */
[----:B---3--:R-:W-:Y:S01]  /*38a0*/  CCTL.IVALL ;  /* 0x00000000ff00798f */ /* 0x008fe20002000000 */
[----:B------:R-:W-:Y:S05]  /*38b0*/  YIELD ;  /* 0x0000000000007946 */ /* 0x000fea0003800000 */
[----:B------:R-:W-:-:S13]  /*38c0*/  ISETP.NE.AND P1, PT, R30, R37, PT ;  /* 0x000000251e00720c */ /* 0x000fda0003f25270 */
[----:B------:R-:W-:Y:S05]  /*38d0*/  @P1 BRA `(.L_x_3192) ;  /* 0xfffffffc00ec1947 */ /* 0x000fea000383ffff */
.L_x_3191:
        /* <DEDUP_REMOVED lines=16> */
.L_x_3194:
        /* <DEDUP_REMOVED lines=62> */
.L_x_3193:
        /* <DEDUP_REMOVED lines=38> */
.L_x_3195:
        /* <DEDUP_REMOVED lines=19> */
.L_x_3196:
        /* <DEDUP_REMOVED lines=9> */
.L_x_3197:
[----:B------:R-:W-:Y:S05]  /*41e0*/  BSYNC.RECONVERGENT B0 ;  /* 0x0000000000007941 */ /* 0x000fea0003800200 */
.L_x_3190:
        /* <DEDUP_REMOVED lines=10> */
[----:B------:R-:W4:Y:S01]  /*4290*/  LDCU UR5, c[0x0][0x404] ;  /* 0x00008080ff0577ac */ /* 0x000f220008000800 */
[----:B--2---:R-:W-:-:S04]  /*42a0*/  @P0 IMAD.WIDE R36, R107, 0x8, R28 ;  /* 0x000000086b240825 */ /* 0x004fc800078e021c */
[----:B-----5:R-:W-:Y:S01]  /*42b0*/  @P0 FMUL.FTZ R28, R32, UR8 ;  /* 0x00000008201c0c20 */ /* 0x020fe20008410000 */
[----:B------:R-:W-:Y:S01]  /*42c0*/  @P0 FMUL.FTZ R29, R33, UR8 ;  /* 0x00000008211d0c20 */ /* 0x000fe20008410000 */
[----:B------:R0:W-:Y:S04]  /*42d0*/  @!P2 STS.64 [UR4+0x98], R32 ;  /* 0x00009820ff00a988 */ /* 0x0001e80008000a04 */
[----:B------:R2:W-:Y:S01]  /*42e0*/  @P0 STG.E.64 desc[UR6][R36.64], R28 ;  /* 0x0000001c24000986 */ /* 0x0005e2000c101b06 */
[C---:B-1----:R-:W-:Y:S01]  /*42f0*/  IMAD.WIDE R38, R41.reuse, 0x2, R34 ;  /* 0x0000000229267825 */ /* 0x042fe200078e0222 */
[----:B------:R-:W-:Y:S03]  /*4300*/  BAR.SYNC.DEFER_BLOCKING 0x0 ;  /* 0x0000000000007b1d */ /* 0x000fe60000010000 */
[----:B---3--:R-:W-:-:S03]  /*4310*/  IMAD.WIDE R40, R41, 0x2, R30 ;  /* 0x0000000229287825 */ /* 0x008fc600078e021e */
[----:B------:R-:W3:Y:S04]  /*4320*/  LDG.E.U16 R45, desc[UR6][R38.64] ;  /* 0x00000006262d7981 */ /* 0x000ee8000c1e1500 */
[----:B------:R1:W5:Y:S04]  /*4330*/  LDG.E.U16 R46, desc[UR6][R38.64+0x2] ;  /* 0x00000206262e7981 */ /* 0x000368000c1e1500 */
[----:B------:R-:W5:Y:S04]  /*4340*/  LDG.E.U16 R48, desc[UR6][R40.64] ;  /* 0x0000000628307981 */ /* 0x000f68000c1e1500 */
[----:B------:R1:W5:Y:S01]  /*4350*/  LDG.E.U16 R47, desc[UR6][R40.64+0x2] ;  /* 0x00000206282f7981 */ /* 0x000362000c1e1500 */
[----:B0-----:R-:W-:Y:S01]  /*4360*/  HFMA2 R32, -RZ, RZ, 1.875, 0 ;  /* 0x3f800000ff207431 */ /* 0x001fe200000001ff */
[----:B--2---:R-:W-:Y:S01]  /*4370*/  SHF.R.U32.HI R28, RZ, 0x5, R92 ;  /* 0x00000005ff1c7819 */ /* 0x004fe2000001165c */
[----:B------:R-:W-:Y:S01]  /*4380*/  BSSY.RECONVERGENT B0, `(.L_x_3198) ;  /* 0x0000768000007945 */ /* 0x000fe20003800200 */
[----:B------:R-:W0:Y:S01]  /*4390*/  LDS.64 R30, [UR4+0x98] ;  /* 0x00009804ff1e7984 */ /* 0x000e220008000a00 */
[----:B------:R-:W2:Y:S02]  /*43a0*/  LDCU.U8 UR4, c[0x0][0x3fc] ;  /* 0x00007f80ff0477ac */ /* 0x000ea40008000000 */
[----:B----4-:R-:W-:-:S05]  /*43b0*/  IMAD R33, R103, UR5, R28 ;  /* 0x0000000567217c24 */ /* 0x010fca000f8e021c */
[C---:B------:R-:W-:Y:S02]  /*43c0*/  IADD3 R35, PT, PT, R33.reuse, 0x1e0, RZ ;  /* 0x000001e021237810 */ /* 0x040fe40007ffe0ff */
[C---:B------:R-:W-:Y:S02]  /*43d0*/  IADD3 R36, PT, PT, R33.reuse, 0x90, RZ ;  /* 0x0000009021247810 */ /* 0x040fe40007ffe0ff */
[C---:B------:R-:W-:Y:S02]  /*43e0*/  IADD3 R37, PT, PT, R33.reuse, 0x170, RZ ;  /* 0x0000017021257810 */ /* 0x040fe40007ffe0ff */
[C---:B-1----:R-:W-:Y:S02]  /*43f0*/  IADD3 R38, PT, PT, R33.reuse, 0x140, RZ ;  /* 0x0000014021267810 */ /* 0x042fe40007ffe0ff */
[----:B------:R-:W-:Y:S02]  /*4400*/  IADD3 R39, PT, PT, R33, 0x180, RZ ;  /* 0x0000018021277810 */ /* 0x000fe40007ffe0ff */
[----:B------:R-:W-:Y:S01]  /*4410*/  SHF.R.S32.HI R40, RZ, 0x1f, R35 ;  /* 0x0000001fff287819 */ /* 0x000fe20000011423 */
[----:B--2---:R-:W-:Y:S01]  /*4420*/  UISETP.NE.AND UP0, UPT, UR4, URZ, UPT ;  /* 0x000000ff0400728c */ /* 0x004fe2000bf05270 */
        /* <DEDUP_REMOVED lines=11> */
[----:B---3--:R-:W-:Y:S02]  /*44e0*/  SHF.L.U32 R45, R45, 0x10, RZ ;  /* 0x000000102d2d7819 */ /* 0x008fe400000006ff */
        /* <DEDUP_REMOVED lines=32> */
.L_x_3201:
[----:B------:R-:W-:Y:S05]  /*46f0*/  BSYNC.RECONVERGENT B1 ;  /* 0x0000000000017941 */ /* 0x000fea0003800200 */
.L_x_3200:
        /* <DEDUP_REMOVED lines=20> */
.L_x_3203:
[----:B------:R-:W-:Y:S05]  /*4840*/  BSYNC.RECONVERGENT B1 ;  /* 0x0000000000017941 */ /* 0x000fea0003800200 */
.L_x_3202:
[----:B------:R-:W-:Y:S01]  /*4850*/  ISETP.GE.U32.AND P5, PT, R51, UR4, PT ;  /* 0x0000000433007c0c */ /* 0x000fe2000bfa6070 */
[----:B------:R-:W-:Y:S01]  /*4860*/  BSSY.RECONVERGENT B1, `(.L_x_3204) ;  /* 0x0000029000017945 */ /* 0x000fe20003800200 */
[----:B------:R-:W-:Y:S02]  /*4870*/  SHF.R.S32.HI R28, RZ, 0x1f, R51 ;  /* 0x0000001fff1c7819 */ /* 0x000fe40000011433 */
[C---:B------:R-:W-:Y:S02]  /*4880*/  IADD3 R89, PT, PT, R33.reuse, 0x40, RZ ;  /* 0x0000004021597810 */ /* 0x040fe40007ffe0ff */
[----:B------:R-:W-:Y:S02]  /*4890*/  ISETP.GE.AND.EX P5, PT, R28, UR5, PT, P5 ;  /* 0x000000051c007c0c */ /* 0x000fe4000bfa6350 */
[C---:B------:R-:W-:Y:S02]  /*48a0*/  IADD3 R0, PT, PT, R33.reuse, 0x60, RZ ;  /* 0x0000006021007810 */ /* 0x040fe40007ffe0ff */
[----:B01----:R-:W-:-:S02]  /*48b0*/  IADD3 R30, PT, PT, R33, 0x70, RZ ;  /* 0x00000070211e7810 */ /* 0x003fc40007ffe0ff */
        /* <DEDUP_REMOVED lines=19> */
[----:B------:R-:W-:Y:S01]  /*49f0*/  FADD.FTZ R115, R3, -R34 ;  /* 0x8000002203737221 */ /* 0x000fe20000010000 */
[----:B------:R-:W-:Y:S01]  /*4a00*/  MOV R2, R110 ;  /* 0x0000006e00027202 */ /* 0x000fe20000000f00 */
[----:B------:R-:W1:Y:S01]  /*4a10*/  LDCU.64 UR10, c[0x0][0x380] ;  /* 0x00007000ff0a77ac */ /* 0x000e620008000a00 */
[----:B------:R-:W-:Y:S01]  /*4a20*/  MOV R3, R113 ;  /* 0x0000007100037202 */ /* 0x000fe20000000f00 */
[-C--:B------:R-:W-:Y:S01]  /*4a30*/  FMUL.FTZ R29, R29, R32.reuse ;  /* 0x000000201d1d7220 */ /* 0x080fe20000410000 */
[----:B------:R-:W-:-:S04]  /*4a40*/  FMUL.FTZ R115, R115, R32 ;  /* 0x0000002073737220 */ /* 0x000fc80000410000 */
[----:B------:R-:W-:Y:S01]  /*4a50*/  FFMA.FTZ R114, R46, R115, R47 ;  /* 0x000000732e727223 */ /* 0x000fe2000001002f */
[----:B0-----:R-:W-:Y:S02]  /*4a60*/  IMAD R28, R28, UR8, RZ ;  /* 0x000000081c1c7c24 */ /* 0x001fe4000f8e02ff */
        /* <DEDUP_REMOVED lines=8> */
.L_x_3205:
[----:B------:R-:W-:Y:S05]  /*4af0*/  BSYNC.RECONVERGENT B1 ;  /* 0x0000000000017941 */ /* 0x000fea0003800200 */
.L_x_3204:
        /* <DEDUP_REMOVED lines=20> */
.L_x_3207:
[----:B------:R-:W-:Y:S05]  /*4c40*/  BSYNC.RECONVERGENT B1 ;  /* 0x0000000000017941 */ /* 0x000fea0003800200 */
.L_x_3206:
[----:B------:R-:W-:Y:S04]  /*4c50*/  BSSY.RECONVERGENT B1, `(.L_x_3208) ;  /* 0x0000014000017945 */ /* 0x000fe80003800200 */
[----:B------:R-:W-:Y:S05]  /*4c60*/  @P1 BRA `(.L_x_3209) ;  /* 0x0000000000481947 */ /* 0x000fea0003800000 */
[----:B------:R-:W2:Y:S01]  /*4c70*/  LDCU.64 UR8, c[0x0][0x3e0] ;  /* 0x00007c00ff0877ac */ /* 0x000ea20008000a00 */
[----:B------:R-:W-:Y:S01]  /*4c80*/  MOV R2, R110 ;  /* 0x0000006e00027202 */ /* 0x000fe20000000f00 */
[--C-:B-1----:R-:W-:Y:S01]  /*4c90*/  FADD.FTZ R5, R6, -R34.reuse ;  /* 0x8000002206057221 */ /* 0x102fe20000010000 */
[----:B0-----:R-:W-:Y:S01]  /*4ca0*/  MOV R3, R113 ;  /* 0x0000007100037202 */ /* 0x001fe20000000f00 */
        /* <DEDUP_REMOVED lines=14> */
.L_x_3209:
[----:B------:R-:W-:Y:S05]  /*4d90*/  BSYNC.RECONVERGENT B1 ;  /* 0x0000000000017941 */ /* 0x000fea0003800200 */
.L_x_3208:
[----:B------:R-:W-:Y:S04]  /*4da0*/  BSSY.RECONVERGENT B1, `(.L_x_3210) ;  /* 0x0000014000017945 */ /* 0x000fe80003800200 */
[----:B------:R-:W-:Y:S05]  /*4db0*/  @P6 BRA `(.L_x_3211) ;  /* 0x0000000000486947 */ /* 0x000fea0003800000 */
[----:B------:R-:W3:Y:S01]  /*4dc0*/  LDCU.64 UR8, c[0x0][0x3e0] ;  /* 0x00007c00ff0877ac */ /* 0x000ee20008000a00 */
[----:B------:R-:W-:Y:S01]  /*4dd0*/  MOV R2, R110 ;  /* 0x0000006e00027202 */ /* 0x000fe20000000f00 */
[--C-:B-12---:R-:W-:Y:S01]  /*4de0*/  FADD.FTZ R5, R8, -R34.reuse ;  /* 0x8000002208057221 */ /* 0x106fe20000010000 */
[----:B0-----:R-:W-:Y:S01]  /*4df0*/  MOV R3, R113 ;  /* 0x0000007100037202 */ /* 0x001fe20000000f00 */
        /* <DEDUP_REMOVED lines=14> */
.L_x_3211:
[----:B------:R-:W-:Y:S05]  /*4ee0*/  BSYNC.RECONVERGENT B1 ;  /* 0x0000000000017941 */ /* 0x000fea0003800200 */
.L_x_3210:
        /* <DEDUP_REMOVED lines=9> */
[----:B------:R-:W-:-:S04]  /*4f80*/  FMUL.FTZ R11, R11, R32 ;  /* 0x000000200b0b7220 */ /* 0x000fc80000410000 */
[----:B------:R-:W-:Y:S01]  /*4f90*/  FFMA.FTZ R11, R46, R11, R47 ;  /* 0x0000000b2e0b7223 */ /* 0x000fe2000001002f */
[----:B----4-:R-:W-:Y:S02]  /*4fa0*/  IMAD R31, R31, UR8, RZ ;  /* 0x000000081f1f7c24 */ /* 0x010fe4000f8e02ff */
        /* <DEDUP_REMOVED lines=8> */
.L_x_3213:
[----:B------:R-:W-:Y:S05]  /*5030*/  BSYNC.RECONVERGENT B1 ;  /* 0x0000000000017941 */ /* 0x000fea0003800200 */
.L_x_3212:
[----:B------:R-:W-:Y:S04]  /*5040*/  BSSY.RECONVERGENT B1, `(.L_x_3214) ;  /* 0x0000014000017945 */ /* 0x000fe80003800200 */
[----:B------:R-:W-:Y:S05]  /*5050*/  @P4 BRA `(.L_x_3215) ;  /* 0x0000000000484947 */ /* 0x000fea0003800000 */
[----:B------:R-:W5:Y:S01]  /*5060*/  LDCU.64 UR8, c[0x0][0x3e0] ;  /* 0x00007c00ff0877ac */ /* 0x000f620008000a00 */
[----:B------:R-:W-:Y:S01]  /*5070*/  MOV R2, R110 ;  /* 0x0000006e00027202 */ /* 0x000fe20000000f00 */
[--C-:B-1234-:R-:W-:Y:S01]  /*5080*/  FADD.FTZ R5, R12, -R34.reuse ;  /* 0x800000220c057221 */ /* 0x11efe20000010000 */
[----:B0-----:R-:W-:Y:S01]  /*5090*/  MOV R3, R113 ;  /* 0x0000007100037202 */ /* 0x001fe20000000f00 */
        /* <DEDUP_REMOVED lines=14> */
.L_x_3215:
[----:B------:R-:W-:Y:S05]  /*5180*/  BSYNC.RECONVERGENT B1 ;  /* 0x0000000000017941 */ /* 0x000fea0003800200 */
.L_x_3214:
        /* <DEDUP_REMOVED lines=40> */
.L_x_3217:
[----:B------:R-:W-:Y:S05]  /*5410*/  BSYNC.RECONVERGENT B1 ;  /* 0x0000000000017941 */ /* 0x000fea0003800200 */
.L_x_3216:
        /* <DEDUP_REMOVED lines=20> */
.L_x_3219:
[----:B------:R-:W-:Y:S05]  /*5560*/  BSYNC.RECONVERGENT B1 ;  /* 0x0000000000017941 */ /* 0x000fea0003800200 */
.L_x_3218:
        /* <DEDUP_REMOVED lines=17> */
[----:B------:R-:W-:Y:S02]  /*5680*/  F2FP.F16.F32.PACK_AB R3, R12, R11 ;  /* 0x0000000b0c03723e */ /* 0x000fe400000000ff */
[----:B------:R-:W-:-:S05]  /*5690*/  LEA.HI.X R5, R2, UR11, R87, 0x1, P1 ;  /* 0x0000000b02057c11 */ /* 0x000fca00088f0c57 */
[----:B------:R2:W-:Y:S02]  /*56a0*/  STG.E desc[UR6][R4.64], R3 ;  /* 0x0000000304007986 */ /* 0x0005e4000c101906 */
.L_x_3221:
[----:B------:R-:W-:Y:S05]  /*56b0*/  BSYNC.RECONVERGENT B1 ;  /* 0x0000000000017941 */ /* 0x000fea0003800200 */
.L_x_3220:
        /* <DEDUP_REMOVED lines=9> */
[----:B------:R-:W-:-:S04]  /*5750*/  FMUL.FTZ R21, R21, R32 ;  /* 0x0000002015157220 */ /* 0x000fc80000410000 */
[----:B------:R-:W-:Y:S01]  /*5760*/  FFMA.FTZ R12, R46, R21, R47 ;  /* 0x000000152e0c7223 */ /* 0x000fe2000001002f */
        /* <DEDUP_REMOVED lines=9> */
.L_x_3223:
[----:B------:R-:W-:Y:S05]  /*5800*/  BSYNC.RECONVERGENT B1 ;  /* 0x0000000000017941 */ /* 0x000fea0003800200 */
.L_x_3222:
        /* <DEDUP_REMOVED lines=10> */
[----:B----4-:R-:W-:Y:S02]  /*58b0*/  IMAD R10, R10, UR8, RZ ;  /* 0x000000080a0a7c24 */ /* 0x010fe4000f8e02ff */
[----:B------:R-:W-:-:S04]  /*58c0*/  IMAD.WIDE.U32 R2, R9, UR8, R2 ;  /* 0x0000000809027c25 */ /* 0x000fc8000f8e0002 */
[----:B------:R-:W-:Y:S02]  /*58d0*/  IMAD R11, R9, UR9, R10 ;  /* 0x00000009090b7c24 */ /* 0x000fe4000f8e020a */
[----:B------:R-:W-:Y:S01]  /*58e0*/  FFMA.FTZ R9, R45, R5, R48 ;  /* 0x000000052d097223 */ /* 0x000fe20000010030 */
[----:B------:R-:W-:Y:S01]  /*58f0*/  FFMA.FTZ R10, R46, R23, R47 ;  /* 0x000000172e0a7223 */ /* 0x000fe2000001002f */
[----:B0-----:R-:W-:Y:S02]  /*5900*/  LEA R4, P1, R2, UR10, 0x1 ;  /* 0x0000000a02047c11 */ /* 0x001fe4000f8208ff */
[----:B------:R-:W-:Y:S02]  /*5910*/  IADD3 R11, PT, PT, R3, R11, RZ ;  /* 0x0000000b030b7210 */ /* 0x000fe40007ffe0ff */
[----:B------:R-:W-:Y:S02]  /*5920*/  F2FP.F16.F32.PACK_AB R3, R10, R9 ;  /* 0x000000090a03723e */ /* 0x000fe400000000ff */
[----:B------:R-:W-:-:S05]  /*5930*/  LEA.HI.X R5, R2, UR11, R11, 0x1, P1 ;  /* 0x0000000b02057c11 */ /* 0x000fca00088f0c0b */
[----:B------:R4:W-:Y:S02]  /*5940*/  STG.E desc[UR6][R4.64], R3 ;  /* 0x0000000304007986 */ /* 0x0009e4000c101906 */
.L_x_3225:
[----:B------:R-:W-:Y:S05]  /*5950*/  BSYNC.RECONVERGENT B1 ;  /* 0x0000000000017941 */ /* 0x000fea0003800200 */
.L_x_3224:
        /* <DEDUP_REMOVED lines=10> */
[----:B-----5:R-:W-:Y:S02]  /*5a00*/  IMAD R8, R8, UR8, RZ ;  /* 0x0000000808087c24 */ /* 0x020fe4000f8e02ff */
        /* <DEDUP_REMOVED lines=9> */
.L_x_3227:
[----:B------:R-:W-:Y:S05]  /*5aa0*/  BSYNC.RECONVERGENT B1 ;  /* 0x0000000000017941 */ /* 0x000fea0003800200 */
.L_x_3226:
        /* <DEDUP_REMOVED lines=42> */
.L_x_3229:
[----:B------:R-:W-:Y:S05]  /*5d50*/  BSYNC.RECONVERGENT B1 ;  /* 0x0000000000017941 */ /* 0x000fea0003800200 */
.L_x_3228:
        /* <DEDUP_REMOVED lines=20> */
.L_x_3231:
[----:B------:R-:W-:Y:S05]  /*5ea0*/  BSYNC.RECONVERGENT B1 ;  /* 0x0000000000017941 */ /* 0x000fea0003800200 */
.L_x_3230:
        /* <DEDUP_REMOVED lines=20> */
.L_x_3233:
[----:B------:R-:W-:Y:S05]  /*5ff0*/  BSYNC.RECONVERGENT B1 ;  /* 0x0000000000017941 */ /* 0x000fea0003800200 */
.L_x_3232:
        /* <DEDUP_REMOVED lines=20> */
.L_x_3235:
[----:B------:R-:W-:Y:S05]  /*6140*/  BSYNC.RECONVERGENT B1 ;  /* 0x0000000000017941 */ /* 0x000fea0003800200 */
.L_x_3234:
        /* <DEDUP_REMOVED lines=20> */
.L_x_3237:
[----:B------:R-:W-:Y:S05]  /*6290*/  BSYNC.RECONVERGENT B1 ;  /* 0x0000000000017941 */ /* 0x000fea0003800200 */
.L_x_3236:
        /* <DEDUP_REMOVED lines=20> */
.L_x_3239:
[----:B------:R-:W-:Y:S05]  /*63e0*/  BSYNC.RECONVERGENT B1 ;  /* 0x0000000000017941 */ /* 0x000fea0003800200 */
.L_x_3238:
        /* <DEDUP_REMOVED lines=38> */
.L_x_3241:
[----:B------:R-:W-:Y:S05]  /*6650*/  BSYNC.RECONVERGENT B1 ;  /* 0x0000000000017941 */ /* 0x000fea0003800200 */
.L_x_3240:
        /* <DEDUP_REMOVED lines=20> */
.L_x_3243:
[----:B------:R-:W-:Y:S05]  /*67a0*/  BSYNC.RECONVERGENT B1 ;  /* 0x0000000000017941 */ /* 0x000fea0003800200 */
.L_x_3242:
        /* <DEDUP_REMOVED lines=20> */
.L_x_3245:
[----:B------:R-:W-:Y:S05]  /*68f0*/  BSYNC.RECONVERGENT B1 ;  /* 0x0000000000017941 */ /* 0x000fea0003800200 */
.L_x_3244:
        /* <DEDUP_REMOVED lines=20> */
.L_x_3247:
[----:B------:R-:W-:Y:S05]  /*6a40*/  BSYNC.RECONVERGENT B1 ;  /* 0x0000000000017941 */ /* 0x000fea0003800200 */
.L_x_3246:
        /* <DEDUP_REMOVED lines=20> */
.L_x_3249:
[----:B------:R-:W-:Y:S05]  /*6b90*/  BSYNC.RECONVERGENT B1 ;  /* 0x0000000000017941 */ /* 0x000fea0003800200 */
.L_x_3248:
        /* <DEDUP_REMOVED lines=20> */
.L_x_3251:
[----:B------:R-:W-:Y:S05]  /*6ce0*/  BSYNC.RECONVERGENT B1 ;  /* 0x0000000000017941 */ /* 0x000fea0003800200 */
.L_x_3250:
        /* <DEDUP_REMOVED lines=36> */
.L_x_3253:
[----:B------:R-:W-:Y:S05]  /*6f30*/  BSYNC.RECONVERGENT B1 ;  /* 0x0000000000017941 */ /* 0x000fea0003800200 */
.L_x_3252:
        /* <DEDUP_REMOVED lines=20> */
.L_x_3255:
[----:B------:R-:W-:Y:S05]  /*7080*/  BSYNC.RECONVERGENT B1 ;  /* 0x0000000000017941 */ /* 0x000fea0003800200 */
.L_x_3254:
        /* <DEDUP_REMOVED lines=20> */
.L_x_3257:
[----:B------:R-:W-:Y:S05]  /*71d0*/  BSYNC.RECONVERGENT B1 ;  /* 0x0000000000017941 */ /* 0x000fea0003800200 */
.L_x_3256:
        /* <DEDUP_REMOVED lines=20> */
.L_x_3259:
[----:B------:R-:W-:Y:S05]  /*7320*/  BSYNC.RECONVERGENT B1 ;  /* 0x0000000000017941 */ /* 0x000fea0003800200 */
.L_x_3258:
        /* <DEDUP_REMOVED lines=20> */
.L_x_3261:
[----:B------:R-:W-:Y:S05]  /*7470*/  BSYNC.RECONVERGENT B1 ;  /* 0x0000000000017941 */ /* 0x000fea0003800200 */
.L_x_3260:
        /* <DEDUP_REMOVED lines=19> */
.L_x_3199:
        /* <DEDUP_REMOVED lines=42> */
.L_x_3264:
[----:B------:R-:W-:Y:S05]  /*7850*/  BSYNC.RECONVERGENT B1 ;  /* 0x0000000000017941 */ /* 0x000fea0003800200 */
.L_x_3263:
        /* <DEDUP_REMOVED lines=30> */
.L_x_3266:
[----:B------:R-:W-:Y:S05]  /*7a40*/  BSYNC.RECONVERGENT B1 ;  /* 0x0000000000017941 */ /* 0x000fea0003800200 */
.L_x_3265:
        /* <DEDUP_REMOVED lines=30> */
.L_x_3268:
[----:B------:R-:W-:Y:S05]  /*7c30*/  BSYNC.RECONVERGENT B1 ;  /* 0x0000000000017941 */ /* 0x000fea0003800200 */
.L_x_3267:
        /* <DEDUP_REMOVED lines=48> */
.L_x_3270:
[----:B------:R-:W-:Y:S05]  /*7f40*/  BSYNC.RECONVERGENT B1 ;  /* 0x0000000000017941 */ /* 0x000fea0003800200 */
.L_x_3269:
        /* <DEDUP_REMOVED lines=30> */
.L_x_3272:
[----:B------:R-:W-:Y:S05]  /*8130*/  BSYNC.RECONVERGENT B1 ;  /* 0x0000000000017941 */ /* 0x000fea0003800200 */
.L_x_3271:
        /* <DEDUP_REMOVED lines=28> */
[----:B------:R-:W-:-:S05]  /*8300*/  F2FP.F16.F32.PACK_AB R7, R50, R7 ;  /* 0x000000073207723e */ /* 0x000fca00000000ff */
[----:B------:R2:W-:Y:S02]  /*8310*/  STG.E desc[UR6][R2.64], R7 ;  /* 0x0000000702007986 */ /* 0x0005e4000c101906 */
.L_x_3274:
[----:B------:R-:W-:Y:S05]  /*8320*/  BSYNC.RECONVERGENT B1 ;  /* 0x0000000000017941 */ /* 0x000fea0003800200 */
.L_x_3273:
        /* <DEDUP_REMOVED lines=30> */
.L_x_3276:
[----:B------:R-:W-:Y:S05]  /*8510*/  BSYNC.RECONVERGENT B1 ;  /* 0x0000000000017941 */ /* 0x000fea0003800200 */
.L_x_3275:
[----:B------:R-:W-:Y:S04]  /*8520*/  BSSY.RECONVERGENT B1, `(.L_x_3277) ;  /* 0x000001e000017945 */ /* 0x000fe80003800200 */
[----:B------:R-:W-:Y:S05]  /*8530*/  @P3 BRA `(.L_x_3278) ;  /* 0x0000000000703947 */ /* 0x000fea0003800000 */
[--C-:B--23--:R-:W-:Y:S01]  /*8540*/  FADD.FTZ R3, R12, -R34.reuse ;  /* 0x800000220c037221 */ /* 0x10cfe20000010000 */
[----:B------:R-:W-:Y:S01]  /*8550*/  FADD.FTZ R13, R13, -R34 ;  /* 0x800000220d0d7221 */ /* 0x000fe20000010000 */
[----:B------:R-:W2:Y:S02]  /*8560*/  LDCU.64 UR8, c[0x0][0x3e0] ;  /* 0x00007c00ff0877ac */ /* 0x000ea40008000a00 */
[-C--:B------:R-:W-:Y:S01]  /*8570*/  FMUL.FTZ R3, R3, R32.reuse ;  /* 0x0000002003037220 */ /* 0x080fe20000410000 */
[----:B------:R-:W-:Y:S01]  /*8580*/  FMUL.FTZ R13, R13, R32 ;  /* 0x000000200d0d7220 */ /* 0x000fe20000410000 */
[----:B------:R-:W3:Y:S02]  /*8590*/  LDCU.64 UR10, c[0x0][0x380] ;  /* 0x00007000ff0a77ac */ /* 0x000ee40008000a00 */
[----:B01----:R-:W-:Y:S01]  /*85a0*/  FFMA.FTZ R5, R45, R3, R48 ;  /* 0x000000032d057223 */ /* 0x003fe20000010030 */
[----:B------:R-:W-:Y:S01]  /*85b0*/  FFMA.FTZ R8, R46, R13, R47 ;  /* 0x0000000d2e087223 */ /* 0x000fe2000001002f */
        /* <DEDUP_REMOVED lines=15> */
[----:B0-----:R-:W-:-:S03]  /*86b0*/  FMUL.FTZ R0, R5, R6 ;  /* 0x0000000605007220 */ /* 0x001fc60000410000 */
[----:B------:R-:W-:Y:S01]  /*86c0*/  LEA.HI.X R5, R2, UR11, R11, 0x1, P1 ;  /* 0x0000000b02057c11 */ /* 0x000fe200088f0c0b */
[----:B-1----:R-:W-:-:S05]  /*86d0*/  FMUL.FTZ R9, R8, R7 ;  /* 0x0000000708097220 */ /* 0x002fca0000410000 */
[----:B------:R-:W-:-:S05]  /*86e0*/  F2FP.F16.F32.PACK_AB R9, R9, R0 ;  /* 0x000000000909723e */ /* 0x000fca00000000ff */
[----:B------:R4:W-:Y:S02]  /*86f0*/  STG.E desc[UR6][R4.64], R9 ;  /* 0x0000000904007986 */ /* 0x0009e4000c101906 */
.L_x_3278:
[----:B------:R-:W-:Y:S05]  /*8700*/  BSYNC.RECONVERGENT B1 ;  /* 0x0000000000017941 */ /* 0x000fea0003800200 */
.L_x_3277:
        /* <DEDUP_REMOVED lines=20> */
[--C-:B0-----:R-:W-:Y:S01]  /*8850*/  FADD.FTZ R5, R14, -R34.reuse ;  /* 0x800000220e057221 */ /* 0x101fe20000010000 */
        /* <DEDUP_REMOVED lines=27> */
.L_x_3280:
[----:B------:R-:W-:Y:S05]  /*8a10*/  BSYNC.RECONVERGENT B1 ;  /* 0x0000000000017941 */ /* 0x000fea0003800200 */
.L_x_3279:
        /* <DEDUP_REMOVED lines=8> */
[----:B-1----:R-:W-:Y:S01]  /*8aa0*/  FFMA.FTZ R13, R45, R3, R48 ;  /* 0x000000032d0d7223 */ /* 0x002fe20000010030 */
[----:B------:R-:W-:Y:S01]  /*8ab0*/  FFMA.FTZ R17, R46, R17, R47 ;  /* 0x000000112e117223 */ /* 0x000fe2000001002f */
[----:B------:R-:W-:-:S02]  /*8ac0*/  MOV R3, R113 ;  /* 0x0000007100037202 */ /* 0x000fc40000000f00 */
[----:B------:R-:W-:Y:S01]  /*8ad0*/  FMUL.FTZ R2, R13, -1.4426950216293334961 ;  /* 0xbfb8aa3b0d027820 */ /* 0x000fe20000410000 */
[----:B0-----:R-:W-:-:S05]  /*8ae0*/  FMUL.FTZ R4, R17, -1.4426950216293334961 ;  /* 0xbfb8aa3b11047820 */ /* 0x001fca0000410000 */
        /* <DEDUP_REMOVED lines=15> */
[----:B------:R-:W-:-:S05]  /*8be0*/  F2FP.F16.F32.PACK_AB R13, R16, R13 ;  /* 0x0000000d100d723e */ /* 0x000fca00000000ff */
[----:B------:R2:W-:Y:S02]  /*8bf0*/  STG.E desc[UR6][R4.64], R13 ;  /* 0x0000000d04007986 */ /* 0x0005e4000c101906 */
.L_x_3282:
[----:B------:R-:W-:Y:S05]  /*8c00*/  BSYNC.RECONVERGENT B1 ;  /* 0x0000000000017941 */ /* 0x000fea0003800200 */
.L_x_3281:
        /* <DEDUP_REMOVED lines=28> */
[----:B------:R-:W-:-:S05]  /*8dd0*/  F2FP.F16.F32.PACK_AB R11, R14, R11 ;  /* 0x0000000b0e0b723e */ /* 0x000fca00000000ff */
[----:B------:R3:W-:Y:S02]  /*8de0*/  STG.E desc[UR6][R4.64], R11 ;  /* 0x0000000b04007986 */ /* 0x0007e4000c101906 */
.L_x_3284:
[----:B------:R-:W-:Y:S05]  /*8df0*/  BSYNC.RECONVERGENT B1 ;  /* 0x0000000000017941 */ /* 0x000fea0003800200 */
.L_x_3283:
        /* <DEDUP_REMOVED lines=30> */
.L_x_3286:
[----:B------:R-:W-:Y:S05]  /*8fe0*/  BSYNC.RECONVERGENT B1 ;  /* 0x0000000000017941 */ /* 0x000fea0003800200 */
.L_x_3285:
[----:B------:R-:W-:Y:S04]  /*8ff0*/  BSSY.RECONVERGENT B1, `(.L_x_3287) ;  /* 0x000001e000017945 */ /* 0x000fe80003800200 */
[----:B------:R-:W-:Y:S05]  /*9000*/  @P2 BRA `(.L_x_3288) ;  /* 0x0000000000702947 */ /* 0x000fea0003800000 */
[--C-:B----4-:R-:W-:Y:S01]  /*9010*/  FADD.FTZ R3, R22, -R34.reuse ;  /* 0x8000002216037221 */ /* 0x110fe20000010000 */
        /* <DEDUP_REMOVED lines=27> */
.L_x_3288:
[----:B------:R-:W-:Y:S05]  /*91d0*/  BSYNC.RECONVERGENT B1 ;  /* 0x0000000000017941 */ /* 0x000fea0003800200 */
.L_x_3287:
[----:B------:R-:W-:Y:S04]  /*91e0*/  BSSY.RECONVERGENT B1, `(.L_x_3289) ;  /* 0x000001e000017945 */ /* 0x000fe80003800200 */
[----:B------:R-:W-:Y:S05]  /*91f0*/  @P3 BRA `(.L_x_3290) ;  /* 0x0000000000703947 */ /* 0x000fea0003800000 */
[--C-:B0---4-:R-:W-:Y:S01]  /*9200*/  FADD.FTZ R3, R24, -R34.reuse ;  /* 0x8000002218037221 */ /* 0x111fe20000010000 */
[----:B------:R-:W-:Y:S01]  /*9210*/  FADD.FTZ R25, R25, -R34 ;  /* 0x8000002219197221 */ /* 0x000fe20000010000 */
        /* <DEDUP_REMOVED lines=26> */
.L_x_3290:
[----:B------:R-:W-:Y:S05]  /*93c0*/  BSYNC.RECONVERGENT B1 ;  /* 0x0000000000017941 */ /* 0x000fea0003800200 */
.L_x_3289:
        /* <DEDUP_REMOVED lines=50> */
[----:B------:R-:W-:-:S05]  /*96f0*/  F2FP.F16.F32.PACK_AB R19, R19, R0 ;  /* 0x000000001313723e */ /* 0x000fca00000000ff */
[----:B------:R0:W-:Y:S02]  /*9700*/  STG.E desc[UR6][R4.64], R19 ;  /* 0x0000001304007986 */ /* 0x0001e4000c101906 */
.L_x_3292:
[----:B------:R-:W-:Y:S05]  /*9710*/  BSYNC.RECONVERGENT B1 ;  /* 0x0000000000017941 */ /* 0x000fea0003800200 */
.L_x_3291:
        /* <DEDUP_REMOVED lines=28> */
[----:B------:R-:W-:-:S05]  /*98e0*/  F2FP.F16.F32.PACK_AB R19, R19, R0 ;  /* 0x000000001313723e */ /* 0x000fca00000000ff */
[----:B------:R1:W-:Y:S02]  /*98f0*/  STG.E desc[UR6][R2.64], R19 ;  /* 0x0000001302007986 */ /* 0x0003e4000c101906 */
.L_x_3294:
[----:B------:R-:W-:Y:S05]  /*9900*/  BSYNC.RECONVERGENT B1 ;  /* 0x0000000000017941 */ /* 0x000fea0003800200 */
.L_x_3293:
        /* <DEDUP_REMOVED lines=23> */
[----:B--2---:R-:W-:-:S06]  /*9a80*/  LEA R4, P1, R2, UR10, 0x1 ;  /* 0x0000000a02047c11 */ /* 0x004fcc000f8208ff */
[----:B------:R-:W1:Y:S01]  /*9a90*/  MUFU.RCP R17, R17 ;  /* 0x0000001100117308 */ /* 0x000e620000001000 */
[----:B0-----:R-:W-:Y:S01]  /*9aa0*/  FMUL.FTZ R0, R5, R16 ;  /* 0x0000001005007220 */ /* 0x001fe20000410000 */
[----:B------:R-:W-:Y:S01]  /*9ab0*/  LEA.HI.X R5, R2, UR11, R19, 0x1, P1 ;  /* 0x0000000b02057c11 */ /* 0x000fe200088f0c13 */
[----:B-1----:R-:W-:-:S05]  /*9ac0*/  FMUL.FTZ R15, R18, R17 ;  /* 0x00000011120f7220 */ /* 0x002fca0000410000 */
[----:B------:R-:W-:-:S05]  /*9ad0*/  F2FP.F16.F32.PACK_AB R15, R15, R0 ;  /* 0x000000000f0f723e */ /* 0x000fca00000000ff */
[----:B------:R2:W-:Y:S02]  /*9ae0*/  STG.E desc[UR6][R4.64], R15 ;  /* 0x0000000f04007986 */ /* 0x0005e4000c101906 */
.L_x_3296:
[----:B------:R-:W-:Y:S05]  /*9af0*/  BSYNC.RECONVERGENT B1 ;  /* 0x0000000000017941 */ /* 0x000fea0003800200 */
.L_x_3295:
[----:B------:R-:W-:Y:S04]  /*9b00*/  BSSY.RECONVERGENT B1, `(.L_x_3297) ;  /* 0x000001e000017945 */ /* 0x000fe80003800200 */
[----:B------:R-:W-:Y:S05]  /*9b10*/  @P6 BRA `(.L_x_3298) ;  /* 0x0000000000706947 */ /* 0x000fea0003800000 */
[--C-:B-1----:R-:W-:Y:S01]  /*9b20*/  FADD.FTZ R3, R56, -R34.reuse ;  /* 0x8000002238037221 */ /* 0x102fe20000010000 */
        /* <DEDUP_REMOVED lines=27> */
.L_x_3298:
[----:B------:R-:W-:Y:S05]  /*9ce0*/  BSYNC.RECONVERGENT B1 ;  /* 0x0000000000017941 */ /* 0x000fea0003800200 */
.L_x_3297:
        /* <DEDUP_REMOVED lines=30> */
.L_x_3300:
[----:B------:R-:W-:Y:S05]  /*9ed0*/  BSYNC.RECONVERGENT B1 ;  /* 0x0000000000017941 */ /* 0x000fea0003800200 */
.L_x_3299:
[----:B------:R-:W-:Y:S04]  /*9ee0*/  BSSY.RECONVERGENT B1, `(.L_x_3301) ;  /* 0x000001e000017945 */ /* 0x000fe80003800200 */
[----:B------:R-:W-:Y:S05]  /*9ef0*/  @P4 BRA `(.L_x_3302) ;  /* 0x0000000000704947 */ /* 0x000fea0003800000 */
[--C-:B-1-34-:R-:W-:Y:S01]  /*9f00*/  FADD.FTZ R3, R60, -R34.reuse ;  /* 0x800000223c037221 */ /* 0x11afe20000010000 */
[----:B------:R-:W-:Y:S01]  /*9f10*/  FADD.FTZ R61, R61, -R34 ;  /* 0x800000223d3d7221 */ /* 0x000fe20000010000 */
[----:B------:R-:W1:Y:S01]  /*9f20*/  LDCU.64 UR8, c[0x0][0x3e0] ;  /* 0x00007c00ff0877ac */ /* 0x000e620008000a00 */
[----:B------:R-:W-:Y:S01]  /*9f30*/  MOV R2, R110 ;  /* 0x0000006e00027202 */ /* 0x000fe20000000f00 */
[-C--:B------:R-:W-:Y:S01]  /*9f40*/  FMUL.FTZ R3, R3, R32.reuse ;  /* 0x0000002003037220 */ /* 0x080fe20000410000 */
[----:B------:R-:W-:Y:S01]  /*9f50*/  FMUL.FTZ R61, R61, R32 ;  /* 0x000000203d3d7220 */ /* 0x000fe20000410000 */
[----:B------:R-:W3:Y:S02]  /*9f60*/  LDCU.64 UR10, c[0x0][0x380] ;  /* 0x00007000ff0a77ac */ /* 0x000ee40008000a00 */
[----:B0-2---:R-:W-:Y:S01]  /*9f70*/  FFMA.FTZ R5, R45, R3, R48 ;  /* 0x000000032d057223 */ /* 0x005fe20000010030 */
        /* <DEDUP_REMOVED lines=13> */
[----:B---3--:R-:W-:-:S06]  /*a050*/  LEA R4, P1, R2, UR10, 0x1 ;  /* 0x0000000a02047c11 */ /* 0x008fcc000f8208ff */
[----:B------:R-:W1:Y:S01]  /*a060*/  MUFU.RCP R11, R11 ;  /* 0x0000000b000b7308 */ /* 0x000e620000001000 */
[----:B0-----:R-:W-:Y:S01]  /*a070*/  FMUL.FTZ R0, R5, R6 ;  /* 0x0000000605007220 */ /* 0x001fe20000410000 */
[----:B------:R-:W-:Y:S01]  /*a080*/  LEA.HI.X R5, R2, UR11, R13, 0x1, P1 ;  /* 0x0000000b02057c11 */ /* 0x000fe200088f0c0d */
[----:B-1----:R-:W-:-:S05]  /*a090*/  FMUL.FTZ R9, R12, R11 ;  /* 0x0000000b0c097220 */ /* 0x002fca0000410000 */
[----:B------:R-:W-:-:S05]  /*a0a0*/  F2FP.F16.F32.PACK_AB R9, R9, R0 ;  /* 0x000000000909723e */ /* 0x000fca00000000ff */
[----:B------:R0:W-:Y:S02]  /*a0b0*/  STG.E desc[UR6][R4.64], R9 ;  /* 0x0000000904007986 */ /* 0x0001e4000c101906 */
.L_x_3302:
[----:B------:R-:W-:Y:S05]  /*a0c0*/  BSYNC.RECONVERGENT B1 ;  /* 0x0000000000017941 */ /* 0x000fea0003800200 */
.L_x_3301:
        /* <DEDUP_REMOVED lines=20> */
[--C-:B-1-3--:R-:W-:Y:S01]  /*a210*/  FADD.FTZ R3, R62, -R34.reuse ;  /* 0x800000223e037221 */ /* 0x10afe20000010000 */
        /* <DEDUP_REMOVED lines=27> */
.L_x_3304:
[----:B------:R-:W-:Y:S05]  /*a3d0*/  BSYNC.RECONVERGENT B1 ;  /* 0x0000000000017941 */ /* 0x000fea0003800200 */
.L_x_3303:
        /* <DEDUP_REMOVED lines=28> */
[----:B------:R-:W-:-:S05]  /*a5a0*/  F2FP.F16.F32.PACK_AB R7, R14, R7 ;  /* 0x000000070e07723e */ /* 0x000fca00000000ff */
[----:B------:R2:W-:Y:S02]  /*a5b0*/  STG.E desc[UR6][R4.64], R7 ;  /* 0x0000000704007986 */ /* 0x0005e4000c101906 */
.L_x_3306:
[----:B------:R-:W-:Y:S05]  /*a5c0*/  BSYNC.RECONVERGENT B1 ;  /* 0x0000000000017941 */ /* 0x000fea0003800200 */
.L_x_3305:
        /* <DEDUP_REMOVED lines=30> */
.L_x_3308:
[----:B------:R-:W-:Y:S05]  /*a7b0*/  BSYNC.RECONVERGENT B1 ;  /* 0x0000000000017941 */ /* 0x000fea0003800200 */
.L_x_3307:
        /* <DEDUP_REMOVED lines=28> */
[----:B------:R-:W-:-:S05]  /*a980*/  F2FP.F16.F32.PACK_AB R13, R13, R8 ;  /* 0x000000080d0d723e */ /* 0x000fca00000000ff */
[----:B------:R0:W-:Y:S02]  /*a990*/  STG.E desc[UR6][R4.64], R13 ;  /* 0x0000000d04007986 */ /* 0x0001e4000c101906 */
.L_x_3310:
[----:B------:R-:W-:Y:S05]  /*a9a0*/  BSYNC.RECONVERGENT B1 ;  /* 0x0000000000017941 */ /* 0x000fea0003800200 */
.L_x_3309:
        /* <DEDUP_REMOVED lines=30> */
.L_x_3312:
[----:B------:R-:W-:Y:S05]  /*ab90*/  BSYNC.RECONVERGENT B1 ;  /* 0x0000000000017941 */ /* 0x000fea0003800200 */
.L_x_3311:
        /* <DEDUP_REMOVED lines=30> */
.L_x_3314:
[----:B------:R-:W-:Y:S05]  /*ad80*/  BSYNC.RECONVERGENT B1 ;  /* 0x0000000000017941 */ /* 0x000fea0003800200 */
.L_x_3313:
        /* <DEDUP_REMOVED lines=46> */
.L_x_3316:
[----:B------:R-:W-:Y:S05]  /*b070*/  BSYNC.RECONVERGENT B1 ;  /* 0x0000000000017941 */ /* 0x000fea0003800200 */
.L_x_3315:
        /* <DEDUP_REMOVED lines=30> */
.L_x_3318:
[----:B------:R-:W-:Y:S05]  /*b260*/  BSYNC.RECONVERGENT B1 ;  /* 0x0000000000017941 */ /* 0x000fea0003800200 */
.L_x_3317:
[----:B------:R-:W-:Y:S04]  /*b270*/  BSSY.RECONVERGENT B1, `(.L_x_3319) ;  /* 0x000001e000017945 */ /* 0x000fe80003800200 */
[----:B------:R-:W-:Y:S05]  /*b280*/  @P1 BRA `(.L_x_3320) ;  /* 0x0000000000701947 */ /* 0x000fea0003800000 */
[--C-:B------:R-:W-:Y:S01]  /*b290*/  FADD.FTZ R79, R79, -R34.reuse ;  /* 0x800000224f4f7221 */ /* 0x100fe20000010000 */
[----:B01----:R-:W-:Y:S01]  /*b2a0*/  FADD.FTZ R3, R78, -R34 ;  /* 0x800000224e037221 */ /* 0x003fe20000010000 */
        /* <DEDUP_REMOVED lines=26> */
.L_x_3320:
[----:B------:R-:W-:Y:S05]  /*b450*/  BSYNC.RECONVERGENT B1 ;  /* 0x0000000000017941 */ /* 0x000fea0003800200 */
.L_x_3319:
        /* <DEDUP_REMOVED lines=30> */
.L_x_3322:
[----:B------:R-:W-:Y:S05]  /*b640*/  BSYNC.RECONVERGENT B1 ;  /* 0x0000000000017941 */ /* 0x000fea0003800200 */
.L_x_3321:
        /* <DEDUP_REMOVED lines=30> */
.L_x_3324:
[----:B------:R-:W-:Y:S05]  /*b830*/  BSYNC.RECONVERGENT B1 ;  /* 0x0000000000017941 */ /* 0x000fea0003800200 */
.L_x_3323:
        /* <DEDUP_REMOVED lines=28> */
.L_x_3262:
[----:B------:R-:W-:Y:S05]  /*ba00*/  BSYNC.RECONVERGENT B0 ;  /* 0x0000000000007941 */ /* 0x000fea0003800200 */
.L_x_3198:
        /* <DEDUP_REMOVED lines=8> */
.L_x_3326:
        /* <DEDUP_REMOVED lines=15> */
.L_x_4551:


//--------------------- .text._Z35group_norm_nhwc_fwd_one_pass_kernelI11Fp16IOFp16WLi64ELi64ELi512EEv26Group_norm_nhwc_fwd_params --------------------------
	.section	.text._Z35group_norm_nhwc_fwd_one_pass_kernelI11Fp16IOFp16WLi64ELi64ELi512EEv26Group_norm_nhwc_fwd_params,"ax",@progbits
	.align	128
        .global         _Z35group_norm_nhwc_fwd_one_pass_kernelI11Fp16IOFp16WLi64ELi64ELi512EEv26Group_norm_nhwc_fwd_params
        .type           _Z35group_norm_nhwc_fwd_one_pass_kernelI11Fp16IOFp16WLi64ELi64ELi512EEv26Group_norm_nhwc_fwd_params,@function
        .size           _Z35group_norm_nhwc_fwd_one_pass_kernelI11Fp16IOFp16WLi64ELi64ELi512EEv26Group_norm_nhwc_fwd_params,(.L_x_4552 - _Z35group_norm_nhwc_fwd_one_pass_kernelI11Fp16IOFp16WLi64ELi64ELi512EEv26Group_norm_nhwc_fwd_params)
        .other          _Z35group_norm_nhwc_fwd_one_pass_kernelI11Fp16IOFp16WLi64ELi64ELi512EEv26Group_norm_nhwc_fwd_params,@"STO_CUDA_ENTRY STV_DEFAULT"
_Z35group_norm_nhwc_fwd_one_pass_kernelI11Fp16IOFp16WLi64ELi64ELi512EEv26Group_norm_nhwc_fwd_params:
.text._Z35group_norm_nhwc_fwd_one_pass_kernelI11Fp16IOFp16WLi64ELi64ELi512EEv26Group_norm_nhwc_fwd_params:
        /* <DEDUP_REMOVED lines=23> */
.L_x_3354:
        /* <DEDUP_REMOVED lines=27> */
[C---:B-1----:R-:W-:Y:S02]  /*0320*/  ISETP.GE.U32.AND P2, PT, R23.reuse, UR8, PT ;  /* 0x0000000817007c0c */ /* 0x042fe4000bf46070 */
[----:B------:R-:W-:Y:S01]  /*0330*/  ISETP.GE.AND P4, PT, R0, RZ, PT ;  /* 0x000000ff0000720c */ /* 0x000fe20003f86270 */
[----:B------:R-:W-:Y:S01]  /*0340*/  VIADD R0, R23, 0x20 ;  /* 0x0000002017007836 */ /* 0x000fe20000000000 */
[----:B------:R-:W-:-:S04]  /*0350*/  ISETP.GE.AND.EX P2, PT, R15, UR9, PT, P2 ;  /* 0x000000090f007c0c */ /* 0x000fc8000bf46320 */
[----:B------:R-:W-:Y:S02]  /*0360*/  SHF.R.S32.HI R5, RZ, 0x1f, R0 ;  /* 0x0000001fff057819 */ /* 0x000fe40000011400 */
[----:B------:R-:W-:Y:S02]  /*0370*/  @P1 IADD3 R3, PT, PT, R3, 0x1, RZ ;  /* 0x0000000103031810 */ /* 0x000fe40007ffe0ff */
[----:B------:R-:W-:Y:S02]  /*0380*/  ISETP.GE.U32.AND P1, PT, R16, UR8, PT ;  /* 0x0000000810007c0c */ /* 0x000fe4000bf26070 */
[----:B------:R-:W-:Y:S02]  /*0390*/  MOV R13, R3 ;  /* 0x00000003000d7202 */ /* 0x000fe40000000f00 */
[----:B------:R-:W-:Y:S01]  /*03a0*/  ISETP.GE.AND.EX P1, PT, R17, UR9, PT, P1 ;  /* 0x0000000911007c0c */ /* 0x000fe2000bf26310 */
[----:B------:R-:W1:Y:S01]  /*03b0*/  @!P2 LDC.64 R6, c[0x0][0x3e0] ;  /* 0x0000f800ff06ab82 */ /* 0x000e620000000a00 */
[----:B------:R-:W-:-:S02]  /*03c0*/  @!P4 IADD3 R13, PT, PT, -R13, RZ, RZ ;  /* 0x000000ff0d0dc210 */ /* 0x000fc40007ffe1ff */
[----:B------:R-:W-:Y:S02]  /*03d0*/  @!P3 LOP3.LUT R13, RZ, R9, RZ, 0x33, !PT ;  /* 0x00000009ff0db212 */ /* 0x000fe400078e33ff */
[----:B------:R-:W-:Y:S02]  /*03e0*/  ISETP.GE.U32.AND P3, PT, R0, UR8, PT ;  /* 0x0000000800007c0c */ /* 0x000fe4000bf66070 */
[----:B------:R-:W-:Y:S01]  /*03f0*/  IADD3 R20, PT, PT, -R13, RZ, RZ ;  /* 0x000000ff0d147210 */ /* 0x000fe20007ffe1ff */
[----:B------:R-:W3:Y:S01]  /*0400*/  @!P2 LDC.64 R10, c[0x0][0x390] ;  /* 0x0000e400ff0aab82 */ /* 0x000ee20000000a00 */
[----:B------:R-:W-:Y:S02]  /*0410*/  SHF.R.S32.HI R3, RZ, 0x1f, R13 ;  /* 0x0000001fff037819 */ /* 0x000fe4000001140d */
[----:B0-----:R-:W-:Y:S01]  /*0420*/  SHF.L.U32 R25, R4, 0x1, RZ ;  /* 0x0000000104197819 */ /* 0x001fe200000006ff */
[----:B------:R-:W-:Y:S01]  /*0430*/  IMAD R20, R9, R20, UR7 ;  /* 0x0000000709147e24 */ /* 0x000fe2000f8e0214 */
[----:B------:R-:W-:Y:S01]  /*0440*/  ISETP.GE.AND.EX P3, PT, R5, UR9, PT, P3 ;  /* 0x0000000905007c0c */ /* 0x000fe2000bf66330 */
[----:B--2---:R-:W-:Y:S01]  /*0450*/  IMAD R12, R3, UR10, RZ ;  /* 0x0000000a030c7c24 */ /* 0x004fe2000f8e02ff */
[----:B------:R-:W-:Y:S01]  /*0460*/  ISETP.GE.U32.AND P4, PT, R2, UR8, PT ;  /* 0x0000000802007c0c */ /* 0x000fe2000bf86070 */
[----:B------:R-:W0:Y:S01]  /*0470*/  @!P1 LDC.64 R8, c[0x0][0x3e0] ;  /* 0x0000f800ff089b82 */ /* 0x000e220000000a00 */
[----:B------:R-:W-:Y:S01]  /*0480*/  SHF.L.U32 R20, R20, 0x6, RZ ;  /* 0x0000000614147819 */ /* 0x000fe200000006ff */
[----:B------:R-:W-:Y:S01]  /*0490*/  IMAD R27, R13, UR11, R12 ;  /* 0x0000000b0d1b7c24 */ /* 0x000fe2000f8e020c */
[----:B------:R-:W-:-:S02]  /*04a0*/  SHF.R.S32.HI R3, RZ, 0x1f, R2 ;  /* 0x0000001fff037819 */ /* 0x000fc40000011402 */
[----:B------:R-:W-:Y:S02]  /*04b0*/  LOP3.LUT R24, R20, 0x3e, R25, 0xf8, !PT ;  /* 0x0000003e14187812 */ /* 0x000fe400078ef819 */
[----:B------:R-:W-:Y:S01]  /*04c0*/  SHF.R.S32.HI R25, RZ, 0x1f, R20 ;  /* 0x0000001fff197819 */ /* 0x000fe20000011414 */
[----:B-1----:R-:W-:Y:S01]  /*04d0*/  @!P2 IMAD R18, R15, R6, RZ ;  /* 0x000000060f12a224 */ /* 0x002fe200078e02ff */
[----:B------:R-:W-:Y:S01]  /*04e0*/  ISETP.GE.AND.EX P4, PT, R3, UR9, PT, P4 ;  /* 0x0000000903007c0c */ /* 0x000fe2000bf86340 */
[----:B------:R-:W1:Y:S01]  /*04f0*/  @!P3 LDC.64 R14, c[0x0][0x3e0] ;  /* 0x0000f800ff0ebb82 */ /* 0x000e620000000a00 */
[----:B------:R-:W-:-:S05]  /*0500*/  IMAD.WIDE.U32 R24, R13, UR10, R24 ;  /* 0x0000000a0d187c25 */ /* 0x000fca000f8e0018 */
[----:B------:R-:W-:Y:S02]  /*0510*/  IADD3 R27, PT, PT, R25, R27, RZ ;  /* 0x0000001b191b7210 */ /* 0x000fe40007ffe0ff */
[----:B------:R-:W2:Y:S01]  /*0520*/  @!P1 LDC.64 R12, c[0x0][0x390] ;  /* 0x0000e400ff0c9b82 */ /* 0x000ea20000000a00 */
[----:B------:R-:W-:Y:S02]  /*0530*/  @!P2 MOV R26, R24 ;  /* 0x00000018001aa202 */ /* 0x000fe40000000f00 */
[----:B------:R-:W-:Y:S01]  /*0540*/  @!P1 MOV R19, R27 ;  /* 0x0000001b00139202 */ /* 0x000fe20000000f00 */
[----:B0-----:R-:W-:Y:S02]  /*0550*/  @!P1 IMAD R21, R17, R8, RZ ;  /* 0x0000000811159224 */ /* 0x001fe400078e02ff */
[C---:B------:R-:W-:Y:S01]  /*0560*/  @!P2 IMAD R17, R23.reuse, R7, R18 ;  /* 0x000000071711a224 */ /* 0x040fe200078e0212 */
[----:B------:R-:W-:Y:S01]  /*0570*/  @!P1 MOV R18, R24 ;  /* 0x0000001800129202 */ /* 0x000fe20000000f00 */
[----:B------:R-:W-:-:S02]  /*0580*/  @!P2 IMAD.WIDE.U32 R28, R23, R6, R26 ;  /* 0x00000006171ca225 */ /* 0x000fc400078e001a */
[----:B------:R-:W0:Y:S02]  /*0590*/  @!P4 LDC.64 R6, c[0x0][0x3e0] ;  /* 0x0000f800ff06cb82 */ /* 0x000e240000000a00 */
[C---:B------:R-:W-:Y:S01]  /*05a0*/  @!P1 IMAD R21, R16.reuse, R9, R21 ;  /* 0x0000000910159224 */ /* 0x040fe200078e0215 */
[----:B------:R-:W-:Y:S01]  /*05b0*/  @!P2 IADD3 R17, PT, PT, R29, R17, RZ ;  /* 0x000000111d11a210 */ /* 0x000fe20007ffe0ff */
[----:B------:R-:W-:Y:S01]  /*05c0*/  @!P1 IMAD.WIDE.U32 R18, R16, R8, R18 ;  /* 0x0000000810129225 */ /* 0x000fe200078e0012 */
[----:B---3--:R-:W-:-:S03]  /*05d0*/  @!P2 LEA R16, P5, R28, R10, 0x1 ;  /* 0x0000000a1c10a211 */ /* 0x008fc600078a08ff */
[----:B------:R-:W3:Y:S01]  /*05e0*/  @!P3 LDC.64 R8, c[0x0][0x390] ;  /* 0x0000e400ff08bb82 */ /* 0x000ee20000000a00 */
[----:B------:R-:W-:Y:S01]  /*05f0*/  @!P2 LEA.HI.X R17, R28, R11, R17, 0x1, P5 ;  /* 0x0000000b1c11a211 */ /* 0x000fe200028f0c11 */
[----:B-1----:R-:W-:Y:S01]  /*0600*/  @!P3 IMAD R5, R5, R14, RZ ;  /* 0x0000000e0505b224 */ /* 0x002fe200078e02ff */
[----:B------:R-:W-:Y:S02]  /*0610*/  @!P1 IADD3 R21, PT, PT, R19, R21, RZ ;  /* 0x0000001513159210 */ /* 0x000fe40007ffe0ff */
[----:B--2---:R-:W-:Y:S01]  /*0620*/  @!P1 LEA R12, P5, R18, R12, 0x1 ;  /* 0x0000000c120c9211 */ /* 0x004fe200078a08ff */
[----:B------:R-:W-:Y:S01]  /*0630*/  @!P3 IMAD R15, R0, R15, R5 ;  /* 0x0000000f000fb224 */ /* 0x000fe200078e0205 */
[----:B------:R-:W-:Y:S01]  /*0640*/  @!P3 MOV R19, R27 ;  /* 0x0000001b0013b202 */ /* 0x000fe20000000f00 */
[----:B------:R-:W1:Y:S01]  /*0650*/  @!P4 LDC.64 R10, c[0x0][0x390] ;  /* 0x0000e400ff0acb82 */ /* 0x000e620000000a00 */
[----:B------:R-:W-:Y:S01]  /*0660*/  @!P1 LEA.HI.X R13, R18, R13, R21, 0x1, P5 ;  /* 0x0000000d120d9211 */ /* 0x000fe200028f0c15 */
[----:B------:R-:W-:-:S02]  /*0670*/  @!P3 IMAD.MOV.U32 R18, RZ, RZ, R24 ;  /* 0x000000ffff12b224 */ /* 0x000fc400078e0018 */
[----:B------:R-:W-:Y:S02]  /*0680*/  HFMA2 R5, -RZ, RZ, 0, 0 ;  /* 0x00000000ff057431 */ /* 0x000fe400000001ff */
[----:B------:R-:W-:-:S04]  /*0690*/  @!P3 IMAD.WIDE.U32 R18, R0, R14, R18 ;  /* 0x0000000e0012b225 */ /* 0x000fc800078e0012 */
[----:B------:R-:W-:Y:S02]  /*06a0*/  HFMA2 R0, -RZ, RZ, 0, 0 ;  /* 0x00000000ff007431 */ /* 0x000fe400000001ff */
[----:B0-----:R-:W-:Y:S01]  /*06b0*/  @!P4 IMAD R3, R3, R6, RZ ;  /* 0x000000060303c224 */ /* 0x001fe200078e02ff */
[----:B------:R-:W2:Y:S04]  /*06c0*/  @!P2 LDG.E R5, desc[UR14][R16.64] ;  /* 0x0000000e1005a981 */ /* 0x000ea8000c1e1900 */
[----:B------:R0:W5:Y:S01]  /*06d0*/  @!P1 LDG.E R0, desc[UR14][R12.64] ;  /* 0x0000000e0c009981 */ /* 0x000162000c1e1900 */
[----:B------:R-:W-:Y:S01]  /*06e0*/  @!P4 IMAD R7, R2, R7, R3 ;  /* 0x000000070207c224 */ /* 0x000fe200078e0203 */
[----:B------:R-:W-:Y:S02]  /*06f0*/  @!P3 IADD3 R15, PT, PT, R19, R15, RZ ;  /* 0x0000000f130fb210 */ /* 0x000fe40007ffe0ff */
[----:B---3--:R-:W-:-:S04]  /*0700*/  @!P3 LEA R8, P2, R18, R8, 0x1 ;  /* 0x000000081208b211 */ /* 0x008fc800078408ff */
[----:B------:R-:W-:Y:S02]  /*0710*/  @!P3 LEA.HI.X R9, R18, R9, R15, 0x1, P2 ;  /* 0x000000091209b211 */ /* 0x000fe400010f0c0f */
[----:B0-----:R-:W-:Y:S02]  /*0720*/  @!P4 MOV R12, R24 ;  /* 0x00000018000cc202 */ /* 0x001fe40000000f00 */
[----:B------:R-:W-:-:S03]  /*0730*/  @!P4 MOV R13, R27 ;  /* 0x0000001b000dc202 */ /* 0x000fc60000000f00 */
[----:B------:R-:W-:-:S04]  /*0740*/  @!P4 IMAD.WIDE.U32 R2, R2, R6, R12 ;  /* 0x000000060202c225 */ /* 0x000fc800078e000c */
[----:B------:R-:W-:Y:S01]  /*0750*/  HFMA2 R6, -RZ, RZ, 0, 0 ;  /* 0x00000000ff067431 */ /* 0x000fe200000001ff */
[----:B------:R-:W-:Y:S02]  /*0760*/  @!P4 IADD3 R3, PT, PT, R3, R7, RZ ;  /* 0x000000070303c210 */ /* 0x000fe40007ffe0ff */
[----:B-1----:R-:W-:-:S04]  /*0770*/  @!P4 LEA R10, P2, R2, R10, 0x1 ;  /* 0x0000000a020ac211 */ /* 0x002fc800078408ff */
[----:B------:R-:W-:Y:S01]  /*0780*/  @!P4 LEA.HI.X R11, R2, R11, R3, 0x1, P2 ;  /* 0x0000000b020bc211 */ /* 0x000fe200010f0c03 */
[----:B------:R-:W3:Y:S01]  /*0790*/  @!P3 LDG.E R6, desc[UR14][R8.64] ;  /* 0x0000000e0806b981 */ /* 0x000ee2000c1e1900 */
[----:B------:R-:W-:-:S06]  /*07a0*/  MOV R3, RZ ;  /* 0x000000ff00037202 */ /* 0x000fcc0000000f00 */
[----:B------:R0:W4:Y:S01]  /*07b0*/  @!P4 LDG.E R3, desc[UR14][R10.64] ;  /* 0x0000000e0a03c981 */ /* 0x000122000c1e1900 */
[----:B------:R-:W-:Y:S01]  /*07c0*/  BSSY.RECONVERGENT B0, `(.L_x_3327) ;  /* 0x0000042000007945 */ /* 0x000fe20003800200 */
[----:B0-----:R-:W0:Y:S02]  /*07d0*/  S2R R11, SR_LANEID ;  /* 0x00000000000b7919 */ /* 0x001e240000000000 */
[C---:B0-----:R-:W-:Y:S02]  /*07e0*/  ISETP.GT.AND P2, PT, R11.reuse, 0x1e, PT ;  /* 0x0000001e0b00780c */ /* 0x041fe40003f44270 */
[----:B------:R-:W-:Y:S01]  /*07f0*/  ISETP.GT.AND P3, PT, R11, 0xf, PT ;  /* 0x0000000f0b00780c */ /* 0x000fe20003f64270 */
[--C-:B--2---:R-:W-:Y:S02]  /*0800*/  HADD2.F32 R18, -RZ, R5.reuse.H1_H1 ;  /* 0x30000005ff127230 */ /* 0x104fe40000004100 */
[----:B------:R-:W-:Y:S02]  /*0810*/  HADD2.F32 R21, -RZ, R5.H0_H0 ;  /* 0x20000005ff157230 */ /* 0x000fe40000004100 */
[----:B-----5:R-:W-:-:S02]  /*0820*/  HADD2.F32 R16, -RZ, R0.H1_H1 ;  /* 0x30000000ff107230 */ /* 0x020fc40000004100 */
[----:B------:R-:W-:Y:S01]  /*0830*/  FMUL.FTZ R2, R18, R18 ;  /* 0x0000001212027220 */ /* 0x000fe20000410000 */
[----:B------:R-:W-:Y:S02]  /*0840*/  HADD2.F32 R19, -RZ, R0.H0_H0 ;  /* 0x20000000ff137230 */ /* 0x000fe40000004100 */
[C---:B------:R-:W-:Y:S01]  /*0850*/  FADD.FTZ R0, R21.reuse, R18 ;  /* 0x0000001215007221 */ /* 0x040fe20000010000 */
[----:B------:R-:W-:Y:S01]  /*0860*/  FMUL.FTZ R8, R16, R16 ;  /* 0x0000001010087220 */ /* 0x000fe20000410000 */
[----:B------:R-:W-:Y:S02]  /*0870*/  FFMA.FTZ R5, R21, R21, R2 ;  /* 0x0000001515057223 */ /* 0x000fe40000010002 */
[----:B------:R-:W-:Y:S01]  /*0880*/  FADD.FTZ R2, RZ, R0 ;  /* 0x00000000ff027221 */ /* 0x000fe20000010000 */
[C---:B------:R-:W-:Y:S01]  /*0890*/  FADD.FTZ R7, R19.reuse, R16 ;  /* 0x0000001013077221 */ /* 0x040fe20000010000 */
[----:B------:R-:W-:Y:S01]  /*08a0*/  FFMA.FTZ R8, R19, R19, R8 ;  /* 0x0000001313087223 */ /* 0x000fe20000010008 */
[----:B------:R-:W-:-:S02]  /*08b0*/  FADD.FTZ R5, RZ, R5 ;  /* 0x00000005ff057221 */ /* 0x000fc40000010000 */
[----:B------:R-:W-:Y:S02]  /*08c0*/  FADD.FTZ R7, R2, R7 ;  /* 0x0000000702077221 */ /* 0x000fe40000010000 */
        /* <DEDUP_REMOVED lines=49> */
.L_x_3328:
[----:B------:R-:W-:Y:S05]  /*0be0*/  BSYNC.RECONVERGENT B0 ;  /* 0x0000000000007941 */ /* 0x000fea0003800200 */
.L_x_3327:
        /* <DEDUP_REMOVED lines=46> */
.L_x_3330:
[----:B------:R-:W-:Y:S05]  /*0ed0*/  BSYNC.RECONVERGENT B0 ;  /* 0x0000000000007941 */ /* 0x000fea0003800200 */
.L_x_3329:
        /* <DEDUP_REMOVED lines=31> */
.L_x_3333:
[----:B---3--:R-:W3:Y:S04]  /*10d0*/  LDG.E.STRONG.GPU R4, desc[UR14][R6.64] ;  /* 0x0000000e06047981 */ /* 0x008ee8000c1ef900 */
[----:B---3--:R-:W-:Y:S01]  /*10e0*/  CCTL.IVALL ;  /* 0x00000000ff00798f */ /* 0x008fe20002000000 */
[----:B------:R-:W-:Y:S05]  /*10f0*/  YIELD ;  /* 0x0000000000007946 */ /* 0x000fea0003800000 */
[----:B------:R-:W-:-:S13]  /*1100*/  ISETP.NE.AND P2, PT, R4, R11, PT ;  /* 0x0000000b0400720c */ /* 0x000fda0003f45270 */
[----:B------:R-:W-:Y:S05]  /*1110*/  @P2 BRA `(.L_x_3333) ;  /* 0xfffffffc00ec2947 */ /* 0x000fea000383ffff */
.L_x_3332:
        /* <DEDUP_REMOVED lines=15> */
.L_x_3335:
        /* <DEDUP_REMOVED lines=26> */
[----:B--2---:R-:W-:Y:S01]  /*13b0*/  IMAD.U32 R12, RZ, RZ, UR24 ;  /* 0x00000018ff0c7e24 */ /* 0x004fe2000f8e00ff */
[----:B-1----:R-:W-:Y:S02]  /*13c0*/  MOV R13, UR25 ;  /* 0x00000019000d7c02 */ /* 0x002fe40008000f00 */
[----:B------:R-:W2:Y:S04]  /*13d0*/  @!P6 LDG.E.64 R10, desc[UR14][R10.64] ;  /* 0x0000000e0a0ae981 */ /* 0x000ea8000c1e1b00 */
[----:B------:R-:W4:Y:S01]  /*13e0*/  @!P5 LDG.E.64 R12, desc[UR14][R12.64] ;  /* 0x0000000e0c0cd981 */ /* 0x000f22000c1e1b00 */
[----:B------:R-:W-:-:S02]  /*13f0*/  UIADD3 UR23, UPT, UPT, UR5, 0x4, URZ ;  /* 0x0000000405177890 */ /* 0x000fc4000fffe0ff */
        /* <DEDUP_REMOVED lines=60> */
.L_x_3334:
        /* <DEDUP_REMOVED lines=52> */
.L_x_3336:
        /* <DEDUP_REMOVED lines=28> */
.L_x_3337:
        /* <DEDUP_REMOVED lines=13> */
.L_x_3338:
[----:B------:R-:W-:Y:S05]  /*1d90*/  BSYNC.RECONVERGENT B0 ;  /* 0x0000000000007941 */ /* 0x000fea0003800200 */
.L_x_3331:
        /* <DEDUP_REMOVED lines=68> */
.L_x_3342:
[----:B------:R-:W-:Y:S05]  /*21e0*/  BSYNC.RECONVERGENT B1 ;  /* 0x0000000000017941 */ /* 0x000fea0003800200 */
.L_x_3341:
        /* <DEDUP_REMOVED lines=29> */
.L_x_3344:
[----:B------:R-:W-:Y:S05]  /*23c0*/  BSYNC.RECONVERGENT B1 ;  /* 0x0000000000017941 */ /* 0x000fea0003800200 */
.L_x_3343:
        /* <DEDUP_REMOVED lines=20> */
.L_x_3346:
[----:B------:R-:W-:Y:S05]  /*2510*/  BSYNC.RECONVERGENT B1 ;  /* 0x0000000000017941 */ /* 0x000fea0003800200 */
.L_x_3345:
        /* <DEDUP_REMOVED lines=19> */
.L_x_3340:
        /* <DEDUP_REMOVED lines=42> */
.L_x_3349:
[----:B------:R-:W-:Y:S05]  /*28f0*/  BSYNC.RECONVERGENT B1 ;  /* 0x0000000000017941 */ /* 0x000fea0003800200 */
.L_x_3348:
        /* <DEDUP_REMOVED lines=32> */
.L_x_3351:
[----:B------:R-:W-:Y:S05]  /*2b00*/  BSYNC.RECONVERGENT B1 ;  /* 0x0000000000017941 */ /* 0x000fea0003800200 */
.L_x_3350:
        /* <DEDUP_REMOVED lines=30> */
.L_x_3353:
[----:B------:R-:W-:Y:S05]  /*2cf0*/  BSYNC.RECONVERGENT B1 ;  /* 0x0000000000017941 */ /* 0x000fea0003800200 */
.L_x_3352:
        /* <DEDUP_REMOVED lines=28> */
.L_x_3347:
[----:B------:R-:W-:Y:S05]  /*2ec0*/  BSYNC.RECONVERGENT B0 ;  /* 0x0000000000007941 */ /* 0x000fea0003800200 */
.L_x_3339:
        /* <DEDUP_REMOVED lines=8> */
.L_x_3355:
        /* <DEDUP_REMOVED lines=11> */
.L_x_4552:


//--------------------- .text._Z35group_norm_nhwc_fwd_one_pass_kernelI11Fp16IOFp16WLi128ELi64ELi512EEv26Group_norm_nhwc_fwd_params --------------------------
	.section	.text._Z35group_norm_nhwc_fwd_one_pass_kernelI11Fp16IOFp16WLi128ELi64ELi512EEv26Group_norm_nhwc_fwd_params,"ax",@progbits
	.align	128
        .global         _Z35group_norm_nhwc_fwd_one_pass_kernelI11Fp16IOFp16WLi128ELi64ELi512EEv26Group_norm_nhwc_fwd_params
        .type           _Z35group_norm_nhwc_fwd_one_pass_kernelI11Fp16IOFp16WLi128ELi64ELi512EEv26Group_norm_nhwc_fwd_params,@function
        .size           _Z35group_norm_nhwc_fwd_one_pass_kernelI11Fp16IOFp16WLi128ELi64ELi512EEv26Group_norm_nhwc_fwd_params,(.L_x_4553 - _Z35group_norm_nhwc_fwd_one_pass_kernelI11Fp16IOFp16WLi128ELi64ELi512EEv26Group_norm_nhwc_fwd_params)
        .other          _Z35group_norm_nhwc_fwd_one_pass_kernelI11Fp16IOFp16WLi128ELi64ELi512EEv26Group_norm_nhwc_fwd_params,@"STO_CUDA_ENTRY STV_DEFAULT"
_Z35group_norm_nhwc_fwd_one_pass_kernelI11Fp16IOFp16WLi128ELi64ELi512EEv26Group_norm_nhwc_fwd_params:
.text._Z35group_norm_nhwc_fwd_one_pass_kernelI11Fp16IOFp16WLi128ELi64ELi512EEv26Group_norm_nhwc_fwd_params:
        /* <DEDUP_REMOVED lines=39> */
.L_x_3399:
        /* <DEDUP_REMOVED lines=242> */
.L_x_3357:
[----:B------:R-:W-:Y:S05]  /*1190*/  BSYNC.RECONVERGENT B0 ;  /* 0x0000000000007941 */ /* 0x000fea0003800200 */
.L_x_3356:
        /* <DEDUP_REMOVED lines=46> */
.L_x_3359:
[----:B------:R-:W-:Y:S05]  /*1480*/  BSYNC.RECONVERGENT B0 ;  /* 0x0000000000007941 */ /* 0x000fea0003800200 */
.L_x_3358:
        /* <DEDUP_REMOVED lines=25> */
.L_x_3362:
[----:B-1----:R-:W2:Y:S04]  /*1620*/  LDG.E.STRONG.GPU R14, desc[UR8][R12.64] ;  /* 0x000000080c0e7981 */ /* 0x002ea8000c1ef900 */
[----:B--2---:R-:W-:Y:S01]  /*1630*/  CCTL.IVALL ;  /* 0x00000000ff00798f */ /* 0x004fe20002000000 */
[----:B------:R-:W-:Y:S05]  /*1640*/  YIELD ;  /* 0x0000000000007946 */ /* 0x000fea0003800000 */
[----:B------:R-:W-:-:S13]  /*1650*/  ISETP.NE.AND P4, PT, R14, R21, PT ;  /* 0x000000150e00720c */ /* 0x000fda0003f85270 */
[----:B------:R-:W-:Y:S05]  /*1660*/  @P4 BRA `(.L_x_3362) ;  /* 0xfffffffc00ec4947 */ /* 0x000fea000383ffff */
.L_x_3361:
        /* <DEDUP_REMOVED lines=15> */
.L_x_3364:
        /* <DEDUP_REMOVED lines=60> */
.L_x_3363:
        /* <DEDUP_REMOVED lines=35> */
.L_x_3365:
        /* <DEDUP_REMOVED lines=18> */
.L_x_3366:
        /* <DEDUP_REMOVED lines=9> */
.L_x_3367:
[----:B------:R-:W-:Y:S05]  /*1f00*/  BSYNC.RECONVERGENT B0 ;  /* 0x0000000000007941 */ /* 0x000fea0003800200 */
.L_x_3360:
        /* <DEDUP_REMOVED lines=66> */
.L_x_3371:
[----:B------:R-:W-:Y:S05]  /*2330*/  BSYNC.RECONVERGENT B1 ;  /* 0x0000000000017941 */ /* 0x000fea0003800200 */
.L_x_3370:
        /* <DEDUP_REMOVED lines=20> */
.L_x_3373:
[----:B------:R-:W-:Y:S05]  /*2480*/  BSYNC.RECONVERGENT B1 ;  /* 0x0000000000017941 */ /* 0x000fea0003800200 */
.L_x_3372:
        /* <DEDUP_REMOVED lines=32> */
.L_x_3375:
[----:B------:R-:W-:Y:S05]  /*2690*/  BSYNC.RECONVERGENT B1 ;  /* 0x0000000000017941 */ /* 0x000fea0003800200 */
.L_x_3374:
        /* <DEDUP_REMOVED lines=20> */
.L_x_3377:
[----:B------:R-:W-:Y:S05]  /*27e0*/  BSYNC.RECONVERGENT B1 ;  /* 0x0000000000017941 */ /* 0x000fea0003800200 */
.L_x_3376:
        /* <DEDUP_REMOVED lines=20> */
.L_x_3379:
[----:B------:R-:W-:Y:S05]  /*2930*/  BSYNC.RECONVERGENT B1 ;  /* 0x0000000000017941 */ /* 0x000fea0003800200 */
.L_x_3378:
        /* <DEDUP_REMOVED lines=20> */
.L_x_3381:
[----:B------:R-:W-:Y:S05]  /*2a80*/  BSYNC.RECONVERGENT B1 ;  /* 0x0000000000017941 */ /* 0x000fea0003800200 */
.L_x_3380:
        /* <DEDUP_REMOVED lines=20> */
.L_x_3383:
[----:B------:R-:W-:Y:S05]  /*2bd0*/  BSYNC.RECONVERGENT B1 ;  /* 0x0000000000017941 */ /* 0x000fea0003800200 */
.L_x_3382:
        /* <DEDUP_REMOVED lines=19> */
.L_x_3369:
        /* <DEDUP_REMOVED lines=38> */
.L_x_3386:
[----:B------:R-:W-:Y:S05]  /*2f70*/  BSYNC.RECONVERGENT B1 ;  /* 0x0000000000017941 */ /* 0x000fea0003800200 */
.L_x_3385:
        /* <DEDUP_REMOVED lines=30> */
.L_x_3388:
[----:B------:R-:W-:Y:S05]  /*3160*/  BSYNC.RECONVERGENT B1 ;  /* 0x0000000000017941 */ /* 0x000fea0003800200 */
.L_x_3387:
        /* <DEDUP_REMOVED lines=42> */
.L_x_3390:
[----:B------:R-:W-:Y:S05]  /*3410*/  BSYNC.RECONVERGENT B1 ;  /* 0x0000000000017941 */ /* 0x000fea0003800200 */
.L_x_3389:
        /* <DEDUP_REMOVED lines=30> */
.L_x_3392:
[----:B------:R-:W-:Y:S05]  /*3600*/  BSYNC.RECONVERGENT B1 ;  /* 0x0000000000017941 */ /* 0x000fea0003800200 */
.L_x_3391:
        /* <DEDUP_REMOVED lines=30> */
.L_x_3394:
[----:B------:R-:W-:Y:S05]  /*37f0*/  BSYNC.RECONVERGENT B1 ;  /* 0x0000000000017941 */ /* 0x000fea0003800200 */
.L_x_3393:
        /* <DEDUP_REMOVED lines=30> */
.L_x_3396:
[----:B------:R-:W-:Y:S05]  /*39e0*/  BSYNC.RECONVERGENT B1 ;  /* 0x0000000000017941 */ /* 0x000fea0003800200 */
.L_x_3395:
        /* <DEDUP_REMOVED lines=30> */
.L_x_3398:
[----:B------:R-:W-:Y:S05]  /*3bd0*/  BSYNC.RECONVERGENT B1 ;  /* 0x0000000000017941 */ /* 0x000fea0003800200 */
.L_x_3397:
        /* <DEDUP_REMOVED lines=29> */
.L_x_3384:
[----:B------:R-:W-:Y:S05]  /*3db0*/  BSYNC.RECONVERGENT B0 ;  /* 0x0000000000007941 */ /* 0x000fea0003800200 */
.L_x_3368:
[----:B------:R-:W-:Y:S02]  /*3dc0*/  IADD3 R44, PT, PT, R4, R44, RZ ;  /* 0x0000002c042c7210 */ /* 0x000fe40007ffe0ff */
[----:B------:R-:W-:Y:S02]  /*3dd0*/  IADD3 R45, PT, PT, R45, 0x1, RZ ;  /* 0x000000012d2d7810 */ /* 0x000fe40007ffe0ff */
[----:B------:R-:W-:-:S13]  /*3de0*/  ISETP.GE.AND P1, PT, R44, UR5, PT ;  /* 0x000000052c007c0c */ /* 0x000fda000bf26270 */
[----:B------:R-:W-:Y:S05]  /*3df0*/  @!P1 BRA `(.L_x_3399) ;  /* 0xffffffc4001c9947 */ /* 0x000fea000383ffff */
[----:B------:R-:W-:Y:S05]  /*3e00*/  EXIT ;  /* 0x000000000000794d */ /* 0x000fea0003800000 */
.L_x_3400:
        /* <DEDUP_REMOVED lines=15> */
.L_x_4553:


//--------------------- .text._Z35group_norm_nhwc_fwd_one_pass_kernelI11Fp16IOFp16WLi256ELi64ELi512EEv26Group_norm_nhwc_fwd_params --------------------------
	.section	.text._Z35group_norm_nhwc_fwd_one_pass_kernelI11Fp16IOFp16WLi256ELi64ELi512EEv26Group_norm_nhwc_fwd_params,"ax",@progbits
	.align	128
        .global         _Z35group_norm_nhwc_fwd_one_pass_kernelI11Fp16IOFp16WLi256ELi64ELi512EEv26Group_norm_nhwc_fwd_params
        .type           _Z35group_norm_nhwc_fwd_one_pass_kernelI11Fp16IOFp16WLi256ELi64ELi512EEv26Group_norm_nhwc_fwd_params,@function
        .size           _Z35group_norm_nhwc_fwd_one_pass_kernelI11Fp16IOFp16WLi256ELi64ELi512EEv26Group_norm_nhwc_fwd_params,(.L_x_4554 - _Z35group_norm_nhwc_fwd_one_pass_kernelI11Fp16IOFp16WLi256ELi64ELi512EEv26Group_norm_nhwc_fwd_params)
        .other          _Z35group_norm_nhwc_fwd_one_pass_kernelI11Fp16IOFp16WLi256ELi64ELi512EEv26Group_norm_nhwc_fwd_params,@"STO_CUDA_ENTRY STV_DEFAULT"
_Z35group_norm_nhwc_fwd_one_pass_kernelI11Fp16IOFp16WLi256ELi64ELi512EEv26Group_norm_nhwc_fwd_params:
.text._Z35group_norm_nhwc_fwd_one_pass_kernelI11Fp16IOFp16WLi256ELi64ELi512EEv26Group_norm_nhwc_fwd_params:
        /* <DEDUP_REMOVED lines=53> */
.L_x_3476:
        /* <DEDUP_REMOVED lines=410> */
.L_x_3402:
[----:B------:R-:W-:Y:S05]  /*1cf0*/  BSYNC.RECONVERGENT B0 ;  /* 0x0000000000007941 */ /* 0x000fea0003800200 */
.L_x_3401:
        /* <DEDUP_REMOVED lines=46> */
.L_x_3404:
[----:B------:R-:W-:Y:S05]  /*1fe0*/  BSYNC.RECONVERGENT B0 ;  /* 0x0000000000007941 */ /* 0x000fea0003800200 */
.L_x_3403:
        /* <DEDUP_REMOVED lines=24> */
.L_x_3407:
[----:B---3--:R-:W3:Y:S04]  /*2170*/  LDG.E.STRONG.GPU R38, desc[UR6][R36.64] ;  /* 0x0000000624267981 */ /* 0x008ee8000c1ef900 */
[----:B---3--:R-:W-:Y:S01]  /*2180*/  CCTL.IVALL ;  /* 0x00000000ff00798f */ /* 0x008fe20002000000 */
[----:B------:R-:W-:Y:S05]  /*2190*/  YIELD ;  /* 0x0000000000007946 */ /* 0x000fea0003800000 */
[----:B------:R-:W-:-:S13]  /*21a0*/  ISETP.NE.AND P1, PT, R38, R45, PT ;  /* 0x0000002d2600720c */ /* 0x000fda0003f25270 */
[----:B------:R-:W-:Y:S05]  /*21b0*/  @P1 BRA `(.L_x_3407) ;  /* 0xfffffffc00ec1947 */ /* 0x000fea000383ffff */
.L_x_3406:
        /* <DEDUP_REMOVED lines=15> */
.L_x_3409:
        /* <DEDUP_REMOVED lines=60> */
.L_x_3408:
        /* <DEDUP_REMOVED lines=35> */
.L_x_3410:
        /* <DEDUP_REMOVED lines=18> */
.L_x_3411:
        /* <DEDUP_REMOVED lines=9> */
.L_x_3412:
[----:B------:R-:W-:Y:S05]  /*2a50*/  BSYNC.RECONVERGENT B0 ;  /* 0x0000000000007941 */ /* 0x000fea0003800200 */
.L_x_3405:
        /* <DEDUP_REMOVED lines=66> */
.L_x_3416:
[----:B------:R-:W-:Y:S05]  /*2e80*/  BSYNC.RECONVERGENT B1 ;  /* 0x0000000000017941 */ /* 0x000fea0003800200 */
.L_x_3415:
        /* <DEDUP_REMOVED lines=20> */
.L_x_3418:
[----:B------:R-:W-:Y:S05]  /*2fd0*/  BSYNC.RECONVERGENT B1 ;  /* 0x0000000000017941 */ /* 0x000fea0003800200 */
.L_x_3417:
        /* <DEDUP_REMOVED lines=28> */
.L_x_3420:
[----:B------:R-:W-:Y:S05]  /*31a0*/  BSYNC.RECONVERGENT B1 ;  /* 0x0000000000017941 */ /* 0x000fea0003800200 */
.L_x_3419:
        /* <DEDUP_REMOVED lines=20> */
.L_x_3422:
[----:B------:R-:W-:Y:S05]  /*32f0*/  BSYNC.RECONVERGENT B1 ;  /* 0x0000000000017941 */ /* 0x000fea0003800200 */
.L_x_3421:
        /* <DEDUP_REMOVED lines=20> */
.L_x_3424:
[----:B------:R-:W-:Y:S05]  /*3440*/  BSYNC.RECONVERGENT B1 ;  /* 0x0000000000017941 */ /* 0x000fea0003800200 */
.L_x_3423:
        /* <DEDUP_REMOVED lines=20> */
.L_x_3426:
[----:B------:R-:W-:Y:S05]  /*3590*/  BSYNC.RECONVERGENT B1 ;  /* 0x0000000000017941 */ /* 0x000fea0003800200 */
.L_x_3425:
        /* <DEDUP_REMOVED lines=28> */
.L_x_3428:
[----:B------:R-:W-:Y:S05]  /*3760*/  BSYNC.RECONVERGENT B1 ;  /* 0x0000000000017941 */ /* 0x000fea0003800200 */
.L_x_3427:
        /* <DEDUP_REMOVED lines=20> */
.L_x_3430:
[----:B------:R-:W-:Y:S05]  /*38b0*/  BSYNC.RECONVERGENT B1 ;  /* 0x0000000000017941 */ /* 0x000fea0003800200 */
.L_x_3429:
        /* <DEDUP_REMOVED lines=20> */
.L_x_3432:
[----:B------:R-:W-:Y:S05]  /*3a00*/  BSYNC.RECONVERGENT B1 ;  /* 0x0000000000017941 */ /* 0x000fea0003800200 */
.L_x_3431:
        /* <DEDUP_REMOVED lines=20> */
.L_x_3434:
[----:B------:R-:W-:Y:S05]  /*3b50*/  BSYNC.RECONVERGENT B1 ;  /* 0x0000000000017941 */ /* 0x000fea0003800200 */
.L_x_3433:
        /* <DEDUP_REMOVED lines=30> */
.L_x_3436:
[----:B------:R-:W-:Y:S05]  /*3d40*/  BSYNC.RECONVERGENT B1 ;  /* 0x0000000000017941 */ /* 0x000fea0003800200 */
.L_x_3435:
        /* <DEDUP_REMOVED lines=20> */
.L_x_3438:
[----:B------:R-:W-:Y:S05]  /*3e90*/  BSYNC.RECONVERGENT B1 ;  /* 0x0000000000017941 */ /* 0x000fea0003800200 */
.L_x_3437:
        /* <DEDUP_REMOVED lines=20> */
.L_x_3440:
[----:B------:R-:W-:Y:S05]  /*3fe0*/  BSYNC.RECONVERGENT B1 ;  /* 0x0000000000017941 */ /* 0x000fea0003800200 */
.L_x_3439:
        /* <DEDUP_REMOVED lines=20> */
.L_x_3442:
[----:B------:R-:W-:Y:S05]  /*4130*/  BSYNC.RECONVERGENT B1 ;  /* 0x0000000000017941 */ /* 0x000fea0003800200 */
.L_x_3441:
        /* <DEDUP_REMOVED lines=20> */
.L_x_3444:
[----:B------:R-:W-:Y:S05]  /*4280*/  BSYNC.RECONVERGENT B1 ;  /* 0x0000000000017941 */ /* 0x000fea0003800200 */
.L_x_3443:
        /* <DEDUP_REMOVED lines=19> */
.L_x_3414:
        /* <DEDUP_REMOVED lines=35> */
.L_x_3447:
[----:B------:R-:W-:Y:S05]  /*45f0*/  BSYNC.RECONVERGENT B1 ;  /* 0x0000000000017941 */ /* 0x000fea0003800200 */
.L_x_3446:
        /* <DEDUP_REMOVED lines=30> */
.L_x_3449:
[----:B------:R-:W-:Y:S05]  /*47e0*/  BSYNC.RECONVERGENT B1 ;  /* 0x0000000000017941 */ /* 0x000fea0003800200 */
.L_x_3448:
        /* <DEDUP_REMOVED lines=38> */
.L_x_3451:
[----:B------:R-:W-:Y:S05]  /*4a50*/  BSYNC.RECONVERGENT B1 ;  /* 0x0000000000017941 */ /* 0x000fea0003800200 */
.L_x_3450:
        /* <DEDUP_REMOVED lines=30> */
.L_x_3453:
[----:B------:R-:W-:Y:S05]  /*4c40*/  BSYNC.RECONVERGENT B1 ;  /* 0x0000000000017941 */ /* 0x000fea0003800200 */
.L_x_3452:
        /* <DEDUP_REMOVED lines=30> */
.L_x_3455:
[----:B------:R-:W-:Y:S05]  /*4e30*/  BSYNC.RECONVERGENT B1 ;  /* 0x0000000000017941 */ /* 0x000fea0003800200 */
.L_x_3454:
        /* <DEDUP_REMOVED lines=30> */
.L_x_3457:
[----:B------:R-:W-:Y:S05]  /*5020*/  BSYNC.RECONVERGENT B1 ;  /* 0x0000000000017941 */ /* 0x000fea0003800200 */
.L_x_3456:
        /* <DEDUP_REMOVED lines=38> */
.L_x_3459:
[----:B------:R-:W-:Y:S05]  /*5290*/  BSYNC.RECONVERGENT B1 ;  /* 0x0000000000017941 */ /* 0x000fea0003800200 */
.L_x_3458:
        /* <DEDUP_REMOVED lines=30> */
.L_x_3461:
[----:B------:R-:W-:Y:S05]  /*5480*/  BSYNC.RECONVERGENT B1 ;  /* 0x0000000000017941 */ /* 0x000fea0003800200 */
.L_x_3460:
        /* <DEDUP_REMOVED lines=30> */
.L_x_3463:
[----:B------:R-:W-:Y:S05]  /*5670*/  BSYNC.RECONVERGENT B1 ;  /* 0x0000000000017941 */ /* 0x000fea0003800200 */
.L_x_3462:
        /* <DEDUP_REMOVED lines=30> */
.L_x_3465:
[----:B------:R-:W-:Y:S05]  /*5860*/  BSYNC.RECONVERGENT B1 ;  /* 0x0000000000017941 */ /* 0x000fea0003800200 */
.L_x_3464:
        /* <DEDUP_REMOVED lines=40> */
.L_x_3467:
[----:B------:R-:W-:Y:S05]  /*5af0*/  BSYNC.RECONVERGENT B1 ;  /* 0x0000000000017941 */ /* 0x000fea0003800200 */
.L_x_3466:
        /* <DEDUP_REMOVED lines=30> */
.L_x_3469:
[----:B------:R-:W-:Y:S05]  /*5ce0*/  BSYNC.RECONVERGENT B1 ;  /* 0x0000000000017941 */ /* 0x000fea0003800200 */
.L_x_3468:
        /* <DEDUP_REMOVED lines=30> */
.L_x_3471:
[----:B------:R-:W-:Y:S05]  /*5ed0*/  BSYNC.RECONVERGENT B1 ;  /* 0x0000000000017941 */ /* 0x000fea0003800200 */
.L_x_3470:
        /* <DEDUP_REMOVED lines=30> */
.L_x_3473:
[----:B------:R-:W-:Y:S05]  /*60c0*/  BSYNC.RECONVERGENT B1 ;  /* 0x0000000000017941 */ /* 0x000fea0003800200 */
.L_x_3472:
        /* <DEDUP_REMOVED lines=30> */
.L_x_3475:
[----:B------:R-:W-:Y:S05]  /*62b0*/  BSYNC.RECONVERGENT B1 ;  /* 0x0000000000017941 */ /* 0x000fea0003800200 */
.L_x_3474:
        /* <DEDUP_REMOVED lines=28> */
.L_x_3445:
[----:B------:R-:W-:Y:S05]  /*6480*/  BSYNC.RECONVERGENT B0 ;  /* 0x0000000000007941 */ /* 0x000fea0003800200 */
.L_x_3413:
        /* <DEDUP_REMOVED lines=8> */
.L_x_3477:
        /* <DEDUP_REMOVED lines=15> */
.L_x_4554:


//--------------------- .text._Z35group_norm_nhwc_fwd_one_pass_kernelI11Fp16IOFp16WLi512ELi64ELi512EEv26Group_norm_nhwc_fwd_params --------------------------
	.section	.text._Z35group_norm_nhwc_fwd_one_pass_kernelI11Fp16IOFp16WLi512ELi64ELi512EEv26Group_norm_nhwc_fwd_params,"ax",@progbits
	.align	128
        .global         _Z35group_norm_nhwc_fwd_one_pass_kernelI11Fp16IOFp16WLi512ELi64ELi512EEv26Group_norm_nhwc_fwd_params
        .type           _Z35group_norm_nhwc_fwd_one_pass_kernelI11Fp16IOFp16WLi512ELi64ELi512EEv26Group_norm_nhwc_fwd_params,@function
        .size           _Z35group_norm_nhwc_fwd_one_pass_kernelI11Fp16IOFp16WLi512ELi64ELi512EEv26Group_norm_nhwc_fwd_params,(.L_x_4555 - _Z35group_norm_nhwc_fwd_one_pass_kernelI11Fp16IOFp16WLi512ELi64ELi512EEv26Group_norm_nhwc_fwd_params)
        .other          _Z35group_norm_nhwc_fwd_one_pass_kernelI11Fp16IOFp16WLi512ELi64ELi512EEv26Group_norm_nhwc_fwd_params,@"STO_CUDA_ENTRY STV_DEFAULT"
_Z35group_norm_nhwc_fwd_one_pass_kernelI11Fp16IOFp16WLi512ELi64ELi512EEv26Group_norm_nhwc_fwd_params:
.text._Z35group_norm_nhwc_fwd_one_pass_kernelI11Fp16IOFp16WLi512ELi64ELi512EEv26Group_norm_nhwc_fwd_params:
        /* <DEDUP_REMOVED lines=33> */
.L_x_3617:
        /* <DEDUP_REMOVED lines=799> */
.L_x_3479:
[----:B------:R-:W-:Y:S05]  /*3400*/  BSYNC.RECONVERGENT B0 ;  /* 0x0000000000007941 */ /* 0x000fea0003800200 */
.L_x_3478:
        /* <DEDUP_REMOVED lines=44> */
.L_x_3481:
[----:B------:R-:W-:Y:S05]  /*36d0*/  BSYNC.RECONVERGENT B0 ;  /* 0x0000000000007941 */ /* 0x000fea0003800200 */
.L_x_3480:
        /* <DEDUP_REMOVED lines=27> */
.L_x_3484:
[----:B------:R-:W3:Y:S04]  /*3890*/  LDG.E.STRONG.GPU R30, desc[UR6][R28.64] ;  /* 0x000000061c1e7981 */ /* 0x000ee8000c1ef900 */
[----:B---3--:R-:W-:Y:S01]  /*38a0*/  CCTL.IVALL ;  /* 0x00000000ff00798f */ /* 0x008fe20002000000 */
[----:B------:R-:W-:Y:S05]  /*38b0*/  YIELD ;  /* 0x0000000000007946 */ /* 0x000fea0003800000 */
[----:B------:R-:W-:-:S13]  /*38c0*/  ISETP.NE.AND P1, PT, R30, R37, PT ;  /* 0x000000251e00720c */ /* 0x000fda0003f25270 */
[----:B------:R-:W-:Y:S05]  /*38d0*/  @P1 BRA `(.L_x_3484) ;  /* 0xfffffffc00ec1947 */ /* 0x000fea000383ffff */
.L_x_3483:
        /* <DEDUP_REMOVED lines=16> */
.L_x_3486:
        /* <DEDUP_REMOVED lines=62> */
.L_x_3485:
        /* <DEDUP_REMOVED lines=38> */
.L_x_3487:
        /* <DEDUP_REMOVED lines=19> */
.L_x_3488:
        /* <DEDUP_REMOVED lines=9> */
.L_x_3489:
[----:B------:R-:W-:Y:S05]  /*41e0*/  BSYNC.RECONVERGENT B0 ;  /* 0x0000000000007941 */ /* 0x000fea0003800200 */
.L_x_3482:
        /* <DEDUP_REMOVED lines=47> */
[----:B---3--:R-:W-:Y:S02]  /*44e0*/  HADD2.F32 R45, -RZ, R45.H0_H0 ;  /* 0x2000002dff2d7230 */ /* 0x008fe40000004100 */
        /* <DEDUP_REMOVED lines=32> */
.L_x_3493:
[----:B------:R-:W-:Y:S05]  /*46f0*/  BSYNC.RECONVERGENT B1 ;  /* 0x0000000000017941 */ /* 0x000fea0003800200 */
.L_x_3492:
        /* <DEDUP_REMOVED lines=20> */
.L_x_3495:
[----:B------:R-:W-:Y:S05]  /*4840*/  BSYNC.RECONVERGENT B1 ;  /* 0x0000000000017941 */ /* 0x000fea0003800200 */
.L_x_3494:
        /* <DEDUP_REMOVED lines=42> */
.L_x_3497:
[----:B------:R-:W-:Y:S05]  /*4af0*/  BSYNC.RECONVERGENT B1 ;  /* 0x0000000000017941 */ /* 0x000fea0003800200 */
.L_x_3496:
        /* <DEDUP_REMOVED lines=20> */
.L_x_3499:
[----:B------:R-:W-:Y:S05]  /*4c40*/  BSYNC.RECONVERGENT B1 ;  /* 0x0000000000017941 */ /* 0x000fea0003800200 */
.L_x_3498:
        /* <DEDUP_REMOVED lines=20> */
.L_x_3501:
[----:B------:R-:W-:Y:S05]  /*4d90*/  BSYNC.RECONVERGENT B1 ;  /* 0x0000000000017941 */ /* 0x000fea0003800200 */
.L_x_3500:
        /* <DEDUP_REMOVED lines=20> */
.L_x_3503:
[----:B------:R-:W-:Y:S05]  /*4ee0*/  BSYNC.RECONVERGENT B1 ;  /* 0x0000000000017941 */ /* 0x000fea0003800200 */
.L_x_3502:
        /* <DEDUP_REMOVED lines=20> */
.L_x_3505:
[----:B------:R-:W-:Y:S05]  /*5030*/  BSYNC.RECONVERGENT B1 ;  /* 0x0000000000017941 */ /* 0x000fea0003800200 */
.L_x_3504:
        /* <DEDUP_REMOVED lines=20> */
.L_x_3507:
[----:B------:R-:W-:Y:S05]  /*5180*/  BSYNC.RECONVERGENT B1 ;  /* 0x0000000000017941 */ /* 0x000fea0003800200 */
.L_x_3506:
        /* <DEDUP_REMOVED lines=40> */
.L_x_3509:
[----:B------:R-:W-:Y:S05]  /*5410*/  BSYNC.RECONVERGENT B1 ;  /* 0x0000000000017941 */ /* 0x000fea0003800200 */
.L_x_3508:
        /* <DEDUP_REMOVED lines=20> */
.L_x_3511:
[----:B------:R-:W-:Y:S05]  /*5560*/  BSYNC.RECONVERGENT B1 ;  /* 0x0000000000017941 */ /* 0x000fea0003800200 */
.L_x_3510:
        /* <DEDUP_REMOVED lines=20> */
.L_x_3513:
[----:B------:R-:W-:Y:S05]  /*56b0*/  BSYNC.RECONVERGENT B1 ;  /* 0x0000000000017941 */ /* 0x000fea0003800200 */
.L_x_3512:
        /* <DEDUP_REMOVED lines=20> */
.L_x_3515:
[----:B------:R-:W-:Y:S05]  /*5800*/  BSYNC.RECONVERGENT B1 ;  /* 0x0000000000017941 */ /* 0x000fea0003800200 */
.L_x_3514:
        /* <DEDUP_REMOVED lines=20> */
.L_x_3517:
[----:B------:R-:W-:Y:S05]  /*5950*/  BSYNC.RECONVERGENT B1 ;  /* 0x0000000000017941 */ /* 0x000fea0003800200 */
.L_x_3516:
        /* <DEDUP_REMOVED lines=20> */
.L_x_3519:
[----:B------:R-:W-:Y:S05]  /*5aa0*/  BSYNC.RECONVERGENT B1 ;  /* 0x0000000000017941 */ /* 0x000fea0003800200 */
.L_x_3518:
        /* <DEDUP_REMOVED lines=42> */
.L_x_3521:
[----:B------:R-:W-:Y:S05]  /*5d50*/  BSYNC.RECONVERGENT B1 ;  /* 0x0000000000017941 */ /* 0x000fea0003800200 */
.L_x_3520:
        /* <DEDUP_REMOVED lines=20> */
.L_x_3523:
[----:B------:R-:W-:Y:S05]  /*5ea0*/  BSYNC.RECONVERGENT B1 ;  /* 0x0000000000017941 */ /* 0x000fea0003800200 */
.L_x_3522:
        /* <DEDUP_REMOVED lines=20> */
.L_x_3525:
[----:B------:R-:W-:Y:S05]  /*5ff0*/  BSYNC.RECONVERGENT B1 ;  /* 0x0000000000017941 */ /* 0x000fea0003800200 */
.L_x_3524:
        /* <DEDUP_REMOVED lines=20> */
.L_x_3527:
[----:B------:R-:W-:Y:S05]  /*6140*/  BSYNC.RECONVERGENT B1 ;  /* 0x0000000000017941 */ /* 0x000fea0003800200 */
.L_x_3526:
        /* <DEDUP_REMOVED lines=20> */
.L_x_3529:
[----:B------:R-:W-:Y:S05]  /*6290*/  BSYNC.RECONVERGENT B1 ;  /* 0x0000000000017941 */ /* 0x000fea0003800200 */
.L_x_3528:
        /* <DEDUP_REMOVED lines=20> */
.L_x_3531:
[----:B------:R-:W-:Y:S05]  /*63e0*/  BSYNC.RECONVERGENT B1 ;  /* 0x0000000000017941 */ /* 0x000fea0003800200 */
.L_x_3530:
        /* <DEDUP_REMOVED lines=38> */
.L_x_3533:
[----:B------:R-:W-:Y:S05]  /*6650*/  BSYNC.RECONVERGENT B1 ;  /* 0x0000000000017941 */ /* 0x000fea0003800200 */
.L_x_3532:
        /* <DEDUP_REMOVED lines=20> */
.L_x_3535:
[----:B------:R-:W-:Y:S05]  /*67a0*/  BSYNC.RECONVERGENT B1 ;  /* 0x0000000000017941 */ /* 0x000fea0003800200 */
.L_x_3534:
        /* <DEDUP_REMOVED lines=20> */
.L_x_3537:
[----:B------:R-:W-:Y:S05]  /*68f0*/  BSYNC.RECONVERGENT B1 ;  /* 0x0000000000017941 */ /* 0x000fea0003800200 */
.L_x_3536:
        /* <DEDUP_REMOVED lines=20> */
.L_x_3539:
[----:B------:R-:W-:Y:S05]  /*6a40*/  BSYNC.RECONVERGENT B1 ;  /* 0x0000000000017941 */ /* 0x000fea0003800200 */
.L_x_3538:
        /* <DEDUP_REMOVED lines=20> */
.L_x_3541:
[----:B------:R-:W-:Y:S05]  /*6b90*/  BSYNC.RECONVERGENT B1 ;  /* 0x0000000000017941 */ /* 0x000fea0003800200 */
.L_x_3540:
        /* <DEDUP_REMOVED lines=20> */
.L_x_3543:
[----:B------:R-:W-:Y:S05]  /*6ce0*/  BSYNC.RECONVERGENT B1 ;  /* 0x0000000000017941 */ /* 0x000fea0003800200 */
.L_x_3542:
        /* <DEDUP_REMOVED lines=36> */
.L_x_3545:
[----:B------:R-:W-:Y:S05]  /*6f30*/  BSYNC.RECONVERGENT B1 ;  /* 0x0000000000017941 */ /* 0x000fea0003800200 */
.L_x_3544:
        /* <DEDUP_REMOVED lines=20> */
.L_x_3547:
[----:B------:R-:W-:Y:S05]  /*7080*/  BSYNC.RECONVERGENT B1 ;  /* 0x0000000000017941 */ /* 0x000fea0003800200 */
.L_x_3546:
        /* <DEDUP_REMOVED lines=20> */
.L_x_3549:
[----:B------:R-:W-:Y:S05]  /*71d0*/  BSYNC.RECONVERGENT B1 ;  /* 0x0000000000017941 */ /* 0x000fea0003800200 */
.L_x_3548:
        /* <DEDUP_REMOVED lines=20> */
.L_x_3551:
[----:B------:R-:W-:Y:S05]  /*7320*/  BSYNC.RECONVERGENT B1 ;  /* 0x0000000000017941 */ /* 0x000fea0003800200 */
.L_x_3550:
        /* <DEDUP_REMOVED lines=20> */
.L_x_3553:
[----:B------:R-:W-:Y:S05]  /*7470*/  BSYNC.RECONVERGENT B1 ;  /* 0x0000000000017941 */ /* 0x000fea0003800200 */
.L_x_3552:
        /* <DEDUP_REMOVED lines=19> */
.L_x_3491:
        /* <DEDUP_REMOVED lines=42> */
.L_x_3556:
[----:B------:R-:W-:Y:S05]  /*7850*/  BSYNC.RECONVERGENT B1 ;  /* 0x0000000000017941 */ /* 0x000fea0003800200 */
.L_x_3555:
        /* <DEDUP_REMOVED lines=30> */
.L_x_3558:
[----:B------:R-:W-:Y:S05]  /*7a40*/  BSYNC.RECONVERGENT B1 ;  /* 0x0000000000017941 */ /* 0x000fea0003800200 */
.L_x_3557:
        /* <DEDUP_REMOVED lines=30> */
.L_x_3560:
[----:B------:R-:W-:Y:S05]  /*7c30*/  BSYNC.RECONVERGENT B1 ;  /* 0x0000000000017941 */ /* 0x000fea0003800200 */
.L_x_3559:
        /* <DEDUP_REMOVED lines=48> */
.L_x_3562:
[----:B------:R-:W-:Y:S05]  /*7f40*/  BSYNC.RECONVERGENT B1 ;  /* 0x0000000000017941 */ /* 0x000fea0003800200 */
.L_x_3561:
        /* <DEDUP_REMOVED lines=30> */
.L_x_3564:
[----:B------:R-:W-:Y:S05]  /*8130*/  BSYNC.RECONVERGENT B1 ;  /* 0x0000000000017941 */ /* 0x000fea0003800200 */
.L_x_3563:
        /* <DEDUP_REMOVED lines=30> */
.L_x_3566:
[----:B------:R-:W-:Y:S05]  /*8320*/  BSYNC.RECONVERGENT B1 ;  /* 0x0000000000017941 */ /* 0x000fea0003800200 */
.L_x_3565:
        /* <DEDUP_REMOVED lines=30> */
.L_x_3568:
[----:B------:R-:W-:Y:S05]  /*8510*/  BSYNC.RECONVERGENT B1 ;  /* 0x0000000000017941 */ /* 0x000fea0003800200 */
.L_x_3567:
        /* <DEDUP_REMOVED lines=30> */
.L_x_3570:
[----:B------:R-:W-:Y:S05]  /*8700*/  BSYNC.RECONVERGENT B1 ;  /* 0x0000000000017941 */ /* 0x000fea0003800200 */
.L_x_3569:
        /* <DEDUP_REMOVED lines=48> */
.L_x_3572:
[----:B------:R-:W-:Y:S05]  /*8a10*/  BSYNC.RECONVERGENT B1 ;  /* 0x0000000000017941 */ /* 0x000fea0003800200 */
.L_x_3571:
        /* <DEDUP_REMOVED lines=30> */
.L_x_3574:
[----:B------:R-:W-:Y:S05]  /*8c00*/  BSYNC.RECONVERGENT B1 ;  /* 0x0000000000017941 */ /* 0x000fea0003800200 */
.L_x_3573:
        /* <DEDUP_REMOVED lines=30> */
.L_x_3576:
[----:B------:R-:W-:Y:S05]  /*8df0*/  BSYNC.RECONVERGENT B1 ;  /* 0x0000000000017941 */ /* 0x000fea0003800200 */
.L_x_3575:
        /* <DEDUP_REMOVED lines=30> */
.L_x_3578:
[----:B------:R-:W-:Y:S05]  /*8fe0*/  BSYNC.RECONVERGENT B1 ;  /* 0x0000000000017941 */ /* 0x000fea0003800200 */
.L_x_3577:
        /* <DEDUP_REMOVED lines=30> */
.L_x_3580:
[----:B------:R-:W-:Y:S05]  /*91d0*/  BSYNC.RECONVERGENT B1 ;  /* 0x0000000000017941 */ /* 0x000fea0003800200 */
.L_x_3579:
        /* <DEDUP_REMOVED lines=30> */
.L_x_3582:
[----:B------:R-:W-:Y:S05]  /*93c0*/  BSYNC.RECONVERGENT B1 ;  /* 0x0000000000017941 */ /* 0x000fea0003800200 */
.L_x_3581:
        /* <DEDUP_REMOVED lines=52> */
.L_x_3584:
[----:B------:R-:W-:Y:S05]  /*9710*/  BSYNC.RECONVERGENT B1 ;  /* 0x0000000000017941 */ /* 0x000fea0003800200 */
.L_x_3583:
        /* <DEDUP_REMOVED lines=30> */
.L_x_3586:
[----:B------:R-:W-:Y:S05]  /*9900*/  BSYNC.RECONVERGENT B1 ;  /* 0x0000000000017941 */ /* 0x000fea0003800200 */
.L_x_3585:
        /* <DEDUP_REMOVED lines=30> */
.L_x_3588:
[----:B------:R-:W-:Y:S05]  /*9af0*/  BSYNC.RECONVERGENT B1 ;  /* 0x0000000000017941 */ /* 0x000fea0003800200 */
.L_x_3587:
        /* <DEDUP_REMOVED lines=30> */
.L_x_3590:
[----:B------:R-:W-:Y:S05]  /*9ce0*/  BSYNC.RECONVERGENT B1 ;  /* 0x0000000000017941 */ /* 0x000fea0003800200 */
.L_x_3589:
        /* <DEDUP_REMOVED lines=30> */
.L_x_3592:
[----:B------:R-:W-:Y:S05]  /*9ed0*/  BSYNC.RECONVERGENT B1 ;  /* 0x0000000000017941 */ /* 0x000fea0003800200 */
.L_x_3591:
        /* <DEDUP_REMOVED lines=30> */
.L_x_3594:
[----:B------:R-:W-:Y:S05]  /*a0c0*/  BSYNC.RECONVERGENT B1 ;  /* 0x0000000000017941 */ /* 0x000fea0003800200 */
.L_x_3593:
        /* <DEDUP_REMOVED lines=48> */
.L_x_3596:
[----:B------:R-:W-:Y:S05]  /*a3d0*/  BSYNC.RECONVERGENT B1 ;  /* 0x0000000000017941 */ /* 0x000fea0003800200 */
.L_x_3595:
        /* <DEDUP_REMOVED lines=30> */
.L_x_3598:
[----:B------:R-:W-:Y:S05]  /*a5c0*/  BSYNC.RECONVERGENT B1 ;  /* 0x0000000000017941 */ /* 0x000fea0003800200 */
.L_x_3597:
        /* <DEDUP_REMOVED lines=30> */
.L_x_3600:
[----:B------:R-:W-:Y:S05]  /*a7b0*/  BSYNC.RECONVERGENT B1 ;  /* 0x0000000000017941 */ /* 0x000fea0003800200 */
.L_x_3599:
        /* <DEDUP_REMOVED lines=30> */
.L_x_3602:
[----:B------:R-:W-:Y:S05]  /*a9a0*/  BSYNC.RECONVERGENT B1 ;  /* 0x0000000000017941 */ /* 0x000fea0003800200 */
.L_x_3601:
        /* <DEDUP_REMOVED lines=30> */
.L_x_3604:
[----:B------:R-:W-:Y:S05]  /*ab90*/  BSYNC.RECONVERGENT B1 ;  /* 0x0000000000017941 */ /* 0x000fea0003800200 */
.L_x_3603:
        /* <DEDUP_REMOVED lines=30> */
.L_x_3606:
[----:B------:R-:W-:Y:S05]  /*ad80*/  BSYNC.RECONVERGENT B1 ;  /* 0x0000000000017941 */ /* 0x000fea0003800200 */
.L_x_3605:
        /* <DEDUP_REMOVED lines=46> */
.L_x_3608:
[----:B------:R-:W-:Y:S05]  /*b070*/  BSYNC.RECONVERGENT B1 ;  /* 0x0000000000017941 */ /* 0x000fea0003800200 */
.L_x_3607:
        /* <DEDUP_REMOVED lines=30> */
.L_x_3610:
[----:B------:R-:W-:Y:S05]  /*b260*/  BSYNC.RECONVERGENT B1 ;  /* 0x0000000000017941 */ /* 0x000fea0003800200 */
.L_x_3609:
        /* <DEDUP_REMOVED lines=30> */
.L_x_3612:
[----:B------:R-:W-:Y:S05]  /*b450*/  BSYNC.RECONVERGENT B1 ;  /* 0x0000000000017941 */ /* 0x000fea0003800200 */
.L_x_3611:
        /* <DEDUP_REMOVED lines=30> */
.L_x_3614:
[----:B------:R-:W-:Y:S05]  /*b640*/  BSYNC.RECONVERGENT B1 ;  /* 0x0000000000017941 */ /* 0x000fea0003800200 */
.L_x_3613:
        /* <DEDUP_REMOVED lines=30> */
.L_x_3616:
[----:B------:R-:W-:Y:S05]  /*b830*/  BSYNC.RECONVERGENT B1 ;  /* 0x0000000000017941 */ /* 0x000fea0003800200 */
.L_x_3615:
        /* <DEDUP_REMOVED lines=28> */
.L_x_3554:
[----:B------:R-:W-:Y:S05]  /*ba00*/  BSYNC.RECONVERGENT B0 ;  /* 0x0000000000007941 */ /* 0x000fea0003800200 */
.L_x_3490:
        /* <DEDUP_REMOVED lines=8> */
.L_x_3618:
        /* <DEDUP_REMOVED lines=15> */
.L_x_4555:


//--------------------- .text._Z35group_norm_nhwc_fwd_one_pass_kernelI11Fp32IOFp32WLi64ELi64ELi512EEv26Group_norm_nhwc_fwd_params --------------------------
	.section	.text._Z35group_norm_nhwc_fwd_one_pass_kernelI11Fp32IOFp32WLi64ELi64ELi512EEv26Group_norm_nhwc_fwd_params,"ax",@progbits
	.align	128
        .global         _Z35group_norm_nhwc_fwd_one_pass_kernelI11Fp32IOFp32WLi64ELi64ELi512EEv26Group_norm_nhwc_fwd_params
        .type           _Z35group_norm_nhwc_fwd_one_pass_kernelI11Fp32IOFp32WLi64ELi64ELi512EEv26Group_norm_nhwc_fwd_params,@function
        .size           _Z35group_norm_nhwc_fwd_one_pass_kernelI11Fp32IOFp32WLi64ELi64ELi512EEv26Group_norm_nhwc_fwd_params,(.L_x_4556 - _Z35group_norm_nhwc_fwd_one_pass_kernelI11Fp32IOFp32WLi64ELi64ELi512EEv26Group_norm_nhwc_fwd_params)
        .other          _Z35group_norm_nhwc_fwd_one_pass_kernelI11Fp32IOFp32WLi64ELi64ELi512EEv26Group_norm_nhwc_fwd_params,@"STO_CUDA_ENTRY STV_DEFAULT"
_Z35group_norm_nhwc_fwd_one_pass_kernelI11Fp32IOFp32WLi64ELi64ELi512EEv26Group_norm_nhwc_fwd_params:
.text._Z35group_norm_nhwc_fwd_one_pass_kernelI11Fp32IOFp32WLi64ELi64ELi512EEv26Group_norm_nhwc_fwd_params:
        /* <DEDUP_REMOVED lines=23> */
.L_x_3646:
[----:B------:R-:W0:Y:S01]  /*0170*/  LDC R9, c[0x0][0x3f8] ;  /* 0x0000fe00ff097b82 */ /* 0x000e220000000800 */
[----:B-1----:R-:W1:Y:S01]  /*0180*/  LDCU.64 UR8, c[0x0][0x3e8] ;  /* 0x00007d00ff0877ac */ /* 0x002e620008000a00 */
[C---:B--2---:R-:W-:Y:S01]  /*0190*/  IADD3 R13, PT, PT, R23.reuse, 0x20, RZ ;  /* 0x00000020170d7810 */ /* 0x044fe20007ffe0ff */
[----:B------:R-:W2:Y:S01]  /*01a0*/  S2R R8, SR_TID.X ;  /* 0x0000000000087919 */ /* 0x000ea20000002100 */
[----:B------:R-:W-:Y:S01]  /*01b0*/  IADD3 R18, PT, PT, R23, 0x10, RZ ;  /* 0x0000001017127810 */ /* 0x000fe20007ffe0ff */
[----:B---3--:R-:W3:Y:S01]  /*01c0*/  LDCU.64 UR10, c[0x0][0x3f0] ;  /* 0x00007e00ff0a77ac */ /* 0x008ee20008000a00 */
[----:B-----5:R-:W-:Y:S02]  /*01d0*/  SHF.R.S32.HI R15, RZ, 0x1f, R13 ;  /* 0x0000001fff0f7819 */ /* 0x020fe4000001140d */
[----:B------:R-:W-:Y:S02]  /*01e0*/  SHF.R.S32.HI R21, RZ, 0x1f, R18 ;  /* 0x0000001fff157819 */ /* 0x000fe40000011412 */
[----:B0-----:R-:W-:-:S02]  /*01f0*/  IABS R5, R9 ;  /* 0x0000000900057213 */ /* 0x001fc40000000000 */
[----:B------:R-:W-:Y:S02]  /*0200*/  ISETP.NE.AND P3, PT, R9, RZ, PT ;  /* 0x000000ff0900720c */ /* 0x000fe40003f65270 */
[----:B------:R-:W0:Y:S01]  /*0210*/  I2F.RP R0, R5 ;  /* 0x0000000500007306 */ /* 0x000e220000209400 */
[----:B--2---:R-:W-:-:S07]  /*0220*/  SHF.L.U32 R27, R8, 0x1, RZ ;  /* 0x00000001081b7819 */ /* 0x004fce00000006ff */
[----:B0-----:R-:W0:Y:S02]  /*0230*/  MUFU.RCP R0, R0 ;  /* 0x0000000000007308 */ /* 0x001e240000001000 */
[----:B0---4-:R-:W-:-:S06]  /*0240*/  IADD3 R2, PT, PT, R0, 0xffffffe, RZ ;  /* 0x0ffffffe00027810 */ /* 0x011fcc0007ffe0ff */
[----:B------:R0:W2:Y:S02]  /*0250*/  F2I.FTZ.U32.TRUNC.NTZ R3, R2 ;  /* 0x0000000200037305 */ /* 0x0000a4000021f000 */
[----:B0-----:R-:W-:Y:S01]  /*0260*/  HFMA2 R2, -RZ, RZ, 0, 0 ;  /* 0x00000000ff027431 */ /* 0x001fe200000001ff */
[----:B--2---:R-:W-:-:S05]  /*0270*/  IADD3 R4, PT, PT, RZ, -R3, RZ ;  /* 0x80000003ff047210 */ /* 0x004fca0007ffe0ff */
[----:B------:R-:W-:Y:S01]  /*0280*/  IMAD R7, R4, R5, RZ ;  /* 0x0000000504077224 */ /* 0x000fe200078e02ff */
[----:B------:R-:W-:-:S03]  /*0290*/  IABS R4, UR7 ;  /* 0x0000000700047c13 */ /* 0x000fc60008000000 */
[----:B------:R-:W-:Y:S01]  /*02a0*/  IMAD.HI.U32 R3, R3, R7, R2 ;  /* 0x0000000703037227 */ /* 0x000fe200078e0002 */
[----:B------:R-:W-:-:S05]  /*02b0*/  SHF.R.S32.HI R7, RZ, 0x1f, R23 ;  /* 0x0000001fff077819 */ /* 0x000fca0000011417 */
[----:B------:R-:W-:-:S05]  /*02c0*/  IMAD.HI.U32 R3, R3, R4, RZ ;  /* 0x0000000403037227 */ /* 0x000fca00078e00ff */
[----:B------:R-:W-:-:S05]  /*02d0*/  IADD3 R0, PT, PT, -R3, RZ, RZ ;  /* 0x000000ff03007210 */ /* 0x000fca0007ffe1ff */
[----:B------:R-:W-:-:S05]  /*02e0*/  IMAD R0, R5, R0, R4 ;  /* 0x0000000005007224 */ /* 0x000fca00078e0204 */
[----:B------:R-:W-:-:S13]  /*02f0*/  ISETP.GT.U32.AND P2, PT, R5, R0, PT ;  /* 0x000000000500720c */ /* 0x000fda0003f44070 */
[-C--:B------:R-:W-:Y:S02]  /*0300*/  @!P2 IADD3 R0, PT, PT, R0, -R5.reuse, RZ ;  /* 0x800000050000a210 */ /* 0x080fe40007ffe0ff */
[----:B------:R-:W-:Y:S02]  /*0310*/  @!P2 IADD3 R3, PT, PT, R3, 0x1, RZ ;  /* 0x000000010303a810 */ /* 0x000fe40007ffe0ff */
[----:B------:R-:W-:Y:S02]  /*0320*/  ISETP.GE.U32.AND P1, PT, R0, R5, PT ;  /* 0x000000050000720c */ /* 0x000fe40003f26070 */
[----:B------:R-:W-:Y:S02]  /*0330*/  LOP3.LUT R0, R9, UR7, RZ, 0x3c, !PT ;  /* 0x0000000709007c12 */ /* 0x000fe4000f8e3cff */
[----:B-1----:R-:W-:Y:S02]  /*0340*/  ISETP.GE.U32.AND P2, PT, R13, UR8, PT ;  /* 0x000000080d007c0c */ /* 0x002fe4000bf46070 */
[----:B------:R-:W-:-:S02]  /*0350*/  ISETP.GE.AND P4, PT, R0, RZ, PT ;  /* 0x000000ff0000720c */ /* 0x000fc40003f86270 */
[----:B------:R-:W-:-:S05]  /*0360*/  ISETP.GE.AND.EX P2, PT, R15, UR9, PT, P2 ;  /* 0x000000090f007c0c */ /* 0x000fca000bf46320 */
[----:B------:R-:W-:Y:S01]  /*0370*/  @P1 VIADD R3, R3, 0x1 ;  /* 0x0000000103031836 */ /* 0x000fe20000000000 */
[----:B------:R-:W-:-:S04]  /*0380*/  ISETP.GE.U32.AND P1, PT, R18, UR8, PT ;  /* 0x0000000812007c0c */ /* 0x000fc8000bf26070 */
[----:B------:R-:W-:Y:S02]  /*0390*/  ISETP.GE.AND.EX P1, PT, R21, UR9, PT, P1 ;  /* 0x0000000915007c0c */ /* 0x000fe4000bf26310 */
[----:B------:R-:W-:Y:S01]  /*03a0*/  @!P4 IADD3 R3, PT, PT, -R3, RZ, RZ ;  /* 0x000000ff0303c210 */ /* 0x000fe20007ffe1ff */
[----:B------:R-:W0:Y:S01]  /*03b0*/  @!P2 LDC.64 R4, c[0x0][0x3e0] ;  /* 0x0000f800ff04ab82 */ /* 0x000e220000000a00 */
[----:B------:R-:W-:Y:S02]  /*03c0*/  @!P3 LOP3.LUT R3, RZ, R9, RZ, 0x33, !PT ;  /* 0x00000009ff03b212 */ /* 0x000fe400078e33ff */
[----:B------:R-:W-:Y:S02]  /*03d0*/  ISETP.GE.U32.AND P3, PT, R23, UR8, PT ;  /* 0x0000000817007c0c */ /* 0x000fe4000bf66070 */
[----:B------:R-:W-:Y:S02]  /*03e0*/  IADD3 R0, PT, PT, -R3, RZ, RZ ;  /* 0x000000ff03007210 */ /* 0x000fe40007ffe1ff */
[----:B------:R-:W-:Y:S01]  /*03f0*/  ISETP.GE.AND.EX P3, PT, R7, UR9, PT, P3 ;  /* 0x0000000907007c0c */ /* 0x000fe2000bf66330 */
[----:B------:R-:W1:Y:S01]  /*0400*/  @!P2 LDC.64 R10, c[0x0][0x390] ;  /* 0x0000e400ff0aab82 */ /* 0x000e620000000a00 */
[----:B------:R-:W-:Y:S01]  /*0410*/  SHF.R.S32.HI R2, RZ, 0x1f, R3 ;  /* 0x0000001fff027819 */ /* 0x000fe20000011403 */
[----:B------:R-:W-:Y:S01]  /*0420*/  IMAD R0, R9, R0, UR7 ;  /* 0x0000000709007e24 */ /* 0x000fe2000f8e0200 */
[----:B------:R-:W-:-:S03]  /*0430*/  IADD3 R9, PT, PT, R23, 0x30, RZ ;  /* 0x0000003017097810 */ /* 0x000fc60007ffe0ff */
[----:B---3--:R-:W-:Y:S01]  /*0440*/  IMAD R2, R2, UR10, RZ ;  /* 0x0000000a02027c24 */ /* 0x008fe2000f8e02ff */
[----:B------:R-:W-:Y:S02]  /*0450*/  SHF.L.U32 R0, R0, 0x6, RZ ;  /* 0x0000000600007819 */ /* 0x000fe400000006ff */
[----:B------:R-:W-:Y:S01]  /*0460*/  ISETP.GE.U32.AND P4, PT, R9, UR8, PT ;  /* 0x0000000809007c0c */ /* 0x000fe2000bf86070 */
[----:B------:R-:W-:Y:S01]  /*0470*/  IMAD R25, R3, UR11, R2 ;  /* 0x0000000b03197c24 */ /* 0x000fe2000f8e0202 */
[----:B------:R-:W-:Y:S01]  /*0480*/  LOP3.LUT R26, R0, 0x3e, R27, 0xf8, !PT ;  /* 0x0000003e001a7812 */ /* 0x000fe200078ef81b */
[----:B------:R-:W2:Y:S01]  /*0490*/  @!P3 LDC.64 R16, c[0x0][0x3e0] ;  /* 0x0000f800ff10bb82 */ /* 0x000ea20000000a00 */
[----:B------:R-:W-:Y:S02]  /*04a0*/  SHF.R.S32.HI R27, RZ, 0x1f, R0 ;  /* 0x0000001fff1b7819 */ /* 0x000fe40000011400 */
[----:B------:R-:W-:Y:S01]  /*04b0*/  SHF.R.S32.HI R19, RZ, 0x1f, R9 ;  /* 0x0000001fff137819 */ /* 0x000fe20000011409 */
[----:B0-----:R-:W-:-:S02]  /*04c0*/  @!P2 IMAD R2, R15, R4, RZ ;  /* 0x000000040f02a224 */ /* 0x001fc400078e02ff */
[----:B------:R-:W-:Y:S01]  /*04d0*/  IMAD.WIDE.U32 R26, R3, UR10, R26 ;  /* 0x0000000a031a7c25 */ /* 0x000fe2000f8e001a */
[----:B------:R-:W-:-:S03]  /*04e0*/  ISETP.GE.AND.EX P4, PT, R19, UR9, PT, P4 ;  /* 0x0000000913007c0c */ /* 0x000fc6000bf86340 */
[----:B------:R-:W-:Y:S01]  /*04f0*/  @!P2 IMAD R15, R13, R5, R2 ;  /* 0x000000050d0fa224 */ /* 0x000fe200078e0202 */
[----:B------:R-:W-:Y:S01]  /*0500*/  IADD3 R25, PT, PT, R27, R25, RZ ;  /* 0x000000191b197210 */ /* 0x000fe20007ffe0ff */
[----:B------:R-:W0:Y:S01]  /*0510*/  @!P1 LDC.64 R2, c[0x0][0x3e0] ;  /* 0x0000f800ff029b82 */ /* 0x000e220000000a00 */
[----:B------:R-:W-:-:S05]  /*0520*/  @!P2 MOV R24, R26 ;  /* 0x0000001a0018a202 */ /* 0x000fca0000000f00 */
[----:B------:R-:W-:Y:S02]  /*0530*/  @!P2 IMAD.WIDE.U32 R4, R13, R4, R24 ;  /* 0x000000040d04a225 */ /* 0x000fe400078e0018 */
[----:B------:R-:W3:Y:S02]  /*0540*/  @!P1 LDC.64 R12, c[0x0][0x390] ;  /* 0x0000e400ff0c9b82 */ /* 0x000ee40000000a00 */
[----:B------:R-:W-:Y:S01]  /*0550*/  @!P2 IMAD.IADD R5, R5, 0x1, R15 ;  /* 0x000000010505a824 */ /* 0x000fe200078e020f */
[C---:B-1----:R-:W-:Y:S01]  /*0560*/  @!P2 LEA R10, P5, R4.reuse, R10, 0x2 ;  /* 0x0000000a040aa211 */ /* 0x042fe200078a10ff */
[----:B--2---:R-:W-:Y:S01]  /*0570*/  @!P3 IMAD R6, R7, R16, RZ ;  /* 0x000000100706b224 */ /* 0x004fe200078e02ff */
[----:B------:R-:W-:Y:S02]  /*0580*/  @!P3 MOV R7, R25 ;  /* 0x000000190007b202 */ /* 0x000fe40000000f00 */
[----:B------:R-:W-:Y:S01]  /*0590*/  @!P2 LEA.HI.X R11, R4, R11, R5, 0x2, P5 ;  /* 0x0000000b040ba211 */ /* 0x000fe200028f1405 */
[----:B------:R-:W1:Y:S01]  /*05a0*/  @!P3 LDC.64 R14, c[0x0][0x390] ;  /* 0x0000e400ff0ebb82 */ /* 0x000e620000000a00 */
[----:B------:R-:W-:Y:S01]  /*05b0*/  @!P3 IMAD R29, R23, R17, R6 ;  /* 0x00000011171db224 */ /* 0x000fe200078e0206 */
[----:B------:R-:W-:-:S05]  /*05c0*/  @!P3 MOV R6, R26 ;  /* 0x0000001a0006b202 */ /* 0x000fca0000000f00 */
[----:B------:R-:W-:Y:S01]  /*05d0*/  @!P3 IMAD.WIDE.U32 R16, R23, R16, R6 ;  /* 0x000000101710b225 */ /* 0x000fe200078e0006 */
[----:B------:R-:W2:Y:S01]  /*05e0*/  @!P4 LDC.64 R4, c[0x0][0x3e0] ;  /* 0x0000f800ff04cb82 */ /* 0x000ea20000000a00 */
[----:B------:R-:W-:Y:S02]  /*05f0*/  @!P1 MOV R6, R26 ;  /* 0x0000001a00069202 */ /* 0x000fe40000000f00 */
[-C--:B0-----:R-:W-:Y:S01]  /*0600*/  @!P1 IMAD R21, R21, R2.reuse, RZ ;  /* 0x0000000215159224 */ /* 0x081fe200078e02ff */
[----:B------:R-:W-:Y:S02]  /*0610*/  @!P1 MOV R7, R25 ;  /* 0x0000001900079202 */ /* 0x000fe40000000f00 */
[----:B------:R-:W-:Y:S01]  /*0620*/  @!P3 IADD3 R17, PT, PT, R17, R29, RZ ;  /* 0x0000001d1111b210 */ /* 0x000fe20007ffe0ff */
[C---:B------:R-:W-:Y:S02]  /*0630*/  @!P1 IMAD R21, R18.reuse, R3, R21 ;  /* 0x0000000312159224 */ /* 0x040fe400078e0215 */
[----:B------:R-:W-:-:S02]  /*0640*/  @!P1 IMAD.WIDE.U32 R2, R18, R2, R6 ;  /* 0x0000000212029225 */ /* 0x000fc400078e0006 */
[----:B------:R-:W0:Y:S03]  /*0650*/  @!P4 LDC.64 R6, c[0x0][0x390] ;  /* 0x0000e400ff06cb82 */ /* 0x000e260000000a00 */
[----:B------:R-:W-:Y:S01]  /*0660*/  @!P1 IADD3 R21, PT, PT, R3, R21, RZ ;  /* 0x0000001503159210 */ /* 0x000fe20007ffe0ff */
[----:B------:R-:W-:Y:S01]  /*0670*/  HFMA2 R3, -RZ, RZ, 0, 0 ;  /* 0x00000000ff037431 */ /* 0x000fe200000001ff */
[----:B-1----:R-:W-:Y:S02]  /*0680*/  @!P3 LEA R14, P5, R16, R14, 0x2 ;  /* 0x0000000e100eb211 */ /* 0x002fe400078a10ff */
[----:B---3--:R-:W-:Y:S02]  /*0690*/  @!P1 LEA R12, P6, R2, R12, 0x2 ;  /* 0x0000000c020c9211 */ /* 0x008fe400078c10ff */
[----:B------:R-:W-:Y:S01]  /*06a0*/  @!P3 LEA.HI.X R15, R16, R15, R17, 0x2, P5 ;  /* 0x0000000f100fb211 */ /* 0x000fe200028f1411 */
[----:B------:R-:W-:Y:S01]  /*06b0*/  @!P4 IMAD.MOV.U32 R16, RZ, RZ, R26 ;  /* 0x000000ffff10c224 */ /* 0x000fe200078e001a */
[----:B------:R-:W-:-:S02]  /*06c0*/  @!P1 LEA.HI.X R13, R2, R13, R21, 0x2, P6 ;  /* 0x0000000d020d9211 */ /* 0x000fc400030f1415 */
[----:B------:R-:W-:Y:S02]  /*06d0*/  CS2R R20, SRZ ;  /* 0x0000000000147805 */ /* 0x000fe4000001ff00 */
[----:B------:R-:W-:Y:S01]  /*06e0*/  @!P4 MOV R17, R25 ;  /* 0x000000190011c202 */ /* 0x000fe20000000f00 */
[----:B--2---:R-:W-:Y:S01]  /*06f0*/  @!P4 IMAD R18, R19, R4, RZ ;  /* 0x000000041312c224 */ /* 0x004fe200078e02ff */
[----:B------:R-:W-:-:S03]  /*0700*/  MOV R2, RZ ;  /* 0x000000ff00027202 */ /* 0x000fc60000000f00 */
[C---:B------:R-:W-:Y:S01]  /*0710*/  @!P4 IMAD R19, R9.reuse, R5, R18 ;  /* 0x000000050913c224 */ /* 0x040fe200078e0212 */
[----:B------:R-:W2:Y:S01]  /*0720*/  @!P3 LDG.E.64 R20, desc[UR14][R14.64] ;  /* 0x0000000e0e14b981 */ /* 0x000ea2000c1e1b00 */
[----:B------:R-:W-:Y:S01]  /*0730*/  @!P4 IMAD.WIDE.U32 R16, R9, R4, R16 ;  /* 0x000000040910c225 */ /* 0x000fe200078e0010 */
[----:B------:R-:W-:Y:S02]  /*0740*/  CS2R R4, SRZ ;  /* 0x0000000000047805 */ /* 0x000fe4000001ff00 */
[----:B------:R1:W3:Y:S02]  /*0750*/  @!P1 LDG.E.64 R2, desc[UR14][R12.64] ;  /* 0x0000000e0c029981 */ /* 0x0002e4000c1e1b00 */
[----:B------:R-:W-:Y:S02]  /*0760*/  @!P4 IADD3 R9, PT, PT, R17, R19, RZ ;  /* 0x000000131109c210 */ /* 0x000fe40007ffe0ff */
[C---:B0-----:R-:W-:Y:S01]  /*0770*/  @!P4 LEA R18, P3, R16.reuse, R6, 0x2 ;  /* 0x000000061012c211 */ /* 0x041fe200078610ff */
[----:B------:R0:W5:Y:S03]  /*0780*/  @!P2 LDG.E.64 R4, desc[UR14][R10.64] ;  /* 0x0000000e0a04a981 */ /* 0x000166000c1e1b00 */
[----:B------:R-:W-:-:S02]  /*0790*/  @!P4 LEA.HI.X R19, R16, R7, R9, 0x2, P3 ;  /* 0x000000071013c211 */ /* 0x000fc400018f1409 */
[----:B------:R-:W-:-:S06]  /*07a0*/  CS2R R6, SRZ ;  /* 0x0000000000067805 */ /* 0x000fcc000001ff00 */
[----:B------:R-:W4:Y:S01]  /*07b0*/  @!P4 LDG.E.64 R6, desc[UR14][R18.64] ;  /* 0x0000000e1206c981 */ /* 0x000f22000c1e1b00 */
[----:B------:R-:W1:Y:S02]  /*07c0*/  S2R R9, SR_LANEID ;  /* 0x0000000000097919 */ /* 0x000e640000000000 */
[C---:B-1----:R-:W-:Y:S02]  /*07d0*/  ISETP.GT.AND P2, PT, R9.reuse, 0x1e, PT ;  /* 0x0000001e0900780c */ /* 0x042fe40003f44270 */
[----:B------:R-:W-:Y:S01]  /*07e0*/  ISETP.GT.AND P3, PT, R9, 0xf, PT ;  /* 0x0000000f0900780c */ /* 0x000fe20003f64270 */
[----:B------:R-:W-:Y:S01]  /*07f0*/  BSSY.RECONVERGENT B0, `(.L_x_3619) ;  /* 0x0000037000007945 */ /* 0x000fe20003800200 */
[----:B--2---:R-:W-:Y:S01]  /*0800*/  FMUL.FTZ R15, R21, R21 ;  /* 0x00000015150f7220 */ /* 0x004fe20000410000 */
[C---:B------:R-:W-:Y:S01]  /*0810*/  FADD.FTZ R12, R20.reuse, R21 ;  /* 0x00000015140c7221 */ /* 0x040fe20000010000 */
[----:B---3--:R-:W-:Y:S02]  /*0820*/  FMUL.FTZ R17, R3, R3 ;  /* 0x0000000303117220 */ /* 0x008fe40000410000 */
[----:B------:R-:W-:Y:S01]  /*0830*/  FFMA.FTZ R15, R20, R20, R15 ;  /* 0x00000014140f7223 */ /* 0x000fe2000001000f */
[C---:B------:R-:W-:Y:S01]  /*0840*/  FADD.FTZ R13, R2.reuse, R3 ;  /* 0x00000003020d7221 */ /* 0x040fe20000010000 */
[----:B0-----:R-:W-:-:S02]  /*0850*/  FFMA.FTZ R10, R2, R2, R17 ;  /* 0x00000002020a7223 */ /* 0x001fc40000010011 */
[----:B------:R-:W-:Y:S01]  /*0860*/  FADD.FTZ R15, RZ, R15 ;  /* 0x0000000fff0f7221 */ /* 0x000fe20000010000 */
[----:B-----5:R-:W-:Y:S01]  /*0870*/  FMUL.FTZ R17, R5, R5 ;  /* 0x0000000505117220 */ /* 0x020fe20000410000 */
[----:B------:R-:W-:Y:S01]  /*0880*/  FADD.FTZ R12, RZ, R12 ;  /* 0x0000000cff0c7221 */ /* 0x000fe20000010000 */
[C---:B------:R-:W-:Y:S01]  /*0890*/  FADD.FTZ R11, R4.reuse, R5 ;  /* 0x00000005040b7221 */ /* 0x040fe20000010000 */
[----:B------:R-:W-:Y:S01]  /*08a0*/  FADD.FTZ R10, R15, R10 ;  /* 0x0000000a0f0a7221 */ /* 0x000fe20000010000 */
[----:B------:R-:W-:Y:S01]  /*08b0*/  FFMA.FTZ R17, R4, R4, R17 ;  /* 0x0000000404117223 */ /* 0x000fe20000010011 */
[----:B------:R-:W-:Y:S01]  /*08c0*/  FADD.FTZ R12, R12, R13 ;  /* 0x0000000d0c0c7221 */ /* 0x000fe20000010000 */
[----:B----4-:R-:W-:Y:S02]  /*08d0*/  FMUL.FTZ R13, R7, R7 ;  /* 0x00000007070d7220 */ /* 0x010fe40000410000 */
        /* <DEDUP_REMOVED lines=40> */
.L_x_3620:
[----:B------:R-:W-:Y:S05]  /*0b60*/  BSYNC.RECONVERGENT B0 ;  /* 0x0000000000007941 */ /* 0x000fea0003800200 */
.L_x_3619:
        /* <DEDUP_REMOVED lines=46> */
.L_x_3622:
[----:B------:R-:W-:Y:S05]  /*0e50*/  BSYNC.RECONVERGENT B0 ;  /* 0x0000000000007941 */ /* 0x000fea0003800200 */
.L_x_3621:
        /* <DEDUP_REMOVED lines=20> */
[----:B--2---:R-:W-:Y:S02]  /*0fa0*/  MOV R17, UR5 ;  /* 0x0000000500117c02 */ /* 0x004fe40008000f00 */
        /* <DEDUP_REMOVED lines=10> */
.L_x_3625:
[----:B---3--:R-:W2:Y:S04]  /*1050*/  LDG.E.STRONG.GPU R10, desc[UR14][R8.64] ;  /* 0x0000000e080a7981 */ /* 0x008ea8000c1ef900 */
[----:B--2---:R-:W-:Y:S01]  /*1060*/  CCTL.IVALL ;  /* 0x00000000ff00798f */ /* 0x004fe20002000000 */
[----:B------:R-:W-:Y:S05]  /*1070*/  YIELD ;  /* 0x0000000000007946 */ /* 0x000fea0003800000 */
[----:B------:R-:W-:-:S13]  /*1080*/  ISETP.NE.AND P2, PT, R10, R15, PT ;  /* 0x0000000f0a00720c */ /* 0x000fda0003f45270 */
[----:B------:R-:W-:Y:S05]  /*1090*/  @P2 BRA `(.L_x_3625) ;  /* 0xfffffffc00ec2947 */ /* 0x000fea000383ffff */
.L_x_3624:
        /* <DEDUP_REMOVED lines=15> */
.L_x_3627:
[----:B------:R-:W-:Y:S01]  /*1190*/  ISETP.EQ.OR P2, PT, RZ, UR22, P3 ;  /* 0x00000016ff007c0c */ /* 0x000fe20009f42670 */
[----:B------:R-:W-:Y:S02]  /*11a0*/  UIADD3 UR23, UPT, UPT, UR5, 0x1, URZ ;  /* 0x0000000105177890 */ /* 0x000fe4000fffe0ff */
[----:B------:R-:W-:-:S04]  /*11b0*/  UIADD3 UR24, UPT, UPT, UR5, 0x2, URZ ;  /* 0x0000000205187890 */ /* 0x000fc8000fffe0ff */
[----:B---3--:R-:W-:Y:S01]  /*11c0*/  IMAD.U32 R8, RZ, RZ, UR23 ;  /* 0x00000017ff087e24 */ /* 0x008fe2000f8e00ff */
[----:B------:R-:W-:Y:S01]  /*11d0*/  UIADD3 UR23, UPT, UPT, UR5, 0x3, URZ ;  /* 0x0000000305177890 */ /* 0x000fe2000fffe0ff */
[----:B------:R-:W-:-:S03]  /*11e0*/  MOV R9, UR24 ;  /* 0x0000001800097c02 */ /* 0x000fc60008000f00 */
[----:B------:R-:W-:Y:S01]  /*11f0*/  ISETP.EQ.OR P4, PT, R8, UR18, P3 ;  /* 0x0000001208007c0c */ /* 0x000fe20009f82670 */
[----:B------:R-:W-:Y:S01]  /*1200*/  VOTEU.ALL UP0, P2 ;  /* 0x0000000000ff7886 */ /* 0x000fe20001000000 */
[----:B------:R-:W-:Y:S02]  /*1210*/  ISETP.EQ.OR P6, PT, R9, UR18, P3 ;  /* 0x0000001209007c0c */ /* 0x000fe40009fc2670 */
[----:B------:R-:W-:Y:S02]  /*1220*/  MOV R8, UR23 ;  /* 0x0000001700087c02 */ /* 0x000fe40008000f00 */
[----:B------:R-:W-:Y:S02]  /*1230*/  @!UP0 UIMAD.WIDE.U32 UR24, UR8, 0x8, UR16 ;  /* 0x00000008081888a5 */ /* 0x000fe4000f8e0010 */
        /* <DEDUP_REMOVED lines=15> */
[----:B-1----:R-:W-:Y:S01]  /*1330*/  IMAD.U32 R16, RZ, RZ, UR24 ;  /* 0x00000018ff107e24 */ /* 0x002fe2000f8e00ff */
[----:B--2---:R-:W-:Y:S02]  /*1340*/  MOV R17, UR25 ;  /* 0x0000001900117c02 */ /* 0x004fe40008000f00 */
        /* <DEDUP_REMOVED lines=32> */
[----:B------:R-:W-:Y:S01]  /*1550*/  MOV R10, UR24 ;  /* 0x00000018000a7c02 */ /* 0x000fe20008000f00 */
[----:B------:R-:W-:Y:S01]  /*1560*/  IMAD.U32 R11, RZ, RZ, UR25 ;  /* 0x00000019ff0b7e24 */ /* 0x000fe2000f8e00ff */
[----:B------:R-:W-:Y:S02]  /*1570*/  @!UP0 UIMAD.WIDE.U32 UR24, UR9, 0x8, UR16 ;  /* 0x00000008091888a5 */ /* 0x000fe4000f8e0010 */
[----:B------:R-:W-:Y:S02]  /*1580*/  MOV R14, UR26 ;  /* 0x0000001a000e7c02 */ /* 0x000fe40008000f00 */
[----:B------:R-:W-:Y:S01]  /*1590*/  MOV R15, UR27 ;  /* 0x0000001b000f7c02 */ /* 0x000fe20008000f00 */
[----:B------:R-:W3:Y:S01]  /*15a0*/  @!P4 LDG.E.64 R10, desc[UR14][R10.64] ;  /* 0x0000000e0a0ac981 */ /* 0x000ee2000c1e1b00 */
[----:B------:R-:W-:-:S02]  /*15b0*/  MOV R16, UR24 ;  /* 0x0000001800107c02 */ /* 0x000fc40008000f00 */
[----:B------:R-:W-:Y:S02]  /*15c0*/  MOV R17, UR25 ;  /* 0x0000001900117c02 */ /* 0x000fe40008000f00 */
[----:B------:R-:W4:Y:S04]  /*15d0*/  @!P6 LDG.E.64 R14, desc[UR14][R14.64] ;  /* 0x0000000e0e0ee981 */ /* 0x000f28000c1e1b00 */
[----:B------:R-:W5:Y:S01]  /*15e0*/  @!P5 LDG.E.64 R16, desc[UR14][R16.64] ;  /* 0x0000000e1010d981 */ /* 0x000f62000c1e1b00 */
[----:B------:R-:W-:Y:S02]  /*15f0*/  UIADD3 UR5, UPT, UPT, UR5, 0x8, URZ ;  /* 0x0000000805057890 */ /* 0x000fe4000fffe0ff */
[----:B------:R-:W-:Y:S02]  /*1600*/  UIADD3 UR22, UPT, UPT, UR22, 0x8, URZ ;  /* 0x0000000816167890 */ /* 0x000fe4000fffe0ff */
[----:B------:R-:W-:-:S02]  /*1610*/  ULEA UR8, UR19, UR8, 0x3 ;  /* 0x0000000813087291 */ /* 0x000fc4000f8e18ff */
[----:B------:R-:W-:Y:S02]  /*1620*/  ULEA UR21, UR19, UR21, 0x3 ;  /* 0x0000001513157291 */ /* 0x000fe4000f8e18ff */
[----:B------:R-:W-:Y:S02]  /*1630*/  ULEA UR20, UR19, UR20, 0x3 ;  /* 0x0000001413147291 */ /* 0x000fe4000f8e18ff */
[----:B------:R-:W-:Y:S02]  /*1640*/  ULEA UR11, UR19, UR11, 0x3 ;  /* 0x0000000b130b7291 */ /* 0x000fe4000f8e18ff */
[----:B------:R-:W-:Y:S02]  /*1650*/  ULEA UR13, UR19, UR13, 0x3 ;  /* 0x0000000d130d7291 */ /* 0x000fe4000f8e18ff */
[----:B------:R-:W-:Y:S02]  /*1660*/  ULEA UR12, UR19, UR12, 0x3 ;  /* 0x0000000c130c7291 */ /* 0x000fe4000f8e18ff */
[----:B------:R-:W-:-:S02]  /*1670*/  ULEA UR10, UR19, UR10, 0x3 ;  /* 0x0000000a130a7291 */ /* 0x000fc4000f8e18ff */
        /* <DEDUP_REMOVED lines=12> */
.L_x_3626:
        /* <DEDUP_REMOVED lines=34> */
[----:B-1----:R-:W-:Y:S02]  /*1960*/  MOV R16, UR8 ;  /* 0x0000000800107c02 */ /* 0x002fe40008000f00 */
[----:B--2---:R-:W-:Y:S02]  /*1970*/  MOV R17, UR9 ;  /* 0x0000000900117c02 */ /* 0x004fe40008000f00 */
[----:B------:R-:W2:Y:S01]  /*1980*/  @!P4 LDG.E.64 R10, desc[UR14][R10.64] ;  /* 0x0000000e0a0ac981 */ /* 0x000ea2000c1e1b00 */
[----:B------:R-:W-:-:S02]  /*1990*/  MOV R14, UR10 ;  /* 0x0000000a000e7c02 */ /* 0x000fc40008000f00 */
[----:B------:R-:W-:Y:S01]  /*19a0*/  MOV R15, UR11 ;  /* 0x0000000b000f7c02 */ /* 0x000fe20008000f00 */
[----:B------:R-:W3:Y:S05]  /*19b0*/  @!P5 LDG.E.64 R16, desc[UR14][R16.64] ;  /* 0x0000000e1010d981 */ /* 0x000eea000c1e1b00 */
[----:B------:R-:W4:Y:S01]  /*19c0*/  @!P6 LDG.E.64 R14, desc[UR14][R14.64] ;  /* 0x0000000e0e0ee981 */ /* 0x000f22000c1e1b00 */
[----:B------:R-:W-:-:S05]  /*19d0*/  IMAD.U32 R18, RZ, RZ, UR5 ;  /* 0x00000005ff127e24 */ /* 0x000fca000f8e00ff */
[----:B------:R-:W-:-:S04]  /*19e0*/  IADD3 R18, PT, PT, R18, 0x4, RZ ;  /* 0x0000000412127810 */ /* 0x000fc80007ffe0ff */
[----:B------:R-:W-:Y:S01]  /*19f0*/  R2UR UR5, R18 ;  /* 0x00000000120572ca */ /* 0x000fe200000e0000 */
        /* <DEDUP_REMOVED lines=8> */
.L_x_3628:
        /* <DEDUP_REMOVED lines=28> */
.L_x_3629:
        /* <DEDUP_REMOVED lines=13> */
.L_x_3630:
[----:B------:R-:W-:Y:S05]  /*1d10*/  BSYNC.RECONVERGENT B0 ;  /* 0x0000000000007941 */ /* 0x000fea0003800200 */
.L_x_3623:
[----:B------:R-:W4:Y:S01]  /*1d20*/  S2UR UR8, SR_CgaCtaId ;  /* 0x00000000000879c3 */ /* 0x000f220000008800 */
[----:B------:R-:W0:Y:S01]  /*1d30*/  S2R R14, SR_TID.X ;  /* 0x00000000000e7919 */ /* 0x000e220000002100 */
[----:B------:R-:W4:Y:S01]  /*1d40*/  LDCU UR9, c[0x0][0x414] ;  /* 0x00008280ff0977ac */ /* 0x000f220008000800 */
[----:B------:R-:W-:Y:S01]  /*1d50*/  MOV R15, UR7 ;  /* 0x00000007000f7c02 */ /* 0x000fe20008000f00 */
[----:B------:R-:W-:-:S04]  /*1d60*/  UMOV UR5, 0x400 ;  /* 0x0000040000057882 */ /* 0x000fc80000000000 */
[----:B-123--:R-:W1:Y:S08]  /*1d70*/  @P0 LDC.64 R16, c[0x0][0x388] ;  /* 0x0000e200ff100b82 */ /* 0x00ee700000000a00 */
[----:B------:R-:W2:Y:S01]  /*1d80*/  LDC.64 R10, c[0x0][0x398] ;  /* 0x0000e600ff0a7b82 */ /* 0x000ea20000000a00 */
[----:B----4-:R-:W-:Y:S01]  /*1d90*/  @P0 FMUL.FTZ R18, R12, UR9 ;  /* 0x000000090c120c20 */ /* 0x010fe20008410000 */
[----:B------:R-:W-:Y:S01]  /*1da0*/  @P0 FMUL.FTZ R19, R13, UR9 ;  /* 0x000000090d130c20 */ /* 0x000fe20008410000 */
[----:B------:R-:W-:-:S05]  /*1db0*/  ULEA UR5, UR8, UR5, 0x18 ;  /* 0x0000000508057291 */ /* 0x000fca000f8ec0ff */
[----:B------:R-:W3:Y:S01]  /*1dc0*/  LDC.64 R8, c[0x0][0x3a0] ;  /* 0x0000e800ff087b82 */ /* 0x000ee20000000a00 */
[----:B-1----:R-:W-:-:S03]  /*1dd0*/  @P0 IMAD.WIDE R16, R15, 0x8, R16 ;  /* 0x000000080f100825 */ /* 0x002fc600078e0210 */
[----:B------:R-:W-:Y:S01]  /*1de0*/  @!P3 STS.64 [UR5+0x98], R12 ;  /* 0x0000980cff00b988 */ /* 0x000fe20008000a05 */
[----:B0-----:R-:W-:-:S03]  /*1df0*/  SHF.L.U32 R14, R14, 0x1, RZ ;  /* 0x000000010e0e7819 */ /* 0x001fc600000006ff */
[----:B------:R-:W-:Y:S01]  /*1e00*/  @P0 STG.E.64 desc[UR14][R16.64], R18 ;  /* 0x0000001210000986 */ /* 0x000fe2000c101b0e */
[----:B------:R-:W-:-:S04]  /*1e10*/  LOP3.LUT R29, R14, 0x3e, RZ, 0xc0, !PT ;  /* 0x0000003e0e1d7812 */ /* 0x000fc800078ec0ff */
[----:B------:R-:W-:-:S05]  /*1e20*/  IADD3 R29, PT, PT, R0, R29, RZ ;  /* 0x0000001d001d7210 */ /* 0x000fca0007ffe0ff */
[C---:B--2---:R-:W-:Y:S01]  /*1e30*/  IMAD.WIDE R14, R29.reuse, 0x4, R10 ;  /* 0x000000041d0e7825 */ /* 0x044fe200078e020a */
[----:B------:R-:W-:Y:S03]  /*1e40*/  BAR.SYNC.DEFER_BLOCKING 0x0 ;  /* 0x0000000000007b1d */ /* 0x000fe60000010000 */
[----:B---3--:R-:W-:-:S03]  /*1e50*/  IMAD.WIDE R10, R29, 0x4, R8 ;  /* 0x000000041d0a7825 */ /* 0x008fc600078e0208 */
[----:B------:R-:W5:Y:S04]  /*1e60*/  LDG.E.64 R14, desc[UR14][R14.64] ;  /* 0x0000000e0e0e7981 */ /* 0x000f68000c1e1b00 */
[----:B------:R-:W5:Y:S01]  /*1e70*/  LDG.E.64 R10, desc[UR14][R10.64] ;  /* 0x0000000e0a0a7981 */ /* 0x000f62000c1e1b00 */
[----:B------:R-:W-:Y:S03]  /*1e80*/  BSSY.RECONVERGENT B0, `(.L_x_3631) ;  /* 0x00000ef000007945 */ /* 0x000fe60003800200 */
        /* <DEDUP_REMOVED lines=8> */
[----:B0-----:R-:W-:Y:S01]  /*1f10*/  @P2 FADD.FTZ R9, R8, R9 ;  /* 0x0000000908092221 */ /* 0x001fe20000010000 */
[----:B------:R-:W-:-:S06]  /*1f20*/  MOV R8, 0x3f800000 ;  /* 0x3f80000000087802 */ /* 0x000fcc0000000f00 */
[----:B------:R0:W1:Y:S01]  /*1f30*/  @P2 MUFU.RSQ R8, R9 ;  /* 0x0000000900082308 */ /* 0x0000620000001400 */
[----:B------:R-:W-:Y:S05]  /*1f40*/  BRA.U UP0, `(.L_x_3632) ;  /* 0x00000005007c7547 */ /* 0x000fea000b800000 */
[----:B------:R-:W2:Y:S01]  /*1f50*/  LDCU.64 UR10, c[0x0][0x3e8] ;  /* 0x00007d00ff0a77ac */ /* 0x000ea20008000a00 */
[----:B------:R-:W-:Y:S01]  /*1f60*/  SHF.R.S32.HI R16, RZ, 0x1f, R23 ;  /* 0x0000001fff107819 */ /* 0x000fe20000011417 */
[----:B------:R-:W-:Y:S01]  /*1f70*/  BSSY.RECONVERGENT B1, `(.L_x_3633) ;  /* 0x0000018000017945 */ /* 0x000fe20003800200 */
[C---:B------:R-:W-:Y:S01]  /*1f80*/  IADD3 R19, PT, PT, R23.reuse, 0x10, RZ ;  /* 0x0000001017137810 */ /* 0x040fe20007ffe0ff */
[C---:B0-----:R-:W-:Y:S01]  /*1f90*/  VIADD R9, R23.reuse, 0x20 ;  /* 0x0000002017097836 */ /* 0x041fe20000000000 */
[C---:B------:R-:W-:Y:S02]  /*1fa0*/  IADD3 R18, PT, PT, R23.reuse, 0x30, RZ ;  /* 0x0000003017127810 */ /* 0x040fe40007ffe0ff */
[----:B--2---:R-:W-:-:S04]  /*1fb0*/  ISETP.GE.U32.AND P1, PT, R23, UR10, PT ;  /* 0x0000000a17007c0c */ /* 0x004fc8000bf26070 */
[----:B------:R-:W-:-:S13]  /*1fc0*/  ISETP.GE.AND.EX P1, PT, R16, UR11, PT, P1 ;  /* 0x0000000b10007c0c */ /* 0x000fda000bf26310 */
[----:B------:R-:W-:Y:S05]  /*1fd0*/  @P1 BRA `(.L_x_3634) ;  /* 0x0000000000441947 */ /* 0x000fea0003800000 */
[----:B------:R-:W0:Y:S01]  /*1fe0*/  LDCU.64 UR12, c[0x0][0x3e0] ;  /* 0x00007c00ff0c77ac */ /* 0x000e220008000a00 */
[----:B------:R-:W-:Y:S01]  /*1ff0*/  MOV R12, R26 ;  /* 0x0000001a000c7202 */ /* 0x000fe20000000f00 */
[----:B------:R-:W-:Y:S01]  /*2000*/  FADD.FTZ R21, -R0, R21 ;  /* 0x0000001500157221 */ /* 0x000fe20000010100 */
[----:B------:R-:W-:Y:S01]  /*2010*/  MOV R13, R25 ;  /* 0x00000019000d7202 */ /* 0x000fe20000000f00 */
[----:B------:R-:W2:Y:S01]  /*2020*/  LDCU.64 UR8, c[0x0][0x380] ;  /* 0x00007000ff0877ac */ /* 0x000ea20008000a00 */
[----:B0-----:R-:W-:Y:S02]  /*2030*/  IMAD R16, R16, UR12, RZ ;  /* 0x0000000c10107c24 */ /* 0x001fe4000f8e02ff */
[----:B------:R-:W-:-:S04]  /*2040*/  IMAD.WIDE.U32 R12, R23, UR12, R12 ;  /* 0x0000000c170c7c25 */ /* 0x000fc8000f8e000c */
[----:B------:R-:W-:Y:S01]  /*2050*/  IMAD R17, R23, UR13, R16 ;  /* 0x0000000d17117c24 */ /* 0x000fe2000f8e0210 */
[----:B--2---:R-:W-:-:S04]  /*2060*/  LEA R16, P1, R12, UR8, 0x2 ;  /* 0x000000080c107c11 */ /* 0x004fc8000f8210ff */
[----:B------:R-:W-:Y:S01]  /*2070*/  IADD3 R17, PT, PT, R13, R17, RZ ;  /* 0x000000110d117210 */ /* 0x000fe20007ffe0ff */
[----:B------:R-:W-:Y:S01]  /*2080*/  FADD.FTZ R13, -R0, R20 ;  /* 0x00000014000d7221 */ /* 0x000fe20000010100 */
[-C--:B-1----:R-:W-:Y:S02]  /*2090*/  FMUL.FTZ R20, R21, R8.reuse ;  /* 0x0000000815147220 */ /* 0x082fe40000410000 */
[----:B------:R-:W-:Y:S01]  /*20a0*/  LEA.HI.X R17, R12, UR9, R17, 0x2, P1 ;  /* 0x000000090c117c11 */ /* 0x000fe200088f1411 */
[----:B------:R-:W-:-:S04]  /*20b0*/  FMUL.FTZ R13, R13, R8 ;  /* 0x000000080d0d7220 */ /* 0x000fc80000410000 */
[----:B-----5:R-:W-:Y:S01]  /*20c0*/  FFMA.FTZ R12, R14, R13, R10 ;  /* 0x0000000d0e0c7223 */ /* 0x020fe2000001000a */
[----:B------:R-:W-:-:S05]  /*20d0*/  FFMA.FTZ R13, R15, R20, R11 ;  /* 0x000000140f0d7223 */ /* 0x000fca000001000b */
[----:B------:R0:W-:Y:S02]  /*20e0*/  STG.E.64 desc[UR14][R16.64], R12 ;  /* 0x0000000c10007986 */ /* 0x0001e4000c101b0e */
.L_x_3634:
[----:B------:R-:W-:Y:S05]  /*20f0*/  BSYNC.RECONVERGENT B1 ;  /* 0x0000000000017941 */ /* 0x000fea0003800200 */
.L_x_3633:
        /* <DEDUP_REMOVED lines=13> */
[----:B------:R-:W-:Y:S01]  /*21d0*/  FADD.FTZ R3, -R0, R3 ;  /* 0x0000000300037221 */ /* 0x000fe20000010100 */
[----:B------:R-:W2:Y:S03]  /*21e0*/  LDCU.64 UR12, c[0x0][0x380] ;  /* 0x00007000ff0c77ac */ /* 0x000ea60008000a00 */
[----:B-1----:R-:W-:-:S04]  /*21f0*/  FMUL.FTZ R28, R3, R8 ;  /* 0x00000008031c7220 */ /* 0x002fc80000410000 */
[----:B-----5:R-:W-:Y:S01]  /*2200*/  FFMA.FTZ R3, R15, R28, R11 ;  /* 0x0000001c0f037223 */ /* 0x020fe2000001000b */
[----:B0-----:R-:W-:-:S04]  /*2210*/  IMAD R12, R12, UR8, RZ ;  /* 0x000000080c0c7c24 */ /* 0x001fc8000f8e02ff */
[----:B------:R-:W-:Y:S01]  /*2220*/  IMAD R21, R19, UR9, R12 ;  /* 0x0000000913157c24 */ /* 0x000fe2000f8e020c */
[----:B------:R-:W-:-:S05]  /*2230*/  MOV R12, R26 ;  /* 0x0000001a000c7202 */ /* 0x000fca0000000f00 */
[----:B------:R-:W-:-:S04]  /*2240*/  IMAD.WIDE.U32 R12, R19, UR8, R12 ;  /* 0x00000008130c7c25 */ /* 0x000fc8000f8e000c */
[----:B------:R-:W-:Y:S01]  /*2250*/  FADD.FTZ R19, -R0, R2 ;  /* 0x0000000200137221 */ /* 0x000fe20000010100 */
[----:B------:R-:W-:-:S03]  /*2260*/  IADD3 R21, PT, PT, R13, R21, RZ ;  /* 0x000000150d157210 */ /* 0x000fc60007ffe0ff */
[----:B------:R-:W-:Y:S01]  /*2270*/  FMUL.FTZ R19, R19, R8 ;  /* 0x0000000813137220 */ /* 0x000fe20000410000 */
[----:B--2---:R-:W-:-:S03]  /*2280*/  LEA R20, P1, R12, UR12, 0x2 ;  /* 0x0000000c0c147c11 */ /* 0x004fc6000f8210ff */
[----:B------:R-:W-:Y:S01]  /*2290*/  FFMA.FTZ R2, R14, R19, R10 ;  /* 0x000000130e027223 */ /* 0x000fe2000001000a */
[----:B------:R-:W-:-:S05]  /*22a0*/  LEA.HI.X R21, R12, UR13, R21, 0x2, P1 ;  /* 0x0000000d0c157c11 */ /* 0x000fca00088f1415 */
[----:B------:R0:W-:Y:S04]  /*22b0*/  STG.E.64 desc[UR14][R20.64], R2 ;  /* 0x0000000214007986 */ /* 0x0001e8000c101b0e */
.L_x_3636:
[----:B------:R-:W-:Y:S05]  /*22c0*/  BSYNC.RECONVERGENT B1 ;  /* 0x0000000000017941 */ /* 0x000fea0003800200 */
.L_x_3635:
[----:B------:R-:W-:Y:S04]  /*22d0*/  BSSY.RECONVERGENT B1, `(.L_x_3637) ;  /* 0x0000013000017945 */ /* 0x000fe80003800200 */
[----:B------:R-:W-:Y:S05]  /*22e0*/  @P2 BRA `(.L_x_3638) ;  /* 0x0000000000442947 */ /* 0x000fea0003800000 */
[----:B------:R-:W2:Y:S01]  /*22f0*/  LDCU.64 UR8, c[0x0][0x3e0] ;  /* 0x00007c00ff0877ac */ /* 0x000ea20008000a00 */
[----:B0-----:R-:W-:Y:S01]  /*2300*/  MOV R2, R26 ;  /* 0x0000001a00027202 */ /* 0x001fe20000000f00 */
[----:B------:R-:W-:Y:S02]  /*2310*/  IMAD.MOV.U32 R3, RZ, RZ, R25 ;  /* 0x000000ffff037224 */ /* 0x000fe400078e0019 */
[C---:B------:R-:W-:Y:S01]  /*2320*/  FADD.FTZ R13, -R0.reuse, R4 ;  /* 0x00000004000d7221 */ /* 0x040fe20000010100 */
[----:B------:R-:W0:Y:S01]  /*2330*/  LDCU.64 UR12, c[0x0][0x380] ;  /* 0x00007000ff0c77ac */ /* 0x000e220008000a00 */
[----:B------:R-:W-:Y:S02]  /*2340*/  FADD.FTZ R5, -R0, R5 ;  /* 0x0000000500057221 */ /* 0x000fe40000010100 */
[----:B-1----:R-:W-:-:S04]  /*2350*/  FMUL.FTZ R13, R13, R8 ;  /* 0x000000080d0d7220 */ /* 0x002fc80000410000 */
[----:B-----5:R-:W-:Y:S01]  /*2360*/  FFMA.FTZ R12, R14, R13, R10 ;  /* 0x0000000d0e0c7223 */ /* 0x020fe2000001000a */
[----:B--2---:R-:W-:Y:S02]  /*2370*/  IMAD R16, R16, UR8, RZ ;  /* 0x0000000810107c24 */ /* 0x004fe4000f8e02ff */
[----:B------:R-:W-:-:S04]  /*2380*/  IMAD.WIDE.U32 R2, R9, UR8, R2 ;  /* 0x0000000809027c25 */ /* 0x000fc8000f8e0002 */
[----:B------:R-:W-:Y:S01]  /*2390*/  IMAD R9, R9, UR9, R16 ;  /* 0x0000000909097c24 */ /* 0x000fe2000f8e0210 */
[----:B0-----:R-:W-:Y:S01]  /*23a0*/  LEA R4, P1, R2, UR12, 0x2 ;  /* 0x0000000c02047c11 */ /* 0x001fe2000f8210ff */
[----:B------:R-:W-:-:S03]  /*23b0*/  FMUL.FTZ R16, R5, R8 ;  /* 0x0000000805107220 */ /* 0x000fc60000410000 */
[----:B------:R-:W-:Y:S01]  /*23c0*/  IADD3 R9, PT, PT, R3, R9, RZ ;  /* 0x0000000903097210 */ /* 0x000fe20007ffe0ff */
[----:B------:R-:W-:-:S03]  /*23d0*/  FFMA.FTZ R13, R15, R16, R11 ;  /* 0x000000100f0d7223 */ /* 0x000fc6000001000b */
[----:B------:R-:W-:-:S05]  /*23e0*/  LEA.HI.X R5, R2, UR13, R9, 0x2, P1 ;  /* 0x0000000d02057c11 */ /* 0x000fca00088f1409 */
[----:B------:R2:W-:Y:S02]  /*23f0*/  STG.E.64 desc[UR14][R4.64], R12 ;  /* 0x0000000c04007986 */ /* 0x0005e4000c101b0e */
.L_x_3638:
[----:B------:R-:W-:Y:S05]  /*2400*/  BSYNC.RECONVERGENT B1 ;  /* 0x0000000000017941 */ /* 0x000fea0003800200 */
.L_x_3637:
[----:B------:R-:W-:Y:S05]  /*2410*/  @P3 BRA `(.L_x_3639) ;  /* 0x0000000800543947 */ /* 0x000fea0003800000 */
[----:B------:R-:W3:Y:S01]  /*2420*/  LDCU.64 UR8, c[0x0][0x3e0] ;  /* 0x00007c00ff0877ac */ /* 0x000ee20008000a00 */
[----:B0-----:R-:W-:Y:S01]  /*2430*/  MOV R2, R26 ;  /* 0x0000001a00027202 */ /* 0x001fe20000000f00 */
[C---:B--2---:R-:W-:Y:S01]  /*2440*/  FADD.FTZ R5, -R0.reuse, R6 ;  /* 0x0000000600057221 */ /* 0x044fe20000010100 */
[----:B------:R-:W-:Y:S01]  /*2450*/  MOV R3, R25 ;  /* 0x0000001900037202 */ /* 0x000fe20000000f00 */
[----:B------:R-:W0:Y:S01]  /*2460*/  LDCU.64 UR10, c[0x0][0x380] ;  /* 0x00007000ff0a77ac */ /* 0x000e220008000a00 */
[----:B------:R-:W-:Y:S01]  /*2470*/  FADD.FTZ R7, -R0, R7 ;  /* 0x0000000700077221 */ /* 0x000fe20000010100 */
[----:B-1----:R-:W-:-:S03]  /*2480*/  FMUL.FTZ R5, R5, R8 ;  /* 0x0000000805057220 */ /* 0x002fc60000410000 */
[----:B------:R-:W-:Y:S01]  /*2490*/  FMUL.FTZ R8, R7, R8 ;  /* 0x0000000807087220 */ /* 0x000fe20000410000 */
[----:B-----5:R-:W-:-:S03]  /*24a0*/  FFMA.FTZ R10, R14, R5, R10 ;  /* 0x000000050e0a7223 */ /* 0x020fc6000001000a */
[----:B------:R-:W-:Y:S01]  /*24b0*/  FFMA.FTZ R11, R15, R8, R11 ;  /* 0x000000080f0b7223 */ /* 0x000fe2000001000b */
[----:B---3--:R-:W-:Y:S02]  /*24c0*/  IMAD R17, R17, UR8, RZ ;  /* 0x0000000811117c24 */ /* 0x008fe4000f8e02ff */
[----:B------:R-:W-:-:S04]  /*24d0*/  IMAD.WIDE.U32 R2, R18, UR8, R2 ;  /* 0x0000000812027c25 */ /* 0x000fc8000f8e0002 */
[----:B------:R-:W-:Y:S01]  /*24e0*/  IMAD R17, R18, UR9, R17 ;  /* 0x0000000912117c24 */ /* 0x000fe2000f8e0211 */
[----:B0-----:R-:W-:-:S04]  /*24f0*/  LEA R4, P1, R2, UR10, 0x2 ;  /* 0x0000000a02047c11 */ /* 0x001fc8000f8210ff */
[----:B------:R-:W-:-:S04]  /*2500*/  IADD3 R17, PT, PT, R3, R17, RZ ;  /* 0x0000001103117210 */ /* 0x000fc80007ffe0ff */
[----:B------:R-:W-:-:S05]  /*2510*/  LEA.HI.X R5, R2, UR11, R17, 0x2, P1 ;  /* 0x0000000b02057c11 */ /* 0x000fca00088f1411 */
[----:B------:R3:W-:Y:S01]  /*2520*/  STG.E.64 desc[UR14][R4.64], R10 ;  /* 0x0000000a04007986 */ /* 0x0007e2000c101b0e */
[----:B------:R-:W-:Y:S05]  /*2530*/  BRA `(.L_x_3639) ;  /* 0x00000008000c7947 */ /* 0x000fea0003800000 */
.L_x_3632:
[----:B------:R-:W2:Y:S01]  /*2540*/  LDCU.64 UR8, c[0x0][0x3e8] ;  /* 0x00007d00ff0877ac */ /* 0x000ea20008000a00 */
[----:B------:R-:W-:Y:S01]  /*2550*/  SHF.R.S32.HI R18, RZ, 0x1f, R23 ;  /* 0x0000001fff127819 */ /* 0x000fe20000011417 */
[----:B------:R-:W-:Y:S01]  /*2560*/  BSSY.RECONVERGENT B1, `(.L_x_3640) ;  /* 0x0000023000017945 */ /* 0x000fe20003800200 */
[C---:B------:R-:W-:Y:S02]  /*2570*/  IADD3 R12, PT, PT, R23.reuse, 0x20, RZ ;  /* 0x00000020170c7810 */ /* 0x040fe40007ffe0ff */
[C---:B0-----:R-:W-:Y:S02]  /*2580*/  IADD3 R9, PT, PT, R23.reuse, 0x30, RZ ;  /* 0x0000003017097810 */ /* 0x041fe40007ffe0ff */
[----:B--2---:R-:W-:Y:S02]  /*2590*/  ISETP.GE.U32.AND P2, PT, R23, UR8, PT ;  /* 0x0000000817007c0c */ /* 0x004fe4000bf46070 */
[----:B------:R-:W-:Y:S02]  /*25a0*/  ISETP.GE.U32.AND P3, PT, R12, UR8, PT ;  /* 0x000000080c007c0c */ /* 0x000fe4000bf66070 */
[----:B------:R-:W-:-:S02]  /*25b0*/  ISETP.GE.AND.EX P2, PT, R18, UR9, PT, P2 ;  /* 0x0000000912007c0c */ /* 0x000fc4000bf46320 */
[----:B------:R-:W-:-:S11]  /*25c0*/  ISETP.GE.U32.AND P4, PT, R9, UR8, PT ;  /* 0x0000000809007c0c */ /* 0x000fd6000bf86070 */
[----:B------:R-:W-:Y:S05]  /*25d0*/  @P2 BRA `(.L_x_3641) ;  /* 0x00000000006c2947 */ /* 0x000fea0003800000 */
[----:B------:R-:W0:Y:S01]  /*25e0*/  LDCU.64 UR10, c[0x0][0x3e0] ;  /* 0x00007c00ff0a77ac */ /* 0x000e220008000a00 */
[----:B------:R-:W-:Y:S01]  /*25f0*/  MOV R16, R26 ;  /* 0x0000001a00107202 */ /* 0x000fe20000000f00 */
[C---:B------:R-:W-:Y:S01]  /*2600*/  FADD.FTZ R21, -R0.reuse, R21 ;  /* 0x0000001500157221 */ /* 0x040fe20000010100 */
[----:B------:R-:W-:Y:S01]  /*2610*/  MOV R17, R25 ;  /* 0x0000001900117202 */ /* 0x000fe20000000f00 */
[----:B------:R-:W-:Y:S01]  /*2620*/  FADD.FTZ R13, -R0, R20 ;  /* 0x00000014000d7221 */ /* 0x000fe20000010100 */
[----:B------:R-:W2:Y:S01]  /*2630*/  LDCU.64 UR12, c[0x0][0x380] ;  /* 0x00007000ff0c77ac */ /* 0x000ea20008000a00 */
[-C--:B-1----:R-:W-:Y:S02]  /*2640*/  FMUL.FTZ R28, R21, R8.reuse ;  /* 0x00000008151c7220 */ /* 0x082fe40000410000 */
[----:B------:R-:W-:-:S04]  /*2650*/  FMUL.FTZ R13, R13, R8 ;  /* 0x000000080d0d7220 */ /* 0x000fc80000410000 */
[----:B-----5:R-:W-:-:S04]  /*2660*/  FFMA.FTZ R13, R14, R13, R10 ;  /* 0x0000000d0e0d7223 */ /* 0x020fc8000001000a */
[----:B------:R-:W-:Y:S01]  /*2670*/  FMUL.FTZ R20, R13, -1.4426950216293334961 ;  /* 0xbfb8aa3b0d147820 */ /* 0x000fe20000410000 */
[----:B0-----:R-:W-:Y:S02]  /*2680*/  IMAD R18, R18, UR10, RZ ;  /* 0x0000000a12127c24 */ /* 0x001fe4000f8e02ff */
[----:B------:R-:W-:-:S03]  /*2690*/  IMAD.WIDE.U32 R16, R23, UR10, R16 ;  /* 0x0000000a17107c25 */ /* 0x000fc6000f8e0010 */
[----:B------:R-:W0:Y:S01]  /*26a0*/  MUFU.EX2 R20, R20 ;  /* 0x0000001400147308 */ /* 0x000e220000000800 */
[----:B------:R-:W-:Y:S01]  /*26b0*/  IMAD R19, R23, UR11, R18 ;  /* 0x0000000b17137c24 */ /* 0x000fe2000f8e0212 */
[----:B--2---:R-:W-:-:S03]  /*26c0*/  LEA R18, P2, R16, UR12, 0x2 ;  /* 0x0000000c10127c11 */ /* 0x004fc6000f8410ff */
[----:B------:R-:W-:Y:S02]  /*26d0*/  IMAD.IADD R19, R17, 0x1, R19 ;  /* 0x0000000111137824 */ /* 0x000fe400078e0213 */
[----:B------:R-:W-:-:S04]  /*26e0*/  FFMA.FTZ R17, R15, R28, R11 ;  /* 0x0000001c0f117223 */ /* 0x000fc8000001000b */
[----:B------:R-:W-:Y:S01]  /*26f0*/  FMUL.FTZ R28, R17, -1.4426950216293334961 ;  /* 0xbfb8aa3b111c7820 */ /* 0x000fe20000410000 */
[----:B------:R-:W-:-:S05]  /*2700*/  LEA.HI.X R19, R16, UR13, R19, 0x2, P2 ;  /* 0x0000000d10137c11 */ /* 0x000fca00090f1413 */
[----:B------:R-:W1:Y:S01]  /*2710*/  MUFU.EX2 R28, R28 ;  /* 0x0000001c001c7308 */ /* 0x000e620000000800 */
[----:B0-----:R-:W-:-:S07]  /*2720*/  FADD.FTZ R21, R20, 1 ;  /* 0x3f80000014157421 */ /* 0x001fce0000010000 */
[----:B------:R-:W0:Y:S01]  /*2730*/  MUFU.RCP R16, R21 ;  /* 0x0000001500107308 */ /* 0x000e220000001000 */
[----:B-1----:R-:W-:-:S07]  /*2740*/  FADD.FTZ R29, R28, 1 ;  /* 0x3f8000001c1d7421 */ /* 0x002fce0000010000 */
[----:B------:R-:W1:Y:S01]  /*2750*/  MUFU.RCP R29, R29 ;  /* 0x0000001d001d7308 */ /* 0x000e620000001000 */
[----:B0-----:R-:W-:Y:S01]  /*2760*/  FMUL.FTZ R16, R13, R16 ;  /* 0x000000100d107220 */ /* 0x001fe20000410000 */
[----:B-1----:R-:W-:-:S05]  /*2770*/  FMUL.FTZ R17, R17, R29 ;  /* 0x0000001d11117220 */ /* 0x002fca0000410000 */
[----:B------:R0:W-:Y:S02]  /*2780*/  STG.E.64 desc[UR14][R18.64], R16 ;  /* 0x0000001012007986 */ /* 0x0001e4000c101b0e */
.L_x_3641:
[----:B------:R-:W-:Y:S05]  /*2790*/  BSYNC.RECONVERGENT B1 ;  /* 0x0000000000017941 */ /* 0x000fea0003800200 */
.L_x_3640:
[----:B------:R-:W-:Y:S01]  /*27a0*/  SHF.R.S32.HI R13, RZ, 0x1f, R12 ;  /* 0x0000001fff0d7819 */ /* 0x000fe2000001140c */
[----:B------:R-:W-:Y:S01]  /*27b0*/  BSSY.RECONVERGENT B1, `(.L_x_3642) ;  /* 0x0000022000017945 */ /* 0x000fe20003800200 */
[----:B0-----:R-:W-:Y:S02]  /*27c0*/  SHF.R.S32.HI R18, RZ, 0x1f, R9 ;  /* 0x0000001fff127819 */ /* 0x001fe40000011409 */
[----:B------:R-:W-:Y:S02]  /*27d0*/  ISETP.GE.AND.EX P3, PT, R13, UR9, PT, P3 ;  /* 0x000000090d007c0c */ /* 0x000fe4000bf66330 */
[----:B------:R-:W-:Y:S01]  /*27e0*/  ISETP.GE.AND.EX P4, PT, R18, UR9, PT, P4 ;  /* 0x0000000912007c0c */ /* 0x000fe2000bf86340 */
[----:B------:R-:W-:-:S12]  /*27f0*/  @P1 BRA `(.L_x_3643) ;  /* 0x0000000000741947 */ /* 0x000fd80003800000 */
[----:B------:R-:W0:Y:S01]  /*2800*/  LDCU.64 UR10, c[0x0][0x3e0] ;  /* 0x00007c00ff0a77ac */ /* 0x000e220008000a00 */
[----:B------:R-:W-:Y:S01]  /*2810*/  IADD3 R20, PT, PT, R23, 0x10, RZ ;  /* 0x0000001017147810 */ /* 0x000fe20007ffe0ff */
[C---:B------:R-:W-:Y:S01]  /*2820*/  FADD.FTZ R3, -R0.reuse, R3 ;  /* 0x0000000300037221 */ /* 0x040fe20000010100 */
[----:B------:R-:W-:Y:S01]  /*2830*/  MOV R16, R26 ;  /* 0x0000001a00107202 */ /* 0x000fe20000000f00 */
[----:B------:R-:W2:Y:S01]  /*2840*/  LDCU.64 UR12, c[0x0][0x380] ;  /* 0x00007000ff0c77ac */ /* 0x000ea20008000a00 */
[----:B------:R-:W-:Y:S01]  /*2850*/  SHF.R.S32.HI R19, RZ, 0x1f, R20 ;  /* 0x0000001fff137819 */ /* 0x000fe20000011414 */
[----:B------:R-:W-:Y:S01]  /*2860*/  FADD.FTZ R21, -R0, R2 ;  /* 0x0000000200157221 */ /* 0x000fe20000010100 */
[----:B------:R-:W-:Y:S01]  /*2870*/  MOV R17, R25 ;  /* 0x0000001900117202 */ /* 0x000fe20000000f00 */
[-C--:B-1----:R-:W-:Y:S02]  /*2880*/  FMUL.FTZ R28, R3, R8.reuse ;  /* 0x00000008031c7220 */ /* 0x082fe40000410000 */
[----:B------:R-:W-:Y:S01]  /*2890*/  FMUL.FTZ R21, R21, R8 ;  /* 0x0000000815157220 */ /* 0x000fe20000410000 */
[----:B0-----:R-:W-:-:S02]  /*28a0*/  IMAD R19, R19, UR10, RZ ;  /* 0x0000000a13137c24 */ /* 0x001fc4000f8e02ff */
[----:B------:R-:W-:-:S04]  /*28b0*/  IMAD.WIDE.U32 R16, R20, UR10, R16 ;  /* 0x0000000a14107c25 */ /* 0x000fc8000f8e0010 */
[----:B------:R-:W-:Y:S01]  /*28c0*/  IMAD R19, R20, UR11, R19 ;  /* 0x0000000b14137c24 */ /* 0x000fe2000f8e0213 */
[----:B--2---:R-:W-:-:S04]  /*28d0*/  LEA R2, P1, R16, UR12, 0x2 ;  /* 0x0000000c10027c11 */ /* 0x004fc8000f8210ff */
[----:B------:R-:W-:Y:S01]  /*28e0*/  IADD3 R19, PT, PT, R17, R19, RZ ;  /* 0x0000001311137210 */ /* 0x000fe20007ffe0ff */
[----:B-----5:R-:W-:-:S03]  /*28f0*/  FFMA.FTZ R17, R14, R21, R10 ;  /* 0x000000150e117223 */ /* 0x020fc6000001000a */
[----:B------:R-:W-:Y:S01]  /*2900*/  LEA.HI.X R3, R16, UR13, R19, 0x2, P1 ;  /* 0x0000000d10037c11 */ /* 0x000fe200088f1413 */
[----:B------:R-:W-:Y:S01]  /*2910*/  FFMA.FTZ R19, R15, R28, R11 ;  /* 0x0000001c0f137223 */ /* 0x000fe2000001000b */
[----:B------:R-:W-:-:S03]  /*2920*/  FMUL.FTZ R20, R17, -1.4426950216293334961 ;  /* 0xbfb8aa3b11147820 */ /* 0x000fc60000410000 */
[----:B------:R-:W-:-:S03]  /*2930*/  FMUL.FTZ R28, R19, -1.4426950216293334961 ;  /* 0xbfb8aa3b131c7820 */ /* 0x000fc60000410000 */
[----:B------:R-:W0:Y:S08]  /*2940*/  MUFU.EX2 R20, R20 ;  /* 0x0000001400147308 */ /* 0x000e300000000800 */
        /* <DEDUP_REMOVED lines=8> */
.L_x_3643:
[----:B------:R-:W-:Y:S05]  /*29d0*/  BSYNC.RECONVERGENT B1 ;  /* 0x0000000000017941 */ /* 0x000fea0003800200 */
.L_x_3642:
[----:B------:R-:W-:Y:S04]  /*29e0*/  BSSY.RECONVERGENT B1, `(.L_x_3644) ;  /* 0x000001d000017945 */ /* 0x000fe80003800200 */
[----:B------:R-:W-:Y:S05]  /*29f0*/  @P3 BRA `(.L_x_3645) ;  /* 0x00000000006c3947 */ /* 0x000fea0003800000 */
[C---:B0-----:R-:W-:Y:S01]  /*2a00*/  FADD.FTZ R3, -R0.reuse, R4 ;  /* 0x0000000400037221 */ /* 0x041fe20000010100 */
[----:B------:R-:W-:Y:S01]  /*2a10*/  FADD.FTZ R5, -R0, R5 ;  /* 0x0000000500057221 */ /* 0x000fe20000010100 */
        /* <DEDUP_REMOVED lines=24> */
[----:B------:R2:W-:Y:S02]  /*2ba0*/  STG.E.64 desc[UR14][R4.64], R2 ;  /* 0x0000000204007986 */ /* 0x0005e4000c101b0e */
.L_x_3645:
[----:B------:R-:W-:Y:S05]  /*2bb0*/  BSYNC.RECONVERGENT B1 ;  /* 0x0000000000017941 */ /* 0x000fea0003800200 */
.L_x_3644:
[----:B------:R-:W-:Y:S05]  /*2bc0*/  @P4 BRA `(.L_x_3639) ;  /* 0x0000000000684947 */ /* 0x000fea0003800000 */
[C---:B0-2---:R-:W-:Y:S01]  /*2bd0*/  FADD.FTZ R3, -R0.reuse, R6 ;  /* 0x0000000600037221 */ /* 0x045fe20000010100 */
[----:B------:R-:W-:Y:S01]  /*2be0*/  FADD.FTZ R7, -R0, R7 ;  /* 0x0000000700077221 */ /* 0x000fe20000010100 */
        /* <DEDUP_REMOVED lines=15> */
[----:B--2---:R-:W-:-:S04]  /*2ce0*/  FADD.FTZ R4, R0, 1 ;  /* 0x3f80000000047421 */ /* 0x004fc80000010000 */
[----:B------:R-:W2:Y:S01]  /*2cf0*/  MUFU.RCP R5, R4 ;  /* 0x0000000400057308 */ /* 0x000ea20000001000 */
[----:B0-----:R-:W-:Y:S01]  /*2d00*/  FADD.FTZ R6, R2, 1 ;  /* 0x3f80000002067421 */ /* 0x001fe20000010000 */
[----:B-1----:R-:W-:-:S04]  /*2d10*/  LEA R2, P1, R24, UR10, 0x2 ;  /* 0x0000000a18027c11 */ /* 0x002fc8000f8210ff */
[----:B------:R-:W-:Y:S02]  /*2d20*/  LEA.HI.X R3, R24, UR11, R9, 0x2, P1 ;  /* 0x0000000b18037c11 */ /* 0x000fe400088f1409 */
[----:B------:R-:W0:Y:S01]  /*2d30*/  MUFU.RCP R6, R6 ;  /* 0x0000000600067308 */ /* 0x000e220000001000 */
[----:B--2---:R-:W-:Y:S01]  /*2d40*/  FMUL.FTZ R10, R10, R5 ;  /* 0x000000050a0a7220 */ /* 0x004fe20000410000 */
[----:B0-----:R-:W-:-:S05]  /*2d50*/  FMUL.FTZ R11, R11, R6 ;  /* 0x000000060b0b7220 */ /* 0x001fca0000410000 */
[----:B------:R4:W-:Y:S02]  /*2d60*/  STG.E.64 desc[UR14][R2.64], R10 ;  /* 0x0000000a02007986 */ /* 0x0009e4000c101b0e */
.L_x_3639:
[----:B------:R-:W-:Y:S05]  /*2d70*/  BSYNC.RECONVERGENT B0 ;  /* 0x0000000000007941 */ /* 0x000fea0003800200 */
.L_x_3631:
        /* <DEDUP_REMOVED lines=8> */
.L_x_3647:
        /* <DEDUP_REMOVED lines=16> */
.L_x_4556:


//--------------------- .text._Z35group_norm_nhwc_fwd_one_pass_kernelI11Fp32IOFp32WLi128ELi64ELi512EEv26Group_norm_nhwc_fwd_params --------------------------
	.section	.text._Z35group_norm_nhwc_fwd_one_pass_kernelI11Fp32IOFp32WLi128ELi64ELi512EEv26Group_norm_nhwc_fwd_params,"ax",@progbits
	.align	128
        .global         _Z35group_norm_nhwc_fwd_one_pass_kernelI11Fp32IOFp32WLi128ELi64ELi512EEv26Group_norm_nhwc_fwd_params
        .type           _Z35group_norm_nhwc_fwd_one_pass_kernelI11Fp32IOFp32WLi128ELi64ELi512EEv26Group_norm_nhwc_fwd_params,@function
        .size           _Z35group_norm_nhwc_fwd_one_pass_kernelI11Fp32IOFp32WLi128ELi64ELi512EEv26Group_norm_nhwc_fwd_params,(.L_x_4557 - _Z35group_norm_nhwc_fwd_one_pass_kernelI11Fp32IOFp32WLi128ELi64ELi512EEv26Group_norm_nhwc_fwd_params)
        .other          _Z35group_norm_nhwc_fwd_one_pass_kernelI11Fp32IOFp32WLi128ELi64ELi512EEv26Group_norm_nhwc_fwd_params,@"STO_CUDA_ENTRY STV_DEFAULT"
_Z35group_norm_nhwc_fwd_one_pass_kernelI11Fp32IOFp32WLi128ELi64ELi512EEv26Group_norm_nhwc_fwd_params:
.text._Z35group_norm_nhwc_fwd_one_pass_kernelI11Fp32IOFp32WLi128ELi64ELi512EEv26Group_norm_nhwc_fwd_params:
        /* <DEDUP_REMOVED lines=39> */
.L_x_3691:
[----:B01---5:R-:W1:Y:S01]  /*0270*/  LDC R17, c[0x0][0x3f8] ;  /* 0x0000fe00ff117b82 */ /* 0x023e620000000800 */
[----:B--2---:R-:W2:Y:S01]  /*0280*/  LDCU.64 UR6, c[0x0][0x3e8] ;  /* 0x00007d00ff0677ac */ /* 0x004ea20008000a00 */
[C---:B------:R-:W-:Y:S02]  /*0290*/  IADD3 R21, PT, PT, R51.reuse, 0x30, RZ ;  /* 0x0000003033157810 */ /* 0x040fe40007ffe0ff */
[C---:B------:R-:W-:Y:S01]  /*02a0*/  IADD3 R31, PT, PT, R51.reuse, 0x10, RZ ;  /* 0x00000010331f7810 */ /* 0x040fe20007ffe0ff */
[----:B---3--:R-:W3:Y:S01]  /*02b0*/  LDCU.64 UR10, c[0x0][0x3f0] ;  /* 0x00007e00ff0a77ac */ /* 0x008ee20008000a00 */
[----:B------:R-:W-:Y:S02]  /*02c0*/  SHF.R.S32.HI R23, RZ, 0x1f, R21 ;  /* 0x0000001fff177819 */ /* 0x000fe40000011415 */
[----:B------:R-:W-:Y:S02]  /*02d0*/  SHF.R.S32.HI R29, RZ, 0x1f, R31 ;  /* 0x0000001fff1d7819 */ /* 0x000fe4000001141f */
[----:B------:R-:W-:-:S04]  /*02e0*/  IADD3 R27, PT, PT, R51, 0x20, RZ ;  /* 0x00000020331b7810 */ /* 0x000fc80007ffe0ff */
[----:B------:R-:W-:Y:S02]  /*02f0*/  SHF.R.S32.HI R19, RZ, 0x1f, R27 ;  /* 0x0000001fff137819 */ /* 0x000fe4000001141b */
[----:B--2---:R-:W-:Y:S02]  /*0300*/  ISETP.GE.U32.AND P4, PT, R21, UR6, PT ;  /* 0x0000000615007c0c */ /* 0x004fe4000bf86070 */
[----:B------:R-:W-:Y:S02]  /*0310*/  ISETP.GE.U32.AND P5, PT, R31, UR6, PT ;  /* 0x000000061f007c0c */ /* 0x000fe4000bfa6070 */
[----:B------:R-:W-:Y:S02]  /*0320*/  ISETP.GE.AND.EX P4, PT, R23, UR7, PT, P4 ;  /* 0x0000000717007c0c */ /* 0x000fe4000bf86340 */
[----:B-1--4-:R-:W-:Y:S02]  /*0330*/  IABS R13, R17 ;  /* 0x00000011000d7213 */ /* 0x012fe40000000000 */
[----:B------:R-:W-:-:S02]  /*0340*/  ISETP.GE.AND.EX P5, PT, R29, UR7, PT, P5 ;  /* 0x000000071d007c0c */ /* 0x000fc4000bfa6350 */
[----:B------:R-:W1:Y:S07]  /*0350*/  I2F.RP R12, R13 ;  /* 0x0000000d000c7306 */ /* 0x000e6e0000209400 */
[----:B------:R-:W2:Y:S01]  /*0360*/  @!P4 LDC.64 R24, c[0x0][0x390] ;  /* 0x0000e400ff18cb82 */ /* 0x000ea20000000a00 */
[----:B-1----:R-:W1:Y:S02]  /*0370*/  MUFU.RCP R12, R12 ;  /* 0x0000000c000c7308 */ /* 0x002e640000001000 */
[----:B-1----:R-:W-:-:S06]  /*0380*/  IADD3 R10, PT, PT, R12, 0xffffffe, RZ ;  /* 0x0ffffffe0c0a7810 */ /* 0x002fcc0007ffe0ff */
[----:B------:R1:W4:Y:S02]  /*0390*/  F2I.FTZ.U32.TRUNC.NTZ R11, R10 ;  /* 0x0000000a000b7305 */ /* 0x000324000021f000 */
[----:B-1----:R-:W-:Y:S02]  /*03a0*/  MOV R10, RZ ;  /* 0x000000ff000a7202 */ /* 0x002fe40000000f00 */
[----:B----4-:R-:W-:-:S05]  /*03b0*/  IADD3 R14, PT, PT, RZ, -R11, RZ ;  /* 0x8000000bff0e7210 */ /* 0x010fca0007ffe0ff */
        /* <DEDUP_REMOVED lines=12> */
[----:B------:R-:W-:-:S11]  /*0480*/  ISETP.NE.AND P2, PT, R17, RZ, PT ;  /* 0x000000ff1100720c */ /* 0x000fd60003f45270 */
[----:B------:R-:W-:-:S04]  /*0490*/  @P1 IADD3 R11, PT, PT, R11, 0x1, RZ ;  /* 0x000000010b0b1810 */ /* 0x000fc80007ffe0ff */
[----:B------:R-:W-:Y:S02]  /*04a0*/  MOV R15, R11 ;  /* 0x0000000b000f7202 */ /* 0x000fe40000000f00 */
[----:B------:R-:W1:Y:S02]  /*04b0*/  @!P4 LDC.64 R10, c[0x0][0x3e0] ;  /* 0x0000f800ff0acb82 */ /* 0x000e640000000a00 */
[----:B------:R-:W-:Y:S02]  /*04c0*/  @!P3 IADD3 R15, PT, PT, -R15, RZ, RZ ;  /* 0x000000ff0f0fb210 */ /* 0x000fe40007ffe1ff */
[----:B------:R-:W-:Y:S02]  /*04d0*/  @!P2 LOP3.LUT R15, RZ, R17, RZ, 0x33, !PT ;  /* 0x00000011ff0fa212 */ /* 0x000fe400078e33ff */
[----:B------:R-:W-:Y:S02]  /*04e0*/  ISETP.GE.U32.AND P2, PT, R27, UR6, PT ;  /* 0x000000061b007c0c */ /* 0x000fe4000bf46070 */
[----:B------:R-:W-:-:S02]  /*04f0*/  IADD3 R53, PT, PT, -R15, RZ, RZ ;  /* 0x000000ff0f357210 */ /* 0x000fc40007ffe1ff */
[----:B------:R-:W-:Y:S02]  /*0500*/  SHF.R.S32.HI R12, RZ, 0x1f, R15 ;  /* 0x0000001fff0c7819 */ /* 0x000fe4000001140f */
[----:B------:R-:W-:Y:S01]  /*0510*/  ISETP.GE.AND.EX P2, PT, R19, UR7, PT, P2 ;  /* 0x0000000713007c0c */ /* 0x000fe2000bf46320 */
[----:B------:R-:W-:Y:S01]  /*0520*/  IMAD R53, R17, R53, R8 ;  /* 0x0000003511357224 */ /* 0x000fe200078e0208 */
[----:B------:R-:W-:Y:S01]  /*0530*/  ISETP.GE.U32.AND P3, PT, R49, UR6, PT ;  /* 0x0000000631007c0c */ /* 0x000fe2000bf66070 */
[----:B---3--:R-:W-:Y:S02]  /*0540*/  IMAD R14, R12, UR10, RZ ;  /* 0x0000000a0c0e7c24 */ /* 0x008fe4000f8e02ff */
[----:B------:R-:W3:Y:S01]  /*0550*/  @!P5 LDC.64 R12, c[0x0][0x3e0] ;  /* 0x0000f800ff0cdb82 */ /* 0x000ee20000000a00 */
[----:B------:R-:W-:Y:S01]  /*0560*/  SHF.L.U32 R53, R53, 0x6, RZ ;  /* 0x0000000635357819 */ /* 0x000fe200000006ff */
[----:B------:R-:W-:Y:S01]  /*0570*/  IMAD R55, R15, UR11, R14 ;  /* 0x0000000b0f377c24 */ /* 0x000fe2000f8e020e */
[----:B------:R-:W-:-:S02]  /*0580*/  ISETP.GE.AND.EX P3, PT, R43, UR7, PT, P3 ;  /* 0x000000072b007c0c */ /* 0x000fc4000bf66330 */
[----:B------:R-:W-:Y:S02]  /*0590*/  SHF.R.S32.HI R57, RZ, 0x1f, R53 ;  /* 0x0000001fff397819 */ /* 0x000fe40000011435 */
[----:B------:R-:W-:Y:S01]  /*05a0*/  LOP3.LUT R56, R53, R52, RZ, 0xfc, !PT ;  /* 0x0000003435387212 */ /* 0x000fe200078efcff */
[----:B-1----:R-:W-:Y:S01]  /*05b0*/  @!P4 IMAD R14, R23, R10, RZ ;  /* 0x0000000a170ec224 */ /* 0x002fe200078e02ff */
[----:B------:R-:W1:Y:S03]  /*05c0*/  @!P2 LDC.64 R16, c[0x0][0x3e0] ;  /* 0x0000f800ff10ab82 */ /* 0x000e660000000a00 */
[----:B------:R-:W-:-:S04]  /*05d0*/  IMAD.WIDE.U32 R56, R15, UR10, R56 ;  /* 0x0000000a0f387c25 */ /* 0x000fc8000f8e0038 */
[----:B------:R-:W-:Y:S01]  /*05e0*/  @!P4 IMAD R15, R21, R11, R14 ;  /* 0x0000000b150fc224 */ /* 0x000fe200078e020e */
[----:B------:R-:W-:Y:S01]  /*05f0*/  IADD3 R55, PT, PT, R57, R55, RZ ;  /* 0x0000003739377210 */ /* 0x000fe20007ffe0ff */
[----:B------:R-:W4:Y:S01]  /*0600*/  @!P5 LDC.64 R22, c[0x0][0x390] ;  /* 0x0000e400ff16db82 */ /* 0x000f220000000a00 */
[----:B------:R-:W-:-:S05]  /*0610*/  @!P4 MOV R54, R56 ;  /* 0x000000380036c202 */ /* 0x000fca0000000f00 */
[----:B------:R-:W-:Y:S02]  /*0620*/  @!P4 IMAD.WIDE.U32 R10, R21, R10, R54 ;  /* 0x0000000a150ac225 */ /* 0x000fe400078e0036 */
[----:B------:R-:W5:Y:S02]  /*0630*/  @!P3 LDC.64 R20, c[0x0][0x3e0] ;  /* 0x0000f800ff14bb82 */ /* 0x000f640000000a00 */
[----:B---3--:R-:W-:Y:S01]  /*0640*/  @!P5 IMAD R14, R29, R12, RZ ;  /* 0x0000000c1d0ed224 */ /* 0x008fe200078e02ff */
[----:B------:R-:W-:Y:S02]  /*0650*/  @!P4 IADD3 R11, PT, PT, R11, R15, RZ ;  /* 0x0000000f0b0bc210 */ /* 0x000fe40007ffe0ff */
[C---:B--2---:R-:W-:Y:S01]  /*0660*/  @!P4 LEA R24, P1, R10.reuse, R24, 0x2 ;  /* 0x000000180a18c211 */ /* 0x044fe200078210ff */
[----:B------:R-:W-:Y:S02]  /*0670*/  @!P5 IMAD R29, R31, R13, R14 ;  /* 0x0000000d1f1dd224 */ /* 0x000fe400078e020e */
[----:B------:R-:W2:Y:S01]  /*0680*/  @!P2 LDC.64 R14, c[0x0][0x390] ;  /* 0x0000e400ff0eab82 */ /* 0x000ea20000000a00 */
[----:B------:R-:W-:-:S02]  /*0690*/  @!P4 LEA.HI.X R25, R10, R25, R11, 0x2, P1 ;  /* 0x000000190a19c211 */ /* 0x000fc400008f140b */
[----:B------:R-:W-:Y:S02]  /*06a0*/  ISETP.GE.U32.AND P1, PT, R51, UR6, PT ;  /* 0x0000000633007c0c */ /* 0x000fe4000bf26070 */
[----:B------:R-:W-:Y:S02]  /*06b0*/  @!P5 MOV R10, R56 ;  /* 0x00000038000ad202 */ /* 0x000fe40000000f00 */
[----:B------:R-:W-:Y:S02]  /*06c0*/  @!P5 MOV R11, R55 ;  /* 0x00000037000bd202 */ /* 0x000fe40000000f00 */
[----:B------:R-:W-:Y:S01]  /*06d0*/  ISETP.GE.AND.EX P1, PT, R9, UR7, PT, P1 ;  /* 0x0000000709007c0c */ /* 0x000fe2000bf26310 */
[----:B------:R-:W-:Y:S01]  /*06e0*/  @!P5 IMAD.WIDE.U32 R12, R31, R12, R10 ;  /* 0x0000000c1f0cd225 */ /* 0x000fe200078e000a */
[----:B------:R-:W-:Y:S02]  /*06f0*/  MOV R11, RZ ;  /* 0x000000ff000b7202 */ /* 0x000fe40000000f00 */
[----:B------:R-:W-:Y:S01]  /*0700*/  MOV R10, RZ ;  /* 0x000000ff000a7202 */ /* 0x000fe20000000f00 */
[----:B-1----:R-:W-:Y:S01]  /*0710*/  @!P2 IMAD R18, R19, R16, RZ ;  /* 0x000000101312a224 */ /* 0x002fe200078e02ff */
[----:B------:R-:W-:-:S02]  /*0720*/  @!P5 IADD3 R13, PT, PT, R13, R29, RZ ;  /* 0x0000001d0d0dd210 */ /* 0x000fc40007ffe0ff */
[----:B----4-:R-:W-:Y:S01]  /*0730*/  @!P5 LEA R22, P6, R12, R22, 0x2 ;  /* 0x000000160c16d211 */ /* 0x010fe200078c10ff */
[----:B------:R-:W-:Y:S01]  /*0740*/  @!P2 IMAD R29, R27, R17, R18 ;  /* 0x000000111b1da224 */ /* 0x000fe200078e0212 */
[----:B0-----:R0:W3:Y:S01]  /*0750*/  @!P4 LDG.E.64 R10, desc[UR8][R24.64] ;  /* 0x00000008180ac981 */ /* 0x0010e2000c1e1b00 */
[----:B------:R-:W-:Y:S02]  /*0760*/  ISETP.GE.U32.AND P4, PT, R48, UR6, PT ;  /* 0x0000000630007c0c */ /* 0x000fe4000bf86070 */
[----:B------:R-:W1:Y:S01]  /*0770*/  @!P1 LDC.64 R18, c[0x0][0x3e0] ;  /* 0x0000f800ff129b82 */ /* 0x000e620000000a00 */
[----:B------:R-:W-:Y:S02]  /*0780*/  @!P5 LEA.HI.X R23, R12, R23, R13, 0x2, P6 ;  /* 0x000000170c17d211 */ /* 0x000fe400030f140d */
[----:B------:R-:W-:Y:S02]  /*0790*/  CS2R R12, SRZ ;  /* 0x00000000000c7805 */ /* 0x000fe4000001ff00 */
[----:B------:R-:W-:-:S02]  /*07a0*/  ISETP.GE.U32.AND P6, PT, R47, UR6, PT ;  /* 0x000000062f007c0c */ /* 0x000fc4000bfc6070 */
[----:B------:R-:W-:Y:S02]  /*07b0*/  ISETP.GE.AND.EX P4, PT, R44, UR7, PT, P4 ;  /* 0x000000072c007c0c */ /* 0x000fe4000bf86340 */
[----:B0-----:R-:W-:Y:S01]  /*07c0*/  @!P2 MOV R24, R56 ;  /* 0x000000380018a202 */ /* 0x001fe20000000f00 */
[----:B------:R0:W4:Y:S01]  /*07d0*/  @!P5 LDG.E.64 R12, desc[UR8][R22.64] ;  /* 0x00000008160cd981 */ /* 0x000122000c1e1b00 */
[----:B------:R-:W-:Y:S02]  /*07e0*/  @!P2 MOV R25, R55 ;  /* 0x000000370019a202 */ /* 0x000fe40000000f00 */
[----:B------:R-:W-:Y:S01]  /*07f0*/  ISETP.GE.AND.EX P5, PT, R45, UR7, PT, P6 ;  /* 0x000000072d007c0c */ /* 0x000fe2000bfa6360 */
[----:B------:R-:W-:Y:S01]  /*0800*/  @!P2 IMAD.WIDE.U32 R16, R27, R16, R24 ;  /* 0x000000101b10a225 */ /* 0x000fe200078e0018 */
[----:B------:R-:W-:Y:S01]  /*0810*/  @!P3 MOV R30, R56 ;  /* 0x00000038001eb202 */ /* 0x000fe20000000f00 */
[----:B------:R-:W1:Y:S03]  /*0820*/  @!P1 LDC.64 R26, c[0x0][0x390] ;  /* 0x0000e400ff1a9b82 */ /* 0x000e660000000a00 */
[----:B------:R-:W-:-:S05]  /*0830*/  @!P2 IADD3 R17, PT, PT, R17, R29, RZ ;  /* 0x0000001d1111a210 */ /* 0x000fca0007ffe0ff */
[----:B0-----:R-:W0:Y:S01]  /*0840*/  @!P3 LDC.64 R22, c[0x0][0x390] ;  /* 0x0000e400ff16bb82 */ /* 0x001e220000000a00 */
[C---:B--2---:R-:W-:Y:S01]  /*0850*/  @!P2 LEA R28, P6, R16.reuse, R14, 0x2 ;  /* 0x0000000e101ca211 */ /* 0x044fe200078c10ff */
[----:B-----5:R-:W-:Y:S01]  /*0860*/  @!P3 IMAD R14, R43, R20, RZ ;  /* 0x000000142b0eb224 */ /* 0x020fe200078e02ff */
[----:B------:R-:W-:Y:S02]  /*0870*/  @!P3 MOV R31, R55 ;  /* 0x00000037001fb202 */ /* 0x000fe40000000f00 */
[----:B------:R-:W-:-:S03]  /*0880*/  @!P2 LEA.HI.X R29, R16, R15, R17, 0x2, P6 ;  /* 0x0000000f101da211 */ /* 0x000fc600030f1411 */
[----:B------:R-:W2:Y:S01]  /*0890*/  @!P4 LDC.64 R24, c[0x0][0x3e0] ;  /* 0x0000f800ff18cb82 */ /* 0x000ea20000000a00 */
[----:B------:R-:W-:Y:S01]  /*08a0*/  ISETP.GE.U32.AND P6, PT, R42, UR6, PT ;  /* 0x000000062a007c0c */ /* 0x000fe2000bfc6070 */
[----:B------:R-:W-:-:S06]  /*08b0*/  @!P3 IMAD R33, R49, R21, R14 ;  /* 0x000000153121b224 */ /* 0x000fcc00078e020e */
[----:B------:R-:W5:Y:S01]  /*08c0*/  @!P5 LDC.64 R16, c[0x0][0x3e0] ;  /* 0x0000f800ff10db82 */ /* 0x000f620000000a00 */
[----:B-1----:R-:W-:Y:S02]  /*08d0*/  @!P1 IMAD R32, R9, R18, RZ ;  /* 0x0000001209209224 */ /* 0x002fe400078e02ff */
[----:B------:R-:W-:Y:S01]  /*08e0*/  @!P3 IMAD.WIDE.U32 R30, R49, R20, R30 ;  /* 0x00000014311eb225 */ /* 0x000fe200078e001e */
[----:B------:R-:W-:Y:S02]  /*08f0*/  ISETP.GE.AND.EX P6, PT, R46, UR7, PT, P6 ;  /* 0x000000072e007c0c */ /* 0x000fe4000bfc6360 */
[----:B------:R-:W-:Y:S01]  /*0900*/  CS2R R14, SRZ ;  /* 0x00000000000e7805 */ /* 0x000fe2000001ff00 */
[----:B------:R-:W-:Y:S01]  /*0910*/  @!P1 IMAD R35, R51, R19, R32 ;  /* 0x0000001333239224 */ /* 0x000fe200078e0220 */
[----:B------:R-:W-:Y:S01]  /*0920*/  @!P3 IADD3 R19, PT, PT, R31, R33, RZ ;  /* 0x000000211f13b210 */ /* 0x000fe20007ffe0ff */
[----:B------:R-:W1:Y:S01]  /*0930*/  @!P4 LDC.64 R20, c[0x0][0x390] ;  /* 0x0000e400ff14cb82 */ /* 0x000e620000000a00 */
[----:B------:R-:W-:-:S02]  /*0940*/  @!P1 MOV R32, R56 ;  /* 0x0000003800209202 */ /* 0x000fc40000000f00 */
[----:B------:R0:W3:Y:S01]  /*0950*/  @!P2 LDG.E.64 R14, desc[UR8][R28.64] ;  /* 0x000000081c0ea981 */ /* 0x0000e2000c1e1b00 */
[----:B------:R-:W-:-:S03]  /*0960*/  @!P1 MOV R33, R55 ;  /* 0x0000003700219202 */ /* 0x000fc60000000f00 */
[----:B------:R-:W-:Y:S01]  /*0970*/  @!P1 IMAD.WIDE.U32 R32, R51, R18, R32 ;  /* 0x0000001233209225 */ /* 0x000fe200078e0020 */
[----:B0-----:R-:W-:-:S03]  /*0980*/  @!P3 LEA R28, P2, R30, R22, 0x2 ;  /* 0x000000161e1cb211 */ /* 0x001fc600078410ff */
[----:B--2---:R-:W-:Y:S01]  /*0990*/  @!P4 IMAD R37, R44, R24, RZ ;  /* 0x000000182c25c224 */ /* 0x004fe200078e02ff */
[----:B------:R-:W-:Y:S02]  /*09a0*/  @!P1 IADD3 R31, PT, PT, R33, R35, RZ ;  /* 0x00000023211f9210 */ /* 0x000fe40007ffe0ff */
[----:B------:R-:W-:Y:S02]  /*09b0*/  @!P3 LEA.HI.X R29, R30, R23, R19, 0x2, P2 ;  /* 0x000000171e1db211 */ /* 0x000fe400010f1413 */
[----:B------:R-:W0:Y:S01]  /*09c0*/  @!P5 LDC.64 R22, c[0x0][0x390] ;  /* 0x0000e400ff16db82 */ /* 0x000e220000000a00 */
[----:B------:R-:W-:Y:S02]  /*09d0*/  @!P4 MOV R34, R56 ;  /* 0x000000380022c202 */ /* 0x000fe40000000f00 */
[----:B------:R-:W-:Y:S02]  /*09e0*/  @!P4 MOV R35, R55 ;  /* 0x000000370023c202 */ /* 0x000fe40000000f00 */
[----:B------:R-:W-:-:S03]  /*09f0*/  @!P1 LEA R30, P2, R32, R26, 0x2 ;  /* 0x0000001a201e9211 */ /* 0x000fc600078410ff */
[----:B------:R-:W2:Y:S01]  /*0a00*/  @!P6 LDC.64 R18, c[0x0][0x3e0] ;  /* 0x0000f800ff12eb82 */ /* 0x000ea20000000a00 */
[----:B-----5:R-:W-:Y:S02]  /*0a10*/  @!P5 IMAD R26, R45, R16, RZ ;  /* 0x000000102d1ad224 */ /* 0x020fe400078e02ff */
[----:B------:R-:W-:Y:S01]  /*0a20*/  @!P4 IMAD R37, R48, R25, R37 ;  /* 0x000000193025c224 */ /* 0x000fe200078e0225 */
[----:B------:R-:W-:Y:S01]  /*0a30*/  @!P1 LEA.HI.X R31, R32, R27, R31, 0x2, P2 ;  /* 0x0000001b201f9211 */ /* 0x000fe200010f141f */
[----:B------:R-:W-:Y:S01]  /*0a40*/  @!P4 IMAD.WIDE.U32 R24, R48, R24, R34 ;  /* 0x000000183018c225 */ /* 0x000fe200078e0022 */
[----:B------:R-:W-:-:S03]  /*0a50*/  @!P5 MOV R27, R55 ;  /* 0x00000037001bd202 */ /* 0x000fc60000000f00 */
[----:B------:R-:W-:Y:S01]  /*0a60*/  @!P5 IMAD R35, R47, R17, R26 ;  /* 0x000000112f23d224 */ /* 0x000fe200078e021a */
[----:B------:R-:W-:Y:S02]  /*0a70*/  @!P5 MOV R26, R56 ;  /* 0x00000038001ad202 */ /* 0x000fe40000000f00 */
[----:B------:R-:W-:-:S03]  /*0a80*/  CS2R R32, SRZ ;  /* 0x0000000000207805 */ /* 0x000fc6000001ff00 */
[----:B------:R-:W-:Y:S02]  /*0a90*/  @!P5 IMAD.WIDE.U32 R26, R47, R16, R26 ;  /* 0x000000102f1ad225 */ /* 0x000fe400078e001a */
[----:B------:R-:W5:Y:S01]  /*0aa0*/  @!P6 LDC.64 R16, c[0x0][0x390] ;  /* 0x0000e400ff10eb82 */ /* 0x000f620000000a00 */
[----:B------:R-:W3:Y:S01]  /*0ab0*/  @!P1 LDG.E.64 R32, desc[UR8][R30.64] ;  /* 0x000000081e209981 */ /* 0x000ee2000c1e1b00 */
[----:B------:R-:W-:Y:S02]  /*0ac0*/  @!P4 IADD3 R37, PT, PT, R25, R37, RZ ;  /* 0x000000251925c210 */ /* 0x000fe40007ffe0ff */
[----:B-1----:R-:W-:Y:S01]  /*0ad0*/  @!P4 LEA R20, P2, R24, R20, 0x2 ;  /* 0x000000141814c211 */ /* 0x002fe200078410ff */
[----:B--2---:R-:W-:-:S03]  /*0ae0*/  @!P6 IMAD R25, R46, R18, RZ ;  /* 0x000000122e19e224 */ /* 0x004fc600078e02ff */
[----:B------:R-:W-:Y:S02]  /*0af0*/  @!P4 LEA.HI.X R21, R24, R21, R37, 0x2, P2 ;  /* 0x000000151815c211 */ /* 0x000fe400010f1425 */
[----:B------:R-:W-:Y:S02]  /*0b00*/  @!P5 IADD3 R24, PT, PT, R27, R35, RZ ;  /* 0x000000231b18d210 */ /* 0x000fe40007ffe0ff */
[----:B0-----:R-:W-:Y:S01]  /*0b10*/  @!P5 LEA R22, P2, R26, R22, 0x2 ;  /* 0x000000161a16d211 */ /* 0x001fe200078410ff */
[----:B------:R-:W-:Y:S01]  /*0b20*/  @!P6 IMAD R19, R42, R19, R25 ;  /* 0x000000132a13e224 */ /* 0x000fe200078e0219 */
[----:B------:R-:W-:Y:S02]  /*0b30*/  CS2R R34, SRZ ;  /* 0x0000000000227805 */ /* 0x000fe4000001ff00 */
[----:B------:R-:W-:Y:S02]  /*0b40*/  @!P6 MOV R25, R55 ;  /* 0x000000370019e202 */ /* 0x000fe40000000f00 */
[----:B------:R-:W-:-:S02]  /*0b50*/  @!P5 LEA.HI.X R23, R26, R23, R24, 0x2, P2 ;  /* 0x000000171a17d211 */ /* 0x000fc400010f1418 */
[----:B------:R-:W-:Y:S02]  /*0b60*/  @!P6 MOV R24, R56 ;  /* 0x000000380018e202 */ /* 0x000fe40000000f00 */
[----:B------:R-:W-:Y:S01]  /*0b70*/  CS2R R36, SRZ ;  /* 0x0000000000247805 */ /* 0x000fe2000001ff00 */
[----:B------:R-:W2:Y:S02]  /*0b80*/  @!P3 LDG.E.64 R34, desc[UR8][R28.64] ;  /* 0x000000081c22b981 */ /* 0x000ea4000c1e1b00 */
[----:B------:R-:W-:Y:S01]  /*0b90*/  @!P6 IMAD.WIDE.U32 R24, R42, R18, R24 ;  /* 0x000000122a18e225 */ /* 0x000fe200078e0018 */
[----:B------:R-:W-:Y:S02]  /*0ba0*/  CS2R R38, SRZ ;  /* 0x0000000000267805 */ /* 0x000fe4000001ff00 */
[----:B------:R0:W2:Y:S02]  /*0bb0*/  @!P4 LDG.E.64 R36, desc[UR8][R20.64] ;  /* 0x000000081424c981 */ /* 0x0000a4000c1e1b00 */
[----:B------:R-:W-:-:S02]  /*0bc0*/  @!P6 IADD3 R18, PT, PT, R25, R19, RZ ;  /* 0x000000131912e210 */ /* 0x000fc40007ffe0ff */
[C---:B-----5:R-:W-:Y:S02]  /*0bd0*/  @!P6 LEA R16, P2, R24.reuse, R16, 0x2 ;  /* 0x000000101810e211 */ /* 0x060fe400078410ff */
[----:B------:R-:W-:Y:S01]  /*0be0*/  CS2R R40, SRZ ;  /* 0x0000000000287805 */ /* 0x000fe2000001ff00 */
[----:B------:R3:W5:Y:S01]  /*0bf0*/  @!P5 LDG.E.64 R38, desc[UR8][R22.64] ;  /* 0x000000081626d981 */ /* 0x000762000c1e1b00 */
[----:B------:R-:W-:-:S05]  /*0c00*/  @!P6 LEA.HI.X R17, R24, R17, R18, 0x2, P2 ;  /* 0x000000111811e211 */ /* 0x000fca00010f1412 */
[----:B------:R1:W5:Y:S01]  /*0c10*/  @!P6 LDG.E.64 R40, desc[UR8][R16.64] ;  /* 0x000000081028e981 */ /* 0x000362000c1e1b00 */
[C---:B------:R-:W-:Y:S02]  /*0c20*/  ISETP.GT.AND P2, PT, R4.reuse, 0x1e, PT ;  /* 0x0000001e0400780c */ /* 0x040fe40003f44270 */
[----:B------:R-:W-:Y:S01]  /*0c30*/  ISETP.GT.AND P3, PT, R4, 0xf, PT ;  /* 0x0000000f0400780c */ /* 0x000fe20003f64270 */
[----:B------:R-:W-:Y:S01]  /*0c40*/  BSSY.RECONVERGENT B0, `(.L_x_3648) ;  /* 0x0000045000007945 */ /* 0x000fe20003800200 */
[----:B----4-:R-:W-:Y:S01]  /*0c50*/  FMUL.FTZ R25, R13, R13 ;  /* 0x0000000d0d197220 */ /* 0x010fe20000410000 */
[----:B0-----:R-:W-:-:S03]  /*0c60*/  FADD.FTZ R21, R12, R13 ;  /* 0x0000000d0c157221 */ /* 0x001fc60000010000 */
[----:B------:R-:W-:Y:S01]  /*0c70*/  FFMA.FTZ R20, R12, R12, R25 ;  /* 0x0000000c0c147223 */ /* 0x000fe20000010019 */
[----:B---3--:R-:W-:Y:S01]  /*0c80*/  FMUL.FTZ R23, R15, R15 ;  /* 0x0000000f0f177220 */ /* 0x008fe20000410000 */
[----:B-1----:R-:W-:-:S03]  /*0c90*/  FADD.FTZ R17, R14, R15 ;  /* 0x0000000f0e117221 */ /* 0x002fc60000010000 */
[----:B------:R-:W-:Y:S01]  /*0ca0*/  FFMA.FTZ R16, R14, R14, R23 ;  /* 0x0000000e0e107223 */ /* 0x000fe20000010017 */
[----:B------:R-:W-:Y:S01]  /*0cb0*/  FMUL.FTZ R19, R33, R33 ;  /* 0x0000002121137220 */ /* 0x000fe20000410000 */
[----:B------:R-:W-:-:S03]  /*0cc0*/  FADD.FTZ R18, R32, R33 ;  /* 0x0000002120127221 */ /* 0x000fc60000010000 */
[----:B------:R-:W-:Y:S01]  /*0cd0*/  FFMA.FTZ R19, R32, R32, R19 ;  /* 0x0000002020137223 */ /* 0x000fe20000010013 */
[----:B------:R-:W-:-:S03]  /*0ce0*/  FADD.FTZ R18, RZ, R18 ;  /* 0x00000012ff127221 */ /* 0x000fc60000010000 */
[----:B------:R-:W-:Y:S01]  /*0cf0*/  FADD.FTZ R19, RZ, R19 ;  /* 0x00000013ff137221 */ /* 0x000fe20000010000 */
[----:B------:R-:W-:Y:S01]  /*0d00*/  FADD.FTZ R18, R18, R21 ;  /* 0x0000001512127221 */ /* 0x000fe20000010000 */
[----:B------:R-:W-:Y:S02]  /*0d10*/  FMUL.FTZ R21, R11, R11 ;  /* 0x0000000b0b157220 */ /* 0x000fe40000410000 */
[----:B------:R-:W-:Y:S01]  /*0d20*/  FADD.FTZ R19, R19, R20 ;  /* 0x0000001413137221 */ /* 0x000fe20000010000 */
[----:B------:R-:W-:Y:S01]  /*0d30*/  FADD.FTZ R17, R18, R17 ;  /* 0x0000001112117221 */ /* 0x000fe20000010000 */
[C---:B------:R-:W-:Y:S01]  /*0d40*/  FADD.FTZ R18, R10.reuse, R11 ;  /* 0x0000000b0a127221 */ /* 0x040fe20000010000 */
[----:B------:R-:W-:Y:S01]  /*0d50*/  FFMA.FTZ R21, R10, R10, R21 ;  /* 0x0000000a0a157223 */ /* 0x000fe20000010015 */
[----:B------:R-:W-:Y:S02]  /*0d60*/  FADD.FTZ R16, R19, R16 ;  /* 0x0000001013107221 */ /* 0x000fe40000010000 */
[----:B------:R-:W-:Y:S01]  /*0d70*/  FADD.FTZ R17, R17, R18 ;  /* 0x0000001211117221 */ /* 0x000fe20000010000 */
[----:B--2---:R-:W-:Y:S01]  /*0d80*/  FMUL.FTZ R19, R35, R35 ;  /* 0x0000002323137220 */ /* 0x004fe20000410000 */
[----:B------:R-:W-:Y:S01]  /*0d90*/  FADD.FTZ R18, R34, R35 ;  /* 0x0000002322127221 */ /* 0x000fe20000010000 */
[----:B------:R-:W-:-:S02]  /*0da0*/  FADD.FTZ R16, R16, R21 ;  /* 0x0000001510107221 */ /* 0x000fc40000010000 */
[----:B------:R-:W-:Y:S01]  /*0db0*/  FFMA.FTZ R19, R34, R34, R19 ;  /* 0x0000002222137223 */ /* 0x000fe20000010013 */
[----:B------:R-:W-:Y:S01]  /*0dc0*/  FMUL.FTZ R21, R37, R37 ;  /* 0x0000002525157220 */ /* 0x000fe20000410000 */
[----:B------:R-:W-:Y:S01]  /*0dd0*/  FADD.FTZ R17, R17, R18 ;  /* 0x0000001211117221 */ /* 0x000fe20000010000 */
[----:B------:R-:W-:Y:S01]  /*0de0*/  FADD.FTZ R18, R36, R37 ;  /* 0x0000002524127221 */ /* 0x000fe20000010000 */
[----:B------:R-:W-:Y:S01]  /*0df0*/  FADD.FTZ R16, R16, R19 ;  /* 0x0000001310107221 */ /* 0x000fe20000010000 */
[----:B------:R-:W-:Y:S01]  /*0e00*/  FFMA.FTZ R21, R36, R36, R21 ;  /* 0x0000002424157223 */ /* 0x000fe20000010015 */
[----:B-----5:R-:W-:Y:S01]  /*0e10*/  FMUL.FTZ R19, R39, R39 ;  /* 0x0000002727137220 */ /* 0x020fe20000410000 */
[----:B------:R-:W-:Y:S02]  /*0e20*/  FADD.FTZ R17, R17, R18 ;  /* 0x0000001211117221 */ /* 0x000fe40000010000 */
[----:B------:R-:W-:Y:S01]  /*0e30*/  FADD.FTZ R16, R16, R21 ;  /* 0x0000001510107221 */ /* 0x000fe20000010000 */
        /* <DEDUP_REMOVED lines=37> */
.L_x_3649:
[----:B------:R-:W-:Y:S05]  /*1090*/  BSYNC.RECONVERGENT B0 ;  /* 0x0000000000007941 */ /* 0x000fea0003800200 */
.L_x_3648:
        /* <DEDUP_REMOVED lines=46> */
.L_x_3651:
[----:B------:R-:W-:Y:S05]  /*1380*/  BSYNC.RECONVERGENT B0 ;  /* 0x0000000000007941 */ /* 0x000fea0003800200 */
.L_x_3650:
        /* <DEDUP_REMOVED lines=10> */
[----:B--2---:R-:W-:Y:S02]  /*1430*/  LOP3.LUT P4, R22, R7, 0x2, RZ, 0xc0, !PT ;  /* 0x0000000207167812 */ /* 0x004fe4000788c0ff */
[----:B-1----:R-:W-:Y:S01]  /*1440*/  IADD3 R23, PT, PT, R19, R0, RZ ;  /* 0x0000000013177210 */ /* 0x002fe20007ffe0ff */
[----:B------:R-:W-:Y:S01]  /*1450*/  IMAD R19, R2, R5, R0 ;  /* 0x0000000502137224 */ /* 0x000fe200078e0200 */
[----:B------:R-:W-:-:S03]  /*1460*/  SEL R25, R6, RZ, !P4 ;  /* 0x000000ff06197207 */ /* 0x000fc60006000000 */
[----:B------:R-:W-:Y:S01]  /*1470*/  IMAD.WIDE.U32 R18, R19, 0x8, R58 ;  /* 0x0000000813127825 */ /* 0x000fe200078e003a */
[----:B------:R-:W-:-:S04]  /*1480*/  ISETP.NE.AND P4, PT, R25, -0x1, PT ;  /* 0xffffffff1900780c */ /* 0x000fc80003f85270 */
        /* <DEDUP_REMOVED lines=9> */
.L_x_3654:
[----:B-1----:R-:W2:Y:S04]  /*1520*/  LDG.E.STRONG.GPU R18, desc[UR8][R16.64] ;  /* 0x0000000810127981 */ /* 0x002ea8000c1ef900 */
[----:B--2---:R-:W-:Y:S01]  /*1530*/  CCTL.IVALL ;  /* 0x00000000ff00798f */ /* 0x004fe20002000000 */
[----:B------:R-:W-:Y:S05]  /*1540*/  YIELD ;  /* 0x0000000000007946 */ /* 0x000fea0003800000 */
[----:B------:R-:W-:-:S13]  /*1550*/  ISETP.NE.AND P4, PT, R18, R25, PT ;  /* 0x000000191200720c */ /* 0x000fda0003f85270 */
[----:B------:R-:W-:Y:S05]  /*1560*/  @P4 BRA `(.L_x_3654) ;  /* 0xfffffffc00ec4947 */ /* 0x000fea000383ffff */
.L_x_3653:
[----:B------:R-:W-:Y:S05]  /*1570*/  WARPSYNC.ALL ;  /* 0x0000000000007948 */ /* 0x000fea0003800000 */
[----:B------:R-:W-:Y:S01]  /*1580*/  BAR.SYNC.DEFER_BLOCKING 0x0 ;  /* 0x0000000000007b1d */ /* 0x000fe20000010000 */
[----:B------:R-:W-:-:S05]  /*1590*/  HFMA2 R24, -RZ, RZ, 0, 0 ;  /* 0x00000000ff187431 */ /* 0x000fca00000001ff */
[----:B------:R-:W-:Y:S05]  /*15a0*/  @!P2 BRA `(.L_x_3655) ;  /* 0x00000004001ca947 */ /* 0x000fea0003800000 */
[C-C-:B--2---:R-:W-:Y:S01]  /*15b0*/  IMAD R22, R5.reuse, 0x5, R0.reuse ;  /* 0x0000000505167824 */ /* 0x144fe200078e0200 */
        /* <DEDUP_REMOVED lines=9> */
[----:B-1----:R-:W-:-:S07]  /*1650*/  LOP3.LUT R23, R6, 0x7ffffff8, RZ, 0xc0, !PT ;  /* 0x7ffffff806177812 */ /* 0x002fce00078ec0ff */
.L_x_3656:
        /* <DEDUP_REMOVED lines=60> */
.L_x_3655:
        /* <DEDUP_REMOVED lines=12> */
[C---:B------:R-:W-:Y:S02]  /*1ae0*/  IADD3 R23, PT, PT, R24.reuse, 0x2, RZ ;  /* 0x0000000218177810 */ /* 0x040fe40007ffe0ff */
        /* <DEDUP_REMOVED lines=10> */
[----:B------:R-:W3:Y:S04]  /*1b90*/  @!P5 LDG.E.64 R16, desc[UR8][R16.64] ;  /* 0x000000081010d981 */ /* 0x000ee8000c1e1b00 */
[----:B------:R-:W4:Y:S02]  /*1ba0*/  @!P4 LDG.E.64 R18, desc[UR8][R18.64] ;  /* 0x000000081212c981 */ /* 0x000f24000c1e1b00 */
[----:B------:R-:W-:-:S04]  /*1bb0*/  @!P6 IMAD R27, R27, R5, R0 ;  /* 0x000000051b1be224 */ /* 0x000fc800078e0200 */
[----:B--2---:R-:W-:-:S06]  /*1bc0*/  @!P6 IMAD.WIDE.U32 R22, R27, 0x8, R58 ;  /* 0x000000081b16e825 */ /* 0x004fcc00078e003a */
[----:B------:R-:W2:Y:S01]  /*1bd0*/  @!P6 LDG.E.64 R22, desc[UR8][R22.64] ;  /* 0x000000081616e981 */ /* 0x000ea2000c1e1b00 */
[----:B------:R-:W-:Y:S01]  /*1be0*/  IADD3 R24, PT, PT, R24, 0x4, RZ ;  /* 0x0000000418187810 */ /* 0x000fe20007ffe0ff */
[----:B---3--:R-:W-:Y:S01]  /*1bf0*/  @!P5 FADD.FTZ R20, R20, R16 ;  /* 0x000000101414d221 */ /* 0x008fe20000010000 */
[----:B------:R-:W-:-:S03]  /*1c00*/  @!P5 FADD.FTZ R21, R21, R17 ;  /* 0x000000111515d221 */ /* 0x000fc60000010000 */
[----:B----4-:R-:W-:Y:S01]  /*1c10*/  @!P4 FADD.FTZ R20, R20, R18 ;  /* 0x000000121414c221 */ /* 0x010fe20000010000 */
[----:B------:R-:W-:-:S03]  /*1c20*/  @!P4 FADD.FTZ R21, R21, R19 ;  /* 0x000000131515c221 */ /* 0x000fc60000010000 */
[----:B--2---:R-:W-:Y:S01]  /*1c30*/  @!P6 FADD.FTZ R20, R20, R22 ;  /* 0x000000161414e221 */ /* 0x004fe20000010000 */
[----:B------:R-:W-:-:S07]  /*1c40*/  @!P6 FADD.FTZ R21, R21, R23 ;  /* 0x000000171515e221 */ /* 0x000fce0000010000 */
.L_x_3657:
[----:B------:R-:W-:Y:S05]  /*1c50*/  @!P2 BRA `(.L_x_3652) ;  /* 0x00000000006ca947 */ /* 0x000fea0003800000 */
[----:B------:R-:W-:Y:S02]  /*1c60*/  ISETP.NE.AND P2, PT, R25, 0x1, PT ;  /* 0x000000011900780c */ /* 0x000fe40003f45270 */
[----:B--2---:R-:W-:-:S11]  /*1c70*/  LOP3.LUT R22, R6, 0x1, RZ, 0xc0, !PT ;  /* 0x0000000106167812 */ /* 0x004fd600078ec0ff */
        /* <DEDUP_REMOVED lines=11> */
[----:B0--3--:R-:W-:Y:S01]  /*1d30*/  @!P4 FADD.FTZ R20, R20, R16 ;  /* 0x000000101414c221 */ /* 0x009fe20000010000 */
[----:B------:R-:W-:-:S03]  /*1d40*/  @!P4 FADD.FTZ R21, R21, R17 ;  /* 0x000000111515c221 */ /* 0x000fc60000010000 */
[----:B--2---:R-:W-:Y:S01]  /*1d50*/  @!P2 FADD.FTZ R20, R20, R18 ;  /* 0x000000121414a221 */ /* 0x004fe20000010000 */
[----:B------:R-:W-:-:S07]  /*1d60*/  @!P2 FADD.FTZ R21, R21, R19 ;  /* 0x000000131515a221 */ /* 0x000fce0000010000 */
.L_x_3658:
        /* <DEDUP_REMOVED lines=9> */
.L_x_3659:
[----:B------:R-:W-:Y:S05]  /*1e00*/  BSYNC.RECONVERGENT B0 ;  /* 0x0000000000007941 */ /* 0x000fea0003800200 */
.L_x_3652:
        /* <DEDUP_REMOVED lines=15> */
[----:B0-----:R-:W-:-:S03]  /*1f00*/  IMAD.WIDE R22, R53, 0x4, R22 ;  /* 0x0000000435167825 */ /* 0x001fc600078e0216 */
[----:B------:R-:W5:Y:S04]  /*1f10*/  LDG.E.64 R18, desc[UR8][R18.64] ;  /* 0x0000000812127981 */ /* 0x000f68000c1e1b00 */
[----:B------:R-:W0:Y:S04]  /*1f20*/  LDS.64 R20, [UR4+0x98] ;  /* 0x00009804ff147984 */ /* 0x000e280008000a00 */
[----:B-1----:R0:W5:Y:S02]  /*1f30*/  LDG.E.64 R16, desc[UR8][R22.64] ;  /* 0x0000000816107981 */ /* 0x002164000c1e1b00 */
[----:B0-----:R-:W-:-:S04]  /*1f40*/  FMUL.FTZ R22, R20, UR7 ;  /* 0x0000000714167c20 */ /* 0x001fc80008410000 */
[----:B------:R-:W-:-:S04]  /*1f50*/  FMUL.FTZ R26, R22, R22 ;  /* 0x00000016161a7220 */ /* 0x000fc80000410000 */
[----:B------:R-:W-:-:S05]  /*1f60*/  FFMA.FTZ R26, R21, UR7, -R26 ;  /* 0x00000007151a7c23 */ /* 0x000fca000801081a */
[----:B------:R-:W-:-:S13]  /*1f70*/  FSETP.GTU.FTZ.AND P2, PT, R26, RZ, PT ;  /* 0x000000ff1a00720b */ /* 0x000fda0003f5c000 */
[----:B------:R-:W0:Y:S01]  /*1f80*/  @P2 LDC R27, c[0x0][0x3a8] ;  /* 0x0000ea00ff1b2b82 */ /* 0x000e220000000800 */
[----:B------:R-:W-:Y:S01]  /*1f90*/  HFMA2 R23, -RZ, RZ, 1.875, 0 ;  /* 0x3f800000ff177431 */ /* 0x000fe200000001ff */
[----:B------:R-:W-:Y:S01]  /*1fa0*/  BSSY.RECONVERGENT B0, `(.L_x_3660) ;  /* 0x00001bc000007945 */ /* 0x000fe20003800200 */
[----:B0-----:R-:W-:-:S04]  /*1fb0*/  @P2 FADD.FTZ R26, R26, R27 ;  /* 0x0000001b1a1a2221 */ /* 0x001fc80000010000 */
[----:B------:R0:W1:Y:S01]  /*1fc0*/  @P2 MUFU.RSQ R23, R26 ;  /* 0x0000001a00172308 */ /* 0x0000620000001400 */
[----:B------:R-:W-:Y:S05]  /*1fd0*/  BRA.U UP0, `(.L_x_3661) ;  /* 0x0000000900d87547 */ /* 0x000fea000b800000 */
[----:B------:R-:W2:Y:S01]  /*1fe0*/  LDCU.64 UR10, c[0x0][0x3e8] ;  /* 0x00007d00ff0a77ac */ /* 0x000ea20008000a00 */
[C---:B------:R-:W-:Y:S01]  /*1ff0*/  IADD3 R31, PT, PT, R51.reuse, 0x10, RZ ;  /* 0x00000010331f7810 */ /* 0x040fe20007ffe0ff */
[----:B------:R-:W-:Y:S01]  /*2000*/  BSSY.RECONVERGENT B1, `(.L_x_3662) ;  /* 0x000001c000017945 */ /* 0x000fe20003800200 */
[C---:B------:R-:W-:Y:S02]  /*2010*/  IADD3 R29, PT, PT, R51.reuse, 0x20, RZ ;  /* 0x00000020331d7810 */ /* 0x040fe40007ffe0ff */
[C---:B------:R-:W-:Y:S02]  /*2020*/  IADD3 R28, PT, PT, R51.reuse, 0x30, RZ ;  /* 0x00000030331c7810 */ /* 0x040fe40007ffe0ff */
        /* <DEDUP_REMOVED lines=8> */
[----:B------:R-:W2:Y:S01]  /*20b0*/  LDCU.64 UR12, c[0x0][0x3e0] ;  /* 0x00007c00ff0c77ac */ /* 0x000ea20008000a00 */
[----:B------:R-:W-:Y:S01]  /*20c0*/  MOV R24, R56 ;  /* 0x0000003800187202 */ /* 0x000fe20000000f00 */
[----:B------:R-:W-:Y:S01]  /*20d0*/  FADD.FTZ R32, -R22, R32 ;  /* 0x0000002016207221 */ /* 0x000fe20000010100 */
[----:B------:R-:W-:Y:S01]  /*20e0*/  MOV R25, R55 ;  /* 0x0000003700197202 */ /* 0x000fe20000000f00 */
[----:B------:R-:W0:Y:S02]  /*20f0*/  LDCU.64 UR6, c[0x0][0x380] ;  /* 0x00007000ff0677ac */ /* 0x000e240008000a00 */
[----:B-1----:R-:W-:Y:S01]  /*2100*/  FMUL.FTZ R21, R32, R23 ;  /* 0x0000001720157220 */ /* 0x002fe20000410000 */
[----:B--2---:R-:W-:Y:S02]  /*2110*/  IMAD R20, R9, UR12, RZ ;  /* 0x0000000c09147c24 */ /* 0x004fe4000f8e02ff */
[----:B------:R-:W-:-:S04]  /*2120*/  IMAD.WIDE.U32 R24, R51, UR12, R24 ;  /* 0x0000000c33187c25 */ /* 0x000fc8000f8e0018 */
[----:B------:R-:W-:Y:S02]  /*2130*/  IMAD R27, R51, UR13, R20 ;  /* 0x0000000d331b7c24 */ /* 0x000fe4000f8e0214 */
[----:B------:R-:W-:Y:S01]  /*2140*/  FADD.FTZ R20, -R22, R33 ;  /* 0x0000002116147221 */ /* 0x000fe20000010100 */
[----:B0-----:R-:W-:Y:S02]  /*2150*/  LEA R26, P2, R24, UR6, 0x2 ;  /* 0x00000006181a7c11 */ /* 0x001fe4000f8410ff */
[----:B------:R-:W-:Y:S01]  /*2160*/  IADD3 R27, PT, PT, R25, R27, RZ ;  /* 0x0000001b191b7210 */ /* 0x000fe20007ffe0ff */
[----:B------:R-:W-:Y:S01]  /*2170*/  FMUL.FTZ R32, R20, R23 ;  /* 0x0000001714207220 */ /* 0x000fe20000410000 */
[----:B-----5:R-:W-:Y:S02]  /*2180*/  FFMA.FTZ R20, R16, R21, R18 ;  /* 0x0000001510147223 */ /* 0x020fe40000010012 */
[----:B------:R-:W-:Y:S01]  /*2190*/  LEA.HI.X R27, R24, UR7, R27, 0x2, P2 ;  /* 0x00000007181b7c11 */ /* 0x000fe200090f141b */
[----:B------:R-:W-:-:S05]  /*21a0*/  FFMA.FTZ R21, R17, R32, R19 ;  /* 0x0000002011157223 */ /* 0x000fca0000010013 */
[----:B------:R2:W-:Y:S02]  /*21b0*/  STG.E.64 desc[UR8][R26.64], R20 ;  /* 0x000000141a007986 */ /* 0x0005e4000c101b08 */
.L_x_3663:
[----:B------:R-:W-:Y:S05]  /*21c0*/  BSYNC.RECONVERGENT B1 ;  /* 0x0000000000017941 */ /* 0x000fea0003800200 */
.L_x_3662:
[----:B------:R-:W-:Y:S04]  /*21d0*/  BSSY.RECONVERGENT B1, `(.L_x_3664) ;  /* 0x0000013000017945 */ /* 0x000fe80003800200 */
[----:B------:R-:W-:Y:S05]  /*21e0*/  @P3 BRA `(.L_x_3665) ;  /* 0x0000000000443947 */ /* 0x000fea0003800000 */
[----:B------:R-:W3:Y:S01]  /*21f0*/  LDCU.64 UR6, c[0x0][0x3e0] ;  /* 0x00007c00ff0677ac */ /* 0x000ee20008000a00 */
[----:B--2---:R-:W-:Y:S01]  /*2200*/  MOV R20, R56 ;  /* 0x0000003800147202 */ /* 0x004fe20000000f00 */
[C---:B------:R-:W-:Y:S01]  /*2210*/  FADD.FTZ R12, -R22.reuse, R12 ;  /* 0x0000000c160c7221 */ /* 0x040fe20000010100 */
[----:B------:R-:W-:Y:S01]  /*2220*/  MOV R21, R55 ;  /* 0x0000003700157202 */ /* 0x000fe20000000f00 */
[----:B------:R-:W2:Y:S01]  /*2230*/  LDCU.64 UR12, c[0x0][0x380] ;  /* 0x00007000ff0c77ac */ /* 0x000ea20008000a00 */
[----:B0-----:R-:W-:Y:S01]  /*2240*/  FADD.FTZ R26, -R22, R13 ;  /* 0x0000000d161a7221 */ /* 0x001fe20000010100 */
        /* <DEDUP_REMOVED lines=8> */
[----:B------:R-:W-:-:S04]  /*22d0*/  IADD3 R31, PT, PT, R21, R31, RZ ;  /* 0x0000001f151f7210 */ /* 0x000fc80007ffe0ff */
[----:B------:R-:W-:-:S05]  /*22e0*/  LEA.HI.X R25, R20, UR13, R31, 0x2, P2 ;  /* 0x0000000d14197c11 */ /* 0x000fca00090f141f */
[----:B------:R3:W-:Y:S02]  /*22f0*/  STG.E.64 desc[UR8][R24.64], R12 ;  /* 0x0000000c18007986 */ /* 0x0007e4000c101b08 */
.L_x_3665:
[----:B------:R-:W-:Y:S05]  /*2300*/  BSYNC.RECONVERGENT B1 ;  /* 0x0000000000017941 */ /* 0x000fea0003800200 */
.L_x_3664:
[----:B---3--:R-:W-:Y:S01]  /*2310*/  SHF.R.S32.HI R12, RZ, 0x1f, R29 ;  /* 0x0000001fff0c7819 */ /* 0x008fe2000001141d */
[----:B------:R-:W-:Y:S01]  /*2320*/  BSSY.RECONVERGENT B1, `(.L_x_3666) ;  /* 0x000001e000017945 */ /* 0x000fe20003800200 */
[----:B------:R-:W-:Y:S02]  /*2330*/  ISETP.GE.U32.AND P6, PT, R49, UR10, PT ;  /* 0x0000000a31007c0c */ /* 0x000fe4000bfc6070 */
[----:B------:R-:W-:Y:S02]  /*2340*/  ISETP.GE.AND.EX P5, PT, R12, UR11, PT, P5 ;  /* 0x0000000b0c007c0c */ /* 0x000fe4000bfa6350 */
[----:B------:R-:W-:Y:S02]  /*2350*/  ISETP.GE.U32.AND P2, PT, R48, UR10, PT ;  /* 0x0000000a30007c0c */ /* 0x000fe4000bf46070 */
[----:B------:R-:W-:Y:S02]  /*2360*/  SHF.R.S32.HI R25, RZ, 0x1f, R28 ;  /* 0x0000001fff197819 */ /* 0x000fe4000001141c */
        /* <DEDUP_REMOVED lines=8> */
[----:B------:R-:W3:Y:S01]  /*23f0*/  LDCU.64 UR6, c[0x0][0x3e0] ;  /* 0x00007c00ff0677ac */ /* 0x000ee20008000a00 */
[----:B--2---:R-:W-:Y:S01]  /*2400*/  MOV R20, R56 ;  /* 0x0000003800147202 */ /* 0x004fe20000000f00 */
[----:B------:R-:W-:Y:S01]  /*2410*/  FADD.FTZ R14, -R22, R14 ;  /* 0x0000000e160e7221 */ /* 0x000fe20000010100 */
[----:B------:R-:W-:Y:S01]  /*2420*/  MOV R21, R55 ;  /* 0x0000003700157202 */ /* 0x000fe20000000f00 */
[----:B------:R-:W2:Y:S02]  /*2430*/  LDCU.64 UR12, c[0x0][0x380] ;  /* 0x00007000ff0c77ac */ /* 0x000ea40008000a00 */
[----:B-1----:R-:W-:Y:S01]  /*2440*/  FMUL.FTZ R13, R14, R23 ;  /* 0x000000170e0d7220 */ /* 0x002fe20000410000 */
[----:B---3--:R-:W-:Y:S02]  /*2450*/  IMAD R12, R12, UR6, RZ ;  /* 0x000000060c0c7c24 */ /* 0x008fe4000f8e02ff */
[----:B------:R-:W-:-:S04]  /*2460*/  IMAD.WIDE.U32 R20, R29, UR6, R20 ;  /* 0x000000061d147c25 */ /* 0x000fc8000f8e0014 */
[----:B------:R-:W-:Y:S02]  /*2470*/  IMAD R29, R29, UR7, R12 ;  /* 0x000000071d1d7c24 */ /* 0x000fe4000f8e020c */
[----:B------:R-:W-:Y:S01]  /*2480*/  FADD.FTZ R12, -R22, R15 ;  /* 0x0000000f160c7221 */ /* 0x000fe20000010100 */
[----:B--2---:R-:W-:Y:S02]  /*2490*/  LEA R14, P5, R20, UR12, 0x2 ;  /* 0x0000000c140e7c11 */ /* 0x004fe4000f8a10ff */
[----:B------:R-:W-:Y:S01]  /*24a0*/  IADD3 R29, PT, PT, R21, R29, RZ ;  /* 0x0000001d151d7210 */ /* 0x000fe20007ffe0ff */
[----:B------:R-:W-:Y:S01]  /*24b0*/  FMUL.FTZ R24, R12, R23 ;  /* 0x000000170c187220 */ /* 0x000fe20000410000 */
[----:B-----5:R-:W-:Y:S02]  /*24c0*/  FFMA.FTZ R12, R16, R13, R18 ;  /* 0x0000000d100c7223 */ /* 0x020fe40000010012 */
[----:B------:R-:W-:Y:S01]  /*24d0*/  LEA.HI.X R15, R20, UR13, R29, 0x2, P5 ;  /* 0x0000000d140f7c11 */ /* 0x000fe2000a8f141d */
[----:B------:R-:W-:-:S05]  /*24e0*/  FFMA.FTZ R13, R17, R24, R19 ;  /* 0x00000018110d7223 */ /* 0x000fca0000010013 */
[----:B------:R3:W-:Y:S02]  /*24f0*/  STG.E.64 desc[UR8][R14.64], R12 ;  /* 0x0000000c0e007986 */ /* 0x0007e4000c101b08 */
.L_x_3667:
[----:B------:R-:W-:Y:S05]  /*2500*/  BSYNC.RECONVERGENT B1 ;  /* 0x0000000000017941 */ /* 0x000fea0003800200 */
.L_x_3666:
[----:B------:R-:W-:Y:S04]  /*2510*/  BSSY.RECONVERGENT B1, `(.L_x_3668) ;  /* 0x0000013000017945 */ /* 0x000fe80003800200 */
[----:B------:R-:W-:Y:S05]  /*2520*/  @P1 BRA `(.L_x_3669) ;  /* 0x0000000000441947 */ /* 0x000fea0003800000 */
[----:B------:R-:W4:Y:S01]  /*2530*/  LDCU.64 UR6, c[0x0][0x3e0] ;  /* 0x00007c00ff0677ac */ /* 0x000f220008000a00 */
[----:B---3--:R-:W-:Y:S01]  /*2540*/  MOV R12, R56 ;  /* 0x00000038000c7202 */ /* 0x008fe20000000f00 */
[C---:B------:R-:W-:Y:S01]  /*2550*/  FADD.FTZ R10, -R22.reuse, R10 ;  /* 0x0000000a160a7221 */ /* 0x040fe20000010100 */
[----:B------:R-:W-:Y:S01]  /*2560*/  MOV R13, R55 ;  /* 0x00000037000d7202 */ /* 0x000fe20000000f00 */
[----:B------:R-:W3:Y:S01]  /*2570*/  LDCU.64 UR12, c[0x0][0x380] ;  /* 0x00007000ff0c77ac */ /* 0x000ee20008000a00 */
[----:B--2---:R-:W-:Y:S01]  /*2580*/  FADD.FTZ R20, -R22, R11 ;  /* 0x0000000b16147221 */ /* 0x004fe20000010100 */
[----:B-1----:R-:W-:-:S03]  /*2590*/  FMUL.FTZ R11, R10, R23 ;  /* 0x000000170a0b7220 */ /* 0x002fc60000410000 */
[----:B------:R-:W-:Y:S01]  /*25a0*/  FMUL.FTZ R20, R20, R23 ;  /* 0x0000001714147220 */ /* 0x000fe20000410000 */
[----:B-----5:R-:W-:-:S03]  /*25b0*/  FFMA.FTZ R10, R16, R11, R18 ;  /* 0x0000000b100a7223 */ /* 0x020fc60000010012 */
[----:B------:R-:W-:Y:S01]  /*25c0*/  FFMA.FTZ R11, R17, R20, R19 ;  /* 0x00000014110b7223 */ /* 0x000fe20000010013 */
[----:B----4-:R-:W-:Y:S02]  /*25d0*/  IMAD R15, R25, UR6, RZ ;  /* 0x00000006190f7c24 */ /* 0x010fe4000f8e02ff */
[----:B------:R-:W-:-:S04]  /*25e0*/  IMAD.WIDE.U32 R12, R28, UR6, R12 ;  /* 0x000000061c0c7c25 */ /* 0x000fc8000f8e000c */
[----:B------:R-:W-:Y:S01]  /*25f0*/  IMAD R15, R28, UR7, R15 ;  /* 0x000000071c0f7c24 */ /* 0x000fe2000f8e020f */
[----:B---3--:R-:W-:-:S04]  /*2600*/  LEA R14, P1, R12, UR12, 0x2 ;  /* 0x0000000c0c0e7c11 */ /* 0x008fc8000f8210ff */
[----:B------:R-:W-:-:S04]  /*2610*/  IADD3 R15, PT, PT, R13, R15, RZ ;  /* 0x0000000f0d0f7210 */ /* 0x000fc80007ffe0ff */
[----:B------:R-:W-:-:S05]  /*2620*/  LEA.HI.X R15, R12, UR13, R15, 0x2, P1 ;  /* 0x0000000d0c0f7c11 */ /* 0x000fca00088f140f */
[----:B------:R4:W-:Y:S02]  /*2630*/  STG.E.64 desc[UR8][R14.64], R10 ;  /* 0x0000000a0e007986 */ /* 0x0009e4000c101b08 */
.L_x_3669:
[----:B------:R-:W-:Y:S05]  /*2640*/  BSYNC.RECONVERGENT B1 ;  /* 0x0000000000017941 */ /* 0x000fea0003800200 */
.L_x_3668:
[----:B------:R-:W-:Y:S04]  /*2650*/  BSSY.RECONVERGENT B1, `(.L_x_3670) ;  /* 0x0000013000017945 */ /* 0x000fe80003800200 */
[----:B------:R-:W-:Y:S05]  /*2660*/  @P6 BRA `(.L_x_3671) ;  /* 0x0000000000446947 */ /* 0x000fea0003800000 */
[----:B------:R-:W0:Y:S01]  /*2670*/  LDCU.64 UR6, c[0x0][0x3e0] ;  /* 0x00007c00ff0677ac */ /* 0x000e220008000a00 */
[----:B---3--:R-:W-:Y:S01]  /*2680*/  MOV R12, R56 ;  /* 0x00000038000c7202 */ /* 0x008fe20000000f00 */
[----:B------:R-:W-:Y:S01]  /*2690*/  FADD.FTZ R34, -R22, R34 ;  /* 0x0000002216227221 */ /* 0x000fe20000010100 */
[----:B------:R-:W-:Y:S01]  /*26a0*/  MOV R13, R55 ;  /* 0x00000037000d7202 */ /* 0x000fe20000000f00 */
[----:B------:R-:W3:Y:S02]  /*26b0*/  LDCU.64 UR12, c[0x0][0x380] ;  /* 0x00007000ff0c77ac */ /* 0x000ee40008000a00 */
[----:B-1--4-:R-:W-:Y:S01]  /*26c0*/  FMUL.FTZ R11, R34, R23 ;  /* 0x00000017220b7220 */ /* 0x012fe20000410000 */
[----:B0-----:R-:W-:Y:S02]  /*26d0*/  IMAD R10, R43, UR6, RZ ;  /* 0x000000062b0a7c24 */ /* 0x001fe4000f8e02ff */
[----:B------:R-:W-:-:S04]  /*26e0*/  IMAD.WIDE.U32 R12, R49, UR6, R12 ;  /* 0x00000006310c7c25 */ /* 0x000fc8000f8e000c */
[----:B------:R-:W-:Y:S02]  /*26f0*/  IMAD R15, R49, UR7, R10 ;  /* 0x00000007310f7c24 */ /* 0x000fe4000f8e020a */
[----:B------:R-:W-:Y:S01]  /*2700*/  FADD.FTZ R10, -R22, R35 ;  /* 0x00000023160a7221 */ /* 0x000fe20000010100 */
[----:B---3--:R-:W-:Y:S02]  /*2710*/  LEA R14, P1, R12, UR12, 0x2 ;  /* 0x0000000c0c0e7c11 */ /* 0x008fe4000f8210ff */
[----:B------:R-:W-:Y:S01]  /*2720*/  IADD3 R15, PT, PT, R13, R15, RZ ;  /* 0x0000000f0d0f7210 */ /* 0x000fe20007ffe0ff */
[----:B--2---:R-:W-:Y:S01]  /*2730*/  FMUL.FTZ R20, R10, R23 ;  /* 0x000000170a147220 */ /* 0x004fe20000410000 */
[----:B-----5:R-:W-:Y:S02]  /*2740*/  FFMA.FTZ R10, R16, R11, R18 ;  /* 0x0000000b100a7223 */ /* 0x020fe40000010012 */
[----:B------:R-:W-:Y:S01]  /*2750*/  LEA.HI.X R15, R12, UR13, R15, 0x2, P1 ;  /* 0x0000000d0c0f7c11 */ /* 0x000fe200088f140f */
[----:B------:R-:W-:-:S05]  /*2760*/  FFMA.FTZ R11, R17, R20, R19 ;  /* 0x00000014110b7223 */ /* 0x000fca0000010013 */
[----:B------:R0:W-:Y:S02]  /*2770*/  STG.E.64 desc[UR8][R14.64], R10 ;  /* 0x0000000a0e007986 */ /* 0x0001e4000c101b08 */
.L_x_3671:
[----:B------:R-:W-:Y:S05]  /*2780*/  BSYNC.RECONVERGENT B1 ;  /* 0x0000000000017941 */ /* 0x000fea0003800200 */
.L_x_3670:
[----:B------:R-:W-:Y:S04]  /*2790*/  BSSY.RECONVERGENT B1, `(.L_x_3672) ;  /* 0x0000013000017945 */ /* 0x000fe80003800200 */
[----:B------:R-:W-:Y:S05]  /*27a0*/  @P2 BRA `(.L_x_3673) ;  /* 0x0000000000442947 */ /* 0x000fea0003800000 */
[----:B------:R-:W1:Y:S01]  /*27b0*/  LDCU.64 UR6, c[0x0][0x3e0] ;  /* 0x00007c00ff0677ac */ /* 0x000e620008000a00 */
[----:B0---4-:R-:W-:Y:S01]  /*27c0*/  MOV R10, R56 ;  /* 0x00000038000a7202 */ /* 0x011fe20000000f00 */
[C---:B------:R-:W-:Y:S01]  /*27d0*/  FADD.FTZ R36, -R22.reuse, R36 ;  /* 0x0000002416247221 */ /* 0x040fe20000010100 */
[----:B------:R-:W-:Y:S01]  /*27e0*/  MOV R11, R55 ;  /* 0x00000037000b7202 */ /* 0x000fe20000000f00 */
[----:B------:R-:W0:Y:S01]  /*27f0*/  LDCU.64 UR12, c[0x0][0x380] ;  /* 0x00007000ff0c77ac */ /* 0x000e220008000a00 */
[----:B---3--:R-:W-:-:S04]  /*2800*/  FADD.FTZ R12, -R22, R37 ;  /* 0x00000025160c7221 */ /* 0x008fc80000010100 */
[----:B-12---:R-:W-:Y:S01]  /*2810*/  FMUL.FTZ R20, R12, R23 ;  /* 0x000000170c147220 */ /* 0x006fe20000410000 */
[----:B------:R-:W-:Y:S02]  /*2820*/  IMAD R13, R44, UR6, RZ ;  /* 0x000000062c0d7c24 */ /* 0x000fe4000f8e02ff */
[----:B------:R-:W-:-:S04]  /*2830*/  IMAD.WIDE.U32 R10, R48, UR6, R10 ;  /* 0x00000006300a7c25 */ /* 0x000fc8000f8e000a */
[----:B------:R-:W-:Y:S02]  /*2840*/  IMAD R15, R48, UR7, R13 ;  /* 0x00000007300f7c24 */ /* 0x000fe4000f8e020d */
[----:B------:R-:W-:Y:S01]  /*2850*/  FMUL.FTZ R13, R36, R23 ;  /* 0x00000017240d7220 */ /* 0x000fe20000410000 */
[----:B0-----:R-:W-:Y:S02]  /*2860*/  LEA R14, P1, R10, UR12, 0x2 ;  /* 0x0000000c0a0e7c11 */ /* 0x001fe4000f8210ff */
[----:B------:R-:W-:Y:S01]  /*2870*/  IADD3 R15, PT, PT, R11, R15, RZ ;  /* 0x0000000f0b0f7210 */ /* 0x000fe20007ffe0ff */
[----:B-----5:R-:W-:Y:S01]  /*2880*/  FFMA.FTZ R12, R16, R13, R18 ;  /* 0x0000000d100c7223 */ /* 0x020fe20000010012 */
[----:B------:R-:W-:Y:S02]  /*2890*/  FFMA.FTZ R13, R17, R20, R19 ;  /* 0x00000014110d7223 */ /* 0x000fe40000010013 */
[----:B------:R-:W-:-:S05]  /*28a0*/  LEA.HI.X R15, R10, UR13, R15, 0x2, P1 ;  /* 0x0000000d0a0f7c11 */ /* 0x000fca00088f140f */
[----:B------:R0:W-:Y:S02]  /*28b0*/  STG.E.64 desc[UR8][R14.64], R12 ;  /* 0x0000000c0e007986 */ /* 0x0001e4000c101b08 */
.L_x_3673:
[----:B------:R-:W-:Y:S05]  /*28c0*/  BSYNC.RECONVERGENT B1 ;  /* 0x0000000000017941 */ /* 0x000fea0003800200 */
.L_x_3672:
[----:B------:R-:W-:Y:S04]  /*28d0*/  BSSY.RECONVERGENT B1, `(.L_x_3674) ;  /* 0x0000013000017945 */ /* 0x000fe80003800200 */
[----:B------:R-:W-:Y:S05]  /*28e0*/  @P3 BRA `(.L_x_3675) ;  /* 0x0000000000443947 */ /* 0x000fea0003800000 */
[----:B------:R-:W2:Y:S01]  /*28f0*/  LDCU.64 UR6, c[0x0][0x3e0] ;  /* 0x00007c00ff0677ac */ /* 0x000ea20008000a00 */
[----:B0---4-:R-:W-:Y:S01]  /*2900*/  MOV R10, R56 ;  /* 0x00000038000a7202 */ /* 0x011fe20000000f00 */
[C---:B------:R-:W-:Y:S01]  /*2910*/  FADD.FTZ R38, -R22.reuse, R38 ;  /* 0x0000002616267221 */ /* 0x040fe20000010100 */
[----:B------:R-:W-:Y:S01]  /*2920*/  MOV R11, R55 ;  /* 0x00000037000b7202 */ /* 0x000fe20000000f00 */
[----:B------:R-:W0:Y:S01]  /*2930*/  LDCU.64 UR12, c[0x0][0x380] ;  /* 0x00007000ff0c77ac */ /* 0x000e220008000a00 */
[----:B---3--:R-:W-:Y:S01]  /*2940*/  FADD.FTZ R14, -R22, R39 ;  /* 0x00000027160e7221 */ /* 0x008fe20000010100 */
[----:B-1----:R-:W-:-:S03]  /*2950*/  FMUL.FTZ R13, R38, R23 ;  /* 0x00000017260d7220 */ /* 0x002fc60000410000 */
[----:B--2---:R-:W-:Y:S01]  /*2960*/  FMUL.FTZ R20, R14, R23 ;  /* 0x000000170e147220 */ /* 0x004fe20000410000 */
[----:B-----5:R-:W-:Y:S01]  /*2970*/  FFMA.FTZ R14, R16, R13, R18 ;  /* 0x0000000d100e7223 */ /* 0x020fe20000010012 */
[----:B------:R-:W-:Y:S02]  /*2980*/  IMAD R12, R45, UR6, RZ ;  /* 0x000000062d0c7c24 */ /* 0x000fe4000f8e02ff */
[----:B------:R-:W-:-:S04]  /*2990*/  IMAD.WIDE.U32 R10, R47, UR6, R10 ;  /* 0x000000062f0a7c25 */ /* 0x000fc8000f8e000a */
[----:B------:R-:W-:Y:S01]  /*29a0*/  IMAD R15, R47, UR7, R12 ;  /* 0x000000072f0f7c24 */ /* 0x000fe2000f8e020c */
[----:B0-----:R-:W-:-:S04]  /*29b0*/  LEA R12, P1, R10, UR12, 0x2 ;  /* 0x0000000c0a0c7c11 */ /* 0x001fc8000f8210ff */
[----:B------:R-:W-:-:S04]  /*29c0*/  IADD3 R15, PT, PT, R11, R15, RZ ;  /* 0x0000000f0b0f7210 */ /* 0x000fc80007ffe0ff */
[----:B------:R-:W-:Y:S01]  /*29d0*/  LEA.HI.X R13, R10, UR13, R15, 0x2, P1 ;  /* 0x0000000d0a0d7c11 */ /* 0x000fe200088f140f */
[----:B------:R-:W-:-:S05]  /*29e0*/  FFMA.FTZ R15, R17, R20, R19 ;  /* 0x00000014110f7223 */ /* 0x000fca0000010013 */
[----:B------:R0:W-:Y:S02]  /*29f0*/  STG.E.64 desc[UR8][R12.64], R14 ;  /* 0x0000000e0c007986 */ /* 0x0001e4000c101b08 */
.L_x_3675:
[----:B------:R-:W-:Y:S05]  /*2a00*/  BSYNC.RECONVERGENT B1 ;  /* 0x0000000000017941 */ /* 0x000fea0003800200 */
.L_x_3674:
[----:B------:R-:W-:Y:S05]  /*2a10*/  @P4 BRA `(.L_x_3676) ;  /* 0x0000001000504947 */ /* 0x000fea0003800000 */
[----:B------:R-:W3:Y:S01]  /*2a20*/  LDCU.64 UR6, c[0x0][0x3e0] ;  /* 0x00007c00ff0677ac */ /* 0x000ee20008000a00 */
[----:B0---4-:R-:W-:Y:S01]  /*2a30*/  MOV R10, R56 ;  /* 0x00000038000a7202 */ /* 0x011fe20000000f00 */
[C---:B------:R-:W-:Y:S01]  /*2a40*/  FADD.FTZ R40, -R22.reuse, R40 ;  /* 0x0000002816287221 */ /* 0x040fe20000010100 */
[----:B------:R-:W-:Y:S01]  /*2a50*/  MOV R11, R55 ;  /* 0x00000037000b7202 */ /* 0x000fe20000000f00 */
[----:B------:R-:W0:Y:S01]  /*2a60*/  LDCU.64 UR10, c[0x0][0x380] ;  /* 0x00007000ff0a77ac */ /* 0x000e220008000a00 */
[----:B------:R-:W-:-:S04]  /*2a70*/  FADD.FTZ R22, -R22, R41 ;  /* 0x0000002916167221 */ /* 0x000fc80000010100 */
[----:B-1----:R-:W-:-:S04]  /*2a80*/  FMUL.FTZ R22, R22, R23 ;  /* 0x0000001716167220 */ /* 0x002fc80000410000 */
[----:B-----5:R-:W-:Y:S01]  /*2a90*/  FFMA.FTZ R17, R17, R22, R19 ;  /* 0x0000001611117223 */ /* 0x020fe20000010013 */
[----:B---3--:R-:W-:Y:S02]  /*2aa0*/  IMAD R13, R46, UR6, RZ ;  /* 0x000000062e0d7c24 */ /* 0x008fe4000f8e02ff */
[----:B------:R-:W-:-:S04]  /*2ab0*/  IMAD.WIDE.U32 R10, R42, UR6, R10 ;  /* 0x000000062a0a7c25 */ /* 0x000fc8000f8e000a */
[----:B------:R-:W-:Y:S02]  /*2ac0*/  IMAD R15, R42, UR7, R13 ;  /* 0x000000072a0f7c24 */ /* 0x000fe4000f8e020d */
[----:B------:R-:W-:Y:S01]  /*2ad0*/  FMUL.FTZ R13, R40, R23 ;  /* 0x00000017280d7220 */ /* 0x000fe20000410000 */
[----:B0-----:R-:W-:Y:S02]  /*2ae0*/  LEA R12, P1, R10, UR10, 0x2 ;  /* 0x0000000a0a0c7c11 */ /* 0x001fe4000f8210ff */
[----:B------:R-:W-:Y:S01]  /*2af0*/  IADD3 R15, PT, PT, R11, R15, RZ ;  /* 0x0000000f0b0f7210 */ /* 0x000fe20007ffe0ff */
[----:B------:R-:W-:-:S03]  /*2b00*/  FFMA.FTZ R16, R16, R13, R18 ;  /* 0x0000000d10107223 */ /* 0x000fc60000010012 */
[----:B------:R-:W-:-:S05]  /*2b10*/  LEA.HI.X R13, R10, UR11, R15, 0x2, P1 ;  /* 0x0000000b0a0d7c11 */ /* 0x000fca00088f140f */
[----:B------:R0:W-:Y:S01]  /*2b20*/  STG.E.64 desc[UR8][R12.64], R16 ;  /* 0x000000100c007986 */ /* 0x0001e2000c101b08 */
[----:B------:R-:W-:Y:S05]  /*2b30*/  BRA `(.L_x_3676) ;  /* 0x0000001000087947 */ /* 0x000fea0003800000 */
.L_x_3661:
        /* <DEDUP_REMOVED lines=11> */
[C---:B------:R-:W-:Y:S01]  /*2bf0*/  FADD.FTZ R32, -R22.reuse, R32 ;  /* 0x0000002016207221 */ /* 0x040fe20000010100 */
        /* <DEDUP_REMOVED lines=19> */
[----:B------:R-:W-:-:S05]  /*2d30*/  IADD3 R25, PT, PT, R21, R25, RZ ;  /* 0x0000001915197210 */ /* 0x000fca0007ffe0ff */
[----:B------:R-:W0:Y:S01]  /*2d40*/  MUFU.RCP R33, R33 ;  /* 0x0000002100217308 */ /* 0x000e220000001000 */
[----:B-1----:R-:W-:-:S04]  /*2d50*/  LEA R24, P1, R20, UR10, 0x2 ;  /* 0x0000000a14187c11 */ /* 0x002fc8000f8210ff */
[----:B------:R-:W-:Y:S01]  /*2d60*/  LEA.HI.X R25, R20, UR11, R25, 0x2, P1 ;  /* 0x0000000b14197c11 */ /* 0x000fe200088f1419 */
[----:B--2---:R-:W-:Y:S01]  /*2d70*/  FMUL.FTZ R20, R31, R32 ;  /* 0x000000201f147220 */ /* 0x004fe20000410000 */
[----:B0-----:R-:W-:-:S05]  /*2d80*/  FMUL.FTZ R21, R30, R33 ;  /* 0x000000211e157220 */ /* 0x001fca0000410000 */
[----:B------:R0:W-:Y:S02]  /*2d90*/  STG.E.64 desc[UR8][R24.64], R20 ;  /* 0x0000001418007986 */ /* 0x0001e4000c101b08 */
.L_x_3678:
[----:B------:R-:W-:Y:S05]  /*2da0*/  BSYNC.RECONVERGENT B1 ;  /* 0x0000000000017941 */ /* 0x000fea0003800200 */
.L_x_3677:
[----:B------:R-:W-:Y:S04]  /*2db0*/  BSSY.RECONVERGENT B1, `(.L_x_3679) ;  /* 0x000001d000017945 */ /* 0x000fe80003800200 */
[----:B------:R-:W-:Y:S05]  /*2dc0*/  @P2 BRA `(.L_x_3680) ;  /* 0x00000000006c2947 */ /* 0x000fea0003800000 */
[----:B------:R-:W-:Y:S01]  /*2dd0*/  FADD.FTZ R12, -R22, R12 ;  /* 0x0000000c160c7221 */ /* 0x000fe20000010100 */
[----:B------:R-:W2:Y:S03]  /*2de0*/  LDCU.64 UR6, c[0x0][0x3e0] ;  /* 0x00007c00ff0677ac */ /* 0x000ea60008000a00 */
[----:B01----:R-:W-:Y:S01]  /*2df0*/  FMUL.FTZ R25, R12, R23 ;  /* 0x000000170c197220 */ /* 0x003fe20000410000 */
[----:B------:R-:W-:Y:S01]  /*2e00*/  FADD.FTZ R12, -R22, R13 ;  /* 0x0000000d160c7221 */ /* 0x000fe20000010100 */
[----:B------:R-:W0:Y:S01]  /*2e10*/  LDCU.64 UR10, c[0x0][0x380] ;  /* 0x00007000ff0a77ac */ /* 0x000e220008000a00 */
[----:B------:R-:W-:Y:S01]  /*2e20*/  MOV R13, R55 ;  /* 0x00000037000d7202 */ /* 0x000fe20000000f00 */
[----:B-----5:R-:W-:Y:S01]  /*2e30*/  FFMA.FTZ R25, R16, R25, R18 ;  /* 0x0000001910197223 */ /* 0x020fe20000010012 */
[----:B------:R-:W-:-:S03]  /*2e40*/  FMUL.FTZ R24, R12, R23 ;  /* 0x000000170c187220 */ /* 0x000fc60000410000 */
[----:B------:R-:W-:Y:S01]  /*2e50*/  FMUL.FTZ R12, R25, -1.4426950216293334961 ;  /* 0xbfb8aa3b190c7820 */ /* 0x000fe20000410000 */
[----:B------:R-:W-:-:S04]  /*2e60*/  FFMA.FTZ R24, R17, R24, R19 ;  /* 0x0000001811187223 */ /* 0x000fc80000010013 */
[----:B------:R-:W-:Y:S01]  /*2e70*/  FMUL.FTZ R20, R24, -1.4426950216293334961 ;  /* 0xbfb8aa3b18147820 */ /* 0x000fe20000410000 */
[----:B------:R-:W1:Y:S01]  /*2e80*/  MUFU.EX2 R12, R12 ;  /* 0x0000000c000c7308 */ /* 0x000e620000000800 */
[----:B--2---:R-:W-:-:S07]  /*2e90*/  IMAD R28, R28, UR6, RZ ;  /* 0x000000061c1c7c24 */ /* 0x004fce000f8e02ff */
[----:B------:R-:W2:Y:S01]  /*2ea0*/  MUFU.EX2 R20, R20 ;  /* 0x0000001400147308 */ /* 0x000ea20000000800 */
[----:B-1----:R-:W-:Y:S01]  /*2eb0*/  FADD.FTZ R30, R12, 1 ;  /* 0x3f8000000c1e7421 */ /* 0x002fe20000010000 */
[----:B------:R-:W-:-:S06]  /*2ec0*/  MOV R12, R56 ;  /* 0x00000038000c7202 */ /* 0x000fcc0000000f00 */
[----:B------:R-:W1:Y:S01]  /*2ed0*/  MUFU.RCP R30, R30 ;  /* 0x0000001e001e7308 */ /* 0x000e620000001000 */
[----:B------:R-:W-:-:S04]  /*2ee0*/  IMAD.WIDE.U32 R12, R29, UR6, R12 ;  /* 0x000000061d0c7c25 */ /* 0x000fc8000f8e000c */
[----:B--2---:R-:W-:Y:S01]  /*2ef0*/  FADD.FTZ R31, R20, 1 ;  /* 0x3f800000141f7421 */ /* 0x004fe20000010000 */
[----:B------:R-:W-:Y:S01]  /*2f00*/  IMAD R29, R29, UR7, R28 ;  /* 0x000000071d1d7c24 */ /* 0x000fe2000f8e021c */
[----:B0-----:R-:W-:-:S04]  /*2f10*/  LEA R20, P1, R12, UR10, 0x2 ;  /* 0x0000000a0c147c11 */ /* 0x001fc8000f8210ff */
[----:B------:R-:W0:Y:S01]  /*2f20*/  MUFU.RCP R31, R31 ;  /* 0x0000001f001f7308 */ /* 0x000e220000001000 */
[----:B------:R-:W-:-:S04]  /*2f30*/  IADD3 R29, PT, PT, R13, R29, RZ ;  /* 0x0000001d0d1d7210 */ /* 0x000fc80007ffe0ff */
[----:B------:R-:W-:Y:S01]  /*2f40*/  LEA.HI.X R21, R12, UR11, R29, 0x2, P1 ;  /* 0x0000000b0c157c11 */ /* 0x000fe200088f141d */
[----:B-1----:R-:W-:Y:S01]  /*2f50*/  FMUL.FTZ R12, R25, R30 ;  /* 0x0000001e190c7220 */ /* 0x002fe20000410000 */
[----:B0-----:R-:W-:-:S05]  /*2f60*/  FMUL.FTZ R13, R24, R31 ;  /* 0x0000001f180d7220 */ /* 0x001fca0000410000 */
[----:B------:R2:W-:Y:S02]  /*2f70*/  STG.E.64 desc[UR8][R20.64], R12 ;  /* 0x0000000c14007986 */ /* 0x0005e4000c101b08 */
.L_x_3680:
[----:B------:R-:W-:Y:S05]  /*2f80*/  BSYNC.RECONVERGENT B1 ;  /* 0x0000000000017941 */ /* 0x000fea0003800200 */
.L_x_3679:
        /* <DEDUP_REMOVED lines=26> */
[----:B0-----:R-:W-:-:S07]  /*3130*/  IMAD R30, R30, UR6, RZ ;  /* 0x000000061e1e7c24 */ /* 0x001fce000f8e02ff */
[----:B------:R-:W0:Y:S01]  /*3140*/  MUFU.EX2 R12, R12 ;  /* 0x0000000c000c7308 */ /* 0x000e220000000800 */
[----:B--2---:R-:W-:-:S07]  /*3150*/  FADD.FTZ R29, R14, 1 ;  /* 0x3f8000000e1d7421 */ /* 0x004fce0000010000 */
[----:B------:R-:W2:Y:S01]  /*3160*/  MUFU.RCP R29, R29 ;  /* 0x0000001d001d7308 */ /* 0x000ea20000001000 */
[----:B0-----:R-:W-:Y:S01]  /*3170*/  FADD.FTZ R25, R12, 1 ;  /* 0x3f8000000c197421 */ /* 0x001fe20000010000 */
[----:B------:R-:W-:-:S06]  /*3180*/  MOV R12, R56 ;  /* 0x00000038000c7202 */ /* 0x000fcc0000000f00 */
[----:B------:R-:W0:Y:S01]  /*3190*/  MUFU.RCP R28, R25 ;  /* 0x00000019001c7308 */ /* 0x000e220000001000 */
[----:B------:R-:W-:-:S04]  /*31a0*/  IMAD.WIDE.U32 R12, R27, UR6, R12 ;  /* 0x000000061b0c7c25 */ /* 0x000fc8000f8e000c */
[----:B------:R-:W-:Y:S01]  /*31b0*/  IMAD R27, R27, UR7, R30 ;  /* 0x000000071b1b7c24 */ /* 0x000fe2000f8e021e */
[----:B-1----:R-:W-:-:S04]  /*31c0*/  LEA R14, P5, R12, UR10, 0x2 ;  /* 0x0000000a0c0e7c11 */ /* 0x002fc8000f8a10ff */
[----:B------:R-:W-:Y:S01]  /*31d0*/  IADD3 R27, PT, PT, R13, R27, RZ ;  /* 0x0000001b0d1b7210 */ /* 0x000fe20007ffe0ff */
[----:B--2---:R-:W-:-:S03]  /*31e0*/  FMUL.FTZ R13, R24, R29 ;  /* 0x0000001d180d7220 */ /* 0x004fc60000410000 */
[----:B------:R-:W-:Y:S01]  /*31f0*/  LEA.HI.X R15, R12, UR11, R27, 0x2, P5 ;  /* 0x0000000b0c0f7c11 */ /* 0x000fe2000a8f141b */
[----:B0-----:R-:W-:-:S05]  /*3200*/  FMUL.FTZ R12, R21, R28 ;  /* 0x0000001c150c7220 */ /* 0x001fca0000410000 */
[----:B------:R0:W-:Y:S02]  /*3210*/  STG.E.64 desc[UR8][R14.64], R12 ;  /* 0x0000000c0e007986 */ /* 0x0001e4000c101b08 */
.L_x_3682:
[----:B------:R-:W-:Y:S05]  /*3220*/  BSYNC.RECONVERGENT B1 ;  /* 0x0000000000017941 */ /* 0x000fea0003800200 */
.L_x_3681:
        /* <DEDUP_REMOVED lines=14> */
[----:B--2---:R-:W-:-:S04]  /*3310*/  IMAD R13, R20, UR6, RZ ;  /* 0x00000006140d7c24 */ /* 0x004fc8000f8e02ff */
[----:B------:R-:W-:-:S03]  /*3320*/  IMAD R13, R26, UR7, R13 ;  /* 0x000000071a0d7c24 */ /* 0x000fc6000f8e020d */
[----:B------:R-:W2:Y:S01]  /*3330*/  MUFU.EX2 R12, R12 ;  /* 0x0000000c000c7308 */ /* 0x000ea20000000800 */
[----:B-1----:R-:W-:Y:S01]  /*3340*/  FADD.FTZ R14, R10, 1 ;  /* 0x3f8000000a0e7421 */ /* 0x002fe20000010000 */
[----:B------:R-:W-:-:S06]  /*3350*/  MOV R10, R56 ;  /* 0x00000038000a7202 */ /* 0x000fcc0000000f00 */
[----:B------:R-:W1:Y:S01]  /*3360*/  MUFU.RCP R14, R14 ;  /* 0x0000000e000e7308 */ /* 0x000e620000001000 */
[----:B------:R-:W-:-:S04]  /*3370*/  IMAD.WIDE.U32 R10, R26, UR6, R10 ;  /* 0x000000061a0a7c25 */ /* 0x000fc8000f8e000a */
[----:B--2---:R-:W-:Y:S01]  /*3380*/  FADD.FTZ R15, R12, 1 ;  /* 0x3f8000000c0f7421 */ /* 0x004fe20000010000 */
[----:B0-----:R-:W-:-:S05]  /*3390*/  LEA R12, P5, R10, UR10, 0x2 ;  /* 0x0000000a0a0c7c11 */ /* 0x001fca000f8a10ff */
[----:B------:R-:W0:Y:S01]  /*33a0*/  MUFU.RCP R15, R15 ;  /* 0x0000000f000f7308 */ /* 0x000e220000001000 */
[----:B------:R-:W-:-:S04]  /*33b0*/  IADD3 R13, PT, PT, R11, R13, RZ ;  /* 0x0000000d0b0d7210 */ /* 0x000fc80007ffe0ff */
[----:B------:R-:W-:Y:S01]  /*33c0*/  LEA.HI.X R13, R10, UR11, R13, 0x2, P5 ;  /* 0x0000000b0a0d7c11 */ /* 0x000fe2000a8f140d */
[----:B-1----:R-:W-:Y:S01]  /*33d0*/  FMUL.FTZ R10, R21, R14 ;  /* 0x0000000e150a7220 */ /* 0x002fe20000410000 */
[----:B0-----:R-:W-:-:S05]  /*33e0*/  FMUL.FTZ R11, R24, R15 ;  /* 0x0000000f180b7220 */ /* 0x001fca0000410000 */
[----:B------:R2:W-:Y:S02]  /*33f0*/  STG.E.64 desc[UR8][R12.64], R10 ;  /* 0x0000000a0c007986 */ /* 0x0005e4000c101b08 */
.L_x_3684:
[----:B------:R-:W-:Y:S05]  /*3400*/  BSYNC.RECONVERGENT B1 ;  /* 0x0000000000017941 */ /* 0x000fea0003800200 */
.L_x_3683:
[----:B------:R-:W-:Y:S04]  /*3410*/  BSSY.RECONVERGENT B1, `(.L_x_3685) ;  /* 0x000001d000017945 */ /* 0x000fe80003800200 */
[----:B------:R-:W-:Y:S05]  /*3420*/  @P1 BRA `(.L_x_3686) ;  /* 0x00000000006c1947 */ /* 0x000fea0003800000 */
[C---:B------:R-:W-:Y:S01]  /*3430*/  FADD.FTZ R34, -R22.reuse, R34 ;  /* 0x0000002216227221 */ /* 0x040fe20000010100 */
[----:B--2---:R-:W-:Y:S01]  /*3440*/  FADD.FTZ R10, -R22, R35 ;  /* 0x00000023160a7221 */ /* 0x004fe20000010100 */
[----:B------:R-:W2:Y:S02]  /*3450*/  LDCU.64 UR6, c[0x0][0x3e0] ;  /* 0x00007c00ff0677ac */ /* 0x000ea40008000a00 */
[-C--:B-1----:R-:W-:Y:S01]  /*3460*/  FMUL.FTZ R11, R34, R23.reuse ;  /* 0x00000017220b7220 */ /* 0x082fe20000410000 */
[----:B0-----:R-:W-:Y:S01]  /*3470*/  FMUL.FTZ R12, R10, R23 ;  /* 0x000000170a0c7220 */ /* 0x001fe20000410000 */
[----:B------:R-:W0:Y:S02]  /*3480*/  LDCU.64 UR10, c[0x0][0x380] ;  /* 0x00007000ff0a77ac */ /* 0x000e240008000a00 */
[----:B-----5:R-:W-:Y:S01]  /*3490*/  FFMA.FTZ R21, R16, R11, R18 ;  /* 0x0000000b10157223 */ /* 0x020fe20000010012 */
[----:B------:R-:W-:Y:S01]  /*34a0*/  FFMA.FTZ R20, R17, R12, R19 ;  /* 0x0000000c11147223 */ /* 0x000fe20000010013 */
[----:B------:R-:W-:-:S02]  /*34b0*/  MOV R11, R55 ;  /* 0x00000037000b7202 */ /* 0x000fc40000000f00 */
[----:B------:R-:W-:Y:S01]  /*34c0*/  FMUL.FTZ R10, R21, -1.4426950216293334961 ;  /* 0xbfb8aa3b150a7820 */ /* 0x000fe20000410000 */
[----:B------:R-:W-:-:S05]  /*34d0*/  FMUL.FTZ R12, R20, -1.4426950216293334961 ;  /* 0xbfb8aa3b140c7820 */ /* 0x000fca0000410000 */
        /* <DEDUP_REMOVED lines=16> */
.L_x_3686:
[----:B------:R-:W-:Y:S05]  /*35e0*/  BSYNC.RECONVERGENT B1 ;  /* 0x0000000000017941 */ /* 0x000fea0003800200 */
.L_x_3685:
[----:B------:R-:W-:Y:S04]  /*35f0*/  BSSY.RECONVERGENT B1, `(.L_x_3687) ;  /* 0x000001d000017945 */ /* 0x000fe80003800200 */
[----:B------:R-:W-:Y:S05]  /*3600*/  @P2 BRA `(.L_x_3688) ;  /* 0x00000000006c2947 */ /* 0x000fea0003800000 */
[C---:B------:R-:W-:Y:S01]  /*3610*/  FADD.FTZ R36, -R22.reuse, R36 ;  /* 0x0000002416247221 */ /* 0x040fe20000010100 */
[----:B--23--:R-:W-:Y:S01]  /*3620*/  FADD.FTZ R10, -R22, R37 ;  /* 0x00000025160a7221 */ /* 0x00cfe20000010100 */
[----:B------:R-:W2:Y:S01]  /*3630*/  LDCU.64 UR6, c[0x0][0x3e0] ;  /* 0x00007c00ff0677ac */ /* 0x000ea20008000a00 */
[----:B0-----:R-:W-:Y:S01]  /*3640*/  MOV R13, R55 ;  /* 0x00000037000d7202 */ /* 0x001fe20000000f00 */
[-C--:B-1----:R-:W-:Y:S01]  /*3650*/  FMUL.FTZ R11, R36, R23.reuse ;  /* 0x00000017240b7220 */ /* 0x082fe20000410000 */
[----:B------:R-:W-:Y:S01]  /*3660*/  FMUL.FTZ R12, R10, R23 ;  /* 0x000000170a0c7220 */ /* 0x000fe20000410000 */
[----:B------:R-:W0:Y:S02]  /*3670*/  LDCU.64 UR10, c[0x0][0x380] ;  /* 0x00007000ff0a77ac */ /* 0x000e240008000a00 */
[----:B-----5:R-:W-:Y:S01]  /*3680*/  FFMA.FTZ R21, R16, R11, R18 ;  /* 0x0000000b10157223 */ /* 0x020fe20000010012 */
[----:B------:R-:W-:Y:S01]  /*3690*/  FFMA.FTZ R20, R17, R12, R19 ;  /* 0x0000000c11147223 */ /* 0x000fe20000010013 */
[----:B------:R-:W-:-:S02]  /*36a0*/  MOV R12, R56 ;  /* 0x00000038000c7202 */ /* 0x000fc40000000f00 */
        /* <DEDUP_REMOVED lines=16> */
[----:B------:R4:W-:Y:S02]  /*37b0*/  STG.E.64 desc[UR8][R10.64], R12 ;  /* 0x0000000c0a007986 */ /* 0x0009e4000c101b08 */
.L_x_3688:
[----:B------:R-:W-:Y:S05]  /*37c0*/  BSYNC.RECONVERGENT B1 ;  /* 0x0000000000017941 */ /* 0x000fea0003800200 */
.L_x_3687:
[----:B------:R-:W-:Y:S04]  /*37d0*/  BSSY.RECONVERGENT B1, `(.L_x_3689) ;  /* 0x000001d000017945 */ /* 0x000fe80003800200 */
[----:B------:R-:W-:Y:S05]  /*37e0*/  @P3 BRA `(.L_x_3690) ;  /* 0x00000000006c3947 */ /* 0x000fea0003800000 */
[C---:B------:R-:W-:Y:S01]  /*37f0*/  FADD.FTZ R38, -R22.reuse, R38 ;  /* 0x0000002616267221 */ /* 0x040fe20000010100 */
[----:B--234-:R-:W-:Y:S01]  /*3800*/  FADD.FTZ R10, -R22, R39 ;  /* 0x00000027160a7221 */ /* 0x01cfe20000010100 */
        /* <DEDUP_REMOVED lines=25> */
.L_x_3690:
[----:B------:R-:W-:Y:S05]  /*39a0*/  BSYNC.RECONVERGENT B1 ;  /* 0x0000000000017941 */ /* 0x000fea0003800200 */
.L_x_3689:
[----:B------:R-:W-:Y:S05]  /*39b0*/  @P4 BRA `(.L_x_3676) ;  /* 0x0000000000684947 */ /* 0x000fea0003800000 */
[C---:B------:R-:W-:Y:S01]  /*39c0*/  FADD.FTZ R40, -R22.reuse, R40 ;  /* 0x0000002816287221 */ /* 0x040fe20000010100 */
[----:B------:R-:W-:Y:S01]  /*39d0*/  FADD.FTZ R22, -R22, R41 ;  /* 0x0000002916167221 */ /* 0x000fe20000010100 */
[----:B------:R-:W0:Y:S01]  /*39e0*/  LDCU.64 UR6, c[0x0][0x3e0] ;  /* 0x00007c00ff0677ac */ /* 0x000e220008000a00 */
[----:B------:R-:W-:Y:S01]  /*39f0*/  MOV R54, R56 ;  /* 0x0000003800367202 */ /* 0x000fe20000000f00 */
[-C--:B01234-:R-:W-:Y:S01]  /*3a00*/  FMUL.FTZ R11, R40, R23.reuse ;  /* 0x00000017280b7220 */ /* 0x09ffe20000410000 */
[----:B------:R-:W-:Y:S01]  /*3a10*/  FMUL.FTZ R22, R22, R23 ;  /* 0x0000001716167220 */ /* 0x000fe20000410000 */
[----:B------:R-:W0:Y:S02]  /*3a20*/  LDCU.64 UR10, c[0x0][0x380] ;  /* 0x00007000ff0a77ac */ /* 0x000e240008000a00 */
[----:B-----5:R-:W-:Y:S01]  /*3a30*/  FFMA.FTZ R15, R16, R11, R18 ;  /* 0x0000000b100f7223 */ /* 0x020fe20000010012 */
[----:B------:R-:W-:-:S03]  /*3a40*/  FFMA.FTZ R22, R17, R22, R19 ;  /* 0x0000001611167223 */ /* 0x000fc60000010013 */
[----:B------:R-:W-:Y:S01]  /*3a50*/  FMUL.FTZ R10, R15, -1.4426950216293334961 ;  /* 0xbfb8aa3b0f0a7820 */ /* 0x000fe20000410000 */
[----:B------:R-:W-:-:S05]  /*3a60*/  FMUL.FTZ R11, R22, -1.4426950216293334961 ;  /* 0xbfb8aa3b160b7820 */ /* 0x000fca0000410000 */
[----:B------:R-:W1:Y:S01]  /*3a70*/  MUFU.EX2 R10, R10 ;  /* 0x0000000a000a7308 */ /* 0x000e620000000800 */
[----:B------:R-:W-:Y:S02]  /*3a80*/  IMAD R17, R46, UR6, RZ ;  /* 0x000000062e117c24 */ /* 0x000fe4000f8e02ff */
        /* <DEDUP_REMOVED lines=13> */
.L_x_3676:
[----:B------:R-:W-:Y:S05]  /*3b60*/  BSYNC.RECONVERGENT B0 ;  /* 0x0000000000007941 */ /* 0x000fea0003800200 */
.L_x_3660:
[----:B------:R-:W-:Y:S02]  /*3b70*/  IADD3 R8, PT, PT, R5, R8, RZ ;  /* 0x0000000805087210 */ /* 0x000fe40007ffe0ff */
[----:B------:R-:W-:Y:S02]  /*3b80*/  IADD3 R7, PT, PT, R7, 0x1, RZ ;  /* 0x0000000107077810 */ /* 0x000fe40007ffe0ff */
[----:B------:R-:W-:-:S13]  /*3b90*/  ISETP.GE.AND P1, PT, R8, UR5, PT ;  /* 0x0000000508007c0c */ /* 0x000fda000bf26270 */
[----:B------:R-:W-:Y:S05]  /*3ba0*/  @!P1 BRA `(.L_x_3691) ;  /* 0xffffffc400b09947 */ /* 0x000fea000383ffff */
[----:B------:R-:W-:Y:S05]  /*3bb0*/  EXIT ;  /* 0x000000000000794d */ /* 0x000fea0003800000 */
.L_x_3692:
        /* <DEDUP_REMOVED lines=12> */
.L_x_4557:


//--------------------- .text._Z35group_norm_nhwc_fwd_one_pass_kernelI11Fp32IOFp32WLi256ELi64ELi512EEv26Group_norm_nhwc_fwd_params --------------------------
	.section	.text._Z35group_norm_nhwc_fwd_one_pass_kernelI11Fp32IOFp32WLi256ELi64ELi512EEv26Group_norm_nhwc_fwd_params,"ax",@progbits
	.align	128
        .global         _Z35group_norm_nhwc_fwd_one_pass_kernelI11Fp32IOFp32WLi256ELi64ELi512EEv26Group_norm_nhwc_fwd_params
        .type           _Z35group_norm_nhwc_fwd_one_pass_kernelI11Fp32IOFp32WLi256ELi64ELi512EEv26Group_norm_nhwc_fwd_params,@function
        .size           _Z35group_norm_nhwc_fwd_one_pass_kernelI11Fp32IOFp32WLi256ELi64ELi512EEv26Group_norm_nhwc_fwd_params,(.L_x_4558 - _Z35group_norm_nhwc_fwd_one_pass_kernelI11Fp32IOFp32WLi256ELi64ELi512EEv26Group_norm_nhwc_fwd_params)
        .other          _Z35group_norm_nhwc_fwd_one_pass_kernelI11Fp32IOFp32WLi256ELi64ELi512EEv26Group_norm_nhwc_fwd_params,@"STO_CUDA_ENTRY STV_DEFAULT"
_Z35group_norm_nhwc_fwd_one_pass_kernelI11Fp32IOFp32WLi256ELi64ELi512EEv26Group_norm_nhwc_fwd_params:
.text._Z35group_norm_nhwc_fwd_one_pass_kernelI11Fp32IOFp32WLi256ELi64ELi512EEv26Group_norm_nhwc_fwd_params:
        /* <DEDUP_REMOVED lines=53> */
.L_x_3768:
[----:B0-234-:R-:W0:Y:S01]  /*0350*/  LDC R35, c[0x0][0x3f8] ;  /* 0x0000fe00ff237b82 */ /* 0x01de220000000800 */
[----:B------:R-:W1:Y:S01]  /*0360*/  LDCU.64 UR4, c[0x0][0x3e8] ;  /* 0x00007d00ff0477ac */ /* 0x000e620008000a00 */
[----:B------:R-:W-:Y:S02]  /*0370*/  SHF.L.U32 R115, R2, 0x1, RZ ;  /* 0x0000000102737819 */ /* 0x000fe400000006ff */
[----:B------:R-:W-:Y:S01]  /*0380*/  CS2R R64, SRZ ;  /* 0x0000000000407805 */ /* 0x000fe2000001ff00 */
[----:B------:R-:W2:Y:S01]  /*0390*/  LDCU.64 UR8, c[0x0][0x3f0] ;  /* 0x00007e00ff0877ac */ /* 0x000ea20008000a00 */
[----:B-1----:R-:W-:Y:S02]  /*03a0*/  ISETP.GE.U32.AND P4, PT, R10, UR4, PT ;  /* 0x000000040a007c0c */ /* 0x002fe4000bf86070 */
[----:B------:R-:W-:Y:S02]  /*03b0*/  ISETP.GE.U32.AND P5, PT, R12, UR4, PT ;  /* 0x000000040c007c0c */ /* 0x000fe4000bfa6070 */
[----:B------:R-:W-:-:S02]  /*03c0*/  ISETP.GE.AND.EX P4, PT, R27, UR5, PT, P4 ;  /* 0x000000051b007c0c */ /* 0x000fc4000bf86340 */
[----:B0----5:R-:W-:Y:S02]  /*03d0*/  IABS R31, R35 ;  /* 0x00000023001f7213 */ /* 0x021fe40000000000 */
        /* <DEDUP_REMOVED lines=34> */
[----:B--2---:R-:W-:Y:S02]  /*0600*/  IMAD R30, R28, UR8, RZ ;  /* 0x000000081c1e7c24 */ /* 0x004fe4000f8e02ff */
[----:B------:R-:W0:Y:S01]  /*0610*/  @!P5 LDC.64 R28, c[0x0][0x3e0] ;  /* 0x0000f800ff1cdb82 */ /* 0x000e220000000a00 */
[----:B------:R-:W-:Y:S01]  /*0620*/  SHF.L.U32 R26, R26, 0x6, RZ ;  /* 0x000000061a1a7819 */ /* 0x000fe200000006ff */
[----:B------:R-:W-:Y:S01]  /*0630*/  IMAD R63, R31, UR9, R30 ;  /* 0x000000091f3f7c24 */ /* 0x000fe2000f8e021e */
[----:B------:R-:W-:Y:S01]  /*0640*/  ISETP.GE.AND.EX P2, PT, R57, UR5, PT, P2 ;  /* 0x0000000539007c0c */ /* 0x000fe2000bf46320 */
[----:B-1----:R-:W-:Y:S01]  /*0650*/  @!P4 IMAD R30, R27, R36, RZ ;  /* 0x000000241b1ec224 */ /* 0x002fe200078e02ff */
[----:B------:R-:W-:-:S02]  /*0660*/  LOP3.LUT R114, R26, 0x3e, R115, 0xf8, !PT ;  /* 0x0000003e1a727812 */ /* 0x000fc400078ef873 */
[----:B------:R-:W-:Y:S01]  /*0670*/  SHF.R.S32.HI R115, RZ, 0x1f, R26 ;  /* 0x0000001fff737819 */ /* 0x000fe2000001141a */
[----:B------:R-:W1:Y:S01]  /*0680*/  @!P3 LDC.64 R34, c[0x0][0x3e0] ;  /* 0x0000f800ff22bb82 */ /* 0x000e620000000a00 */
[----:B------:R-:W-:Y:S02]  /*0690*/  @!P4 IMAD R37, R10, R37, R30 ;  /* 0x000000250a25c224 */ /* 0x000fe400078e021e */
[----:B------:R-:W-:-:S05]  /*06a0*/  IMAD.WIDE.U32 R114, R31, UR8, R114 ;  /* 0x000000081f727c25 */ /* 0x000fca000f8e0072 */
[----:B------:R-:W2:Y:S01]  /*06b0*/  @!P5 LDC.64 R30, c[0x0][0x390] ;  /* 0x0000e400ff1edb82 */ /* 0x000ea20000000a00 */
[----:B------:R-:W-:Y:S02]  /*06c0*/  IADD3 R63, PT, PT, R115, R63, RZ ;  /* 0x0000003f733f7210 */ /* 0x000fe40007ffe0ff */
[-C--:B------:R-:W-:Y:S02]  /*06d0*/  @!P4 MOV R62, R114.reuse ;  /* 0x00000072003ec202 */ /* 0x080fe40000000f00 */
[-C--:B------:R-:W-:Y:S02]  /*06e0*/  @!P5 MOV R39, R63.reuse ;  /* 0x0000003f0027d202 */ /* 0x080fe40000000f00 */
[----:B------:R-:W-:Y:S01]  /*06f0*/  @!P3 MOV R44, R114 ;  /* 0x00000072002cb202 */ /* 0x000fe20000000f00 */
[----:B------:R-:W-:Y:S01]  /*0700*/  @!P4 IMAD.WIDE.U32 R32, R10, R36, R62 ;  /* 0x000000240a20c225 */ /* 0x000fe200078e003e */
[----:B------:R-:W-:-:S03]  /*0710*/  @!P3 MOV R45, R63 ;  /* 0x0000003f002db202 */ /* 0x000fc60000000f00 */
[----:B0-----:R-:W-:Y:S01]  /*0720*/  @!P5 IMAD R38, R53, R28, RZ ;  /* 0x0000001c3526d224 */ /* 0x001fe200078e02ff */
[----:B------:R-:W-:Y:S02]  /*0730*/  @!P4 IADD3 R33, PT, PT, R33, R37, RZ ;  /* 0x000000252121c210 */ /* 0x000fe40007ffe0ff */
[----:B---3--:R-:W-:Y:S01]  /*0740*/  @!P4 LEA R40, P6, R32, R40, 0x2 ;  /* 0x000000282028c211 */ /* 0x008fe200078c10ff */
[----:B------:R-:W0:Y:S01]  /*0750*/  @!P2 LDC.64 R36, c[0x0][0x3e0] ;  /* 0x0000f800ff24ab82 */ /* 0x000e220000000a00 */
[----:B------:R-:W-:Y:S01]  /*0760*/  @!P5 IMAD R43, R12, R29, R38 ;  /* 0x0000001d0c2bd224 */ /* 0x000fe200078e0226 */
[----:B------:R-:W-:Y:S01]  /*0770*/  @!P5 MOV R38, R114 ;  /* 0x000000720026d202 */ /* 0x000fe20000000f00 */
[-C--:B-1----:R-:W-:Y:S01]  /*0780*/  @!P3 IMAD R42, R55, R34.reuse, RZ ;  /* 0x00000022372ab224 */ /* 0x082fe200078e02ff */
[----:B------:R-:W-:Y:S01]  /*0790*/  @!P4 LEA.HI.X R41, R32, R41, R33, 0x2, P6 ;  /* 0x000000292029c211 */ /* 0x000fe200030f1421 */
[----:B------:R-:W-:Y:S01]  /*07a0*/  @!P3 IMAD.WIDE.U32 R44, R13, R34, R44 ;  /* 0x000000220d2cb225 */ /* 0x000fe200078e002c */
[----:B------:R-:W-:-:S02]  /*07b0*/  ISETP.GE.U32.AND P6, PT, R16, UR4, PT ;  /* 0x0000000410007c0c */ /* 0x000fc4000bfc6070 */
[----:B------:R-:W1:Y:S01]  /*07c0*/  @!P3 LDC.64 R32, c[0x0][0x390] ;  /* 0x0000e400ff20bb82 */ /* 0x000e620000000a00 */
[----:B------:R-:W-:Y:S01]  /*07d0*/  @!P5 IMAD.WIDE.U32 R38, R12, R28, R38 ;  /* 0x0000001c0c26d225 */ /* 0x000fe200078e0026 */
[----:B------:R3:W4:Y:S03]  /*07e0*/  @!P4 LDG.E.64 R64, desc[UR6][R40.64] ;  /* 0x000000062840c981 */ /* 0x000726000c1e1b00 */
[----:B------:R-:W-:-:S03]  /*07f0*/  @!P3 IMAD R47, R13, R35, R42 ;  /* 0x000000230d2fb224 */ /* 0x000fc600078e022a */
[----:B------:R-:W5:Y:S01]  /*0800*/  @!P1 LDC.64 R28, c[0x0][0x3e0] ;  /* 0x0000f800ff1c9b82 */ /* 0x000f620000000a00 */
[----:B------:R-:W-:Y:S02]  /*0810*/  ISETP.GE.AND.EX P6, PT, R61, UR5, PT, P6 ;  /* 0x000000053d007c0c */ /* 0x000fe4000bfc6360 */
[----:B------:R-:W-:Y:S02]  /*0820*/  @!P5 IADD3 R39, PT, PT, R39, R43, RZ ;  /* 0x0000002b2727d210 */ /* 0x000fe40007ffe0ff */
[----:B--2---:R-:W-:-:S03]  /*0830*/  @!P5 LEA R42, P4, R38, R30, 0x2 ;  /* 0x0000001e262ad211 */ /* 0x004fc600078810ff */
[----:B------:R-:W2:Y:S01]  /*0840*/  @!P2 LDC.64 R34, c[0x0][0x390] ;  /* 0x0000e400ff22ab82 */ /* 0x000ea20000000a00 */
[----:B------:R-:W-:Y:S02]  /*0850*/  CS2R R66, SRZ ;  /* 0x0000000000427805 */ /* 0x000fe4000001ff00 */
[----:B------:R-:W-:Y:S02]  /*0860*/  @!P5 LEA.HI.X R43, R38, R31, R39, 0x2, P4 ;  /* 0x0000001f262bd211 */ /* 0x000fe400020f1427 */
[----:B------:R-:W-:-:S03]  /*0870*/  @!P3 IADD3 R39, PT, PT, R45, R47, RZ ;  /* 0x0000002f2d27b210 */ /* 0x000fc60007ffe0ff */
[----:B------:R5:W4:Y:S01]  /*0880*/  @!P5 LDG.E.64 R66, desc[UR6][R42.64] ;  /* 0x000000062a42d981 */ /* 0x000b22000c1e1b00 */
[C---:B-1----:R-:W-:Y:S01]  /*0890*/  @!P3 LEA R38, P4, R44.reuse, R32, 0x2 ;  /* 0x000000202c26b211 */ /* 0x042fe200078810ff */
[----:B0-----:R-:W-:Y:S01]  /*08a0*/  @!P2 IMAD R32, R57, R36, RZ ;  /* 0x000000243920a224 */ /* 0x001fe200078e02ff */
[----:B------:R-:W-:Y:S01]  /*08b0*/  ISETP.GE.U32.AND P5, PT, R17, UR4, PT ;  /* 0x0000000411007c0c */ /* 0x000fe2000bfa6070 */
[----:B------:R-:W0:Y:S01]  /*08c0*/  @!P1 LDC.64 R30, c[0x0][0x390] ;  /* 0x0000e400ff1e9b82 */ /* 0x000e220000000a00 */
[----:B------:R-:W-:Y:S01]  /*08d0*/  @!P3 LEA.HI.X R39, R44, R33, R39, 0x2, P4 ;  /* 0x000000212c27b211 */ /* 0x000fe200020f1427 */
[----:B------:R-:W-:Y:S01]  /*08e0*/  @!P2 IMAD R37, R14, R37, R32 ;  /* 0x000000250e25a224 */ /* 0x000fe200078e0220 */
[----:B---3--:R-:W-:Y:S02]  /*08f0*/  @!P2 MOV R40, R114 ;  /* 0x000000720028a202 */ /* 0x008fe40000000f00 */
[----:B------:R-:W-:-:S03]  /*0900*/  @!P2 MOV R41, R63 ;  /* 0x0000003f0029a202 */ /* 0x000fc60000000f00 */
[----:B------:R-:W1:Y:S01]  /*0910*/  @!P6 LDC.64 R32, c[0x0][0x3e0] ;  /* 0x0000f800ff20eb82 */ /* 0x000e620000000a00 */
[----:B------:R-:W-:Y:S01]  /*0920*/  ISETP.GE.AND.EX P5, PT, R97, UR5, PT, P5 ;  /* 0x0000000561007c0c */ /* 0x000fe2000bfa6350 */
[----:B-----5:R-:W-:Y:S02]  /*0930*/  @!P1 IMAD R44, R59, R28, RZ ;  /* 0x0000001c3b2c9224 */ /* 0x020fe400078e02ff */
[----:B------:R-:W-:Y:S01]  /*0940*/  @!P2 IMAD.WIDE.U32 R40, R14, R36, R40 ;  /* 0x000000240e28a225 */ /* 0x000fe200078e0028 */
[----:B------:R-:W-:Y:S02]  /*0950*/  @!P1 MOV R42, R114 ;  /* 0x00000072002a9202 */ /* 0x000fe40000000f00 */
[----:B------:R-:W-:Y:S01]  /*0960*/  @!P1 MOV R43, R63 ;  /* 0x0000003f002b9202 */ /* 0x000fe20000000f00 */
[----:B------:R-:W-:Y:S01]  /*0970*/  @!P1 IMAD R45, R15, R29, R44 ;  /* 0x0000001d0f2d9224 */ /* 0x000fe200078e022c */
[----:B------:R-:W-:Y:S02]  /*0980*/  @!P2 IADD3 R29, PT, PT, R41, R37, RZ ;  /* 0x00000025291da210 */ /* 0x000fe40007ffe0ff */
[----:B--2---:R-:W-:Y:S01]  /*0990*/  @!P2 LEA R36, P4, R40, R34, 0x2 ;  /* 0x000000222824a211 */ /* 0x004fe200078810ff */
[----:B------:R-:W-:Y:S01]  /*09a0*/  @!P1 IMAD.WIDE.U32 R42, R15, R28, R42 ;  /* 0x0000001c0f2a9225 */ /* 0x000fe200078e002a */
[----:B------:R-:W-:-:S02]  /*09b0*/  CS2R R68, SRZ ;  /* 0x0000000000447805 */ /* 0x000fc4000001ff00 */
[----:B------:R-:W-:Y:S02]  /*09c0*/  @!P2 LEA.HI.X R37, R40, R35, R29, 0x2, P4 ;  /* 0x000000232825a211 */ /* 0x000fe400020f141d */
[----:B------:R-:W2:Y:S01]  /*09d0*/  @!P5 LDC.64 R28, c[0x0][0x3e0] ;  /* 0x0000f800ff1cdb82 */ /* 0x000ea20000000a00 */
[----:B------:R-:W-:Y:S01]  /*09e0*/  @!P1 IADD3 R34, PT, PT, R43, R45, RZ ;  /* 0x0000002d2b229210 */ /* 0x000fe20007ffe0ff */
[----:B------:R3:W5:Y:S06]  /*09f0*/  @!P3 LDG.E.64 R68, desc[UR6][R38.64] ;  /* 0x000000062644b981 */ /* 0x00076c000c1e1b00 */
[----:B------:R-:W2:Y:S01]  /*0a00*/  @!P6 LDC.64 R40, c[0x0][0x390] ;  /* 0x0000e400ff28eb82 */ /* 0x000ea20000000a00 */
[----:B0-----:R-:W-:Y:S01]  /*0a10*/  @!P1 LEA R44, P3, R42, R30, 0x2 ;  /* 0x0000001e2a2c9211 */ /* 0x001fe200078610ff */
[----:B-1----:R-:W-:Y:S01]  /*0a20*/  @!P6 IMAD R30, R61, R32, RZ ;  /* 0x000000203d1ee224 */ /* 0x002fe200078e02ff */
[----:B------:R-:W-:-:S02]  /*0a30*/  ISETP.GE.U32.AND P4, PT, R18, UR4, PT ;  /* 0x0000000412007c0c */ /* 0x000fc4000bf86070 */
[----:B------:R-:W-:Y:S01]  /*0a40*/  @!P1 LEA.HI.X R45, R42, R31, R34, 0x2, P3 ;  /* 0x0000001f2a2d9211 */ /* 0x000fe200018f1422 */
[C---:B---3--:R-:W-:Y:S01]  /*0a50*/  @!P6 IMAD R39, R16.reuse, R33, R30 ;  /* 0x000000211027e224 */ /* 0x048fe200078e021e */
[----:B------:R-:W-:Y:S02]  /*0a60*/  ISETP.GE.AND.EX P4, PT, R99, UR5, PT, P4 ;  /* 0x0000000563007c0c */ /* 0x000fe4000bf86340 */
[----:B------:R-:W-:Y:S02]  /*0a70*/  CS2R R70, SRZ ;  /* 0x0000000000467805 */ /* 0x000fe4000001ff00 */
[----:B------:R-:W-:Y:S02]  /*0a80*/  ISETP.GE.U32.AND P3, PT, R19, UR4, PT ;  /* 0x0000000413007c0c */ /* 0x000fe4000bf66070 */
[----:B------:R-:W-:Y:S02]  /*0a90*/  CS2R R72, SRZ ;  /* 0x0000000000487805 */ /* 0x000fe4000001ff00 */
[----:B------:R-:W-:Y:S01]  /*0aa0*/  @!P6 MOV R30, R114 ;  /* 0x00000072001ee202 */ /* 0x000fe20000000f00 */
[----:B------:R-:W0:Y:S01]  /*0ab0*/  @!P5 LDC.64 R34, c[0x0][0x390] ;  /* 0x0000e400ff22db82 */ /* 0x000e220000000a00 */
[----:B------:R-:W-:Y:S01]  /*0ac0*/  @!P6 MOV R31, R63 ;  /* 0x0000003f001fe202 */ /* 0x000fe20000000f00 */
[----:B------:R2:W3:Y:S01]  /*0ad0*/  @!P2 LDG.E.64 R70, desc[UR6][R36.64] ;  /* 0x000000062446a981 */ /* 0x0004e2000c1e1b00 */
[----:B------:R-:W-:Y:S01]  /*0ae0*/  ISETP.GE.AND.EX P3, PT, R101, UR5, PT, P3 ;  /* 0x0000000565007c0c */ /* 0x000fe2000bf66330 */
[----:B------:R-:W-:-:S02]  /*0af0*/  @!P6 IMAD.WIDE.U32 R30, R16, R32, R30 ;  /* 0x00000020101ee225 */ /* 0x000fc400078e001e */
[----:B------:R1:W3:Y:S02]  /*0b00*/  @!P1 LDG.E.64 R72, desc[UR6][R44.64] ;  /* 0x000000062c489981 */ /* 0x0002e4000c1e1b00 */
[----:B------:R-:W1:Y:S01]  /*0b10*/  @!P4 LDC.64 R32, c[0x0][0x3e0] ;  /* 0x0000f800ff20cb82 */ /* 0x000e620000000a00 */
[----:B------:R-:W-:Y:S01]  /*0b20*/  @!P6 IADD3 R31, PT, PT, R31, R39, RZ ;  /* 0x000000271f1fe210 */ /* 0x000fe20007ffe0ff */
[----:B--2---:R-:W-:Y:S01]  /*0b30*/  @!P5 IMAD R36, R97, R28, RZ ;  /* 0x0000001c6124d224 */ /* 0x004fe200078e02ff */
[----:B------:R-:W-:Y:S02]  /*0b40*/  @!P6 LEA R42, P1, R30, R40, 0x2 ;  /* 0x000000281e2ae211 */ /* 0x000fe400078210ff */
[----:B------:R-:W-:Y:S01]  /*0b50*/  ISETP.GE.U32.AND P2, PT, R20, UR4, PT ;  /* 0x0000000414007c0c */ /* 0x000fe2000bf46070 */
[----:B------:R-:W-:Y:S01]  /*0b60*/  @!P5 IMAD R39, R17, R29, R36 ;  /* 0x0000001d1127d224 */ /* 0x000fe200078e0224 */
[----:B------:R-:W-:Y:S02]  /*0b70*/  @!P6 LEA.HI.X R43, R30, R41, R31, 0x2, P1 ;  /* 0x000000291e2be211 */ /* 0x000fe400008f141f */
[----:B------:R-:W-:Y:S01]  /*0b80*/  @!P5 MOV R36, R114 ;  /* 0x000000720024d202 */ /* 0x000fe20000000f00 */
[----:B------:R-:W2:Y:S01]  /*0b90*/  @!P3 LDC.64 R30, c[0x0][0x3e0] ;  /* 0x0000f800ff1ebb82 */ /* 0x000ea20000000a00 */
[----:B------:R-:W-:-:S02]  /*0ba0*/  @!P5 MOV R37, R63 ;  /* 0x0000003f0025d202 */ /* 0x000fc40000000f00 */
[----:B------:R-:W-:Y:S02]  /*0bb0*/  ISETP.GE.AND.EX P2, PT, R103, UR5, PT, P2 ;  /* 0x0000000567007c0c */ /* 0x000fe4000bf46320 */
[----:B------:R-:W-:Y:S01]  /*0bc0*/  ISETP.GE.U32.AND P1, PT, R4, UR4, PT ;  /* 0x0000000404007c0c */ /* 0x000fe2000bf26070 */
[----:B------:R-:W-:Y:S02]  /*0bd0*/  @!P5 IMAD.WIDE.U32 R36, R17, R28, R36 ;  /* 0x0000001c1124d225 */ /* 0x000fe400078e0024 */
[----:B------:R-:W2:Y:S01]  /*0be0*/  @!P4 LDC.64 R28, c[0x0][0x390] ;  /* 0x0000e400ff1ccb82 */ /* 0x000ea20000000a00 */
[----:B------:R-:W-:Y:S02]  /*0bf0*/  ISETP.GE.AND.EX P1, PT, R11, UR5, PT, P1 ;  /* 0x000000050b007c0c */ /* 0x000fe4000bf26310 */
[----:B------:R-:W-:Y:S02]  /*0c00*/  CS2R R74, SRZ ;  /* 0x00000000004a7805 */ /* 0x000fe4000001ff00 */
[----:B------:R-:W-:-:S04]  /*0c10*/  @!P5 IADD3 R37, PT, PT, R37, R39, RZ ;  /* 0x000000272525d210 */ /* 0x000fc80007ffe0ff */
[----:B------:R2:W3:Y:S01]  /*0c20*/  @!P6 LDG.E.64 R74, desc[UR6][R42.64] ;  /* 0x000000062a4ae981 */ /* 0x0004e2000c1e1b00 */
[----:B------:R-:W2:Y:S01]  /*0c30*/  @!P2 LDC.64 R40, c[0x0][0x3e0] ;  /* 0x0000f800ff28ab82 */ /* 0x000ea20000000a00 */
[----:B0-----:R-:W-:Y:S01]  /*0c40*/  @!P5 LEA R46, P6, R36, R34, 0x2 ;  /* 0x00000022242ed211 */ /* 0x001fe200078c10ff */
[----:B-1----:R-:W-:Y:S01]  /*0c50*/  @!P4 IMAD R34, R99, R32, RZ ;  /* 0x000000206322c224 */ /* 0x002fe200078e02ff */
[----:B------:R-:W-:Y:S02]  /*0c60*/  @!P4 MOV R44, R114 ;  /* 0x00000072002cc202 */ /* 0x000fe40000000f00 */
[----:B------:R-:W-:-:S03]  /*0c70*/  @!P4 MOV R45, R63 ;  /* 0x0000003f002dc202 */ /* 0x000fc60000000f00 */
[----:B------:R-:W0:Y:S01]  /*0c80*/  @!P3 LDC.64 R38, c[0x0][0x390] ;  /* 0x0000e400ff26bb82 */ /* 0x000e220000000a00 */
[----:B------:R-:W-:Y:S02]  /*0c90*/  @!P5 LEA.HI.X R47, R36, R35, R37, 0x2, P6 ;  /* 0x00000023242fd211 */ /* 0x000fe400030f1425 */
[----:B------:R-:W-:Y:S01]  /*0ca0*/  CS2R R76, SRZ ;  /* 0x00000000004c7805 */ /* 0x000fe2000001ff00 */
[C---:B------:R-:W-:Y:S01]  /*0cb0*/  @!P4 IMAD R49, R18.reuse, R33, R34 ;  /* 0x000000211231c224 */ /* 0x040fe200078e0222 */
[----:B------:R-:W-:Y:S01]  /*0cc0*/  ISETP.GE.U32.AND P6, PT, R21, UR4, PT ;  /* 0x0000000415007c0c */ /* 0x000fe2000bfc6070 */
[----:B------:R-:W-:Y:S02]  /*0cd0*/  @!P4 IMAD.WIDE.U32 R44, R18, R32, R44 ;  /* 0x00000020122cc225 */ /* 0x000fe400078e002c */
[----:B------:R-:W1:Y:S02]  /*0ce0*/  @!P1 LDC.64 R36, c[0x0][0x3e0] ;  /* 0x0000f800ff249b82 */ /* 0x000e640000000a00 */
[----:B--2---:R-:W-:Y:S01]  /*0cf0*/  @!P3 IMAD R34, R101, R30, RZ ;  /* 0x0000001e6522b224 */ /* 0x004fe200078e02ff */
[----:B------:R-:W-:Y:S01]  /*0d00*/  ISETP.GE.AND.EX P6, PT, R105, UR5, PT, P6 ;  /* 0x0000000569007c0c */ /* 0x000fe2000bfc6360 */
[----:B------:R1:W2:Y:S01]  /*0d10*/  @!P5 LDG.E.64 R76, desc[UR6][R46.64] ;  /* 0x000000062e4cd981 */ /* 0x0002a2000c1e1b00 */
[----:B------:R-:W-:Y:S01]  /*0d20*/  @!P4 LEA R28, P5, R44, R28, 0x2 ;  /* 0x0000001c2c1cc211 */ /* 0x000fe200078a10ff */
[----:B------:R-:W-:-:S02]  /*0d30*/  @!P3 IMAD R51, R19, R31, R34 ;  /* 0x0000001f1333b224 */ /* 0x000fc400078e0222 */
[----:B------:R-:W1:Y:S01]  /*0d40*/  @!P2 LDC.64 R32, c[0x0][0x390] ;  /* 0x0000e400ff20ab82 */ /* 0x000e620000000a00 */
[----:B------:R-:W-:Y:S02]  /*0d50*/  @!P4 IADD3 R31, PT, PT, R45, R49, RZ ;  /* 0x000000312d1fc210 */ /* 0x000fe40007ffe0ff */
[----:B------:R-:W-:Y:S02]  /*0d60*/  @!P3 MOV R42, R114 ;  /* 0x00000072002ab202 */ /* 0x000fe40000000f00 */
[----:B------:R-:W-:Y:S02]  /*0d70*/  @!P3 MOV R43, R63 ;  /* 0x0000003f002bb202 */ /* 0x000fe40000000f00 */
[----:B------:R-:W-:Y:S01]  /*0d80*/  CS2R R78, SRZ ;  /* 0x00000000004e7805 */ /* 0x000fe2000001ff00 */
[----:B------:R-:W1:Y:S01]  /*0d90*/  @!P1 LDC.64 R34, c[0x0][0x390] ;  /* 0x0000e400ff229b82 */ /* 0x000e620000000a00 */
[----:B------:R-:W-:Y:S01]  /*0da0*/  @!P4 LEA.HI.X R29, R44, R29, R31, 0x2, P5 ;  /* 0x0000001d2c1dc211 */ /* 0x000fe200028f141f */
[----:B------:R-:W-:Y:S01]  /*0db0*/  @!P3 IMAD.WIDE.U32 R42, R19, R30, R42 ;  /* 0x0000001e132ab225 */ /* 0x000fe200078e002a */
[----:B------:R-:W-:-:S03]  /*0dc0*/  @!P2 MOV R44, R114 ;  /* 0x00000072002ca202 */ /* 0x000fc60000000f00 */
[----:B------:R1:W2:Y:S01]  /*0dd0*/  @!P4 LDG.E.64 R78, desc[UR6][R28.64] ;  /* 0x000000061c4ec981 */ /* 0x0002a2000c1e1b00 */
[----:B------:R-:W-:Y:S01]  /*0de0*/  ISETP.GE.U32.AND P4, PT, R22, UR4, PT ;  /* 0x0000000416007c0c */ /* 0x000fe2000bf86070 */
[----:B------:R-:W-:Y:S01]  /*0df0*/  @!P2 IMAD R48, R103, R40, RZ ;  /* 0x000000286730a224 */ /* 0x000fe200078e02ff */
[----:B------:R-:W-:Y:S01]  /*0e00*/  @!P3 IADD3 R43, PT, PT, R43, R51, RZ ;  /* 0x000000332b2bb210 */ /* 0x000fe20007ffe0ff */
[----:B------:R-:W1:Y:S01]  /*0e10*/  @!P6 LDC.64 R30, c[0x0][0x3e0] ;  /* 0x0000f800ff1eeb82 */ /* 0x000e620000000a00 */
[----:B0-----:R-:W-:Y:S02]  /*0e20*/  @!P3 LEA R38, P5, R42, R38, 0x2 ;  /* 0x000000262a26b211 */ /* 0x001fe400078a10ff */
[----:B------:R-:W-:Y:S01]  /*0e30*/  @!P2 MOV R45, R63 ;  /* 0x0000003f002da202 */ /* 0x000fe20000000f00 */
[----:B------:R-:W-:Y:S01]  /*0e40*/  @!P2 IMAD R49, R20, R41, R48 ;  /* 0x000000291431a224 */ /* 0x000fe200078e0230 */
[----:B------:R-:W-:Y:S01]  /*0e50*/  ISETP.GE.AND.EX P4, PT, R107, UR5, PT, P4 ;  /* 0x000000056b007c0c */ /* 0x000fe2000bf86340 */
[----:B-1----:R-:W-:Y:S01]  /*0e60*/  @!P1 IMAD R46, R11, R36, RZ ;  /* 0x000000240b2e9224 */ /* 0x002fe200078e02ff */
[----:B------:R-:W-:Y:S01]  /*0e70*/  @!P3 LEA.HI.X R39, R42, R39, R43, 0x2, P5 ;  /* 0x000000272a27b211 */ /* 0x000fe200028f142b */
[----:B------:R-:W-:Y:S01]  /*0e80*/  @!P2 IMAD.WIDE.U32 R40, R20, R40, R44 ;  /* 0x000000281428a225 */ /* 0x000fe200078e002c */
[----:B------:R-:W-:-:S02]  /*0e90*/  @!P1 MOV R42, R114 ;  /* 0x00000072002a9202 */ /* 0x000fc40000000f00 */
[----:B------:R-:W-:Y:S01]  /*0ea0*/  @!P1 MOV R43, R63 ;  /* 0x0000003f002b9202 */ /* 0x000fe20000000f00 */
[----:B------:R-:W-:Y:S01]  /*0eb0*/  @!P1 IMAD R45, R4, R37, R46 ;  /* 0x00000025042d9224 */ /* 0x000fe200078e022e */
[----:B------:R-:W-:Y:S02]  /*0ec0*/  @!P2 IADD3 R41, PT, PT, R41, R49, RZ ;  /* 0x000000312929a210 */ /* 0x000fe40007ffe0ff */
[----:B------:R-:W-:Y:S01]  /*0ed0*/  @!P2 LEA R32, P5, R40, R32, 0x2 ;  /* 0x000000202820a211 */ /* 0x000fe200078a10ff */
[----:B------:R-:W-:Y:S01]  /*0ee0*/  @!P1 IMAD.WIDE.U32 R36, R4, R36, R42 ;  /* 0x0000002404249225 */ /* 0x000fe200078e002a */
[----:B------:R-:W-:Y:S01]  /*0ef0*/  CS2R R80, SRZ ;  /* 0x0000000000507805 */ /* 0x000fe2000001ff00 */
[----:B------:R-:W0:Y:S01]  /*0f00*/  @!P6 LDC.64 R42, c[0x0][0x390] ;  /* 0x0000e400ff2aeb82 */ /* 0x000e220000000a00 */
[----:B------:R-:W-:Y:S02]  /*0f10*/  @!P2 LEA.HI.X R33, R40, R33, R41, 0x2, P5 ;  /* 0x000000212821a211 */ /* 0x000fe400028f1429 */
[----:B------:R-:W-:-:S02]  /*0f20*/  @!P1 IADD3 R37, PT, PT, R37, R45, RZ ;  /* 0x0000002d25259210 */ /* 0x000fc40007ffe0ff */
[C---:B------:R-:W-:Y:S02]  /*0f30*/  @!P1 LEA R34, P5, R36.reuse, R34, 0x2 ;  /* 0x0000002224229211 */ /* 0x040fe400078a10ff */
[----:B------:R-:W-:Y:S01]  /*0f40*/  CS2R R82, SRZ ;  /* 0x0000000000527805 */ /* 0x000fe2000001ff00 */
[----:B------:R1:W2:Y:S01]  /*0f50*/  @!P3 LDG.E.64 R80, desc[UR6][R38.64] ;  /* 0x000000062650b981 */ /* 0x0002a2000c1e1b00 */
[----:B------:R-:W0:Y:S01]  /*0f60*/  @!P4 LDC.64 R28, c[0x0][0x3e0] ;  /* 0x0000f800ff1ccb82 */ /* 0x000e220000000a00 */
[----:B------:R-:W-:Y:S02]  /*0f70*/  @!P1 LEA.HI.X R35, R36, R35, R37, 0x2, P5 ;  /* 0x0000002324239211 */ /* 0x000fe400028f1425 */
[----:B------:R-:W-:Y:S01]  /*0f80*/  ISETP.GE.U32.AND P3, PT, R23, UR4, PT ;  /* 0x0000000417007c0c */ /* 0x000fe2000bf66070 */
[----:B------:R-:W-:Y:S01]  /*0f90*/  @!P6 IMAD R36, R105, R30, RZ ;  /* 0x0000001e6924e224 */ /* 0x000fe200078e02ff */
[----:B------:R-:W-:Y:S01]  /*0fa0*/  ISETP.GE.U32.AND P5, PT, R24, UR4, PT ;  /* 0x0000000418007c0c */ /* 0x000fe2000bfa6070 */
[----:B------:R1:W3:Y:S01]  /*0fb0*/  @!P1 LDG.E.64 R82, desc[UR6][R34.64] ;  /* 0x0000000622529981 */ /* 0x0002e2000c1e1b00 */
[----:B------:R-:W-:-:S02]  /*0fc0*/  ISETP.GE.AND.EX P3, PT, R109, UR5, PT, P3 ;  /* 0x000000056d007c0c */ /* 0x000fc4000bf66330 */
[----:B------:R-:W-:Y:S01]  /*0fd0*/  CS2R R84, SRZ ;  /* 0x0000000000547805 */ /* 0x000fe2000001ff00 */
[----:B------:R-:W-:Y:S01]  /*0fe0*/  @!P6 IMAD R37, R21, R31, R36 ;  /* 0x0000001f1525e224 */ /* 0x000fe200078e0224 */
[----:B------:R-:W-:Y:S01]  /*0ff0*/  ISETP.GE.AND.EX P5, PT, R111, UR5, PT, P5 ;  /* 0x000000056f007c0c */ /* 0x000fe2000bfa6350 */
[----:B-1----:R-:W1:Y:S03]  /*1000*/  @!P4 LDC.64 R38, c[0x0][0x390] ;  /* 0x0000e400ff26cb82 */ /* 0x002e660000000a00 */
[----:B------:R1:W2:Y:S01]  /*1010*/  @!P2 LDG.E.64 R84, desc[UR6][R32.64] ;  /* 0x000000062054a981 */ /* 0x0002a2000c1e1b00 */
[----:B------:R-:W-:Y:S02]  /*1020*/  @!P6 MOV R34, R114 ;  /* 0x000000720022e202 */ /* 0x000fe40000000f00 */
[----:B------:R-:W-:Y:S02]  /*1030*/  @!P6 MOV R35, R63 ;  /* 0x0000003f0023e202 */ /* 0x000fe40000000f00 */
[----:B------:R-:W4:Y:S01]  /*1040*/  @!P3 LDC.64 R40, c[0x0][0x3e0] ;  /* 0x0000f800ff28bb82 */ /* 0x000f220000000a00 */
[----:B------:R-:W-:-:S05]  /*1050*/  @!P6 IMAD.WIDE.U32 R30, R21, R30, R34 ;  /* 0x0000001e151ee225 */ /* 0x000fca00078e0022 */
[----:B------:R-:W-:Y:S02]  /*1060*/  @!P6 IADD3 R31, PT, PT, R31, R37, RZ ;  /* 0x000000251f1fe210 */ /* 0x000fe40007ffe0ff */
[----:B------:R-:W-:Y:S02]  /*1070*/  CS2R R86, SRZ ;  /* 0x0000000000567805 */ /* 0x000fe4000001ff00 */
[C---:B0-----:R-:W-:Y:S01]  /*1080*/  @!P6 LEA R42, P2, R30.reuse, R42, 0x2 ;  /* 0x0000002a1e2ae211 */ /* 0x041fe200078410ff */
[----:B------:R-:W0:Y:S03]  /*1090*/  @!P5 LDC.64 R36, c[0x0][0x3e0] ;  /* 0x0000f800ff24db82 */ /* 0x000e260000000a00 */
[----:B------:R-:W-:Y:S01]  /*10a0*/  @!P6 LEA.HI.X R43, R30, R43, R31, 0x2, P2 ;  /* 0x0000002b1e2be211 */ /* 0x000fe200010f141f */
[----:B------:R-:W-:Y:S01]  /*10b0*/  @!P4 IMAD R30, R107, R28, RZ ;  /* 0x0000001c6b1ec224 */ /* 0x000fe200078e02ff */
[----:B------:R-:W-:-:S03]  /*10c0*/  @!P4 MOV R31, R63 ;  /* 0x0000003f001fc202 */ /* 0x000fc60000000f00 */
[C---:B------:R-:W-:Y:S01]  /*10d0*/  @!P4 IMAD R45, R22.reuse, R29, R30 ;  /* 0x0000001d162dc224 */ /* 0x040fe200078e021e */
[----:B------:R-:W-:Y:S01]  /*10e0*/  @!P4 MOV R30, R114 ;  /* 0x00000072001ec202 */ /* 0x000fe20000000f00 */
[----:B------:R-:W0:Y:S01]  /*10f0*/  @!P3 LDC.64 R34, c[0x0][0x390] ;  /* 0x0000e400ff22bb82 */ /* 0x000e220000000a00 */
[----:B------:R-:W-:Y:S01]  /*1100*/  ISETP.GE.U32.AND P2, PT, R25, UR4, PT ;  /* 0x0000000419007c0c */ /* 0x000fe2000bf46070 */
[----:B------:R-:W2:Y:S02]  /*1110*/  @!P6 LDG.E.64 R86, desc[UR6][R42.64] ;  /* 0x000000062a56e981 */ /* 0x000ea4000c1e1b00 */
[----:B------:R-:W-:Y:S01]  /*1120*/  @!P4 IMAD.WIDE.U32 R28, R22, R28, R30 ;  /* 0x0000001c161cc225 */ /* 0x000fe200078e001e */
[----:B------:R-:W-:-:S03]  /*1130*/  ISETP.GE.AND.EX P2, PT, R113, UR5, PT, P2 ;  /* 0x0000000571007c0c */ /* 0x000fc6000bf46320 */
[----:B------:R-:W5:Y:S01]  /*1140*/  @!P5 LDC.64 R30, c[0x0][0x390] ;  /* 0x0000e400ff1edb82 */ /* 0x000f620000000a00 */
[----:B------:R-:W-:Y:S02]  /*1150*/  @!P4 IADD3 R29, PT, PT, R29, R45, RZ ;  /* 0x0000002d1d1dc210 */ /* 0x000fe40007ffe0ff */
[----:B-1----:R-:W-:Y:S01]  /*1160*/  @!P4 LEA R38, P6, R28, R38, 0x2 ;  /* 0x000000261c26c211 */ /* 0x002fe200078c10ff */
[----:B----4-:R-:W-:-:S03]  /*1170*/  @!P3 IMAD R44, R109, R40, RZ ;  /* 0x000000286d2cb224 */ /* 0x010fc600078e02ff */
[----:B------:R-:W-:Y:S02]  /*1180*/  @!P4 LEA.HI.X R39, R28, R39, R29, 0x2, P6 ;  /* 0x000000271c27c211 */ /* 0x000fe400030f141d */
[----:B------:R-:W-:Y:S01]  /*1190*/  @!P3 MOV R28, R114 ;  /* 0x00000072001cb202 */ /* 0x000fe20000000f00 */
[----:B------:R-:W1:Y:S01]  /*11a0*/  @!P2 LDC.64 R32, c[0x0][0x3e0] ;  /* 0x0000f800ff20ab82 */ /* 0x000e620000000a00 */
[----:B------:R-:W-:Y:S01]  /*11b0*/  @!P3 MOV R29, R63 ;  /* 0x0000003f001db202 */ /* 0x000fe20000000f00 */
[----:B------:R-:W-:Y:S02]  /*11c0*/  @!P3 IMAD R45, R23, R41, R44 ;  /* 0x00000029172db224 */ /* 0x000fe400078e022c */
[----:B0-----:R-:W-:Y:S02]  /*11d0*/  @!P5 IMAD R46, R111, R36, RZ ;  /* 0x000000246f2ed224 */ /* 0x001fe400078e02ff */
[----:B------:R-:W-:Y:S01]  /*11e0*/  @!P3 IMAD.WIDE.U32 R40, R23, R40, R28 ;  /* 0x000000281728b225 */ /* 0x000fe200078e001c */
[----:B------:R-:W-:-:S02]  /*11f0*/  @!P5 MOV R28, R114 ;  /* 0x00000072001cd202 */ /* 0x000fc40000000f00 */
[----:B------:R-:W-:Y:S01]  /*1200*/  @!P5 MOV R29, R63 ;  /* 0x0000003f001dd202 */ /* 0x000fe20000000f00 */
[C---:B------:R-:W-:Y:S02]  /*1210*/  @!P5 IMAD R47, R24.reuse, R37, R46 ;  /* 0x00000025182fd224 */ /* 0x040fe400078e022e */
[----:B------:R-:W-:-:S03]  /*1220*/  @!P5 IMAD.WIDE.U32 R36, R24, R36, R28 ;  /* 0x000000241824d225 */ /* 0x000fc600078e001c */
[----:B------:R-:W0:Y:S01]  /*1230*/  @!P2 LDC.64 R28, c[0x0][0x390] ;  /* 0x0000e400ff1cab82 */ /* 0x000e220000000a00 */
[----:B------:R-:W-:Y:S02]  /*1240*/  @!P3 IADD3 R41, PT, PT, R41, R45, RZ ;  /* 0x0000002d2929b210 */ /* 0x000fe40007ffe0ff */
[C---:B------:R-:W-:Y:S02]  /*1250*/  @!P3 LEA R34, P6, R40.reuse, R34, 0x2 ;  /* 0x000000222822b211 */ /* 0x040fe400078c10ff */
[----:B------:R-:W-:Y:S02]  /*1260*/  @!P5 IADD3 R37, PT, PT, R37, R47, RZ ;  /* 0x0000002f2525d210 */ /* 0x000fe40007ffe0ff */
[----:B------:R-:W-:Y:S02]  /*1270*/  @!P3 LEA.HI.X R35, R40, R35, R41, 0x2, P6 ;  /* 0x000000232823b211 */ /* 0x000fe400030f1429 */
[C---:B-----5:R-:W-:Y:S02]  /*1280*/  @!P5 LEA R30, P6, R36.reuse, R30, 0x2 ;  /* 0x0000001e241ed211 */ /* 0x060fe400078c10ff */
[----:B------:R-:W-:Y:S01]  /*1290*/  CS2R R88, SRZ ;  /* 0x0000000000587805 */ /* 0x000fe2000001ff00 */
[----:B-1----:R-:W-:Y:S01]  /*12a0*/  @!P2 IMAD R40, R113, R32, RZ ;  /* 0x000000207128a224 */ /* 0x002fe200078e02ff */
[----:B------:R-:W-:-:S02]  /*12b0*/  @!P5 LEA.HI.X R31, R36, R31, R37, 0x2, P6 ;  /* 0x0000001f241fd211 */ /* 0x000fc400030f1425 */
[----:B------:R-:W-:Y:S02]  /*12c0*/  @!P2 MOV R36, R114 ;  /* 0x000000720024a202 */ /* 0x000fe40000000f00 */
[----:B------:R-:W-:Y:S02]  /*12d0*/  CS2R R90, SRZ ;  /* 0x00000000005a7805 */ /* 0x000fe4000001ff00 */
[----:B------:R-:W-:Y:S01]  /*12e0*/  @!P2 MOV R37, R63 ;  /* 0x0000003f0025a202 */ /* 0x000fe20000000f00 */
[C---:B------:R-:W-:Y:S01]  /*12f0*/  @!P2 IMAD R33, R25.reuse, R33, R40 ;  /* 0x000000211921a224 */ /* 0x040fe200078e0228 */
[----:B------:R-:W4:Y:S01]  /*1300*/  @!P4 LDG.E.64 R88, desc[UR6][R38.64] ;  /* 0x000000062658c981 */ /* 0x000f22000c1e1b00 */
[----:B------:R-:W-:-:S03]  /*1310*/  @!P2 IMAD.WIDE.U32 R36, R25, R32, R36 ;  /* 0x000000201924a225 */ /* 0x000fc600078e0024 */
[----:B------:R1:W5:Y:S01]  /*1320*/  @!P3 LDG.E.64 R90, desc[UR6][R34.64] ;  /* 0x00000006225ab981 */ /* 0x000362000c1e1b00 */
[----:B------:R-:W-:Y:S02]  /*1330*/  CS2R R92, SRZ ;  /* 0x00000000005c7805 */ /* 0x000fe4000001ff00 */
[----:B------:R-:W-:Y:S02]  /*1340*/  @!P2 IADD3 R32, PT, PT, R37, R33, RZ ;  /* 0x000000212520a210 */ /* 0x000fe40007ffe0ff */
[C---:B0-----:R-:W-:Y:S02]  /*1350*/  @!P2 LEA R28, P3, R36.reuse, R28, 0x2 ;  /* 0x0000001c241ca211 */ /* 0x041fe400078610ff */
[----:B------:R-:W-:Y:S01]  /*1360*/  CS2R R94, SRZ ;  /* 0x00000000005e7805 */ /* 0x000fe2000001ff00 */
[----:B------:R-:W5:Y:S01]  /*1370*/  @!P5 LDG.E.64 R92, desc[UR6][R30.64] ;  /* 0x000000061e5cd981 */ /* 0x000f62000c1e1b00 */
[----:B------:R-:W-:-:S05]  /*1380*/  @!P2 LEA.HI.X R29, R36, R29, R32, 0x2, P3 ;  /* 0x0000001d241da211 */ /* 0x000fca00018f1420 */
[----:B------:R0:W5:Y:S01]  /*1390*/  @!P2 LDG.E.64 R94, desc[UR6][R28.64] ;  /* 0x000000061c5ea981 */ /* 0x000162000c1e1b00 */
[----:B-1----:R-:W-:Y:S01]  /*13a0*/  FADD.FTZ R35, R64, R65 ;  /* 0x0000004140237221 */ /* 0x002fe20000010000 */
[----:B------:R-:W-:-:S04]  /*13b0*/  FMUL.FTZ R37, R65, R65 ;  /* 0x0000004141257220 */ /* 0x000fc80000410000 */
[----:B------:R-:W-:Y:S01]  /*13c0*/  FFMA.FTZ R34, R64, R64, R37 ;  /* 0x0000004040227223 */ /* 0x000fe20000010025 */
[----:B0-----:R-:W-:Y:S01]  /*13d0*/  FADD.FTZ R29, R66, R67 ;  /* 0x00000043421d7221 */ /* 0x001fe20000010000 */
[----:B------:R-:W-:-:S04]  /*13e0*/  FMUL.FTZ R31, R67, R67 ;  /* 0x00000043431f7220 */ /* 0x000fc80000410000 */
[----:B------:R-:W-:Y:S01]  /*13f0*/  FFMA.FTZ R28, R66, R66, R31 ;  /* 0x00000042421c7223 */ /* 0x000fe2000001001f */
[----:B------:R-:W-:Y:S01]  /*1400*/  FADD.FTZ R30, R68, R69 ;  /* 0x00000045441e7221 */ /* 0x000fe20000010000 */
[----:B------:R-:W-:-:S04]  /*1410*/  FMUL.FTZ R31, R69, R69 ;  /* 0x00000045451f7220 */ /* 0x000fc80000410000 */
[----:B------:R-:W-:Y:S01]  /*1420*/  FFMA.FTZ R31, R68, R68, R31 ;  /* 0x00000044441f7223 */ /* 0x000fe2000001001f */
[----:B------:R-:W-:Y:S01]  /*1430*/  ISETP.GT.AND P2, PT, R6, 0x1e, PT ;  /* 0x0000001e0600780c */ /* 0x000fe20003f44270 */
[----:B---3--:R-:W-:Y:S01]  /*1440*/  FADD.FTZ R32, R82, R83 ;  /* 0x0000005352207221 */ /* 0x008fe20000010000 */
[----:B------:R-:W-:-:S03]  /*1450*/  FMUL.FTZ R33, R83, R83 ;  /* 0x0000005353217220 */ /* 0x000fc60000410000 */
[----:B------:R-:W-:Y:S01]  /*1460*/  FADD.FTZ R32, RZ, R32 ;  /* 0x00000020ff207221 */ /* 0x000fe20000010000 */
[----:B------:R-:W-:-:S03]  /*1470*/  FFMA.FTZ R33, R82, R82, R33 ;  /* 0x0000005252217223 */ /* 0x000fc60000010021 */
[----:B------:R-:W-:Y:S01]  /*1480*/  FADD.FTZ R32, R32, R35 ;  /* 0x0000002320207221 */ /* 0x000fe20000010000 */
[----:B------:R-:W-:-:S03]  /*1490*/  FADD.FTZ R33, RZ, R33 ;  /* 0x00000021ff217221 */ /* 0x000fc60000010000 */
[----:B------:R-:W-:Y:S01]  /*14a0*/  FADD.FTZ R29, R32, R29 ;  /* 0x0000001d201d7221 */ /* 0x000fe20000010000 */
[----:B------:R-:W-:-:S03]  /*14b0*/  FADD.FTZ R33, R33, R34 ;  /* 0x0000002221217221 */ /* 0x000fc60000010000 */
[----:B------:R-:W-:Y:S01]  /*14c0*/  FADD.FTZ R29, R29, R30 ;  /* 0x0000001e1d1d7221 */ /* 0x000fe20000010000 */
[----:B------:R-:W-:Y:S01]  /*14d0*/  FADD.FTZ R30, R70, R71 ;  /* 0x00000047461e7221 */ /* 0x000fe20000010000 */
[----:B------:R-:W-:Y:S01]  /*14e0*/  FADD.FTZ R28, R33, R28 ;  /* 0x0000001c211c7221 */ /* 0x000fe20000010000 */
[----:B------:R-:W-:Y:S02]  /*14f0*/  FMUL.FTZ R33, R71, R71 ;  /* 0x0000004747217220 */ /* 0x000fe40000410000 */
[----:B------:R-:W-:Y:S01]  /*1500*/  FADD.FTZ R29, R29, R30 ;  /* 0x0000001e1d1d7221 */ /* 0x000fe20000010000 */
[----:B------:R-:W-:Y:S01]  /*1510*/  FADD.FTZ R28, R28, R31 ;  /* 0x0000001f1c1c7221 */ /* 0x000fe20000010000 */
[----:B------:R-:W-:Y:S01]  /*1520*/  FADD.FTZ R30, R72, R73 ;  /* 0x00000049481e7221 */ /* 0x000fe20000010000 */
[----:B------:R-:W-:Y:S01]  /*1530*/  FFMA.FTZ R33, R70, R70, R33 ;  /* 0x0000004646217223 */ /* 0x000fe20000010021 */
[----:B------:R-:W-:Y:S02]  /*1540*/  FMUL.FTZ R31, R73, R73 ;  /* 0x00000049491f7220 */ /* 0x000fe40000410000 */
[----:B------:R-:W-:Y:S01]  /*1550*/  FADD.FTZ R29, R29, R30 ;  /* 0x0000001e1d1d7221 */ /* 0x000fe20000010000 */
[----:B------:R-:W-:Y:S01]  /*1560*/  FADD.FTZ R28, R28, R33 ;  /* 0x000000211c1c7221 */ /* 0x000fe20000010000 */
[----:B------:R-:W-:Y:S01]  /*1570*/  FFMA.FTZ R31, R72, R72, R31 ;  /* 0x00000048481f7223 */ /* 0x000fe2000001001f */
[----:B------:R-:W-:Y:S01]  /*1580*/  FADD.FTZ R30, R74, R75 ;  /* 0x0000004b4a1e7221 */ /* 0x000fe20000010000 */
[----:B------:R-:W-:-:S02]  /*1590*/  FMUL.FTZ R33, R75, R75 ;  /* 0x0000004b4b217220 */ /* 0x000fc40000410000 */
[----:B------:R-:W-:Y:S01]  /*15a0*/  FADD.FTZ R28, R28, R31 ;  /* 0x0000001f1c1c7221 */ /* 0x000fe20000010000 */
[----:B------:R-:W-:Y:S01]  /*15b0*/  FADD.FTZ R29, R29, R30 ;  /* 0x0000001e1d1d7221 */ /* 0x000fe20000010000 */
[----:B------:R-:W-:Y:S01]  /*15c0*/  FFMA.FTZ R33, R74, R74, R33 ;  /* 0x0000004a4a217223 */ /* 0x000fe20000010021 */
[----:B--2---:R-:W-:Y:S01]  /*15d0*/  FMUL.FTZ R31, R77, R77 ;  /* 0x0000004d4d1f7220 */ /* 0x004fe20000410000 */
[----:B------:R-:W-:Y:S02]  /*15e0*/  FADD.FTZ R30, R76, R77 ;  /* 0x0000004d4c1e7221 */ /* 0x000fe40000010000 */
[----:B------:R-:W-:Y:S01]  /*15f0*/  FADD.FTZ R28, R28, R33 ;  /* 0x000000211c1c7221 */ /* 0x000fe20000010000 */
[----:B------:R-:W-:Y:S01]  /*1600*/  FFMA.FTZ R31, R76, R76, R31 ;  /* 0x0000004c4c1f7223 */ /* 0x000fe2000001001f */
[----:B------:R-:W-:Y:S01]  /*1610*/  FADD.FTZ R29, R29, R30 ;  /* 0x0000001e1d1d7221 */ /* 0x000fe20000010000 */
[----:B------:R-:W-:Y:S01]  /*1620*/  FMUL.FTZ R33, R79, R79 ;  /* 0x0000004f4f217220 */ /* 0x000fe20000410000 */
[----:B------:R-:W-:Y:S01]  /*1630*/  FADD.FTZ R30, R78, R79 ;  /* 0x0000004f4e1e7221 */ /* 0x000fe20000010000 */
[----:B------:R-:W-:Y:S01]  /*1640*/  FADD.FTZ R28, R28, R31 ;  /* 0x0000001f1c1c7221 */ /* 0x000fe20000010000 */
[----:B------:R-:W-:Y:S01]  /*1650*/  FMUL.FTZ R31, R81, R81 ;  /* 0x00000051511f7220 */ /* 0x000fe20000410000 */
[----:B------:R-:W-:Y:S01]  /*1660*/  FFMA.FTZ R33, R78, R78, R33 ;  /* 0x0000004e4e217223 */ /* 0x000fe20000010021 */
[----:B------:R-:W-:Y:S01]  /*1670*/  FADD.FTZ R29, R29, R30 ;  /* 0x0000001e1d1d7221 */ /* 0x000fe20000010000 */
[C---:B------:R-:W-:Y:S01]  /*1680*/  FADD.FTZ R30, R80.reuse, R81 ;  /* 0x00000051501e7221 */ /* 0x040fe20000010000 */
[----:B------:R-:W-:Y:S01]  /*1690*/  FFMA.FTZ R31, R80, R80, R31 ;  /* 0x00000050501f7223 */ /* 0x000fe2000001001f */
[----:B------:R-:W-:Y:S01]  /*16a0*/  FADD.FTZ R28, R28, R33 ;  /* 0x000000211c1c7221 */ /* 0x000fe20000010000 */
        /* <DEDUP_REMOVED lines=9> */
[----:B------:R-:W-:-:S02]  /*1740*/  FFMA.FTZ R31, R86, R86, R31 ;  /* 0x00000056561f7223 */ /* 0x000fc4000001001f */
[----:B------:R-:W-:Y:S02]  /*1750*/  FADD.FTZ R29, R29, R30 ;  /* 0x0000001e1d1d7221 */ /* 0x000fe40000010000 */
[----:B------:R-:W-:Y:S01]  /*1760*/  FADD.FTZ R28, R28, R31 ;  /* 0x0000001f1c1c7221 */ /* 0x000fe20000010000 */
[----:B----4-:R-:W-:Y:S01]  /*1770*/  FMUL.FTZ R33, R89, R89 ;  /* 0x0000005959217220 */ /* 0x010fe20000410000 */
[----:B------:R-:W-:-:S03]  /*1780*/  FADD.FTZ R30, R88, R89 ;  /* 0x00000059581e7221 */ /* 0x000fc60000010000 */
[----:B------:R-:W-:Y:S01]  /*1790*/  FFMA.FTZ R33, R88, R88, R33 ;  /* 0x0000005858217223 */ /* 0x000fe20000010021 */
[----:B-----5:R-:W-:Y:S01]  /*17a0*/  FMUL.FTZ R31, R91, R91 ;  /* 0x0000005b5b1f7220 */ /* 0x020fe20000410000 */
[----:B------:R-:W-:Y:S01]  /*17b0*/  FADD.FTZ R29, R29, R30 ;  /* 0x0000001e1d1d7221 */ /* 0x000fe20000010000 */
[----:B------:R-:W-:Y:S01]  /*17c0*/  FADD.FTZ R30, R90, R91 ;  /* 0x0000005b5a1e7221 */ /* 0x000fe20000010000 */
[----:B------:R-:W-:Y:S01]  /*17d0*/  FADD.FTZ R28, R28, R33 ;  /* 0x000000211c1c7221 */ /* 0x000fe20000010000 */
[----:B------:R-:W-:Y:S01]  /*17e0*/  FFMA.FTZ R31, R90, R90, R31 ;  /* 0x0000005a5a1f7223 */ /* 0x000fe2000001001f */
[----:B------:R-:W-:Y:S01]  /*17f0*/  FMUL.FTZ R33, R93, R93 ;  /* 0x0000005d5d217220 */ /* 0x000fe20000410000 */
        /* <DEDUP_REMOVED lines=47> */
.L_x_3694:
[----:B------:R-:W-:Y:S05]  /*1af0*/  BSYNC.RECONVERGENT B0 ;  /* 0x0000000000007941 */ /* 0x000fea0003800200 */
.L_x_3693:
        /* <DEDUP_REMOVED lines=46> */
.L_x_3696:
[----:B------:R-:W-:Y:S05]  /*1de0*/  BSYNC.RECONVERGENT B0 ;  /* 0x0000000000007941 */ /* 0x000fea0003800200 */
.L_x_3695:
        /* <DEDUP_REMOVED lines=24> */
.L_x_3699:
[----:B---3--:R-:W3:Y:S04]  /*1f70*/  LDG.E.STRONG.GPU R30, desc[UR6][R28.64] ;  /* 0x000000061c1e7981 */ /* 0x008ee8000c1ef900 */
[----:B---3--:R-:W-:Y:S01]  /*1f80*/  CCTL.IVALL ;  /* 0x00000000ff00798f */ /* 0x008fe20002000000 */
[----:B------:R-:W-:Y:S05]  /*1f90*/  YIELD ;  /* 0x0000000000007946 */ /* 0x000fea0003800000 */
[----:B------:R-:W-:-:S13]  /*1fa0*/  ISETP.NE.AND P2, PT, R30, R37, PT ;  /* 0x000000251e00720c */ /* 0x000fda0003f45270 */
[----:B------:R-:W-:Y:S05]  /*1fb0*/  @P2 BRA `(.L_x_3699) ;  /* 0xfffffffc00ec2947 */ /* 0x000fea000383ffff */
.L_x_3698:
        /* <DEDUP_REMOVED lines=15> */
.L_x_3701:
        /* <DEDUP_REMOVED lines=60> */
.L_x_3700:
        /* <DEDUP_REMOVED lines=35> */
.L_x_3702:
        /* <DEDUP_REMOVED lines=18> */
.L_x_3703:
        /* <DEDUP_REMOVED lines=9> */
.L_x_3704:
[----:B------:R-:W-:Y:S05]  /*2850*/  BSYNC.RECONVERGENT B0 ;  /* 0x0000000000007941 */ /* 0x000fea0003800200 */
.L_x_3697:
[----:B------:R-:W4:Y:S01]  /*2860*/  S2UR UR5, SR_CgaCtaId ;  /* 0x00000000000579c3 */ /* 0x000f220000008800 */
[----:B------:R-:W0:Y:S01]  /*2870*/  LDCU UR8, c[0x0][0x414] ;  /* 0x00008280ff0877ac */ /* 0x000e220008000800 */
[----:B--2---:R-:W-:Y:S01]  /*2880*/  SHF.L.U32 R36, R2, 0x1, RZ ;  /* 0x0000000102247819 */ /* 0x004fe200000006ff */
[----:B------:R-:W-:-:S03]  /*2890*/  UMOV UR4, 0x400 ;  /* 0x0000040000047882 */ /* 0x000fc60000000000 */
[----:B------:R-:W-:Y:S02]  /*28a0*/  LOP3.LUT R39, R36, 0x3e, RZ, 0xc0, !PT ;  /* 0x0000003e24277812 */ /* 0x000fe400078ec0ff */
[----:B-1-3--:R-:W1:Y:S02]  /*28b0*/  @P0 LDC.64 R34, c[0x0][0x388] ;  /* 0x0000e200ff220b82 */ /* 0x00ae640000000a00 */
[----:B------:R-:W-:-:S06]  /*28c0*/  IADD3 R39, PT, PT, R26, R39, RZ ;  /* 0x000000271a277210 */ /* 0x000fcc0007ffe0ff */
[----:B------:R-:W2:Y:S01]  /*28d0*/  LDC.64 R28, c[0x0][0x398] ;  /* 0x0000e600ff1c7b82 */ /* 0x000ea20000000a00 */
[----:B----4-:R-:W-:-:S07]  /*28e0*/  ULEA UR4, UR5, UR4, 0x18 ;  /* 0x0000000405047291 */ /* 0x010fce000f8ec0ff */
[----:B------:R-:W3:Y:S01]  /*28f0*/  LDC.64 R30, c[0x0][0x3a0] ;  /* 0x0000e800ff1e7b82 */ /* 0x000ee20000000a00 */
[----:B-1----:R-:W-:-:S04]  /*2900*/  @P0 IMAD.WIDE R36, R8, 0x8, R34 ;  /* 0x0000000808240825 */ /* 0x002fc800078e0222 */
[----:B0-----:R-:W-:Y:S01]  /*2910*/  @P0 FMUL.FTZ R34, R32, UR8 ;  /* 0x0000000820220c20 */ /* 0x001fe20008410000 */
[----:B------:R-:W-:Y:S01]  /*2920*/  @P0 FMUL.FTZ R35, R33, UR8 ;  /* 0x0000000821230c20 */ /* 0x000fe20008410000 */
[----:B------:R-:W-:Y:S04]  /*2930*/  @!P3 STS.64 [UR4+0x98], R32 ;  /* 0x00009820ff00b988 */ /* 0x000fe80008000a04 */
[----:B------:R-:W-:Y:S01]  /*2940*/  @P0 STG.E.64 desc[UR6][R36.64], R34 ;  /* 0x0000002224000986 */ /* 0x000fe2000c101b06 */
        /* <DEDUP_REMOVED lines=15> */
[----:B------:R-:W-:-:S06]  /*2a40*/  HFMA2 R38, -RZ, RZ, 1.875, 0 ;  /* 0x3f800000ff267431 */ /* 0x000fcc00000001ff */
[----:B------:R0:W1:Y:S01]  /*2a50*/  @P2 MUFU.RSQ R38, R32 ;  /* 0x0000002000262308 */ /* 0x0000620000001400 */
[----:B------:R-:W-:Y:S05]  /*2a60*/  BRA.U UP0, `(.L_x_3706) ;  /* 0x00000015007c7547 */ /* 0x000fea000b800000 */
[----:B------:R-:W2:Y:S01]  /*2a70*/  LDCU.64 UR8, c[0x0][0x3e8] ;  /* 0x00007d00ff0877ac */ /* 0x000ea20008000a00 */
[----:B------:R-:W-:Y:S01]  /*2a80*/  BSSY.RECONVERGENT B1, `(.L_x_3707) ;  /* 0x0000019000017945 */ /* 0x000fe20003800200 */
[----:B--2---:R-:W-:Y:S02]  /*2a90*/  ISETP.GE.U32.AND P1, PT, R4, UR8, PT ;  /* 0x0000000804007c0c */ /* 0x004fe4000bf26070 */
[----:B------:R-:W-:Y:S02]  /*2aa0*/  ISETP.GE.U32.AND P2, PT, R10, UR8, PT ;  /* 0x000000080a007c0c */ /* 0x000fe4000bf46070 */
[----:B------:R-:W-:Y:S02]  /*2ab0*/  ISETP.GE.AND.EX P1, PT, R11, UR9, PT, P1 ;  /* 0x000000090b007c0c */ /* 0x000fe4000bf26310 */
[----:B------:R-:W-:Y:S02]  /*2ac0*/  ISETP.GE.U32.AND P5, PT, R12, UR8, PT ;  /* 0x000000080c007c0c */ /* 0x000fe4000bfa6070 */
[----:B------:R-:W-:-:S02]  /*2ad0*/  ISETP.GE.U32.AND P6, PT, R13, UR8, PT ;  /* 0x000000080d007c0c */ /* 0x000fc4000bfc6070 */
[----:B------:R-:W-:-:S07]  /*2ae0*/  ISETP.GE.AND.EX P2, PT, R27, UR9, PT, P2 ;  /* 0x000000091b007c0c */ /* 0x000fce000bf46320 */
[----:B------:R-:W-:Y:S06]  /*2af0*/  @P1 BRA `(.L_x_3708) ;  /* 0x0000000000441947 */ /* 0x000fec0003800000 */
[----:B------:R-:W2:Y:S01]  /*2b00*/  LDCU.64 UR10, c[0x0][0x3e0] ;  /* 0x00007c00ff0a77ac */ /* 0x000ea20008000a00 */
[----:B0-----:R-:W-:Y:S01]  /*2b10*/  MOV R32, R114 ;  /* 0x0000007200207202 */ /* 0x001fe20000000f00 */
[C---:B------:R-:W-:Y:S01]  /*2b20*/  FADD.FTZ R35, -R26.reuse, R82 ;  /* 0x000000521a237221 */ /* 0x040fe20000010100 */
[----:B------:R-:W-:Y:S01]  /*2b30*/  MOV R33, R63 ;  /* 0x0000003f00217202 */ /* 0x000fe20000000f00 */
[----:B------:R-:W0:Y:S01]  /*2b40*/  LDCU.64 UR4, c[0x0][0x380] ;  /* 0x00007000ff0477ac */ /* 0x000e220008000a00 */
[----:B------:R-:W-:Y:S01]  /*2b50*/  FADD.FTZ R83, -R26, R83 ;  /* 0x000000531a537221 */ /* 0x000fe20000010100 */
[----:B-1----:R-:W-:-:S03]  /*2b60*/  FMUL.FTZ R35, R35, R38 ;  /* 0x0000002623237220 */ /* 0x002fc60000410000 */
[----:B------:R-:W-:Y:S01]  /*2b70*/  FMUL.FTZ R40, R83, R38 ;  /* 0x0000002653287220 */ /* 0x000fe20000410000 */
[----:B-----5:R-:W-:Y:S01]  /*2b80*/  FFMA.FTZ R36, R28, R35, R30 ;  /* 0x000000231c247223 */ /* 0x020fe2000001001e */
[----:B--2---:R-:W-:Y:S02]  /*2b90*/  IMAD R37, R11, UR10, RZ ;  /* 0x0000000a0b257c24 */ /* 0x004fe4000f8e02ff */
[----:B------:R-:W-:-:S04]  /*2ba0*/  IMAD.WIDE.U32 R32, R4, UR10, R32 ;  /* 0x0000000a04207c25 */ /* 0x000fc8000f8e0020 */
[----:B------:R-:W-:Y:S01]  /*2bb0*/  IMAD R37, R4, UR11, R37 ;  /* 0x0000000b04257c24 */ /* 0x000fe2000f8e0225 */
[----:B0-----:R-:W-:-:S04]  /*2bc0*/  LEA R34, P1, R32, UR4, 0x2 ;  /* 0x0000000420227c11 */ /* 0x001fc8000f8210ff */
[----:B------:R-:W-:-:S04]  /*2bd0*/  IADD3 R37, PT, PT, R33, R37, RZ ;  /* 0x0000002521257210 */ /* 0x000fc80007ffe0ff */
[----:B------:R-:W-:Y:S01]  /*2be0*/  LEA.HI.X R35, R32, UR5, R37, 0x2, P1 ;  /* 0x0000000520237c11 */ /* 0x000fe200088f1425 */
[----:B------:R-:W-:-:S05]  /*2bf0*/  FFMA.FTZ R37, R29, R40, R31 ;  /* 0x000000281d257223 */ /* 0x000fca000001001f */
[----:B------:R2:W-:Y:S02]  /*2c00*/  STG.E.64 desc[UR6][R34.64], R36 ;  /* 0x0000002422007986 */ /* 0x0005e4000c101b06 */
.L_x_3708:
[----:B------:R-:W-:Y:S05]  /*2c10*/  BSYNC.RECONVERGENT B1 ;  /* 0x0000000000017941 */ /* 0x000fea0003800200 */
.L_x_3707:
[----:B------:R-:W-:Y:S04]  /*2c20*/  BSSY.RECONVERGENT B1, `(.L_x_3709) ;  /* 0x0000013000017945 */ /* 0x000fe80003800200 */
        /* <DEDUP_REMOVED lines=9> */
[----:B-----5:R-:W-:Y:S01]  /*2cc0*/  FFMA.FTZ R36, R28, R35, R30 ;  /* 0x000000231c247223 */ /* 0x020fe2000001001e */
[----:B---3--:R-:W-:Y:S02]  /*2cd0*/  IMAD R37, R27, UR4, RZ ;  /* 0x000000041b257c24 */ /* 0x008fe4000f8e02ff */
[----:B------:R-:W-:-:S04]  /*2ce0*/  IMAD.WIDE.U32 R32, R10, UR4, R32 ;  /* 0x000000040a207c25 */ /* 0x000fc8000f8e0020 */
[----:B------:R-:W-:Y:S01]  /*2cf0*/  IMAD R37, R10, UR5, R37 ;  /* 0x000000050a257c24 */ /* 0x000fe2000f8e0225 */
[----:B0-----:R-:W-:-:S04]  /*2d00*/  LEA R34, P1, R32, UR10, 0x2 ;  /* 0x0000000a20227c11 */ /* 0x001fc8000f8210ff */
[----:B------:R-:W-:-:S04]  /*2d10*/  IADD3 R37, PT, PT, R33, R37, RZ ;  /* 0x0000002521257210 */ /* 0x000fc80007ffe0ff */
[----:B------:R-:W-:Y:S01]  /*2d20*/  LEA.HI.X R35, R32, UR11, R37, 0x2, P1 ;  /* 0x0000000b20237c11 */ /* 0x000fe200088f1425 */
[----:B------:R-:W-:-:S05]  /*2d30*/  FFMA.FTZ R37, R29, R40, R31 ;  /* 0x000000281d257223 */ /* 0x000fca000001001f */
[----:B------:R3:W-:Y:S02]  /*2d40*/  STG.E.64 desc[UR6][R34.64], R36 ;  /* 0x0000002422007986 */ /* 0x0007e4000c101b06 */
.L_x_3710:
[----:B------:R-:W-:Y:S05]  /*2d50*/  BSYNC.RECONVERGENT B1 ;  /* 0x0000000000017941 */ /* 0x000fea0003800200 */
.L_x_3709:
        /* <DEDUP_REMOVED lines=10> */
[----:B------:R-:W4:Y:S01]  /*2e00*/  LDCU.64 UR4, c[0x0][0x3e0] ;  /* 0x00007c00ff0477ac */ /* 0x000f220008000a00 */
[----:B0-----:R-:W-:Y:S01]  /*2e10*/  MOV R32, R114 ;  /* 0x0000007200207202 */ /* 0x001fe20000000f00 */
[C---:B--23--:R-:W-:Y:S01]  /*2e20*/  FADD.FTZ R35, -R26.reuse, R66 ;  /* 0x000000421a237221 */ /* 0x04cfe20000010100 */
[----:B------:R-:W-:Y:S01]  /*2e30*/  MOV R33, R63 ;  /* 0x0000003f00217202 */ /* 0x000fe20000000f00 */
[----:B------:R-:W0:Y:S01]  /*2e40*/  LDCU.64 UR10, c[0x0][0x380] ;  /* 0x00007000ff0a77ac */ /* 0x000e220008000a00 */
[----:B------:R-:W-:Y:S01]  /*2e50*/  FADD.FTZ R67, -R26, R67 ;  /* 0x000000431a437221 */ /* 0x000fe20000010100 */
[----:B-1----:R-:W-:-:S03]  /*2e60*/  FMUL.FTZ R35, R35, R38 ;  /* 0x0000002623237220 */ /* 0x002fc60000410000 */
[----:B------:R-:W-:Y:S01]  /*2e70*/  FMUL.FTZ R40, R67, R38 ;  /* 0x0000002643287220 */ /* 0x000fe20000410000 */
[----:B-----5:R-:W-:Y:S01]  /*2e80*/  FFMA.FTZ R36, R28, R35, R30 ;  /* 0x000000231c247223 */ /* 0x020fe2000001001e */
[----:B----4-:R-:W-:Y:S02]  /*2e90*/  IMAD R37, R53, UR4, RZ ;  /* 0x0000000435257c24 */ /* 0x010fe4000f8e02ff */
[----:B------:R-:W-:-:S04]  /*2ea0*/  IMAD.WIDE.U32 R32, R12, UR4, R32 ;  /* 0x000000040c207c25 */ /* 0x000fc8000f8e0020 */
[----:B------:R-:W-:Y:S01]  /*2eb0*/  IMAD R37, R12, UR5, R37 ;  /* 0x000000050c257c24 */ /* 0x000fe2000f8e0225 */
[----:B0-----:R-:W-:-:S04]  /*2ec0*/  LEA R34, P5, R32, UR10, 0x2 ;  /* 0x0000000a20227c11 */ /* 0x001fc8000f8a10ff */
[----:B------:R-:W-:-:S04]  /*2ed0*/  IADD3 R37, PT, PT, R33, R37, RZ ;  /* 0x0000002521257210 */ /* 0x000fc80007ffe0ff */
[----:B------:R-:W-:Y:S01]  /*2ee0*/  LEA.HI.X R35, R32, UR11, R37, 0x2, P5 ;  /* 0x0000000b20237c11 */ /* 0x000fe2000a8f1425 */
[----:B------:R-:W-:-:S05]  /*2ef0*/  FFMA.FTZ R37, R29, R40, R31 ;  /* 0x000000281d257223 */ /* 0x000fca000001001f */
[----:B------:R4:W-:Y:S02]  /*2f00*/  STG.E.64 desc[UR6][R34.64], R36 ;  /* 0x0000002422007986 */ /* 0x0009e4000c101b06 */
.L_x_3712:
[----:B------:R-:W-:Y:S05]  /*2f10*/  BSYNC.RECONVERGENT B1 ;  /* 0x0000000000017941 */ /* 0x000fea0003800200 */
.L_x_3711:
[----:B------:R-:W-:Y:S04]  /*2f20*/  BSSY.RECONVERGENT B1, `(.L_x_3713) ;  /* 0x0000013000017945 */ /* 0x000fe80003800200 */
[----:B------:R-:W-:Y:S05]  /*2f30*/  @P6 BRA `(.L_x_3714) ;  /* 0x0000000000446947 */ /* 0x000fea0003800000 */
[----:B------:R-:W1:Y:S01]  /*2f40*/  LDCU.64 UR4, c[0x0][0x3e0] ;  /* 0x00007c00ff0477ac */ /* 0x000e620008000a00 */
[----:B0-----:R-:W-:Y:S01]  /*2f50*/  MOV R32, R114 ;  /* 0x0000007200207202 */ /* 0x001fe20000000f00 */
[C---:B--234-:R-:W-:Y:S01]  /*2f60*/  FADD.FTZ R35, -R26.reuse, R68 ;  /* 0x000000441a237221 */ /* 0x05cfe20000010100 */
[----:B------:R-:W-:Y:S01]  /*2f70*/  MOV R33, R63 ;  /* 0x0000003f00217202 */ /* 0x000fe20000000f00 */
[----:B------:R-:W0:Y:S01]  /*2f80*/  LDCU.64 UR10, c[0x0][0x380] ;  /* 0x00007000ff0a77ac */ /* 0x000e220008000a00 */
[----:B------:R-:W-:Y:S01]  /*2f90*/  FADD.FTZ R69, -R26, R69 ;  /* 0x000000451a457221 */ /* 0x000fe20000010100 */
[----:B-1----:R-:W-:-:S03]  /*2fa0*/  FMUL.FTZ R35, R35, R38 ;  /* 0x0000002623237220 */ /* 0x002fc60000410000 */
[----:B------:R-:W-:Y:S01]  /*2fb0*/  FMUL.FTZ R40, R69, R38 ;  /* 0x0000002645287220 */ /* 0x000fe20000410000 */
        /* <DEDUP_REMOVED lines=9> */
.L_x_3714:
[----:B------:R-:W-:Y:S05]  /*3050*/  BSYNC.RECONVERGENT B1 ;  /* 0x0000000000017941 */ /* 0x000fea0003800200 */
.L_x_3713:
        /* <DEDUP_REMOVED lines=10> */
[----:B-----5:R-:W-:-:S03]  /*3100*/  FFMA.FTZ R40, R28, R35, R30 ;  /* 0x000000231c287223 */ /* 0x020fc6000001001e */
[----:B------:R-:W-:Y:S01]  /*3110*/  FFMA.FTZ R41, R29, R36, R31 ;  /* 0x000000241d297223 */ /* 0x000fe2000001001f */
[----:B------:R-:W-:Y:S02]  /*3120*/  IMAD R37, R57, UR4, RZ ;  /* 0x0000000439257c24 */ /* 0x000fe4000f8e02ff */
[----:B------:R-:W-:-:S04]  /*3130*/  IMAD.WIDE.U32 R32, R14, UR4, R32 ;  /* 0x000000040e207c25 */ /* 0x000fc8000f8e0020 */
[----:B------:R-:W-:Y:S01]  /*3140*/  IMAD R37, R14, UR5, R37 ;  /* 0x000000050e257c24 */ /* 0x000fe2000f8e0225 */
[----:B0-----:R-:W-:-:S04]  /*3150*/  LEA R34, P1, R32, UR10, 0x2 ;  /* 0x0000000a20227c11 */ /* 0x001fc8000f8210ff */
[----:B------:R-:W-:-:S04]  /*3160*/  IADD3 R37, PT, PT, R33, R37, RZ ;  /* 0x0000002521257210 */ /* 0x000fc80007ffe0ff */
[----:B------:R-:W-:-:S05]  /*3170*/  LEA.HI.X R35, R32, UR11, R37, 0x2, P1 ;  /* 0x0000000b20237c11 */ /* 0x000fca00088f1425 */
[----:B------:R0:W-:Y:S02]  /*3180*/  STG.E.64 desc[UR6][R34.64], R40 ;  /* 0x0000002822007986 */ /* 0x0001e4000c101b06 */
.L_x_3716:
[----:B------:R-:W-:Y:S05]  /*3190*/  BSYNC.RECONVERGENT B1 ;  /* 0x0000000000017941 */ /* 0x000fea0003800200 */
.L_x_3715:
        /* <DEDUP_REMOVED lines=19> */
.L_x_3718:
[----:B------:R-:W-:Y:S05]  /*32d0*/  BSYNC.RECONVERGENT B1 ;  /* 0x0000000000017941 */ /* 0x000fea0003800200 */
.L_x_3717:
        /* <DEDUP_REMOVED lines=27> */
.L_x_3720:
[----:B------:R-:W-:Y:S05]  /*3490*/  BSYNC.RECONVERGENT B1 ;  /* 0x0000000000017941 */ /* 0x000fea0003800200 */
.L_x_3719:
        /* <DEDUP_REMOVED lines=19> */
.L_x_3722:
[----:B------:R-:W-:Y:S05]  /*35d0*/  BSYNC.RECONVERGENT B1 ;  /* 0x0000000000017941 */ /* 0x000fea0003800200 */
.L_x_3721:
        /* <DEDUP_REMOVED lines=19> */
.L_x_3724:
[----:B------:R-:W-:Y:S05]  /*3710*/  BSYNC.RECONVERGENT B1 ;  /* 0x0000000000017941 */ /* 0x000fea0003800200 */
.L_x_3723:
        /* <DEDUP_REMOVED lines=19> */
.L_x_3726:
[----:B------:R-:W-:Y:S05]  /*3850*/  BSYNC.RECONVERGENT B1 ;  /* 0x0000000000017941 */ /* 0x000fea0003800200 */
.L_x_3725:
        /* <DEDUP_REMOVED lines=29> */
.L_x_3728:
[----:B------:R-:W-:Y:S05]  /*3a30*/  BSYNC.RECONVERGENT B1 ;  /* 0x0000000000017941 */ /* 0x000fea0003800200 */
.L_x_3727:
        /* <DEDUP_REMOVED lines=8> */
[----:B-1----:R-:W-:-:S04]  /*3ac0*/  FMUL.FTZ R37, R37, R38 ;  /* 0x0000002625257220 */ /* 0x002fc80000410000 */
[----:B-----5:R-:W-:Y:S01]  /*3ad0*/  FFMA.FTZ R40, R28, R37, R30 ;  /* 0x000000251c287223 */ /* 0x020fe2000001001e */
[----:B------:R-:W-:Y:S02]  /*3ae0*/  IMAD R36, R105, UR4, RZ ;  /* 0x0000000469247c24 */ /* 0x000fe4000f8e02ff */
        /* <DEDUP_REMOVED lines=8> */
.L_x_3730:
[----:B------:R-:W-:Y:S05]  /*3b70*/  BSYNC.RECONVERGENT B1 ;  /* 0x0000000000017941 */ /* 0x000fea0003800200 */
.L_x_3729:
        /* <DEDUP_REMOVED lines=19> */
.L_x_3732:
[----:B------:R-:W-:Y:S05]  /*3cb0*/  BSYNC.RECONVERGENT B1 ;  /* 0x0000000000017941 */ /* 0x000fea0003800200 */
.L_x_3731:
        /* <DEDUP_REMOVED lines=19> */
.L_x_3734:
[----:B------:R-:W-:Y:S05]  /*3df0*/  BSYNC.RECONVERGENT B1 ;  /* 0x0000000000017941 */ /* 0x000fea0003800200 */
.L_x_3733:
        /* <DEDUP_REMOVED lines=19> */
.L_x_3736:
[----:B------:R-:W-:Y:S05]  /*3f30*/  BSYNC.RECONVERGENT B1 ;  /* 0x0000000000017941 */ /* 0x000fea0003800200 */
.L_x_3735:
[----:B------:R-:W-:Y:S05]  /*3f40*/  @P4 BRA `(.L_x_3737) ;  /* 0x0000002000344947 */ /* 0x000fea0003800000 */
[----:B------:R-:W2:Y:S01]  /*3f50*/  LDCU.64 UR4, c[0x0][0x3e0] ;  /* 0x00007c00ff0477ac */ /* 0x000ea20008000a00 */
[----:B------:R-:W-:Y:S01]  /*3f60*/  MOV R62, R114 ;  /* 0x00000072003e7202 */ /* 0x000fe20000000f00 */
[C---:B0-----:R-:W-:Y:S01]  /*3f70*/  FADD.FTZ R33, -R26.reuse, R94 ;  /* 0x0000005e1a217221 */ /* 0x041fe20000010100 */
[----:B------:R-:W-:Y:S01]  /*3f80*/  FADD.FTZ R95, -R26, R95 ;  /* 0x0000005f1a5f7221 */ /* 0x000fe20000010100 */
[----:B------:R-:W0:Y:S02]  /*3f90*/  LDCU.64 UR8, c[0x0][0x380] ;  /* 0x00007000ff0877ac */ /* 0x000e240008000a00 */
[-C--:B-1----:R-:W-:Y:S01]  /*3fa0*/  FMUL.FTZ R33, R33, R38.reuse ;  /* 0x0000002621217220 */ /* 0x082fe20000410000 */
[----:B------:R-:W-:-:S03]  /*3fb0*/  FMUL.FTZ R38, R95, R38 ;  /* 0x000000265f267220 */ /* 0x000fc60000410000 */
[----:B-----5:R-:W-:Y:S01]  /*3fc0*/  FFMA.FTZ R28, R28, R33, R30 ;  /* 0x000000211c1c7223 */ /* 0x020fe2000001001e */
[----:B------:R-:W-:Y:S01]  /*3fd0*/  FFMA.FTZ R29, R29, R38, R31 ;  /* 0x000000261d1d7223 */ /* 0x000fe2000001001f */
[----:B--2---:R-:W-:Y:S02]  /*3fe0*/  IMAD R32, R113, UR4, RZ ;  /* 0x0000000471207c24 */ /* 0x004fe4000f8e02ff */
[----:B------:R-:W-:-:S04]  /*3ff0*/  IMAD.WIDE.U32 R62, R25, UR4, R62 ;  /* 0x00000004193e7c25 */ /* 0x000fc8000f8e003e */
[----:B---34-:R-:W-:Y:S01]  /*4000*/  IMAD R35, R25, UR5, R32 ;  /* 0x0000000519237c24 */ /* 0x018fe2000f8e0220 */
[----:B0-----:R-:W-:-:S04]  /*4010*/  LEA R32, P1, R62, UR8, 0x2 ;  /* 0x000000083e207c11 */ /* 0x001fc8000f8210ff */
[----:B------:R-:W-:-:S04]  /*4020*/  IADD3 R35, PT, PT, R63, R35, RZ ;  /* 0x000000233f237210 */ /* 0x000fc80007ffe0ff */
[----:B------:R-:W-:-:S05]  /*4030*/  LEA.HI.X R33, R62, UR9, R35, 0x2, P1 ;  /* 0x000000093e217c11 */ /* 0x000fca00088f1423 */
[----:B------:R0:W-:Y:S01]  /*4040*/  STG.E.64 desc[UR6][R32.64], R28 ;  /* 0x0000001c20007986 */ /* 0x0001e2000c101b06 */
[----:B------:R-:W-:Y:S05]  /*4050*/  BRA `(.L_x_3737) ;  /* 0x0000001c00f07947 */ /* 0x000fea0003800000 */
.L_x_3706:
[----:B------:R-:W2:Y:S01]  /*4060*/  LDCU.64 UR10, c[0x0][0x3e8] ;  /* 0x00007d00ff0a77ac */ /* 0x000ea20008000a00 */
[----:B------:R-:W-:Y:S01]  /*4070*/  BSSY.RECONVERGENT B1, `(.L_x_3738) ;  /* 0x0000021000017945 */ /* 0x000fe20003800200 */
[----:B--2---:R-:W-:Y:S02]  /*4080*/  ISETP.GE.U32.AND P3, PT, R10, UR10, PT ;  /* 0x0000000a0a007c0c */ /* 0x004fe4000bf66070 */
[----:B------:R-:W-:Y:S02]  /*4090*/  ISETP.GE.U32.AND P5, PT, R12, UR10, PT ;  /* 0x0000000a0c007c0c */ /* 0x000fe4000bfa6070 */
[----:B------:R-:W-:Y:S02]  /*40a0*/  ISETP.GE.U32.AND P2, PT, R13, UR10, PT ;  /* 0x0000000a0d007c0c */ /* 0x000fe4000bf46070 */
[----:B------:R-:W-:Y:S01]  /*40b0*/  ISETP.GE.AND.EX P3, PT, R27, UR11, PT, P3 ;  /* 0x0000000b1b007c0c */ /* 0x000fe2000bf66330 */
[----:B------:R-:W-:-:S12]  /*40c0*/  @P1 BRA `(.L_x_3739) ;  /* 0x00000000006c1947 */ /* 0x000fd80003800000 */
[C---:B------:R-:W-:Y:S01]  /*40d0*/  FADD.FTZ R33, -R26.reuse, R82 ;  /* 0x000000521a217221 */ /* 0x040fe20000010100 */
[----:B------:R-:W-:Y:S01]  /*40e0*/  FADD.FTZ R83, -R26, R83 ;  /* 0x000000531a537221 */ /* 0x000fe20000010100 */
[----:B------:R-:W2:Y:S01]  /*40f0*/  LDCU.64 UR4, c[0x0][0x3e0] ;  /* 0x00007c00ff0477ac */ /* 0x000ea20008000a00 */
[----:B------:R-:W-:Y:S01]  /*4100*/  MOV R35, R63 ;  /* 0x0000003f00237202 */ /* 0x000fe20000000f00 */
[-C--:B-1----:R-:W-:Y:S01]  /*4110*/  FMUL.FTZ R33, R33, R38.reuse ;  /* 0x0000002621217220 */ /* 0x082fe20000410000 */
[----:B------:R-:W-:Y:S01]  /*4120*/  FMUL.FTZ R34, R83, R38 ;  /* 0x0000002653227220 */ /* 0x000fe20000410000 */
[----:B------:R-:W1:Y:S02]  /*4130*/  LDCU.64 UR8, c[0x0][0x380] ;  /* 0x00007000ff0877ac */ /* 0x000e640008000a00 */
[----:B-----5:R-:W-:Y:S01]  /*4140*/  FFMA.FTZ R39, R28, R33, R30 ;  /* 0x000000211c277223 */ /* 0x020fe2000001001e */
[----:B------:R-:W-:Y:S01]  /*4150*/  FFMA.FTZ R40, R29, R34, R31 ;  /* 0x000000221d287223 */ /* 0x000fe2000001001f */
[----:B------:R-:W-:-:S02]  /*4160*/  MOV R34, R114 ;  /* 0x0000007200227202 */ /* 0x000fc40000000f00 */
[----:B0-----:R-:W-:Y:S01]  /*4170*/  FMUL.FTZ R32, R39, -1.4426950216293334961 ;  /* 0xbfb8aa3b27207820 */ /* 0x001fe20000410000 */
[----:B------:R-:W-:-:S05]  /*4180*/  FMUL.FTZ R33, R40, -1.4426950216293334961 ;  /* 0xbfb8aa3b28217820 */ /* 0x000fca0000410000 */
[----:B------:R-:W0:Y:S01]  /*4190*/  MUFU.EX2 R32, R32 ;  /* 0x0000002000207308 */ /* 0x000e220000000800 */
[----:B--2---:R-:W-:Y:S02]  /*41a0*/  IMAD R41, R11, UR4, RZ ;  /* 0x000000040b297c24 */ /* 0x004fe4000f8e02ff */
[----:B------:R-:W-:-:S05]  /*41b0*/  IMAD.WIDE.U32 R34, R4, UR4, R34 ;  /* 0x0000000404227c25 */ /* 0x000fca000f8e0022 */
[----:B------:R-:W2:Y:S01]  /*41c0*/  MUFU.EX2 R33, R33 ;  /* 0x0000002100217308 */ /* 0x000ea20000000800 */
[----:B------:R-:W-:-:S05]  /*41d0*/  IMAD R41, R4, UR5, R41 ;  /* 0x0000000504297c24 */ /* 0x000fca000f8e0229 */
[----:B------:R-:W-:Y:S01]  /*41e0*/  IADD3 R41, PT, PT, R35, R41, RZ ;  /* 0x0000002923297210 */ /* 0x000fe20007ffe0ff */
[----:B0-----:R-:W-:Y:S01]  /*41f0*/  FADD.FTZ R36, R32, 1 ;  /* 0x3f80000020247421 */ /* 0x001fe20000010000 */
[----:B-1----:R-:W-:-:S05]  /*4200*/  LEA R32, P1, R34, UR8, 0x2 ;  /* 0x0000000822207c11 */ /* 0x002fca000f8210ff */
[----:B------:R-:W0:Y:S01]  /*4210*/  MUFU.RCP R36, R36 ;  /* 0x0000002400247308 */ /* 0x000e220000001000 */
[----:B--2---:R-:W-:Y:S01]  /*4220*/  FADD.FTZ R37, R33, 1 ;  /* 0x3f80000021257421 */ /* 0x004fe20000010000 */
[----:B------:R-:W-:-:S06]  /*4230*/  LEA.HI.X R33, R34, UR9, R41, 0x2, P1 ;  /* 0x0000000922217c11 */ /* 0x000fcc00088f1429 */
[----:B------:R-:W1:Y:S01]  /*4240*/  MUFU.RCP R37, R37 ;  /* 0x0000002500257308 */ /* 0x000e620000001000 */
[----:B0-----:R-:W-:Y:S01]  /*4250*/  FMUL.FTZ R34, R39, R36 ;  /* 0x0000002427227220 */ /* 0x001fe20000410000 */
[----:B-1----:R-:W-:-:S05]  /*4260*/  FMUL.FTZ R35, R40, R37 ;  /* 0x0000002528237220 */ /* 0x002fca0000410000 */
[----:B------:R2:W-:Y:S02]  /*4270*/  STG.E.64 desc[UR6][R32.64], R34 ;  /* 0x0000002220007986 */ /* 0x0005e4000c101b06 */
.L_x_3739:
[----:B------:R-:W-:Y:S05]  /*4280*/  BSYNC.RECONVERGENT B1 ;  /* 0x0000000000017941 */ /* 0x000fea0003800200 */
.L_x_3738:
[----:B------:R-:W-:Y:S04]  /*4290*/  BSSY.RECONVERGENT B1, `(.L_x_3740) ;  /* 0x000001d000017945 */ /* 0x000fe80003800200 */
[----:B------:R-:W-:Y:S05]  /*42a0*/  @P3 BRA `(.L_x_3741) ;  /* 0x00000000006c3947 */ /* 0x000fea0003800000 */
[C---:B--2---:R-:W-:Y:S01]  /*42b0*/  FADD.FTZ R33, -R26.reuse, R64 ;  /* 0x000000401a217221 */ /* 0x044fe20000010100 */
        /* <DEDUP_REMOVED lines=26> */
.L_x_3741:
[----:B------:R-:W-:Y:S05]  /*4460*/  BSYNC.RECONVERGENT B1 ;  /* 0x0000000000017941 */ /* 0x000fea0003800200 */
.L_x_3740:
        /* <DEDUP_REMOVED lines=10> */
[C---:B--23--:R-:W-:Y:S01]  /*4510*/  FADD.FTZ R33, -R26.reuse, R66 ;  /* 0x000000421a217221 */ /* 0x04cfe20000010100 */
        /* <DEDUP_REMOVED lines=26> */
.L_x_3743:
[----:B------:R-:W-:Y:S05]  /*46c0*/  BSYNC.RECONVERGENT B1 ;  /* 0x0000000000017941 */ /* 0x000fea0003800200 */
.L_x_3742:
[----:B------:R-:W-:Y:S04]  /*46d0*/  BSSY.RECONVERGENT B1, `(.L_x_3744) ;  /* 0x000001d000017945 */ /* 0x000fe80003800200 */
[----:B------:R-:W-:Y:S05]  /*46e0*/  @P2 BRA `(.L_x_3745) ;  /* 0x00000000006c2947 */ /* 0x000fea0003800000 */
[C---:B--234-:R-:W-:Y:S01]  /*46f0*/  FADD.FTZ R33, -R26.reuse, R68 ;  /* 0x000000441a217221 */ /* 0x05cfe20000010100 */
        /* <DEDUP_REMOVED lines=26> */
.L_x_3745:
[----:B------:R-:W-:Y:S05]  /*48a0*/  BSYNC.RECONVERGENT B1 ;  /* 0x0000000000017941 */ /* 0x000fea0003800200 */
.L_x_3744:
[----:B------:R-:W-:Y:S04]  /*48b0*/  BSSY.RECONVERGENT B1, `(.L_x_3746) ;  /* 0x000001d000017945 */ /* 0x000fe80003800200 */
[----:B------:R-:W-:Y:S05]  /*48c0*/  @P1 BRA `(.L_x_3747) ;  /* 0x00000000006c1947 */ /* 0x000fea0003800000 */
[C---:B0-234-:R-:W-:Y:S01]  /*48d0*/  FADD.FTZ R33, -R26.reuse, R70 ;  /* 0x000000461a217221 */ /* 0x05dfe20000010100 */
[----:B------:R-:W-:Y:S01]  /*48e0*/  FADD.FTZ R71, -R26, R71 ;  /* 0x000000471a477221 */ /* 0x000fe20000010100 */
[----:B------:R-:W0:Y:S01]  /*48f0*/  LDCU.64 UR4, c[0x0][0x3e0] ;  /* 0x00007c00ff0477ac */ /* 0x000e220008000a00 */
[----:B------:R-:W-:Y:S01]  /*4900*/  MOV R35, R63 ;  /* 0x0000003f00237202 */ /* 0x000fe20000000f00 */
        /* <DEDUP_REMOVED lines=22> */
[----:B------:R0:W-:Y:S02]  /*4a70*/  STG.E.64 desc[UR6][R32.64], R34 ;  /* 0x0000002220007986 */ /* 0x0001e4000c101b06 */
.L_x_3747:
[----:B------:R-:W-:Y:S05]  /*4a80*/  BSYNC.RECONVERGENT B1 ;  /* 0x0000000000017941 */ /* 0x000fea0003800200 */
.L_x_3746:
        /* <DEDUP_REMOVED lines=29> */
.L_x_3749:
[----:B------:R-:W-:Y:S05]  /*4c60*/  BSYNC.RECONVERGENT B1 ;  /* 0x0000000000017941 */ /* 0x000fea0003800200 */
.L_x_3748:
        /* <DEDUP_REMOVED lines=10> */
[C---:B0-234-:R-:W-:Y:S01]  /*4d10*/  FADD.FTZ R33, -R26.reuse, R74 ;  /* 0x0000004a1a217221 */ /* 0x05dfe20000010100 */
        /* <DEDUP_REMOVED lines=26> */
.L_x_3751:
[----:B------:R-:W-:Y:S05]  /*4ec0*/  BSYNC.RECONVERGENT B1 ;  /* 0x0000000000017941 */ /* 0x000fea0003800200 */
.L_x_3750:
        /* <DEDUP_REMOVED lines=29> */
.L_x_3753:
[----:B------:R-:W-:Y:S05]  /*50a0*/  BSYNC.RECONVERGENT B1 ;  /* 0x0000000000017941 */ /* 0x000fea0003800200 */
.L_x_3752:
[----:B------:R-:W-:Y:S04]  /*50b0*/  BSSY.RECONVERGENT B1, `(.L_x_3754) ;  /* 0x000001d000017945 */ /* 0x000fe80003800200 */
[----:B------:R-:W-:Y:S05]  /*50c0*/  @P5 BRA `(.L_x_3755) ;  /* 0x00000000006c5947 */ /* 0x000fea0003800000 */
        /* <DEDUP_REMOVED lines=27> */
.L_x_3755:
[----:B------:R-:W-:Y:S05]  /*5280*/  BSYNC.RECONVERGENT B1 ;  /* 0x0000000000017941 */ /* 0x000fea0003800200 */
.L_x_3754:
        /* <DEDUP_REMOVED lines=29> */
.L_x_3757:
[----:B------:R-:W-:Y:S05]  /*5460*/  BSYNC.RECONVERGENT B1 ;  /* 0x0000000000017941 */ /* 0x000fea0003800200 */
.L_x_3756:
        /* <DEDUP_REMOVED lines=39> */
.L_x_3759:
[----:B------:R-:W-:Y:S05]  /*56e0*/  BSYNC.RECONVERGENT B1 ;  /* 0x0000000000017941 */ /* 0x000fea0003800200 */
.L_x_3758:
        /* <DEDUP_REMOVED lines=29> */
.L_x_3761:
[----:B------:R-:W-:Y:S05]  /*58c0*/  BSYNC.RECONVERGENT B1 ;  /* 0x0000000000017941 */ /* 0x000fea0003800200 */
.L_x_3760:
        /* <DEDUP_REMOVED lines=29> */
.L_x_3763:
[----:B------:R-:W-:Y:S05]  /*5aa0*/  BSYNC.RECONVERGENT B1 ;  /* 0x0000000000017941 */ /* 0x000fea0003800200 */
.L_x_3762:
        /* <DEDUP_REMOVED lines=29> */
.L_x_3765:
[----:B------:R-:W-:Y:S05]  /*5c80*/  BSYNC.RECONVERGENT B1 ;  /* 0x0000000000017941 */ /* 0x000fea0003800200 */
.L_x_3764:
        /* <DEDUP_REMOVED lines=29> */
.L_x_3767:
[----:B------:R-:W-:Y:S05]  /*5e60*/  BSYNC.RECONVERGENT B1 ;  /* 0x0000000000017941 */ /* 0x000fea0003800200 */
.L_x_3766:
        /* <DEDUP_REMOVED lines=27> */
.L_x_3737:
[----:B------:R-:W-:Y:S05]  /*6020*/  BSYNC.RECONVERGENT B0 ;  /* 0x0000000000007941 */ /* 0x000fea0003800200 */
.L_x_3705:
        /* <DEDUP_REMOVED lines=8> */
.L_x_3769:
        /* <DEDUP_REMOVED lines=13> */
.L_x_4558:


//--------------------- .text._Z35group_norm_nhwc_fwd_one_pass_kernelI11Fp32IOFp32WLi512ELi64ELi512EEv26Group_norm_nhwc_fwd_params --------------------------
	.section	.text._Z35group_norm_nhwc_fwd_one_pass_kernelI11Fp32IOFp32WLi512ELi64ELi512EEv26Group_norm_nhwc_fwd_params,"ax",@progbits
	.align	128
        .global         _Z35group_norm_nhwc_fwd_one_pass_kernelI11Fp32IOFp32WLi512ELi64ELi512EEv26Group_norm_nhwc_fwd_params
        .type           _Z35group_norm_nhwc_fwd_one_pass_kernelI11Fp32IOFp32WLi512ELi64ELi512EEv26Group_norm_nhwc_fwd_params,@function
        .size           _Z35group_norm_nhwc_fwd_one_pass_kernelI11Fp32IOFp32WLi512ELi64ELi512EEv26Group_norm_nhwc_fwd_params,(.L_x_4559 - _Z35group_norm_nhwc_fwd_one_pass_kernelI11Fp32IOFp32WLi512ELi64ELi512EEv26Group_norm_nhwc_fwd_params)
        .other          _Z35group_norm_nhwc_fwd_one_pass_kernelI11Fp32IOFp32WLi512ELi64ELi512EEv26Group_norm_nhwc_fwd_params,@"STO_CUDA_ENTRY STV_DEFAULT"
_Z35group_norm_nhwc_fwd_one_pass_kernelI11Fp32IOFp32WLi512ELi64ELi512EEv26Group_norm_nhwc_fwd_params:
.text._Z35group_norm_nhwc_fwd_one_pass_kernelI11Fp32IOFp32WLi512ELi64ELi512EEv26Group_norm_nhwc_fwd_params:
        /* <DEDUP_REMOVED lines=8> */
[----:B------:R-:W1:Y:S01]  /*0080*/  LDCU.64 UR6, c[0x0][0x388] ;  /* 0x00007100ff0677ac */ /* 0x000e620008000a00 */
[----:B------:R-:W2:Y:S01]  /*0090*/  LDC R109, c[0x0][0x374] ;  /* 0x0000dd00ff6d7b82 */ /* 0x000ea20000000800 */
[----:B------:R-:W-:Y:S01]  /*00a0*/  LOP3.LUT R0, R0, 0xfdffffff, RZ, 0xc0, !PT ;  /* 0xfdffffff00007812 */ /* 0x000fe200078ec0ff */
[----:B------:R-:W3:Y:S01]  /*00b0*/  S2R R110, SR_CTAID.X ;  /* 0x00000000006e7919 */ /* 0x000ee20000002500 */
[----:B------:R-:W4:Y:S01]  /*00c0*/  LDCU UR4, c[0x0][0x404] ;  /* 0x00008080ff0477ac */ /* 0x000f220008000800 */
[----:B------:R-:W-:Y:S01]  /*00d0*/  HFMA2 R15, -RZ, RZ, 0, 0 ;  /* 0x00000000ff0f7431 */ /* 0x000fe200000001ff */
[----:B------:R-:W-:Y:S01]  /*00e0*/  MOV R14, R112 ;  /* 0x00000070000e7202 */ /* 0x000fe20000000f00 */
[----:B------:R-:W2:Y:S01]  /*00f0*/  S2R R108, SR_LANEID ;  /* 0x00000000006c7919 */ /* 0x000ea20000000000 */
[----:B-1----:R-:W-:Y:S02]  /*0100*/  ISETP.NE.U32.AND P1, PT, RZ, UR6, PT ;  /* 0x00000006ff007c0c */ /* 0x002fe4000bf25070 */
[----:B0-----:R-:W-:-:S02]  /*0110*/  SHF.R.U32.HI R3, RZ, 0x5, R111 ;  /* 0x00000005ff037819 */ /* 0x001fc4000001166f */
[----:B---3--:R-:W-:-:S03]  /*0120*/  LOP3.LUT P0, RZ, R111, R110, RZ, 0xfc, !PT ;  /* 0x0000006e6fff7212 */ /* 0x008fc6000780fcff */
[----:B----4-:R-:W-:Y:S01]  /*0130*/  IMAD R3, R110, UR4, R3 ;  /* 0x000000046e037c24 */ /* 0x010fe2000f8e0203 */
        /* <DEDUP_REMOVED lines=8> */
[----:B------:R-:W-:Y:S02]  /*01c0*/  @P0 LOP3.LUT R0, R0, 0x2000000, RZ, 0xfc, !PT ;  /* 0x0200000000000812 */ /* 0x000fe400078efcff */
[----:B------:R-:W-:Y:S02]  /*01d0*/  SHF.R.S32.HI R13, RZ, 0x1f, R12 ;  /* 0x0000001fff0d7819 */ /* 0x000fe4000001140c */
[----:B------:R-:W-:Y:S02]  /*01e0*/  SHF.R.S32.HI R11, RZ, 0x1f, R10 ;  /* 0x0000001fff0b7819 */ /* 0x000fe4000001140a */
[----:B------:R-:W-:-:S02]  /*01f0*/  SHF.R.S32.HI R9, RZ, 0x1f, R8 ;  /* 0x0000001fff097819 */ /* 0x000fc40000011408 */
[----:B------:R-:W-:Y:S02]  /*0200*/  SHF.R.S32.HI R7, RZ, 0x1f, R6 ;  /* 0x0000001fff077819 */ /* 0x000fe40000011406 */
[----:B------:R-:W-:Y:S02]  /*0210*/  SHF.R.S32.HI R5, RZ, 0x1f, R4 ;  /* 0x0000001fff057819 */ /* 0x000fe40000011404 */
[----:B0-2---:R-:W-:-:S07]  /*0220*/  SHF.R.S32.HI R3, RZ, 0x1f, R2 ;  /* 0x0000001fff037819 */ /* 0x005fce0000011402 */
.L_x_3909:
[----:B0---4-:R-:W0:Y:S01]  /*0230*/  LDC R25, c[0x0][0x3f8] ;  /* 0x0000fe00ff197b82 */ /* 0x011e220000000800 */
[----:B------:R-:W1:Y:S01]  /*0240*/  LDCU UR8, c[0x0][0x404] ;  /* 0x00008080ff0877ac */ /* 0x000e620008000800 */
[----:B------:R-:W-:Y:S01]  /*0250*/  LOP3.LUT R0, R0, 0xff7fffff, RZ, 0xc0, !PT ;  /* 0xff7fffff00007812 */ /* 0x000fe200078ec0ff */
[----:B--2---:R-:W2:Y:S01]  /*0260*/  LDCU.64 UR4, c[0x0][0x3e8] ;  /* 0x00007d00ff0477ac */ /* 0x004ea20008000a00 */
[----:B0-----:R-:W-:-:S04]  /*0270*/  IABS R19, R25 ;  /* 0x0000001900137213 */ /* 0x001fc80000000000 */
[----:B------:R-:W0:Y:S08]  /*0280*/  I2F.RP R18, R19 ;  /* 0x0000001300127306 */ /* 0x000e300000209400 */
[----:B0-----:R-:W0:Y:S02]  /*0290*/  MUFU.RCP R18, R18 ;  /* 0x0000001200127308 */ /* 0x001e240000001000 */
[----:B0-----:R-:W-:-:S06]  /*02a0*/  IADD3 R16, PT, PT, R18, 0xffffffe, RZ ;  /* 0x0ffffffe12107810 */ /* 0x001fcc0007ffe0ff */
[----:B---3--:R0:W3:Y:S02]  /*02b0*/  F2I.FTZ.U32.TRUNC.NTZ R17, R16 ;  /* 0x0000001000117305 */ /* 0x0080e4000021f000 */
[----:B0-----:R-:W-:Y:S02]  /*02c0*/  MOV R16, RZ ;  /* 0x000000ff00107202 */ /* 0x001fe40000000f00 */
[----:B---3--:R-:W-:-:S05]  /*02d0*/  IADD3 R20, PT, PT, RZ, -R17, RZ ;  /* 0x80000011ff147210 */ /* 0x008fca0007ffe0ff */
[----:B------:R-:W-:Y:S01]  /*02e0*/  IMAD R21, R20, R19, RZ ;  /* 0x0000001314157224 */ /* 0x000fe200078e02ff */
[----:B------:R-:W-:-:S03]  /*02f0*/  IABS R20, R14 ;  /* 0x0000000e00147213 */ /* 0x000fc60000000000 */
[----:B------:R-:W-:Y:S01]  /*0300*/  IMAD.HI.U32 R17, R17, R21, R16 ;  /* 0x0000001511117227 */ /* 0x000fe200078e0010 */
[----:B------:R-:W-:Y:S02]  /*0310*/  LOP3.LUT R16, R14, R25, RZ, 0x3c, !PT ;  /* 0x000000190e107212 */ /* 0x000fe400078e3cff */
[----:B------:R-:W-:Y:S02]  /*0320*/  SHF.R.U32.HI R21, RZ, 0x5, R111 ;  /* 0x00000005ff157819 */ /* 0x000fe4000001166f */
[----:B------:R-:W-:Y:S01]  /*0330*/  ISETP.GE.AND P2, PT, R16, RZ, PT ;  /* 0x000000ff1000720c */ /* 0x000fe20003f46270 */
[----:B------:R-:W-:Y:S01]  /*0340*/  IMAD.HI.U32 R17, R17, R20, RZ ;  /* 0x0000001411117227 */ /* 0x000fe200078e00ff */
[----:B------:R-:W-:-:S03]  /*0350*/  SHF.L.U32 R16, R111, 0x1, RZ ;  /* 0x000000016f107819 */ /* 0x000fc600000006ff */
[----:B-1----:R-:W-:Y:S01]  /*0360*/  IMAD R21, R110, UR8, R21 ;  /* 0x000000086e157c24 */ /* 0x002fe2000f8e0215 */
[----:B------:R-:W-:Y:S01]  /*0370*/  IADD3 R18, PT, PT, -R17, RZ, RZ ;  /* 0x000000ff11127210 */ /* 0x000fe20007ffe1ff */
[----:B------:R-:W0:Y:S03]  /*0380*/  LDCU.64 UR8, c[0x0][0x3f0] ;  /* 0x00007e00ff0877ac */ /* 0x000e260008000a00 */
[----:B------:R-:W-:Y:S01]  /*0390*/  SHF.R.S32.HI R23, RZ, 0x1f, R21 ;  /* 0x0000001fff177819 */ /* 0x000fe20000011415 */
[----:B------:R-:W-:Y:S01]  /*03a0*/  IMAD R18, R19, R18, R20 ;  /* 0x0000001213127224 */ /* 0x000fe200078e0214 */
[C---:B------:R-:W-:Y:S02]  /*03b0*/  IADD3 R27, PT, PT, R21.reuse, 0x10, RZ ;  /* 0x00000010151b7810 */ /* 0x040fe40007ffe0ff */
[----:B------:R-:W-:Y:S02]  /*03c0*/  IADD3 R29, PT, PT, R21, 0x30, RZ ;  /* 0x00000030151d7810 */ /* 0x000fe40007ffe0ff */
[----:B------:R-:W-:-:S02]  /*03d0*/  ISETP.GT.U32.AND P1, PT, R19, R18, PT ;  /* 0x000000121300720c */ /* 0x000fc40003f24070 */
[----:B------:R-:W-:Y:S02]  /*03e0*/  SHF.R.S32.HI R31, RZ, 0x1f, R27 ;  /* 0x0000001fff1f7819 */ /* 0x000fe4000001141b */
[----:B------:R-:W-:Y:S02]  /*03f0*/  SHF.R.S32.HI R33, RZ, 0x1f, R29 ;  /* 0x0000001fff217819 */ /* 0x000fe4000001141d */
[C---:B------:R-:W-:Y:S02]  /*0400*/  IADD3 R35, PT, PT, R21.reuse, 0x50, RZ ;  /* 0x0000005015237810 */ /* 0x040fe40007ffe0ff */
[----:B------:R-:W-:Y:S02]  /*0410*/  IADD3 R37, PT, PT, R21, 0x60, RZ ;  /* 0x0000006015257810 */ /* 0x000fe40007ffe0ff */
[----:B------:R-:W-:Y:S02]  /*0420*/  SHF.R.S32.HI R39, RZ, 0x1f, R35 ;  /* 0x0000001fff277819 */ /* 0x000fe40000011423 */
[----:B------:R-:W-:-:S02]  /*0430*/  SHF.R.S32.HI R41, RZ, 0x1f, R37 ;  /* 0x0000001fff297819 */ /* 0x000fc40000011425 */
[-C--:B------:R-:W-:Y:S02]  /*0440*/  @!P1 IADD3 R18, PT, PT, R18, -R19.reuse, RZ ;  /* 0x8000001312129210 */ /* 0x080fe40007ffe0ff */
[----:B------:R-:W-:Y:S02]  /*0450*/  @!P1 IADD3 R17, PT, PT, R17, 0x1, RZ ;  /* 0x0000000111119810 */ /* 0x000fe40007ffe0ff */
[----:B------:R-:W-:Y:S02]  /*0460*/  ISETP.GE.U32.AND P0, PT, R18, R19, PT ;  /* 0x000000131200720c */ /* 0x000fe40003f06070 */
[----:B------:R-:W-:-:S11]  /*0470*/  ISETP.NE.AND P1, PT, R25, RZ, PT ;  /* 0x000000ff1900720c */ /* 0x000fd60003f25270 */
[----:B------:R-:W-:Y:S02]  /*0480*/  @P0 IADD3 R17, PT, PT, R17, 0x1, RZ ;  /* 0x0000000111110810 */ /* 0x000fe40007ffe0ff */
[----:B--2---:R-:W-:Y:S02]  /*0490*/  ISETP.GE.U32.AND P0, PT, R21, UR4, PT ;  /* 0x0000000415007c0c */ /* 0x004fe4000bf06070 */
[----:B------:R-:W-:-:S04]  /*04a0*/  MOV R19, R17 ;  /* 0x0000001100137202 */ /* 0x000fc80000000f00 */
[----:B------:R-:W-:Y:S02]  /*04b0*/  @!P2 IADD3 R19, PT, PT, -R19, RZ, RZ ;  /* 0x000000ff1313a210 */ /* 0x000fe40007ffe1ff */
[----:B------:R-:W-:Y:S02]  /*04c0*/  ISETP.GE.AND.EX P2, PT, R23, UR5, PT, P0 ;  /* 0x0000000517007c0c */ /* 0x000fe4000bf46300 */
[----:B------:R-:W-:Y:S02]  /*04d0*/  @!P1 LOP3.LUT R19, RZ, R25, RZ, 0x33, !PT ;  /* 0x00000019ff139212 */ /* 0x000fe400078e33ff */
[----:B------:R-:W-:Y:S02]  /*04e0*/  ISETP.GE.U32.AND P0, PT, R27, UR4, PT ;  /* 0x000000041b007c0c */ /* 0x000fe4000bf06070 */
[----:B------:R-:W-:Y:S02]  /*04f0*/  IADD3 R113, PT, PT, -R19, RZ, RZ ;  /* 0x000000ff13717210 */ /* 0x000fe40007ffe1ff */
[----:B------:R-:W-:-:S02]  /*0500*/  ISETP.GE.AND.EX P6, PT, R31, UR5, PT, P0 ;  /* 0x000000051f007c0c */ /* 0x000fc4000bfc6300 */
[----:B------:R-:W-:Y:S01]  /*0510*/  ISETP.GE.U32.AND P1, PT, R29, UR4, PT ;  /* 0x000000041d007c0c */ /* 0x000fe2000bf26070 */
[----:B------:R-:W-:Y:S01]  /*0520*/  IMAD R113, R25, R113, R14 ;  /* 0x0000007119717224 */ /* 0x000fe200078e020e */
[----:B------:R-:W-:Y:S01]  /*0530*/  SHF.R.S32.HI R17, RZ, 0x1f, R19 ;  /* 0x0000001fff117819 */ /* 0x000fe20000011413 */
[----:B-----5:R-:W1:Y:S01]  /*0540*/  @!P2 LDC.64 R42, c[0x0][0x3e0] ;  /* 0x0000f800ff2aab82 */ /* 0x020e620000000a00 */
[----:B------:R-:W-:Y:S02]  /*0550*/  ISETP.GE.AND.EX P5, PT, R33, UR5, PT, P1 ;  /* 0x0000000521007c0c */ /* 0x000fe4000bfa6310 */
[----:B------:R-:W-:Y:S01]  /*0560*/  SHF.L.U32 R113, R113, 0x6, RZ ;  /* 0x0000000671717819 */ /* 0x000fe200000006ff */
[----:B0-----:R-:W-:Y:S01]  /*0570*/  IMAD R18, R17, UR8, RZ ;  /* 0x0000000811127c24 */ /* 0x001fe2000f8e02ff */
[----:B------:R-:W-:Y:S02]  /*0580*/  ISETP.GE.U32.AND P0, PT, R35, UR4, PT ;  /* 0x0000000423007c0c */ /* 0x000fe4000bf06070 */
[----:B------:R-:W-:Y:S01]  /*0590*/  LOP3.LUT R16, R113, 0x3e, R16, 0xf8, !PT ;  /* 0x0000003e71107812 */ /* 0x000fe200078ef810 */
[----:B------:R-:W0:Y:S01]  /*05a0*/  @!P2 LDC.64 R44, c[0x0][0x390] ;  /* 0x0000e400ff2cab82 */ /* 0x000e220000000a00 */
[----:B------:R-:W-:Y:S01]  /*05b0*/  SHF.R.S32.HI R17, RZ, 0x1f, R113 ;  /* 0x0000001fff117819 */ /* 0x000fe20000011471 */
[----:B------:R-:W-:Y:S01]  /*05c0*/  IMAD R25, R19, UR9, R18 ;  /* 0x0000000913197c24 */ /* 0x000fe2000f8e0212 */
[----:B------:R-:W-:-:S02]  /*05d0*/  ISETP.GE.AND.EX P4, PT, R39, UR5, PT, P0 ;  /* 0x0000000527007c0c */ /* 0x000fc4000bf86300 */
[----:B------:R-:W-:Y:S01]  /*05e0*/  ISETP.GE.U32.AND P1, PT, R37, UR4, PT ;  /* 0x0000000425007c0c */ /* 0x000fe2000bf26070 */
[----:B------:R-:W-:Y:S01]  /*05f0*/  IMAD.WIDE.U32 R16, R19, UR8, R16 ;  /* 0x0000000813107c25 */ /* 0x000fe2000f8e0010 */
[----:B------:R-:W-:Y:S01]  /*0600*/  @P2 LOP3.LUT R0, R0, 0x800000, RZ, 0xfc, !PT ;  /* 0x0080000000002812 */ /* 0x000fe200078efcff */
[----:B------:R-:W2:Y:S01]  /*0610*/  @!P6 LDC.64 R46, c[0x0][0x3e0] ;  /* 0x0000f800ff2eeb82 */ /* 0x000ea20000000a00 */
[----:B------:R-:W-:Y:S02]  /*0620*/  ISETP.GE.AND.EX P3, PT, R41, UR5, PT, P1 ;  /* 0x0000000529007c0c */ /* 0x000fe4000bf66310 */
[----:B------:R-:W-:Y:S02]  /*0630*/  IADD3 R19, PT, PT, R17, R25, RZ ;  /* 0x0000001911137210 */ /* 0x000fe40007ffe0ff */
[----:B------:R-:W-:Y:S01]  /*0640*/  LOP3.LUT R0, R0, 0xffbfffff, RZ, 0xc0, !PT ;  /* 0xffbfffff00007812 */ /* 0x000fe200078ec0ff */
[----:B-1----:R-:W-:Y:S02]  /*0650*/  @!P2 IMAD R18, R23, R42, RZ ;  /* 0x0000002a1712a224 */ /* 0x002fe400078e02ff */
[----:B------:R-:W1:Y:S01]  /*0660*/  @!P5 LDC.64 R50, c[0x0][0x3e0] ;  /* 0x0000f800ff32db82 */ /* 0x000e620000000a00 */
[----:B------:R-:W-:Y:S01]  /*0670*/  @P6 LOP3.LUT R0, R0, 0x400000, RZ, 0xfc, !PT ;  /* 0x0040000000006812 */ /* 0x000fe200078efcff */
[----:B------:R-:W-:Y:S01]  /*0680*/  @!P2 IMAD R43, R21, R43, R18 ;  /* 0x0000002b152ba224 */ /* 0x000fe200078e0212 */
[----:B------:R-:W-:-:S02]  /*0690*/  @!P2 MOV R18, R16 ;  /* 0x000000100012a202 */ /* 0x000fc40000000f00 */
[----:B------:R-:W-:-:S03]  /*06a0*/  LOP3.LUT R0, R0, 0xffefffff, RZ, 0xc0, !PT ;  /* 0xffefffff00007812 */ /* 0x000fc600078ec0ff */
[----:B------:R-:W3:Y:S01]  /*06b0*/  @!P6 LDC.64 R48, c[0x0][0x390] ;  /* 0x0000e400ff30eb82 */ /* 0x000ee20000000a00 */
[----:B------:R-:W-:Y:S01]  /*06c0*/  @!P2 IMAD.WIDE.U32 R24, R21, R42, R18 ;  /* 0x0000002a1518a225 */ /* 0x000fe200078e0012 */
[----:B------:R-:W-:-:S04]  /*06d0*/  @P5 LOP3.LUT R0, R0, 0x100000, RZ, 0xfc, !PT ;  /* 0x0010000000005812 */ /* 0x000fc800078efcff */
[----:B------:R-:W-:Y:S01]  /*06e0*/  @!P2 IADD3 R20, PT, PT, R25, R43, RZ ;  /* 0x0000002b1914a210 */ /* 0x000fe20007ffe0ff */
[----:B--2---:R-:W-:Y:S01]  /*06f0*/  @!P6 IMAD R26, R31, R46, RZ ;  /* 0x0000002e1f1ae224 */ /* 0x004fe200078e02ff */
[----:B------:R-:W2:Y:S01]  /*0700*/  @!P4 LDC.64 R54, c[0x0][0x3e0] ;  /* 0x0000f800ff36cb82 */ /* 0x000ea20000000a00 */
[C---:B0-----:R-:W-:Y:S02]  /*0710*/  @!P2 LEA R30, P0, R24.reuse, R44, 0x2 ;  /* 0x0000002c181ea211 */ /* 0x041fe400078010ff */
[----:B------:R-:W-:Y:S01]  /*0720*/  @!P6 MOV R25, R19 ;  /* 0x000000130019e202 */ /* 0x000fe20000000f00 */
[----:B------:R-:W-:Y:S01]  /*0730*/  @!P6 IMAD R43, R27, R47, R26 ;  /* 0x0000002f1b2be224 */ /* 0x000fe200078e021a */
[----:B------:R-:W-:Y:S02]  /*0740*/  @!P2 LEA.HI.X R31, R24, R45, R20, 0x2, P0 ;  /* 0x0000002d181fa211 */ /* 0x000fe400000f1414 */
[----:B------:R-:W-:Y:S01]  /*0750*/  @!P6 MOV R24, R16 ;  /* 0x000000100018e202 */ /* 0x000fe20000000f00 */
[----:B------:R-:W0:Y:S01]  /*0760*/  @!P5 LDC.64 R52, c[0x0][0x390] ;  /* 0x0000e400ff34db82 */ /* 0x000e220000000a00 */
[----:B-1----:R-:W-:Y:S01]  /*0770*/  @!P5 IMAD R20, R33, R50, RZ ;  /* 0x000000322114d224 */ /* 0x002fe200078e02ff */
[----:B------:R-:W-:-:S02]  /*0780*/  @!P5 MOV R26, R16 ;  /* 0x00000010001ad202 */ /* 0x000fc40000000f00 */
[----:B------:R-:W-:Y:S01]  /*0790*/  @!P6 IMAD.WIDE.U32 R24, R27, R46, R24 ;  /* 0x0000002e1b18e225 */ /* 0x000fe200078e0018 */
[----:B------:R-:W-:Y:S02]  /*07a0*/  @!P5 MOV R27, R19 ;  /* 0x00000013001bd202 */ /* 0x000fe40000000f00 */
[----:B------:R-:W-:Y:S01]  /*07b0*/  LOP3.LUT R0, R0, 0xfffbffff, RZ, 0xc0, !PT ;  /* 0xfffbffff00007812 */ /* 0x000fe200078ec0ff */
[----:B------:R-:W1:Y:S01]  /*07c0*/  @!P3 LDC.64 R22, c[0x0][0x3e0] ;  /* 0x0000f800ff16bb82 */ /* 0x000e620000000a00 */
[----:B------:R-:W-:Y:S01]  /*07d0*/  @!P5 IMAD R45, R29, R51, R20 ;  /* 0x000000331d2dd224 */ /* 0x000fe200078e0214 */
[----:B------:R-:W-:Y:S01]  /*07e0*/  @!P6 IADD3 R20, PT, PT, R25, R43, RZ ;  /* 0x0000002b1914e210 */ /* 0x000fe20007ffe0ff */
[----:B------:R-:W-:Y:S01]  /*07f0*/  @!P5 IMAD.WIDE.U32 R26, R29, R50, R26 ;  /* 0x000000321d1ad225 */ /* 0x000fe200078e001a */
[----:B---3--:R-:W-:Y:S02]  /*0800*/  @!P6 LEA R32, P0, R24, R48, 0x2 ;  /* 0x000000301820e211 */ /* 0x008fe400078010ff */
[----:B------:R-:W-:-:S02]  /*0810*/  @!P4 MOV R25, R19 ;  /* 0x000000130019c202 */ /* 0x000fc40000000f00 */
[----:B------:R-:W3:Y:S01]  /*0820*/  @!P4 LDC.64 R60, c[0x0][0x390] ;  /* 0x0000e400ff3ccb82 */ /* 0x000ee20000000a00 */
[----:B------:R-:W-:Y:S01]  /*0830*/  @!P6 LEA.HI.X R33, R24, R49, R20, 0x2, P0 ;  /* 0x000000311821e211 */ /* 0x000fe200000f1414 */
[----:B--2---:R-:W-:Y:S01]  /*0840*/  @!P4 IMAD R28, R39, R54, RZ ;  /* 0x00000036271cc224 */ /* 0x004fe200078e02ff */
[----:B------:R-:W-:Y:S02]  /*0850*/  @!P4 MOV R24, R16 ;  /* 0x000000100018c202 */ /* 0x000fe40000000f00 */
[----:B------:R-:W-:Y:S01]  /*0860*/  @!P5 IADD3 R20, PT, PT, R27, R45, RZ ;  /* 0x0000002d1b14d210 */ /* 0x000fe20007ffe0ff */
[C---:B------:R-:W-:Y:S01]  /*0870*/  @!P4 IMAD R29, R35.reuse, R55, R28 ;  /* 0x00000037231dc224 */ /* 0x040fe200078e021c */
[----:B------:R-:W-:Y:S01]  /*0880*/  @!P3 MOV R27, R19 ;  /* 0x00000013001bb202 */ /* 0x000fe20000000f00 */
[----:B------:R-:W2:Y:S01]  /*0890*/  @!P3 LDC.64 R62, c[0x0][0x390] ;  /* 0x0000e400ff3ebb82 */ /* 0x000ea20000000a00 */
[----:B0-----:R-:W-:Y:S01]  /*08a0*/  @!P5 LEA R34, P0, R26, R52, 0x2 ;  /* 0x000000341a22d211 */ /* 0x001fe200078010ff */
[----:B------:R-:W-:Y:S01]  /*08b0*/  @!P4 IMAD.WIDE.U32 R24, R35, R54, R24 ;  /* 0x000000362318c225 */ /* 0x000fe200078e0018 */
[----:B------:R-:W-:-:S02]  /*08c0*/  @P4 LOP3.LUT R0, R0, 0x40000, RZ, 0xfc, !PT ;  /* 0x0004000000004812 */ /* 0x000fc400078efcff */
[----:B------:R-:W-:Y:S02]  /*08d0*/  @!P5 LEA.HI.X R35, R26, R53, R20, 0x2, P0 ;  /* 0x000000351a23d211 */ /* 0x000fe400000f1414 */
[----:B------:R-:W-:Y:S01]  /*08e0*/  @!P3 MOV R26, R16 ;  /* 0x00000010001ab202 */ /* 0x000fe20000000f00 */
[-C--:B-1----:R-:W-:Y:S01]  /*08f0*/  @!P3 IMAD R28, R41, R22.reuse, RZ ;  /* 0x00000016291cb224 */ /* 0x082fe200078e02ff */
[----:B------:R-:W-:Y:S02]  /*0900*/  @!P4 IADD3 R20, PT, PT, R25, R29, RZ ;  /* 0x0000001d1914c210 */ /* 0x000fe40007ffe0ff */
[----:B------:R-:W-:Y:S01]  /*0910*/  IADD3 R25, PT, PT, R21, 0x70, RZ ;  /* 0x0000007015197810 */ /* 0x000fe20007ffe0ff */
[C---:B------:R-:W-:Y:S01]  /*0920*/  @!P3 IMAD R39, R37.reuse, R23, R28 ;  /* 0x000000172527b224 */ /* 0x040fe200078e021c */
[----:B------:R-:W-:Y:S01]  /*0930*/  LOP3.LUT R0, R0, 0xfffdffff, RZ, 0xc0, !PT ;  /* 0xfffdffff00007812 */ /* 0x000fe200078ec0ff */
[----:B------:R-:W-:Y:S01]  /*0940*/  @!P3 IMAD.WIDE.U32 R22, R37, R22, R26 ;  /* 0x000000162516b225 */ /* 0x000fe200078e001a */
[----:B---3--:R-:W-:-:S02]  /*0950*/  @!P4 LEA R60, P0, R24, R60, 0x2 ;  /* 0x0000003c183cc211 */ /* 0x008fc400078010ff */
[----:B------:R-:W-:Y:S02]  /*0960*/  @P3 LOP3.LUT R0, R0, 0x20000, RZ, 0xfc, !PT ;  /* 0x0002000000003812 */ /* 0x000fe400078efcff */
[----:B------:R-:W-:Y:S02]  /*0970*/  @!P4 LEA.HI.X R61, R24, R61, R20, 0x2, P0 ;  /* 0x0000003d183dc211 */ /* 0x000fe400000f1414 */
[----:B------:R-:W-:Y:S02]  /*0980*/  @!P3 IADD3 R20, PT, PT, R23, R39, RZ ;  /* 0x000000271714b210 */ /* 0x000fe40007ffe0ff */
[C---:B--2---:R-:W-:Y:S02]  /*0990*/  @!P3 LEA R62, P0, R22.reuse, R62, 0x2 ;  /* 0x0000003e163eb211 */ /* 0x044fe400078010ff */
[----:B------:R-:W-:Y:S02]  /*09a0*/  SHF.R.S32.HI R23, RZ, 0x1f, R25 ;  /* 0x0000001fff177819 */ /* 0x000fe40000011419 */
[----:B------:R-:W-:-:S02]  /*09b0*/  @!P3 LEA.HI.X R63, R22, R63, R20, 0x2, P0 ;  /* 0x0000003f163fb211 */ /* 0x000fc400000f1414 */
        /* <DEDUP_REMOVED lines=11> */
[----:B------:R-:W-:Y:S01]  /*0a70*/  @!P1 IMAD.WIDE.U32 R22, R25, R26, R22 ;  /* 0x0000001a19169225 */ /* 0x000fe200078e0016 */
[----:B------:R-:W-:-:S04]  /*0a80*/  IADD3 R25, PT, PT, R21, 0x80, RZ ;  /* 0x0000008015197810 */ /* 0x000fc80007ffe0ff */
[----:B------:R-:W-:Y:S02]  /*0a90*/  @!P1 IADD3 R20, PT, PT, R23, R27, RZ ;  /* 0x0000001b17149210 */ /* 0x000fe40007ffe0ff */
[C---:B-1----:R-:W-:Y:S02]  /*0aa0*/  @!P1 LEA R64, P0, R22.reuse, R64, 0x2 ;  /* 0x0000004016409211 */ /* 0x042fe400078010ff */
[----:B------:R-:W-:Y:S02]  /*0ab0*/  SHF.R.S32.HI R23, RZ, 0x1f, R25 ;  /* 0x0000001fff177819 */ /* 0x000fe40000011419 */
[----:B------:R-:W-:Y:S02]  /*0ac0*/  @!P1 LEA.HI.X R65, R22, R65, R20, 0x2, P0 ;  /* 0x0000004116419211 */ /* 0x000fe400000f1414 */
        /* <DEDUP_REMOVED lines=224> */
[----:B------:R-:W-:-:S04]  /*18d0*/  ISETP.GE.AND.EX P1, PT, R23, UR5, PT, P1 ;  /* 0x0000000517007c0c */ /* 0x000fc8000bf26310 */
[----:B------:R-:W-:-:S09]  /*18e0*/  P2R R38, PR, RZ, 0x2 ;  /* 0x00000002ff267803 */ /* 0x000fd20000000000 */
[----:B------:R-:W0:Y:S01]  /*18f0*/  @!P1 LDC.64 R26, c[0x0][0x3e0] ;  /* 0x0000f800ff1a9b82 */ /* 0x000e220000000a00 */
[----:B------:R-:W-:-:S07]  /*1900*/  @!P1 MOV R22, R16 ;  /* 0x0000001000169202 */ /* 0x000fce0000000f00 */
[----:B------:R-:W1:Y:S01]  /*1910*/  @!P1 LDC.64 R98, c[0x0][0x390] ;  /* 0x0000e400ff629b82 */ /* 0x000e620000000a00 */
[----:B0-----:R-:W-:Y:S01]  /*1920*/  @!P1 IMAD R20, R23, R26, RZ ;  /* 0x0000001a17149224 */ /* 0x001fe200078e02ff */
[----:B------:R-:W-:-:S03]  /*1930*/  @!P1 MOV R23, R19 ;  /* 0x0000001300179202 */ /* 0x000fc60000000f00 */
[C---:B------:R-:W-:Y:S02]  /*1940*/  @!P1 IMAD R27, R25.reuse, R27, R20 ;  /* 0x0000001b191b9224 */ /* 0x040fe400078e0214 */
[----:B------:R-:W-:Y:S01]  /*1950*/  @!P1 IMAD.WIDE.U32 R22, R25, R26, R22 ;  /* 0x0000001a19169225 */ /* 0x000fe200078e0016 */
[----:B------:R-:W-:-:S04]  /*1960*/  IADD3 R25, PT, PT, R21, 0x1a0, RZ ;  /* 0x000001a015197810 */ /* 0x000fc80007ffe0ff */
[----:B------:R-:W-:Y:S02]  /*1970*/  @!P1 IADD3 R20, PT, PT, R23, R27, RZ ;  /* 0x0000001b17149210 */ /* 0x000fe40007ffe0ff */
[----:B------:R-:W-:Y:S02]  /*1980*/  SHF.R.S32.HI R23, RZ, 0x1f, R25 ;  /* 0x0000001fff177819 */ /* 0x000fe40000011419 */
[----:B------:R-:W-:Y:S02]  /*1990*/  ISETP.GE.U32.AND P2, PT, R25, UR4, PT ;  /* 0x0000000419007c0c */ /* 0x000fe4000bf46070 */
[C---:B-1----:R-:W-:Y:S02]  /*19a0*/  @!P1 LEA R98, P0, R22.reuse, R98, 0x2 ;  /* 0x0000006216629211 */ /* 0x042fe400078010ff */
[----:B------:R-:W-:Y:S02]  /*19b0*/  ISETP.GE.AND.EX P2, PT, R23, UR5, PT, P2 ;  /* 0x0000000517007c0c */ /* 0x000fe4000bf46320 */
[----:B------:R-:W-:-:S02]  /*19c0*/  @!P1 LEA.HI.X R99, R22, R99, R20, 0x2, P0 ;  /* 0x0000006316639211 */ /* 0x000fc400000f1414 */
[----:B------:R-:W-:Y:S02]  /*19d0*/  P2R R39, PR, RZ, 0x4 ;  /* 0x00000004ff277803 */ /* 0x000fe40000000000 */
[----:B------:R-:W-:-:S07]  /*19e0*/  LOP3.LUT P1, RZ, R0, 0x40000, RZ, 0xc0, !PT ;  /* 0x0004000000ff7812 */ /* 0x000fce000782c0ff */
        /* <DEDUP_REMOVED lines=51> */
[----:B------:R-:W-:-:S05]  /*1d20*/  @!P5 IMAD.WIDE.U32 R22, R25, R26, R22 ;  /* 0x0000001a1916d225 */ /* 0x000fca00078e0016 */
[----:B------:R-:W-:Y:S02]  /*1d30*/  @!P5 IADD3 R20, PT, PT, R23, R27, RZ ;  /* 0x0000001b1714d210 */ /* 0x000fe40007ffe0ff */
[----:B------:R-:W-:Y:S02]  /*1d40*/  IADD3 R23, PT, PT, R21, 0x1e0, RZ ;  /* 0x000001e015177810 */ /* 0x000fe40007ffe0ff */
[C---:B-1----:R-:W-:Y:S02]  /*1d50*/  @!P5 LEA R46, P0, R22.reuse, R46, 0x2 ;  /* 0x0000002e162ed211 */ /* 0x042fe400078010ff */
[----:B------:R-:W-:Y:S02]  /*1d60*/  SHF.R.S32.HI R21, RZ, 0x1f, R23 ;  /* 0x0000001fff157819 */ /* 0x000fe40000011417 */
[----:B------:R-:W-:Y:S02]  /*1d70*/  ISETP.GE.U32.AND P6, PT, R23, UR4, PT ;  /* 0x0000000417007c0c */ /* 0x000fe4000bfc6070 */
[----:B------:R-:W-:-:S02]  /*1d80*/  @!P5 LEA.HI.X R47, R22, R47, R20, 0x2, P0 ;  /* 0x0000002f162fd211 */ /* 0x000fc400000f1414 */
[----:B------:R-:W-:-:S04]  /*1d90*/  ISETP.GE.AND.EX P6, PT, R21, UR5, PT, P6 ;  /* 0x0000000515007c0c */ /* 0x000fc8000bfc6360 */
[----:B------:R-:W-:-:S09]  /*1da0*/  P2R R41, PR, RZ, 0x40 ;  /* 0x00000040ff297803 */ /* 0x000fd20000000000 */
[----:B------:R-:W0:Y:S08]  /*1db0*/  @!P6 LDC.64 R24, c[0x0][0x3e0] ;  /* 0x0000f800ff18eb82 */ /* 0x000e300000000a00 */
[----:B------:R-:W1:Y:S01]  /*1dc0*/  @!P6 LDC.64 R42, c[0x0][0x390] ;  /* 0x0000e400ff2aeb82 */ /* 0x000e620000000a00 */
[----:B0-----:R-:W-:Y:S01]  /*1dd0*/  @!P6 IMAD R20, R21, R24, RZ ;  /* 0x000000181514e224 */ /* 0x001fe200078e02ff */
[----:B------:R-:W-:-:S03]  /*1de0*/  @!P6 MOV R21, R19 ;  /* 0x000000130015e202 */ /* 0x000fc60000000f00 */
[----:B------:R-:W-:Y:S01]  /*1df0*/  @!P6 IMAD R25, R23, R25, R20 ;  /* 0x000000191719e224 */ /* 0x000fe200078e0214 */
[----:B------:R-:W-:-:S05]  /*1e00*/  @!P6 MOV R20, R16 ;  /* 0x000000100014e202 */ /* 0x000fca0000000f00 */
[----:B------:R-:W-:-:S05]  /*1e10*/  @!P6 IMAD.WIDE.U32 R20, R23, R24, R20 ;  /* 0x000000181714e225 */ /* 0x000fca00078e0014 */
[----:B------:R-:W-:Y:S02]  /*1e20*/  @!P6 IADD3 R21, PT, PT, R21, R25, RZ ;  /* 0x000000191515e210 */ /* 0x000fe40007ffe0ff */
[----:B-1----:R-:W-:-:S04]  /*1e30*/  @!P6 LEA R42, P0, R20, R42, 0x2 ;  /* 0x0000002a142ae211 */ /* 0x002fc800078010ff */
[----:B------:R-:W-:Y:S02]  /*1e40*/  @!P6 LEA.HI.X R43, R20, R43, R21, 0x2, P0 ;  /* 0x0000002b142be211 */ /* 0x000fe400000f1415 */
[----:B------:R-:W-:Y:S02]  /*1e50*/  ISETP.GE.U32.AND P0, PT, R12, UR4, PT ;  /* 0x000000040c007c0c */ /* 0x000fe4000bf06070 */
[----:B------:R-:W-:Y:S02]  /*1e60*/  LOP3.LUT P6, RZ, R0, 0x400000, RZ, 0xc0, !PT ;  /* 0x0040000000ff7812 */ /* 0x000fe400078cc0ff */
[----:B------:R-:W-:-:S04]  /*1e70*/  ISETP.GE.AND.EX P3, PT, R13, UR5, PT, P0 ;  /* 0x000000050d007c0c */ /* 0x000fc8000bf66300 */
[----:B------:R-:W-:-:S09]  /*1e80*/  P2R R48, PR, RZ, 0x8 ;  /* 0x00000008ff307803 */ /* 0x000fd20000000000 */
[----:B------:R-:W0:Y:S01]  /*1e90*/  @!P3 LDC.64 R22, c[0x0][0x3e0] ;  /* 0x0000f800ff16bb82 */ /* 0x000e220000000a00 */
[----:B------:R-:W-:-:S07]  /*1ea0*/  @!P3 MOV R21, R19 ;  /* 0x000000130015b202 */ /* 0x000fce0000000f00 */
[----:B------:R-:W1:Y:S01]  /*1eb0*/  @!P3 LDC.64 R92, c[0x0][0x390] ;  /* 0x0000e400ff5cbb82 */ /* 0x000e620000000a00 */
[----:B0-----:R-:W-:-:S04]  /*1ec0*/  @!P3 IMAD R20, R13, R22, RZ ;  /* 0x000000160d14b224 */ /* 0x001fc800078e02ff */
        /* <DEDUP_REMOVED lines=20> */
[----:B------:R-:W-:-:S04]  /*2010*/  ISETP.GE.U32.AND P0, PT, R6, UR4, PT ;  /* 0x0000000406007c0c */ /* 0x000fc8000bf06070 */
[----:B------:R-:W-:Y:S02]  /*2020*/  ISETP.GE.AND.EX P5, PT, R7, UR5, PT, P0 ;  /* 0x0000000507007c0c */ /* 0x000fe4000bfa6300 */
[----:B------:R-:W-:Y:S02]  /*2030*/  CS2R R26, SRZ ;  /* 0x00000000001a7805 */ /* 0x000fe4000001ff00 */
[----:B------:R-:W-:Y:S02]  /*2040*/  CS2R R28, SRZ ;  /* 0x00000000001c7805 */ /* 0x000fe4000001ff00 */
[----:B------:R-:W-:Y:S02]  /*2050*/  P2R R100, PR, RZ, 0x20 ;  /* 0x00000020ff647803 */ /* 0x000fe40000000000 */
[----:B------:R-:W2:Y:S05]  /*2060*/  @!P1 LDG.E.64 R26, desc[UR6][R60.64] ;  /* 0x000000063c1a9981 */ /* 0x000eaa000c1e1b00 */
        /* <DEDUP_REMOVED lines=11> */
[----:B------:R-:W-:Y:S02]  /*2120*/  CS2R R24, SRZ ;  /* 0x0000000000187805 */ /* 0x000fe4000001ff00 */
[C---:B------:R-:W-:Y:S02]  /*2130*/  LOP3.LUT P1, RZ, R0.reuse, 0x200, RZ, 0xc0, !PT ;  /* 0x0000020000ff7812 */ /* 0x040fe4000782c0ff */
[----:B------:R-:W-:Y:S02]  /*2140*/  ISETP.GE.AND.EX P4, PT, R5, UR5, PT, P0 ;  /* 0x0000000505007c0c */ /* 0x000fe4000bf86300 */
[----:B------:R-:W-:-:S02]  /*2150*/  LOP3.LUT P5, RZ, R0, 0x10000, RZ, 0xc0, !PT ;  /* 0x0001000000ff7812 */ /* 0x000fc400078ac0ff */
        /* <DEDUP_REMOVED lines=14> */
[----:B------:R-:W-:Y:S02]  /*2240*/  P2R R102, PR, RZ, 0x1 ;  /* 0x00000001ff667803 */ /* 0x000fe40000000000 */
[----:B------:R-:W-:-:S05]  /*2250*/  P2R R103, PR, RZ, 0x2 ;  /* 0x00000002ff677803 */ /* 0x000fca0000000000 */
[----:B------:R-:W3:Y:S02]  /*2260*/  @!P4 LDG.E.64 R28, desc[UR6][R62.64] ;  /* 0x000000063e1cc981 */ /* 0x000ee4000c1e1b00 */
        /* <DEDUP_REMOVED lines=10> */
[----:B------:R-:W-:Y:S02]  /*2310*/  CS2R R22, SRZ ;  /* 0x0000000000167805 */ /* 0x000fe4000001ff00 */
[C---:B------:R-:W-:Y:S02]  /*2320*/  LOP3.LUT P0, RZ, R0.reuse, 0x100000, RZ, 0xc0, !PT ;  /* 0x0010000000ff7812 */ /* 0x040fe4000780c0ff */
[----:B------:R-:W-:Y:S02]  /*2330*/  CS2R R20, SRZ ;  /* 0x0000000000147805 */ /* 0x000fe4000001ff00 */
[C---:B------:R-:W-:Y:S01]  /*2340*/  LOP3.LUT P2, RZ, R0.reuse, 0x8000, RZ, 0xc0, !PT ;  /* 0x0000800000ff7812 */ /* 0x040fe2000784c0ff */
[----:B------:R0:W4:Y:S04]  /*2350*/  @!P6 LDG.E.64 R22, desc[UR6][R32.64] ;  /* 0x000000062016e981 */ /* 0x000128000c1e1b00 */
[----:B------:R-:W5:Y:S01]  /*2360*/  @!P3 LDG.E.64 R20, desc[UR6][R30.64] ;  /* 0x000000061e14b981 */ /* 0x000f62000c1e1b00 */
[----:B------:R-:W-:-:S03]  /*2370*/  LOP3.LUT P3, RZ, R0, 0x4000, RZ, 0xc0, !PT ;  /* 0x0000400000ff7812 */ /* 0x000fc6000786c0ff */
[----:B------:R1:W2:Y:S01]  /*2380*/  @!P0 LDG.E.64 R24, desc[UR6][R34.64] ;  /* 0x0000000622188981 */ /* 0x0002a2000c1e1b00 */
[----:B------:R-:W-:-:S04]  /*2390*/  LOP3.LUT P0, RZ, R0, 0x40, RZ, 0xc0, !PT ;  /* 0x0000004000ff7812 */ /* 0x000fc8000780c0ff */
[----:B------:R-:W-:Y:S02]  /*23a0*/  P2R R105, PR, RZ, 0x1 ;  /* 0x00000001ff697803 */ /* 0x000fe40000000000 */
[C---:B------:R-:W-:Y:S02]  /*23b0*/  LOP3.LUT P0, RZ, R0.reuse, 0x80, RZ, 0xc0, !PT ;  /* 0x0000008000ff7812 */ /* 0x040fe4000780c0ff */
[----:B0-----:R-:W-:Y:S02]  /*23c0*/  CS2R R32, SRZ ;  /* 0x0000000000207805 */ /* 0x001fe4000001ff00 */
[----:B------:R-:W-:Y:S02]  /*23d0*/  P2R R104, PR, RZ, 0x1 ;  /* 0x00000001ff687803 */ /* 0x000fe40000000000 */
[----:B------:R-:W-:Y:S02]  /*23e0*/  LOP3.LUT P0, RZ, R0, 0x100, RZ, 0xc0, !PT ;  /* 0x0000010000ff7812 */ /* 0x000fe4000780c0ff */
[----:B------:R0:W3:Y:S01]  /*23f0*/  @!P2 LDG.E.64 R32, desc[UR6][R66.64] ;  /* 0x000000064220a981 */ /* 0x0000e2000c1e1b00 */
[----:B-1----:R-:W-:-:S02]  /*2400*/  CS2R R34, SRZ ;  /* 0x0000000000227805 */ /* 0x002fc4000001ff00 */
[C---:B------:R-:W-:Y:S02]  /*2410*/  LOP3.LUT P1, RZ, R0.reuse, 0x1000, RZ, 0xc0, !PT ;  /* 0x0000100000ff7812 */ /* 0x040fe4000782c0ff */
[----:B------:R-:W-:Y:S02]  /*2420*/  CS2R R62, SRZ ;  /* 0x00000000003e7805 */ /* 0x000fe4000001ff00 */
[----:B------:R1:W3:Y:S01]  /*2430*/  @!P3 LDG.E.64 R34, desc[UR6][R68.64] ;  /* 0x000000064422b981 */ /* 0x0002e2000c1e1b00 */
[----:B0-----:R-:W-:Y:S02]  /*2440*/  CS2R R66, SRZ ;  /* 0x0000000000427805 */ /* 0x001fe4000001ff00 */
[C---:B------:R-:W-:Y:S02]  /*2450*/  LOP3.LUT P4, RZ, R0.reuse, 0x20, RZ, 0xc0, !PT ;  /* 0x0000002000ff7812 */ /* 0x040fe4000788c0ff */
[----:B------:R-:W-:Y:S02]  /*2460*/  CS2R R30, SRZ ;  /* 0x00000000001e7805 */ /* 0x000fe4000001ff00 */
[----:B------:R-:W-:-:S02]  /*2470*/  LOP3.LUT P2, RZ, R0, 0x8, RZ, 0xc0, !PT ;  /* 0x0000000800ff7812 */ /* 0x000fc4000784c0ff */
[----:B------:R0:W3:Y:S04]  /*2480*/  @!P1 LDG.E.64 R62, desc[UR6][R72.64] ;  /* 0x00000006483e9981 */ /* 0x0000e8000c1e1b00 */
[----:B------:R-:W3:Y:S01]  /*2490*/  @!P0 LDG.E.64 R66, desc[UR6][R76.64] ;  /* 0x000000064c428981 */ /* 0x000ee2000c1e1b00 */
[----:B------:R-:W-:Y:S02]  /*24a0*/  ISETP.NE.AND P0, PT, R104, RZ, PT ;  /* 0x000000ff6800720c */ /* 0x000fe40003f05270 */
[----:B-1----:R-:W-:Y:S02]  /*24b0*/  CS2R R68, SRZ ;  /* 0x0000000000447805 */ /* 0x002fe4000001ff00 */
[----:B------:R-:W-:Y:S01]  /*24c0*/  LOP3.LUT P3, RZ, R0, 0x4, RZ, 0xc0, !PT ;  /* 0x0000000400ff7812 */ /* 0x000fe2000786c0ff */
[----:B------:R1:W3:Y:S01]  /*24d0*/  @!P5 LDG.E.64 R30, desc[UR6][R64.64] ;  /* 0x00000006401ed981 */ /* 0x0002e2000c1e1b00 */
[----:B------:R-:W-:-:S02]  /*24e0*/  ISETP.NE.AND P1, PT, R103, RZ, PT ;  /* 0x000000ff6700720c */ /* 0x000fc40003f25270 */
[----:B0-----:R-:W-:-:S05]  /*24f0*/  CS2R R72, SRZ ;  /* 0x0000000000487805 */ /* 0x001fca000001ff00 */
[----:B------:R0:W3:Y:S01]  /*2500*/  @!P0 LDG.E.64 R68, desc[UR6][R78.64] ;  /* 0x000000064e448981 */ /* 0x0000e2000c1e1b00 */
[----:B------:R-:W-:Y:S02]  /*2510*/  LOP3.LUT P5, RZ, R0, 0x10, RZ, 0xc0, !PT ;  /* 0x0000001000ff7812 */ /* 0x000fe400078ac0ff */
[----:B-1----:R-:W-:Y:S02]  /*2520*/  CS2R R64, SRZ ;  /* 0x0000000000407805 */ /* 0x002fe4000001ff00 */
[----:B------:R-:W-:Y:S01]  /*2530*/  CS2R R76, SRZ ;  /* 0x00000000004c7805 */ /* 0x000fe2000001ff00 */
[----:B------:R1:W3:Y:S04]  /*2540*/  @!P4 LDG.E.64 R72, desc[UR6][R82.64] ;  /* 0x000000065248c981 */ /* 0x0002e8000c1e1b00 */
[----:B------:R1:W3:Y:S01]  /*2550*/  @!P1 LDG.E.64 R64, desc[UR6][R74.64] ;  /* 0x000000064a409981 */ /* 0x0002e2000c1e1b00 */
[----:B0-----:R-:W-:-:S03]  /*2560*/  CS2R R78, SRZ ;  /* 0x00000000004e7805 */ /* 0x001fc6000001ff00 */
[----:B------:R-:W3:Y:S04]  /*2570*/  @!P2 LDG.E.64 R76, desc[UR6][R86.64] ;  /* 0x00000006564ca981 */ /* 0x000ee8000c1e1b00 */
[----:B------:R-:W3:Y:S01]  /*2580*/  @!P3 LDG.E.64 R78, desc[UR6][R88.64] ;  /* 0x00000006584eb981 */ /* 0x000ee2000c1e1b00 */
[----:B------:R-:W-:Y:S02]  /*2590*/  ISETP.NE.AND P3, PT, R48, RZ, PT ;  /* 0x000000ff3000720c */ /* 0x000fe40003f65270 */
[----:B-1----:R-:W-:Y:S02]  /*25a0*/  CS2R R82, SRZ ;  /* 0x0000000000527805 */ /* 0x002fe4000001ff00 */
[----:B------:R-:W-:Y:S02]  /*25b0*/  CS2R R74, SRZ ;  /* 0x00000000004a7805 */ /* 0x000fe4000001ff00 */
[----:B------:R-:W-:-:S02]  /*25c0*/  ISETP.NE.AND P2, PT, R49, RZ, PT ;  /* 0x000000ff3100720c */ /* 0x000fc40003f45270 */
[----:B------:R-:W-:Y:S02]  /*25d0*/  LOP3.LUT P6, RZ, R0, 0x2000, RZ, 0xc0, !PT ;  /* 0x0000200000ff7812 */ /* 0x000fe400078cc0ff */
[----:B------:R0:W3:Y:S04]  /*25e0*/  @!P5 LDG.E.64 R74, desc[UR6][R84.64] ;  /* 0x00000006544ad981 */ /* 0x0000e8000c1e1b00 */
[----:B------:R-:W3:Y:S01]  /*25f0*/  @!P3 LDG.E.64 R82, desc[UR6][R92.64] ;  /* 0x000000065c52b981 */ /* 0x000ee2000c1e1b00 */
[----:B------:R-:W-:Y:S02]  /*2600*/  CS2R R60, SRZ ;  /* 0x00000000003c7805 */ /* 0x000fe4000001ff00 */
[----:B0-----:R-:W-:Y:S02]  /*2610*/  CS2R R84, SRZ ;  /* 0x0000000000547805 */ /* 0x001fe4000001ff00 */
[----:B------:R-:W-:-:S02]  /*2620*/  ISETP.NE.AND P0, PT, R105, RZ, PT ;  /* 0x000000ff6900720c */ /* 0x000fc40003f05270 */
[----:B------:R0:W3:Y:S04]  /*2630*/  @!P6 LDG.E.64 R60, desc[UR6][R70.64] ;  /* 0x00000006463ce981 */ /* 0x0000e8000c1e1b00 */
[----:B------:R1:W3:Y:S01]  /*2640*/  @!P2 LDG.E.64 R84, desc[UR6][R94.64] ;  /* 0x000000065e54a981 */ /* 0x0002e2000c1e1b00 */
[----:B0-----:R-:W-:-:S06]  /*2650*/  CS2R R70, SRZ ;  /* 0x0000000000467805 */ /* 0x001fcc000001ff00 */
[----:B------:R-:W3:Y:S01]  /*2660*/  @!P0 LDG.E.64 R70, desc[UR6][R80.64] ;  /* 0x0000000650468981 */ /* 0x000ee2000c1e1b00 */
[----:B------:R-:W-:Y:S02]  /*2670*/  ISETP.NE.AND P0, PT, R102, RZ, PT ;  /* 0x000000ff6600720c */ /* 0x000fe40003f05270 */
[----:B-1----:R-:W-:Y:S02]  /*2680*/  CS2R R94, SRZ ;  /* 0x00000000005e7805 */ /* 0x002fe4000001ff00 */
[----:B------:R-:W-:Y:S02]  /*2690*/  LOP3.LUT P1, RZ, R0, 0x1, RZ, 0xc0, !PT ;  /* 0x0000000100ff7812 */ /* 0x000fe4000782c0ff */
[----:B------:R-:W-:-:S07]  /*26a0*/  ISETP.NE.AND P5, PT, R100, RZ, PT ;  /* 0x000000ff6400720c */ /* 0x000fce0003fa5270 */
[----:B------:R-:W3:Y:S01]  /*26b0*/  @!P0 LDG.E.64 R94, desc[UR6][R54.64] ;  /* 0x00000006365e8981 */ /* 0x000ee2000c1e1b00 */
[----:B------:R-:W-:Y:S02]  /*26c0*/  ISETP.NE.AND P4, PT, R101, RZ, PT ;  /* 0x000000ff6500720c */ /* 0x000fe40003f85270 */
[----:B------:R-:W-:Y:S02]  /*26d0*/  CS2R R86, SRZ ;  /* 0x0000000000567805 */ /* 0x000fe4000001ff00 */
[----:B------:R-:W-:-:S04]  /*26e0*/  CS2R R92, SRZ ;  /* 0x00000000005c7805 */ /* 0x000fc8000001ff00 */
[----:B------:R0:W3:Y:S04]  /*26f0*/  @!P1 LDG.E.64 R86, desc[UR6][R96.64] ;  /* 0x0000000660569981 */ /* 0x0000e8000c1e1b00 */
[----:B------:R-:W3:Y:S01]  /*2700*/  @!P5 LDG.E.64 R92, desc[UR6][R56.64] ;  /* 0x00000006385cd981 */ /* 0x000ee2000c1e1b00 */
[----:B0-----:R-:W-:Y:S02]  /*2710*/  CS2R R96, SRZ ;  /* 0x0000000000607805 */ /* 0x001fe4000001ff00 */
[----:B------:R-:W-:-:S04]  /*2720*/  ISETP.NE.AND P1, PT, R38, RZ, PT ;  /* 0x000000ff2600720c */ /* 0x000fc80003f25270 */
[----:B------:R-:W3:Y:S01]  /*2730*/  @!P4 LDG.E.64 R96, desc[UR6][R52.64] ;  /* 0x000000063460c981 */ /* 0x000ee2000c1e1b00 */
[----:B------:R-:W-:Y:S02]  /*2740*/  CS2R R88, SRZ ;  /* 0x0000000000587805 */ /* 0x000fe4000001ff00 */
[----:B------:R-:W-:-:S06]  /*2750*/  LOP3.LUT P6, RZ, R0, 0x2, RZ, 0xc0, !PT ;  /* 0x0000000200ff7812 */ /* 0x000fcc00078cc0ff */
[----:B------:R-:W3:Y:S01]  /*2760*/  @!P1 LDG.E.64 R88, desc[UR6][R98.64] ;  /* 0x0000000662589981 */ /* 0x000ee2000c1e1b00 */
[----:B------:R-:W-:-:S04]  /*2770*/  ISETP.GE.U32.AND P1, PT, R2, UR4, PT ;  /* 0x0000000402007c0c */ /* 0x000fc8000bf26070 */
[----:B------:R-:W-:Y:S02]  /*2780*/  ISETP.GE.AND.EX P1, PT, R3, UR5, PT, P1 ;  /* 0x0000000503007c0c */ /* 0x000fe4000bf26310 */
[----:B------:R-:W-:Y:S02]  /*2790*/  CS2R R80, SRZ ;  /* 0x0000000000507805 */ /* 0x000fe4000001ff00 */
[----:B------:R-:W-:-:S04]  /*27a0*/  ISETP.NE.AND P3, PT, R40, RZ, PT ;  /* 0x000000ff2800720c */ /* 0x000fc80003f65270 */
[----:B------:R0:W3:Y:S01]  /*27b0*/  @!P6 LDG.E.64 R80, desc[UR6][R90.64] ;  /* 0x000000065a50e981 */ /* 0x0000e2000c1e1b00 */
[----:B------:R-:W-:-:S04]  /*27c0*/  ISETP.NE.AND P6, PT, R41, RZ, PT ;  /* 0x000000ff2900720c */ /* 0x000fc80003fc5270 */
[----:B------:R-:W1:Y:S01]  /*27d0*/  @!P1 LDC.64 R40, c[0x0][0x3e0] ;  /* 0x0000f800ff289b82 */ /* 0x000e620000000a00 */
[----:B------:R-:W-:Y:S02]  /*27e0*/  ISETP.NE.AND P2, PT, R39, RZ, PT ;  /* 0x000000ff2700720c */ /* 0x000fe40003f45270 */
[----:B------:R-:W-:Y:S02]  /*27f0*/  ISETP.NE.AND P5, PT, R37, RZ, PT ;  /* 0x000000ff2500720c */ /* 0x000fe40003fa5270 */
[----:B------:R-:W-:-:S03]  /*2800*/  ISETP.NE.AND P4, PT, R36, RZ, PT ;  /* 0x000000ff2400720c */ /* 0x000fc60003f85270 */
[----:B------:R-:W1:Y:S01]  /*2810*/  @!P1 LDC.64 R36, c[0x0][0x390] ;  /* 0x0000e400ff249b82 */ /* 0x000e620000000a00 */
[----:B0-----:R-:W-:Y:S02]  /*2820*/  CS2R R90, SRZ ;  /* 0x00000000005a7805 */ /* 0x001fe4000001ff00 */
[----:B------:R-:W-:Y:S02]  /*2830*/  CS2R R98, SRZ ;  /* 0x0000000000627805 */ /* 0x000fe4000001ff00 */
[----:B------:R-:W-:Y:S02]  /*2840*/  CS2R R100, SRZ ;  /* 0x0000000000647805 */ /* 0x000fe4000001ff00 */
[----:B------:R-:W-:Y:S01]  /*2850*/  @!P1 MOV R39, R19 ;  /* 0x0000001300279202 */ /* 0x000fe20000000f00 */
[----:B------:R-:W3:Y:S01]  /*2860*/  @!P2 LDG.E.64 R90, desc[UR6][R58.64] ;  /* 0x000000063a5aa981 */ /* 0x000ee2000c1e1b00 */
[----:B------:R-:W-:-:S03]  /*2870*/  CS2R R102, SRZ ;  /* 0x0000000000667805 */ /* 0x000fc6000001ff00 */
[----:B------:R-:W3:Y:S01]  /*2880*/  @!P3 LDG.E.64 R98, desc[UR6][R50.64] ;  /* 0x000000063262b981 */ /* 0x000ee2000c1e1b00 */
[----:B------:R-:W-:-:S03]  /*2890*/  CS2R R104, SRZ ;  /* 0x0000000000687805 */ /* 0x000fc6000001ff00 */
[----:B------:R0:W3:Y:S01]  /*28a0*/  @!P4 LDG.E.64 R100, desc[UR6][R44.64] ;  /* 0x000000062c64c981 */ /* 0x0000e2000c1e1b00 */
[----:B-1----:R-:W-:-:S03]  /*28b0*/  @!P1 IMAD R38, R3, R40, RZ ;  /* 0x0000002803269224 */ /* 0x002fc600078e02ff */
[----:B------:R-:W3:Y:S01]  /*28c0*/  @!P5 LDG.E.64 R102, desc[UR6][R46.64] ;  /* 0x000000062e66d981 */ /* 0x000ee2000c1e1b00 */
[C---:B------:R-:W-:Y:S01]  /*28d0*/  @!P1 IMAD R41, R2.reuse, R41, R38 ;  /* 0x0000002902299224 */ /* 0x040fe200078e0226 */
[----:B------:R-:W-:Y:S02]  /*28e0*/  @!P1 MOV R38, R16 ;  /* 0x0000001000269202 */ /* 0x000fe40000000f00 */
[----:B------:R-:W-:Y:S01]  /*28f0*/  CS2R R106, SRZ ;  /* 0x00000000006a7805 */ /* 0x000fe2000001ff00 */
[----:B------:R-:W3:Y:S02]  /*2900*/  @!P6 LDG.E.64 R104, desc[UR6][R42.64] ;  /* 0x000000062a68e981 */ /* 0x000ee4000c1e1b00 */
[----:B------:R-:W-:-:S05]  /*2910*/  @!P1 IMAD.WIDE.U32 R38, R2, R40, R38 ;  /* 0x0000002802269225 */ /* 0x000fca00078e0026 */
[----:B------:R-:W-:Y:S02]  /*2920*/  @!P1 IADD3 R39, PT, PT, R39, R41, RZ ;  /* 0x0000002927279210 */ /* 0x000fe40007ffe0ff */
[----:B------:R-:W-:-:S04]  /*2930*/  @!P1 LEA R36, P2, R38, R36, 0x2 ;  /* 0x0000002426249211 */ /* 0x000fc800078410ff */
[----:B------:R-:W-:-:S05]  /*2940*/  @!P1 LEA.HI.X R37, R38, R37, R39, 0x2, P2 ;  /* 0x0000002526259211 */ /* 0x000fca00010f1427 */
[----:B------:R3:W3:Y:S01]  /*2950*/  @!P1 LDG.E.64 R106, desc[UR6][R36.64] ;  /* 0x00000006246a9981 */ /* 0x0006e2000c1e1b00 */
[----:B----4-:R-:W-:Y:S01]  /*2960*/  FADD.FTZ R41, R22, R23 ;  /* 0x0000001716297221 */ /* 0x010fe20000010000 */
[----:B-----5:R-:W-:-:S04]  /*2970*/  FADD.FTZ R38, R20, R21 ;  /* 0x0000001514267221 */ /* 0x020fc80000010000 */
[----:B------:R-:W-:Y:S01]  /*2980*/  FADD.FTZ R38, RZ, R38 ;  /* 0x00000026ff267221 */ /* 0x000fe20000010000 */
[----:B------:R-:W-:-:S03]  /*2990*/  FMUL.FTZ R39, R21, R21 ;  /* 0x0000001515277220 */ /* 0x000fc60000410000 */
[----:B------:R-:W-:Y:S01]  /*29a0*/  FADD.FTZ R38, R38, R41 ;  /* 0x0000002926267221 */ /* 0x000fe20000010000 */
[----:B0-----:R-:W-:Y:S01]  /*29b0*/  FMUL.FTZ R45, R23, R23 ;  /* 0x00000017172d7220 */ /* 0x001fe20000410000 */
[----:B------:R-:W-:-:S03]  /*29c0*/  FFMA.FTZ R39, R20, R20, R39 ;  /* 0x0000001414277223 */ /* 0x000fc60000010027 */
[----:B------:R-:W-:Y:S01]  /*29d0*/  FFMA.FTZ R40, R22, R22, R45 ;  /* 0x0000001616287223 */ /* 0x000fe2000001002d */
[----:B------:R-:W-:Y:S01]  /*29e0*/  FADD.FTZ R39, RZ, R39 ;  /* 0x00000027ff277221 */ /* 0x000fe20000010000 */
[----:B--2---:R-:W-:-:S03]  /*29f0*/  FMUL.FTZ R41, R25, R25 ;  /* 0x0000001919297220 */ /* 0x004fc60000410000 */
[----:B------:R-:W-:Y:S01]  /*2a00*/  FADD.FTZ R39, R39, R40 ;  /* 0x0000002827277221 */ /* 0x000fe20000010000 */
[----:B------:R-:W-:Y:S01]  /*2a10*/  FFMA.FTZ R41, R24, R24, R41 ;  /* 0x0000001818297223 */ /* 0x000fe20000010029 */
[----:B---3--:R-:W-:-:S04]  /*2a20*/  FADD.FTZ R37, R82, R83 ;  /* 0x0000005352257221 */ /* 0x008fc80000010000 */
[----:B------:R-:W-:Y:S01]  /*2a30*/  FADD.FTZ R37, R38, R37 ;  /* 0x0000002526257221 */ /* 0x000fe20000010000 */
[----:B------:R-:W-:Y:S01]  /*2a40*/  FADD.FTZ R38, R24, R25 ;  /* 0x0000001918267221 */ /* 0x000fe20000010000 */
[----:B------:R-:W-:-:S03]  /*2a50*/  FMUL.FTZ R43, R83, R83 ;  /* 0x00000053532b7220 */ /* 0x000fc60000410000 */
[----:B------:R-:W-:Y:S01]  /*2a60*/  FADD.FTZ R37, R37, R38 ;  /* 0x0000002625257221 */ /* 0x000fe20000010000 */
[----:B------:R-:W-:Y:S01]  /*2a70*/  FADD.FTZ R38, R84, R85 ;  /* 0x0000005554267221 */ /* 0x000fe20000010000 */
[----:B------:R-:W-:-:S03]  /*2a80*/  FFMA.FTZ R36, R82, R82, R43 ;  /* 0x0000005252247223 */ /* 0x000fc6000001002b */
        /* <DEDUP_REMOVED lines=54> */
[----:B------:R-:W-:-:S02]  /*2df0*/  FADD.FTZ R37, R37, R38 ;  /* 0x0000002625257221 */ /* 0x000fc40000010000 */
[----:B------:R-:W-:Y:S01]  /*2e00*/  FADD.FTZ R36, R36, R41 ;  /* 0x0000002924247221 */ /* 0x000fe20000010000 */
[----:B------:R-:W-:Y:S01]  /*2e10*/  FFMA.FTZ R39, R96, R96, R39 ;  /* 0x0000006060277223 */ /* 0x000fe20000010027 */
[----:B------:R-:W-:Y:S01]  /*2e20*/  FMUL.FTZ R41, R65, R65 ;  /* 0x0000004141297220 */ /* 0x000fe20000410000 */
[----:B------:R-:W-:Y:S02]  /*2e30*/  FADD.FTZ R38, R66, R67 ;  /* 0x0000004342267221 */ /* 0x000fe40000010000 */
        /* <DEDUP_REMOVED lines=81> */
[----:B------:R-:W-:-:S03]  /*3350*/  FADD.FTZ R36, R36, R41 ;  /* 0x0000002924247221 */ /* 0x000fc60000010000 */
        /* <DEDUP_REMOVED lines=38> */
.L_x_3771:
[----:B------:R-:W-:Y:S05]  /*35c0*/  BSYNC.RECONVERGENT B0 ;  /* 0x0000000000007941 */ /* 0x000fea0003800200 */
.L_x_3770:
        /* <DEDUP_REMOVED lines=44> */
.L_x_3773:
[----:B------:R-:W-:Y:S05]  /*3890*/  BSYNC.RECONVERGENT B0 ;  /* 0x0000000000007941 */ /* 0x000fea0003800200 */
.L_x_3772:
        /* <DEDUP_REMOVED lines=12> */
[-CC-:B-1----:R-:W-:Y:S01]  /*3960*/  IMAD R43, R42, R109.reuse, R112.reuse ;  /* 0x0000006d2a2b7224 */ /* 0x182fe200078e0270 */
[----:B--2---:R-:W-:Y:S01]  /*3970*/  LOP3.LUT P1, R44, R15, 0x2, RZ, 0xc0, !PT ;  /* 0x000000020f2c7812 */ /* 0x004fe2000782c0ff */
        /* <DEDUP_REMOVED lines=13> */
.L_x_3776:
[----:B------:R-:W2:Y:S04]  /*3a50*/  LDG.E.STRONG.GPU R42, desc[UR6][R36.64] ;  /* 0x00000006242a7981 */ /* 0x000ea8000c1ef900 */
[----:B--2---:R-:W-:Y:S01]  /*3a60*/  CCTL.IVALL ;  /* 0x00000000ff00798f */ /* 0x004fe20002000000 */
[----:B------:R-:W-:Y:S05]  /*3a70*/  YIELD ;  /* 0x0000000000007946 */ /* 0x000fea0003800000 */
[----:B------:R-:W-:-:S13]  /*3a80*/  ISETP.NE.AND P1, PT, R42, R47, PT ;  /* 0x0000002f2a00720c */ /* 0x000fda0003f25270 */
[----:B------:R-:W-:Y:S05]  /*3a90*/  @P1 BRA `(.L_x_3776) ;  /* 0xfffffffc00ec1947 */ /* 0x000fea000383ffff */
.L_x_3775:
        /* <DEDUP_REMOVED lines=16> */
.L_x_3778:
        /* <DEDUP_REMOVED lines=8> */
[--C-:B--2---:R-:W-:Y:S01]  /*3c20*/  @!P5 IMAD.WIDE.U32 R44, R56, 0x8, R38.reuse ;  /* 0x00000008382cd825 */ /* 0x104fe200078e0026 */
        /* <DEDUP_REMOVED lines=46> */
[----:B0-----:R-:W-:Y:S01]  /*3f10*/  LOP3.LUT R49, R57, 0x7ffffff8, RZ, 0xc0, !PT ;  /* 0x7ffffff839317812 */ /* 0x001fe200078ec0ff */
[----:B------:R-:W-:-:S03]  /*3f20*/  @!P1 FADD.FTZ R40, R40, R48 ;  /* 0x0000003028289221 */ /* 0x000fc60000010000 */
[----:B------:R-:W-:Y:S01]  /*3f30*/  ISETP.NE.AND P1, PT, R49, UR4, PT ;  /* 0x0000000431007c0c */ /* 0x000fe2000bf25270 */
[----:B-----5:R-:W-:Y:S01]  /*3f40*/  @!P3 FADD.FTZ R40, R40, R46 ;  /* 0x0000002e2828b221 */ /* 0x020fe20000010000 */
[----:B------:R-:W-:-:S11]  /*3f50*/  @!P3 FADD.FTZ R41, R41, R47 ;  /* 0x0000002f2929b221 */ /* 0x000fd60000010000 */
[----:B------:R-:W-:Y:S05]  /*3f60*/  @P1 BRA `(.L_x_3778) ;  /* 0xfffffffc000c1947 */ /* 0x000fea000383ffff */
.L_x_3777:
        /* <DEDUP_REMOVED lines=12> */
[----:B-1----:R-:W-:Y:S02]  /*4030*/  IADD3 R43, PT, PT, R49, 0x2, RZ ;  /* 0x00000002312b7810 */ /* 0x002fe40007ffe0ff */
        /* <DEDUP_REMOVED lines=8> */
[----:B--2---:R-:W-:Y:S01]  /*40c0*/  @!P3 IMAD.WIDE.U32 R44, R45, 0x8, R38 ;  /* 0x000000082d2cb825 */ /* 0x004fe200078e0026 */
        /* <DEDUP_REMOVED lines=16> */
.L_x_3779:
[----:B------:R-:W-:Y:S05]  /*41d0*/  BRA.U !UP1, `(.L_x_3774) ;  /* 0x0000000109707547 */ /* 0x000fea000b800000 */
[----:B--2---:R-:W2:Y:S01]  /*41e0*/  LDC R44, c[0x0][0x370] ;  /* 0x0000dc00ff2c7b82 */ /* 0x004ea20000000800 */
[----:B------:R-:W-:Y:S01]  /*41f0*/  UISETP.NE.AND UP0, UPT, UR5, 0x1, UPT ;  /* 0x000000010500788c */ /* 0x000fe2000bf05270 */
[----:B--2---:R-:W-:-:S08]  /*4200*/  LOP3.LUT R44, R44, 0x1, RZ, 0xc0, !PT ;  /* 0x000000012c2c7812 */ /* 0x004fd000078ec0ff */
[----:B------:R-:W-:Y:S05]  /*4210*/  BRA.U !UP0, `(.L_x_3780) ;  /* 0x0000000108387547 */ /* 0x000fea000b800000 */
[C---:B------:R-:W-:Y:S02]  /*4220*/  IADD3 R37, PT, PT, R49.reuse, 0x1, RZ ;  /* 0x0000000131257810 */ /* 0x040fe40007ffe0ff */
[-C--:B------:R-:W-:Y:S02]  /*4230*/  ISETP.EQ.OR P3, PT, R49, R110.reuse, P2 ;  /* 0x0000006e3100720c */ /* 0x080fe40001762670 */
[----:B------:R-:W-:-:S11]  /*4240*/  ISETP.EQ.OR P1, PT, R37, R110, P2 ;  /* 0x0000006e2500720c */ /* 0x000fd60001722670 */
[-CC-:B-1----:R-:W-:Y:S02]  /*4250*/  @!P3 IMAD R43, R49, R109.reuse, R112.reuse ;  /* 0x0000006d312bb224 */ /* 0x182fe400078e0270 */
        /* <DEDUP_REMOVED lines=10> */
.L_x_3780:
        /* <DEDUP_REMOVED lines=9> */
.L_x_3781:
[----:B------:R-:W-:Y:S05]  /*4390*/  BSYNC.RECONVERGENT B0 ;  /* 0x0000000000007941 */ /* 0x000fea0003800200 */
.L_x_3774:
[----:B------:R-:W-:Y:S01]  /*43a0*/  LOP3.LUT P1, RZ, R0, 0x2000000, RZ, 0xc0, !PT ;  /* 0x0200000000ff7812 */ /* 0x000fe2000782c0ff */
[----:B------:R-:W4:Y:S01]  /*43b0*/  S2UR UR5, SR_CgaCtaId ;  /* 0x00000000000579c3 */ /* 0x000f220000008800 */
[----:B------:R-:W0:Y:S01]  /*43c0*/  LDCU UR8, c[0x0][0x414] ;  /* 0x00008280ff0877ac */ /* 0x000e220008000800 */
[----:B------:R-:W-:Y:S01]  /*43d0*/  SHF.L.U32 R42, R111, 0x1, RZ ;  /* 0x000000016f2a7819 */ /* 0x000fe200000006ff */
[----:B------:R-:W-:-:S03]  /*43e0*/  UMOV UR4, 0x400 ;  /* 0x0000040000047882 */ /* 0x000fc60000000000 */
[----:B------:R-:W-:Y:S02]  /*43f0*/  LOP3.LUT R42, R42, 0x3e, RZ, 0xc0, !PT ;  /* 0x0000003e2a2a7812 */ /* 0x000fe400078ec0ff */
[----:B------:R-:W1:Y:S02]  /*4400*/  LDC.64 R38, c[0x0][0x398] ;  /* 0x0000e600ff267b82 */ /* 0x000e640000000a00 */
[----:B------:R-:W-:-:S06]  /*4410*/  IADD3 R45, PT, PT, R113, R42, RZ ;  /* 0x0000002a712d7210 */ /* 0x000fcc0007ffe0ff */
[----:B------:R-:W2:Y:S01]  /*4420*/  @P1 LDC.64 R46, c[0x0][0x388] ;  /* 0x0000e200ff2e1b82 */ /* 0x000ea20000000a00 */
[----:B0-----:R-:W-:Y:S01]  /*4430*/  @P1 FMUL.FTZ R48, R40, UR8 ;  /* 0x0000000828301c20 */ /* 0x001fe20008410000 */
[----:B------:R-:W-:Y:S01]  /*4440*/  @P1 FMUL.FTZ R49, R41, UR8 ;  /* 0x0000000829311c20 */ /* 0x000fe20008410000 */
[----:B----4-:R-:W-:-:S05]  /*4450*/  ULEA UR4, UR5, UR4, 0x18 ;  /* 0x0000000405047291 */ /* 0x010fca000f8ec0ff */
[----:B---3--:R-:W0:Y:S01]  /*4460*/  LDC.64 R36, c[0x0][0x3a0] ;  /* 0x0000e800ff247b82 */ /* 0x008e220000000a00 */
[----:B------:R-:W3:Y:S01]  /*4470*/  LDCU UR5, c[0x0][0x404] ;  /* 0x00008080ff0577ac */ /* 0x000ee20008000800 */
[----:B-1----:R-:W-:Y:S02]  /*4480*/  IMAD.WIDE R38, R45, 0x4, R38 ;  /* 0x000000042d267825 */ /* 0x002fe400078e0226 */
[----:B------:R1:W-:Y:S02]  /*4490*/  @!P2 STS.64 [UR4+0x98], R40 ;  /* 0x00009828ff00a988 */ /* 0x0003e40008000a04 */
[----:B--2---:R-:W-:-:S05]  /*44a0*/  @P1 IMAD.WIDE R46, R14, 0x8, R46 ;  /* 0x000000080e2e1825 */ /* 0x004fca00078e022e */
[----:B------:R-:W-:Y:S01]  /*44b0*/  @P1 STG.E.64 desc[UR6][R46.64], R48 ;  /* 0x000000302e001986 */ /* 0x000fe2000c101b06 */
[----:B------:R-:W-:Y:S01]  /*44c0*/  BAR.SYNC.DEFER_BLOCKING 0x0 ;  /* 0x0000000000007b1d */ /* 0x000fe20000010000 */
[----:B0-----:R-:W-:-:S06]  /*44d0*/  IMAD.WIDE R44, R45, 0x4, R36 ;  /* 0x000000042d2c7825 */ /* 0x001fcc00078e0224 */
[----:B------:R-:W5:Y:S04]  /*44e0*/  LDG.E.64 R44, desc[UR6][R44.64] ;  /* 0x000000062c2c7981 */ /* 0x000f68000c1e1b00 */
[----:B------:R-:W0:Y:S01]  /*44f0*/  LDS.64 R36, [UR4+0x98] ;  /* 0x00009804ff247984 */ /* 0x000e220008000a00 */
[----:B------:R-:W2:Y:S01]  /*4500*/  LDCU.U8 UR4, c[0x0][0x3fc] ;  /* 0x00007f80ff0477ac */ /* 0x000ea20008000000 */
[----:B-1----:R-:W-:Y:S02]  /*4510*/  SHF.R.U32.HI R41, RZ, 0x5, R111 ;  /* 0x00000005ff297819 */ /* 0x002fe4000001166f */
        /* <DEDUP_REMOVED lines=10> */
[----:B------:R-:W-:Y:S01]  /*45c0*/  IADD3 R40, PT, PT, R38, 0x180, RZ ;  /* 0x0000018026287810 */ /* 0x000fe20007ffe0ff */
[----:B0-----:R-:W-:Y:S01]  /*45d0*/  @P1 FADD.FTZ R51, R37, R50 ;  /* 0x0000003225331221 */ /* 0x001fe20000010000 */
[----:B------:R-:W-:-:S06]  /*45e0*/  MOV R37, 0x3f800000 ;  /* 0x3f80000000257802 */ /* 0x000fcc0000000f00 */
[----:B------:R0:W1:Y:S01]  /*45f0*/  @P1 MUFU.RSQ R37, R51 ;  /* 0x0000003300251308 */ /* 0x0000620000001400 */
[C---:B------:R-:W-:Y:S02]  /*4600*/  IADD3 R41, PT, PT, R38.reuse, 0x190, RZ ;  /* 0x0000019026297810 */ /* 0x040fe40007ffe0ff */
[C---:B------:R-:W-:Y:S02]  /*4610*/  IADD3 R46, PT, PT, R38.reuse, 0x130, RZ ;  /* 0x00000130262e7810 */ /* 0x040fe40007ffe0ff */
[----:B------:R-:W-:Y:S02]  /*4620*/  IADD3 R54, PT, PT, R38, 0x10, RZ ;  /* 0x0000001026367810 */ /* 0x000fe40007ffe0ff */
[----:B------:R-:W-:Y:S02]  /*4630*/  SHF.R.S32.HI R47, RZ, 0x1f, R39 ;  /* 0x0000001fff2f7819 */ /* 0x000fe40000011427 */
[----:B------:R-:W-:Y:S02]  /*4640*/  SHF.R.S32.HI R48, RZ, 0x1f, R40 ;  /* 0x0000001fff307819 */ /* 0x000fe40000011428 */
[----:B------:R-:W-:-:S02]  /*4650*/  SHF.R.S32.HI R49, RZ, 0x1f, R41 ;  /* 0x0000001fff317819 */ /* 0x000fc40000011429 */
[----:B------:R-:W-:Y:S02]  /*4660*/  SHF.R.S32.HI R50, RZ, 0x1f, R46 ;  /* 0x0000001fff327819 */ /* 0x000fe4000001142e */
        /* <DEDUP_REMOVED lines=14> */
[C---:B------:R-:W-:Y:S01]  /*4750*/  FADD.FTZ R20, -R36.reuse, R20 ;  /* 0x0000001424147221 */ /* 0x040fe20000010100 */
[----:B------:R-:W-:Y:S01]  /*4760*/  FADD.FTZ R114, -R36, R21 ;  /* 0x0000001524727221 */ /* 0x000fe20000010100 */
[----:B------:R-:W2:Y:S02]  /*4770*/  LDCU.64 UR8, c[0x0][0x380] ;  /* 0x00007000ff0877ac */ /* 0x000ea40008000a00 */
[-C--:B-1----:R-:W-:Y:S01]  /*4780*/  FMUL.FTZ R21, R20, R37.reuse ;  /* 0x0000002514157220 */ /* 0x082fe20000410000 */
[----:B------:R-:W-:-:S03]  /*4790*/  FMUL.FTZ R114, R114, R37 ;  /* 0x0000002572727220 */ /* 0x000fc60000410000 */
[----:B-----5:R-:W-:Y:S01]  /*47a0*/  FFMA.FTZ R20, R42, R21, R44 ;  /* 0x000000152a147223 */ /* 0x020fe2000001002c */
[----:B------:R-:W-:Y:S01]  /*47b0*/  FFMA.FTZ R21, R43, R114, R45 ;  /* 0x000000722b157223 */ /* 0x000fe2000001002d */
[----:B0-----:R-:W-:Y:S01]  /*47c0*/  IMAD R57, R52, UR10, RZ ;  /* 0x0000000a34397c24 */ /* 0x001fe2000f8e02ff */
[----:B------:R-:W-:-:S03]  /*47d0*/  MOV R52, R16 ;  /* 0x0000001000347202 */ /* 0x000fc60000000f00 */
[C---:B------:R-:W-:Y:S02]  /*47e0*/  IMAD R57, R38.reuse, UR11, R57 ;  /* 0x0000000b26397c24 */ /* 0x040fe4000f8e0239 */
[----:B------:R-:W-:-:S03]  /*47f0*/  IMAD.WIDE.U32 R52, R38, UR10, R52 ;  /* 0x0000000a26347c25 */ /* 0x000fc6000f8e0034 */
[----:B--2---:R-:W-:Y:S02]  /*4800*/  LEA R56, P0, R52, UR8, 0x2 ;  /* 0x0000000834387c11 */ /* 0x004fe4000f8010ff */
[----:B------:R-:W-:-:S04]  /*4810*/  IADD3 R57, PT, PT, R53, R57, RZ ;  /* 0x0000003935397210 */ /* 0x000fc80007ffe0ff */
[----:B------:R-:W-:-:S05]  /*4820*/  LEA.HI.X R57, R52, UR9, R57, 0x2, P0 ;  /* 0x0000000934397c11 */ /* 0x000fca00080f1439 */
[----:B------:R0:W-:Y:S02]  /*4830*/  STG.E.64 desc[UR6][R56.64], R20 ;  /* 0x0000001438007986 */ /* 0x0001e4000c101b06 */
.L_x_3785:
[----:B------:R-:W-:Y:S05]  /*4840*/  BSYNC.RECONVERGENT B1 ;  /* 0x0000000000017941 */ /* 0x000fea0003800200 */
.L_x_3784:
[----:B------:R-:W-:Y:S04]  /*4850*/  BSSY.RECONVERGENT B1, `(.L_x_3786) ;  /* 0x0000013000017945 */ /* 0x000fe80003800200 */
[----:B------:R-:W-:Y:S05]  /*4860*/  @P1 BRA `(.L_x_3787) ;  /* 0x0000000000441947 */ /* 0x000fea0003800000 */
[----:B------:R-:W2:Y:S01]  /*4870*/  LDCU.64 UR8, c[0x0][0x3e0] ;  /* 0x00007c00ff0877ac */ /* 0x000ea20008000a00 */
[----:B------:R-:W-:Y:S01]  /*4880*/  MOV R52, R16 ;  /* 0x0000001000347202 */ /* 0x000fe20000000f00 */
[C---:B------:R-:W-:Y:S01]  /*4890*/  FADD.FTZ R22, -R36.reuse, R22 ;  /* 0x0000001624167221 */ /* 0x040fe20000010100 */
[----:B------:R-:W-:Y:S01]  /*48a0*/  MOV R53, R19 ;  /* 0x0000001300357202 */ /* 0x000fe20000000f00 */
[----:B------:R-:W3:Y:S01]  /*48b0*/  LDCU.64 UR10, c[0x0][0x380] ;  /* 0x00007000ff0a77ac */ /* 0x000ee20008000a00 */
[----:B0-----:R-:W-:Y:S01]  /*48c0*/  FADD.FTZ R20, -R36, R23 ;  /* 0x0000001724147221 */ /* 0x001fe20000010100 */
[----:B--2---:R-:W-:Y:S02]  /*48d0*/  IMAD R21, R58, UR8, RZ ;  /* 0x000000083a157c24 */ /* 0x004fe4000f8e02ff */
[----:B------:R-:W-:-:S04]  /*48e0*/  IMAD.WIDE.U32 R52, R54, UR8, R52 ;  /* 0x0000000836347c25 */ /* 0x000fc8000f8e0034 */
[----:B------:R-:W-:Y:S02]  /*48f0*/  IMAD R57, R54, UR9, R21 ;  /* 0x0000000936397c24 */ /* 0x000fe4000f8e0215 */
[-C--:B-1----:R-:W-:Y:S01]  /*4900*/  FMUL.FTZ R21, R22, R37.reuse ;  /* 0x0000002516157220 */ /* 0x082fe20000410000 */
[----:B---3--:R-:W-:Y:S01]  /*4910*/  LEA R22, P0, R52, UR10, 0x2 ;  /* 0x0000000a34167c11 */ /* 0x008fe2000f8010ff */
[----:B------:R-:W-:Y:S01]  /*4920*/  FMUL.FTZ R54, R20, R37 ;  /* 0x0000002514367220 */ /* 0x000fe20000410000 */
[----:B------:R-:W-:Y:S01]  /*4930*/  IADD3 R57, PT, PT, R53, R57, RZ ;  /* 0x0000003935397210 */ /* 0x000fe20007ffe0ff */
[----:B-----5:R-:W-:Y:S02]  /*4940*/  FFMA.FTZ R20, R42, R21, R44 ;  /* 0x000000152a147223 */ /* 0x020fe4000001002c */
[----:B------:R-:W-:Y:S01]  /*4950*/  FFMA.FTZ R21, R43, R54, R45 ;  /* 0x000000362b157223 */ /* 0x000fe2000001002d */
[----:B------:R-:W-:-:S05]  /*4960*/  LEA.HI.X R23, R52, UR11, R57, 0x2, P0 ;  /* 0x0000000b34177c11 */ /* 0x000fca00080f1439 */
[----:B------:R2:W-:Y:S02]  /*4970*/  STG.E.64 desc[UR6][R22.64], R20 ;  /* 0x0000001416007986 */ /* 0x0005e4000c101b06 */
.L_x_3787:
[----:B------:R-:W-:Y:S05]  /*4980*/  BSYNC.RECONVERGENT B1 ;  /* 0x0000000000017941 */ /* 0x000fea0003800200 */
.L_x_3786:
        /* <DEDUP_REMOVED lines=13> */
[----:B0-----:R-:W-:Y:S02]  /*4a60*/  SHF.R.S32.HI R56, RZ, 0x1f, R54 ;  /* 0x0000001fff387819 */ /* 0x001fe40000011436 */
        /* <DEDUP_REMOVED lines=9> */
[----:B--2---:R-:W-:Y:S01]  /*4b00*/  MOV R20, R16 ;  /* 0x0000001000147202 */ /* 0x004fe20000000f00 */
[C---:B------:R-:W-:Y:S01]  /*4b10*/  FADD.FTZ R82, -R36.reuse, R82 ;  /* 0x0000005224527221 */ /* 0x040fe20000010100 */
[----:B------:R-:W-:Y:S01]  /*4b20*/  MOV R21, R19 ;  /* 0x0000001300157202 */ /* 0x000fe20000000f00 */
[----:B------:R-:W2:Y:S01]  /*4b30*/  LDCU.64 UR10, c[0x0][0x380] ;  /* 0x00007000ff0a77ac */ /* 0x000ea20008000a00 */
[----:B------:R-:W-:Y:S01]  /*4b40*/  FADD.FTZ R22, -R36, R83 ;  /* 0x0000005324167221 */ /* 0x000fe20000010100 */
[----:B0-----:R-:W-:Y:S02]  /*4b50*/  IMAD R23, R13, UR8, RZ ;  /* 0x000000080d177c24 */ /* 0x001fe4000f8e02ff */
[----:B------:R-:W-:-:S04]  /*4b60*/  IMAD.WIDE.U32 R20, R12, UR8, R20 ;  /* 0x000000080c147c25 */ /* 0x000fc8000f8e0014 */
[----:B------:R-:W-:Y:S02]  /*4b70*/  IMAD R53, R12, UR9, R23 ;  /* 0x000000090c357c24 */ /* 0x000fe4000f8e0217 */
[-C--:B-1----:R-:W-:Y:S01]  /*4b80*/  FMUL.FTZ R23, R82, R37.reuse ;  /* 0x0000002552177220 */ /* 0x082fe20000410000 */
[----:B--2---:R-:W-:Y:S01]  /*4b90*/  LEA R52, P4, R20, UR10, 0x2 ;  /* 0x0000000a14347c11 */ /* 0x004fe2000f8810ff */
[----:B------:R-:W-:Y:S01]  /*4ba0*/  FMUL.FTZ R82, R22, R37 ;  /* 0x0000002516527220 */ /* 0x000fe20000410000 */
[----:B------:R-:W-:Y:S01]  /*4bb0*/  IADD3 R53, PT, PT, R21, R53, RZ ;  /* 0x0000003515357210 */ /* 0x000fe20007ffe0ff */
[----:B-----5:R-:W-:Y:S02]  /*4bc0*/  FFMA.FTZ R22, R42, R23, R44 ;  /* 0x000000172a167223 */ /* 0x020fe4000001002c */
[----:B------:R-:W-:Y:S01]  /*4bd0*/  FFMA.FTZ R23, R43, R82, R45 ;  /* 0x000000522b177223 */ /* 0x000fe2000001002d */
[----:B------:R-:W-:-:S05]  /*4be0*/  LEA.HI.X R53, R20, UR11, R53, 0x2, P4 ;  /* 0x0000000b14357c11 */ /* 0x000fca000a0f1435 */
[----:B------:R0:W-:Y:S02]  /*4bf0*/  STG.E.64 desc[UR6][R52.64], R22 ;  /* 0x0000001634007986 */ /* 0x0001e4000c101b06 */
.L_x_3789:
[----:B------:R-:W-:Y:S05]  /*4c00*/  BSYNC.RECONVERGENT B1 ;  /* 0x0000000000017941 */ /* 0x000fea0003800200 */
.L_x_3788:
[----:B------:R-:W-:Y:S04]  /*4c10*/  BSSY.RECONVERGENT B1, `(.L_x_3790) ;  /* 0x0000013000017945 */ /* 0x000fe80003800200 */
[----:B------:R-:W-:Y:S05]  /*4c20*/  @P1 BRA `(.L_x_3791) ;  /* 0x0000000000441947 */ /* 0x000fea0003800000 */
[----:B------:R-:W3:Y:S01]  /*4c30*/  LDCU.64 UR8, c[0x0][0x3e0] ;  /* 0x00007c00ff0877ac */ /* 0x000ee20008000a00 */
[----:B0-2---:R-:W-:Y:S01]  /*4c40*/  MOV R22, R16 ;  /* 0x0000001000167202 */ /* 0x005fe20000000f00 */
[----:B------:R-:W-:Y:S01]  /*4c50*/  FADD.FTZ R24, -R36, R24 ;  /* 0x0000001824187221 */ /* 0x000fe20000010100 */
[----:B------:R-:W-:Y:S01]  /*4c60*/  MOV R23, R19 ;  /* 0x0000001300177202 */ /* 0x000fe20000000f00 */
[----:B------:R-:W0:Y:S02]  /*4c70*/  LDCU.64 UR10, c[0x0][0x380] ;  /* 0x00007000ff0a77ac */ /* 0x000e240008000a00 */
[----:B-1----:R-:W-:Y:S01]  /*4c80*/  FMUL.FTZ R21, R24, R37 ;  /* 0x0000002518157220 */ /* 0x002fe20000410000 */
[----:B---3--:R-:W-:Y:S02]  /*4c90*/  IMAD R20, R115, UR8, RZ ;  /* 0x0000000873147c24 */ /* 0x008fe4000f8e02ff */
        /* <DEDUP_REMOVED lines=10> */
.L_x_3791:
[----:B------:R-:W-:Y:S05]  /*4d40*/  BSYNC.RECONVERGENT B1 ;  /* 0x0000000000017941 */ /* 0x000fea0003800200 */
.L_x_3790:
[----:B------:R-:W-:Y:S04]  /*4d50*/  BSSY.RECONVERGENT B1, `(.L_x_3792) ;  /* 0x0000013000017945 */ /* 0x000fe80003800200 */
[----:B------:R-:W-:Y:S05]  /*4d60*/  @P0 BRA `(.L_x_3793) ;  /* 0x0000000000440947 */ /* 0x000fea0003800000 */
[----:B------:R-:W4:Y:S01]  /*4d70*/  LDCU.64 UR8, c[0x0][0x3e0] ;  /* 0x00007c00ff0877ac */ /* 0x000f220008000a00 */
[----:B0-2---:R-:W-:Y:S01]  /*4d80*/  MOV R22, R16 ;  /* 0x0000001000167202 */ /* 0x005fe20000000f00 */
[C---:B------:R-:W-:Y:S01]  /*4d90*/  FADD.FTZ R84, -R36.reuse, R84 ;  /* 0x0000005424547221 */ /* 0x040fe20000010100 */
[----:B------:R-:W-:Y:S01]  /*4da0*/  MOV R23, R19 ;  /* 0x0000001300177202 */ /* 0x000fe20000000f00 */
[----:B------:R-:W0:Y:S01]  /*4db0*/  LDCU.64 UR10, c[0x0][0x380] ;  /* 0x00007000ff0a77ac */ /* 0x000e220008000a00 */
[----:B---3--:R-:W-:-:S04]  /*4dc0*/  FADD.FTZ R20, -R36, R85 ;  /* 0x0000005524147221 */ /* 0x008fc80000010100 */
[----:B-1----:R-:W-:Y:S01]  /*4dd0*/  FMUL.FTZ R52, R20, R37 ;  /* 0x0000002514347220 */ /* 0x002fe20000410000 */
[----:B----4-:R-:W-:Y:S02]  /*4de0*/  IMAD R21, R11, UR8, RZ ;  /* 0x000000080b157c24 */ /* 0x010fe4000f8e02ff */
        /* <DEDUP_REMOVED lines=9> */
.L_x_3793:
[----:B------:R-:W-:Y:S05]  /*4e80*/  BSYNC.RECONVERGENT B1 ;  /* 0x0000000000017941 */ /* 0x000fea0003800200 */
.L_x_3792:
[----:B------:R-:W-:Y:S04]  /*4e90*/  BSSY.RECONVERGENT B1, `(.L_x_3794) ;  /* 0x0000013000017945 */ /* 0x000fe80003800200 */
[----:B------:R-:W-:Y:S05]  /*4ea0*/  @P5 BRA `(.L_x_3795) ;  /* 0x0000000000445947 */ /* 0x000fea0003800000 */
[----:B------:R-:W1:Y:S01]  /*4eb0*/  LDCU.64 UR8, c[0x0][0x3e0] ;  /* 0x00007c00ff0877ac */ /* 0x000e620008000a00 */
[----:B0-2---:R-:W-:Y:S01]  /*4ec0*/  MOV R22, R16 ;  /* 0x0000001000167202 */ /* 0x005fe20000000f00 */
[C---:B------:R-:W-:Y:S01]  /*4ed0*/  FADD.FTZ R26, -R36.reuse, R26 ;  /* 0x0000001a241a7221 */ /* 0x040fe20000010100 */
[----:B------:R-:W-:Y:S01]  /*4ee0*/  MOV R23, R19 ;  /* 0x0000001300177202 */ /* 0x000fe20000000f00 */
[----:B------:R-:W0:Y:S01]  /*4ef0*/  LDCU.64 UR10, c[0x0][0x380] ;  /* 0x00007000ff0a77ac */ /* 0x000e220008000a00 */
[----:B---34-:R-:W-:Y:S01]  /*4f00*/  FADD.FTZ R20, -R36, R27 ;  /* 0x0000001b24147221 */ /* 0x018fe20000010100 */
        /* <DEDUP_REMOVED lines=11> */
.L_x_3795:
[----:B------:R-:W-:Y:S05]  /*4fc0*/  BSYNC.RECONVERGENT B1 ;  /* 0x0000000000017941 */ /* 0x000fea0003800200 */
.L_x_3794:
[----:B------:R-:W-:Y:S04]  /*4fd0*/  BSSY.RECONVERGENT B1, `(.L_x_3796) ;  /* 0x0000013000017945 */ /* 0x000fe80003800200 */
[----:B------:R-:W-:Y:S05]  /*4fe0*/  @P2 BRA `(.L_x_3797) ;  /* 0x0000000000442947 */ /* 0x000fea0003800000 */
[----:B------:R-:W1:Y:S01]  /*4ff0*/  LDCU.64 UR8, c[0x0][0x3e0] ;  /* 0x00007c00ff0877ac */ /* 0x000e620008000a00 */
[----:B0-2---:R-:W-:Y:S01]  /*5000*/  MOV R22, R16 ;  /* 0x0000001000167202 */ /* 0x005fe20000000f00 */
[----:B------:R-:W-:Y:S01]  /*5010*/  FADD.FTZ R28, -R36, R28 ;  /* 0x0000001c241c7221 */ /* 0x000fe20000010100 */
[----:B------:R-:W-:Y:S01]  /*5020*/  MOV R23, R19 ;  /* 0x0000001300177202 */ /* 0x000fe20000000f00 */
[----:B------:R-:W0:Y:S02]  /*5030*/  LDCU.64 UR10, c[0x0][0x380] ;  /* 0x00007000ff0a77ac */ /* 0x000e240008000a00 */
[----:B-1-34-:R-:W-:Y:S01]  /*5040*/  FMUL.FTZ R21, R28, R37 ;  /* 0x000000251c157220 */ /* 0x01afe20000410000 */
[----:B------:R-:W-:Y:S02]  /*5050*/  IMAD R20, R113, UR8, RZ ;  /* 0x0000000871147c24 */ /* 0x000fe4000f8e02ff */
        /* <DEDUP_REMOVED lines=10> */
.L_x_3797:
[----:B------:R-:W-:Y:S05]  /*5100*/  BSYNC.RECONVERGENT B1 ;  /* 0x0000000000017941 */ /* 0x000fea0003800200 */
.L_x_3796:
[----:B------:R-:W-:Y:S04]  /*5110*/  BSSY.RECONVERGENT B1, `(.L_x_3798) ;  /* 0x0000013000017945 */ /* 0x000fe80003800200 */
[----:B------:R-:W-:Y:S05]  /*5120*/  @P3 BRA `(.L_x_3799) ;  /* 0x0000000000443947 */ /* 0x000fea0003800000 */
[----:B------:R-:W1:Y:S01]  /*5130*/  LDCU.64 UR8, c[0x0][0x3e0] ;  /* 0x00007c00ff0877ac */ /* 0x000e620008000a00 */
[----:B0-2---:R-:W-:Y:S01]  /*5140*/  MOV R22, R16 ;  /* 0x0000001000167202 */ /* 0x005fe20000000f00 */
[C---:B------:R-:W-:Y:S01]  /*5150*/  FADD.FTZ R30, -R36.reuse, R30 ;  /* 0x0000001e241e7221 */ /* 0x040fe20000010100 */
[----:B------:R-:W-:Y:S01]  /*5160*/  MOV R23, R19 ;  /* 0x0000001300177202 */ /* 0x000fe20000000f00 */
[----:B------:R-:W0:Y:S01]  /*5170*/  LDCU.64 UR10, c[0x0][0x380] ;  /* 0x00007000ff0a77ac */ /* 0x000e220008000a00 */
[----:B---34-:R-:W-:-:S04]  /*5180*/  FADD.FTZ R20, -R36, R31 ;  /* 0x0000001f24147221 */ /* 0x018fc80000010100 */
[----:B-1----:R-:W-:Y:S01]  /*5190*/  FMUL.FTZ R26, R20, R37 ;  /* 0x00000025141a7220 */ /* 0x002fe20000410000 */
        /* <DEDUP_REMOVED lines=10> */
.L_x_3799:
[----:B------:R-:W-:Y:S05]  /*5240*/  BSYNC.RECONVERGENT B1 ;  /* 0x0000000000017941 */ /* 0x000fea0003800200 */
.L_x_3798:
[----:B------:R-:W-:Y:S01]  /*5250*/  ISETP.GE.U32.AND P4, PT, R57, UR4, PT ;  /* 0x0000000439007c0c */ /* 0x000fe2000bf86070 */
[----:B------:R-:W-:Y:S01]  /*5260*/  BSSY.RECONVERGENT B1, `(.L_x_3800) ;  /* 0x0000026000017945 */ /* 0x000fe20003800200 */
[----:B0-234-:R-:W-:Y:S02]  /*5270*/  SHF.R.S32.HI R20, RZ, 0x1f, R57 ;  /* 0x0000001fff147819 */ /* 0x01dfe40000011439 */
[----:B------:R-:W-:Y:S02]  /*5280*/  IADD3 R30, PT, PT, R38, 0xb0, RZ ;  /* 0x000000b0261e7810 */ /* 0x000fe40007ffe0ff */
        /* <DEDUP_REMOVED lines=28> */
[----:B------:R-:W-:-:S05]  /*5450*/  MOV R20, R16 ;  /* 0x0000001000147202 */ /* 0x000fca0000000f00 */
[----:B------:R-:W-:-:S04]  /*5460*/  IMAD.WIDE.U32 R20, R57, UR8, R20 ;  /* 0x0000000839147c25 */ /* 0x000fc8000f8e0014 */
[----:B------:R-:W-:Y:S01]  /*5470*/  IMAD R57, R57, UR9, R22 ;  /* 0x0000000939397c24 */ /* 0x000fe2000f8e0216 */
[----:B--2---:R-:W-:-:S04]  /*5480*/  LEA R22, P4, R20, UR10, 0x2 ;  /* 0x0000000a14167c11 */ /* 0x004fc8000f8810ff */
[----:B------:R-:W-:-:S04]  /*5490*/  IADD3 R57, PT, PT, R21, R57, RZ ;  /* 0x0000003915397210 */ /* 0x000fc80007ffe0ff */
[----:B------:R-:W-:-:S05]  /*54a0*/  LEA.HI.X R23, R20, UR11, R57, 0x2, P4 ;  /* 0x0000000b14177c11 */ /* 0x000fca000a0f1439 */
[----:B------:R0:W-:Y:S02]  /*54b0*/  STG.E.64 desc[UR6][R22.64], R24 ;  /* 0x0000001816007986 */ /* 0x0001e4000c101b06 */
.L_x_3801:
[----:B------:R-:W-:Y:S05]  /*54c0*/  BSYNC.RECONVERGENT B1 ;  /* 0x0000000000017941 */ /* 0x000fea0003800200 */
.L_x_3800:
[----:B------:R-:W-:Y:S04]  /*54d0*/  BSSY.RECONVERGENT B1, `(.L_x_3802) ;  /* 0x0000013000017945 */ /* 0x000fe80003800200 */
[----:B------:R-:W-:Y:S05]  /*54e0*/  @P1 BRA `(.L_x_3803) ;  /* 0x0000000000441947 */ /* 0x000fea0003800000 */
[----:B------:R-:W2:Y:S01]  /*54f0*/  LDCU.64 UR8, c[0x0][0x3e0] ;  /* 0x00007c00ff0877ac */ /* 0x000ea20008000a00 */
[----:B------:R-:W-:Y:S01]  /*5500*/  MOV R20, R16 ;  /* 0x0000001000147202 */ /* 0x000fe20000000f00 */
[C---:B------:R-:W-:Y:S01]  /*5510*/  FADD.FTZ R94, -R36.reuse, R94 ;  /* 0x0000005e245e7221 */ /* 0x040fe20000010100 */
[----:B------:R-:W-:Y:S01]  /*5520*/  MOV R21, R19 ;  /* 0x0000001300157202 */ /* 0x000fe20000000f00 */
[----:B------:R-:W3:Y:S01]  /*5530*/  LDCU.64 UR10, c[0x0][0x380] ;  /* 0x00007000ff0a77ac */ /* 0x000ee20008000a00 */
[----:B0-----:R-:W-:-:S04]  /*5540*/  FADD.FTZ R24, -R36, R95 ;  /* 0x0000005f24187221 */ /* 0x001fc80000010100 */
[----:B-1----:R-:W-:Y:S01]  /*5550*/  FMUL.FTZ R32, R24, R37 ;  /* 0x0000002518207220 */ /* 0x002fe20000410000 */
[----:B--2---:R-:W-:Y:S02]  /*5560*/  IMAD R23, R9, UR8, RZ ;  /* 0x0000000809177c24 */ /* 0x004fe4000f8e02ff */
[----:B------:R-:W-:-:S04]  /*5570*/  IMAD.WIDE.U32 R20, R8, UR8, R20 ;  /* 0x0000000808147c25 */ /* 0x000fc8000f8e0014 */
[----:B------:R-:W-:Y:S02]  /*5580*/  IMAD R25, R8, UR9, R23 ;  /* 0x0000000908197c24 */ /* 0x000fe4000f8e0217 */
[----:B------:R-:W-:Y:S01]  /*5590*/  FMUL.FTZ R23, R94, R37 ;  /* 0x000000255e177220 */ /* 0x000fe20000410000 */
[----:B---3--:R-:W-:Y:S02]  /*55a0*/  LEA R22, P1, R20, UR10, 0x2 ;  /* 0x0000000a14167c11 */ /* 0x008fe4000f8210ff */
[----:B------:R-:W-:Y:S01]  /*55b0*/  IADD3 R25, PT, PT, R21, R25, RZ ;  /* 0x0000001915197210 */ /* 0x000fe20007ffe0ff */
[----:B-----5:R-:W-:-:S03]  /*55c0*/  FFMA.FTZ R24, R42, R23, R44 ;  /* 0x000000172a187223 */ /* 0x020fc6000001002c */
[----:B------:R-:W-:Y:S01]  /*55d0*/  LEA.HI.X R23, R20, UR11, R25, 0x2, P1 ;  /* 0x0000000b14177c11 */ /* 0x000fe200088f1419 */
[----:B------:R-:W-:-:S05]  /*55e0*/  FFMA.FTZ R25, R43, R32, R45 ;  /* 0x000000202b197223 */ /* 0x000fca000001002d */
[----:B------:R2:W-:Y:S02]  /*55f0*/  STG.E.64 desc[UR6][R22.64], R24 ;  /* 0x0000001816007986 */ /* 0x0005e4000c101b06 */
.L_x_3803:
[----:B------:R-:W-:Y:S05]  /*5600*/  BSYNC.RECONVERGENT B1 ;  /* 0x0000000000017941 */ /* 0x000fea0003800200 */
.L_x_3802:
[----:B------:R-:W-:Y:S04]  /*5610*/  BSSY.RECONVERGENT B1, `(.L_x_3804) ;  /* 0x0000013000017945 */ /* 0x000fe80003800200 */
[----:B------:R-:W-:Y:S05]  /*5620*/  @P0 BRA `(.L_x_3805) ;  /* 0x0000000000440947 */ /* 0x000fea0003800000 */
[----:B------:R-:W3:Y:S01]  /*5630*/  LDCU.64 UR8, c[0x0][0x3e0] ;  /* 0x00007c00ff0877ac */ /* 0x000ee20008000a00 */
[----:B------:R-:W-:Y:S01]  /*5640*/  MOV R20, R16 ;  /* 0x0000001000147202 */ /* 0x000fe20000000f00 */
[C---:B------:R-:W-:Y:S01]  /*5650*/  FADD.FTZ R34, -R36.reuse, R34 ;  /* 0x0000002224227221 */ /* 0x040fe20000010100 */
[----:B------:R-:W-:Y:S01]  /*5660*/  MOV R21, R19 ;  /* 0x0000001300157202 */ /* 0x000fe20000000f00 */
[----:B------:R-:W4:Y:S01]  /*5670*/  LDCU.64 UR10, c[0x0][0x380] ;  /* 0x00007000ff0a77ac */ /* 0x000f220008000a00 */
[----:B0-2---:R-:W-:Y:S01]  /*5680*/  FADD.FTZ R24, -R36, R35 ;  /* 0x0000002324187221 */ /* 0x005fe20000010100 */
[----:B-1----:R-:W-:-:S03]  /*5690*/  FMUL.FTZ R23, R34, R37 ;  /* 0x0000002522177220 */ /* 0x002fc60000410000 */
[----:B------:R-:W-:Y:S01]  /*56a0*/  FMUL.FTZ R32, R24, R37 ;  /* 0x0000002518207220 */ /* 0x000fe20000410000 */
[----:B-----5:R-:W-:-:S03]  /*56b0*/  FFMA.FTZ R24, R42, R23, R44 ;  /* 0x000000172a187223 */ /* 0x020fc6000001002c */
[----:B------:R-:W-:Y:S01]  /*56c0*/  FFMA.FTZ R25, R43, R32, R45 ;  /* 0x000000202b197223 */ /* 0x000fe2000001002d */
[----:B---3--:R-:W-:Y:S02]  /*56d0*/  IMAD R51, R51, UR8, RZ ;  /* 0x0000000833337c24 */ /* 0x008fe4000f8e02ff */
[----:B------:R-:W-:-:S04]  /*56e0*/  IMAD.WIDE.U32 R20, R58, UR8, R20 ;  /* 0x000000083a147c25 */ /* 0x000fc8000f8e0014 */
[----:B------:R-:W-:Y:S01]  /*56f0*/  IMAD R51, R58, UR9, R51 ;  /* 0x000000093a337c24 */ /* 0x000fe2000f8e0233 */
[----:B----4-:R-:W-:-:S04]  /*5700*/  LEA R22, P0, R20, UR10, 0x2 ;  /* 0x0000000a14167c11 */ /* 0x010fc8000f8010ff */
[----:B------:R-:W-:-:S04]  /*5710*/  IADD3 R51, PT, PT, R21, R51, RZ ;  /* 0x0000003315337210 */ /* 0x000fc80007ffe0ff */
[----:B------:R-:W-:-:S05]  /*5720*/  LEA.HI.X R23, R20, UR11, R51, 0x2, P0 ;  /* 0x0000000b14177c11 */ /* 0x000fca00080f1433 */
[----:B------:R3:W-:Y:S02]  /*5730*/  STG.E.64 desc[UR6][R22.64], R24 ;  /* 0x0000001816007986 */ /* 0x0007e4000c101b06 */
.L_x_3805:
[----:B------:R-:W-:Y:S05]  /*5740*/  BSYNC.RECONVERGENT B1 ;  /* 0x0000000000017941 */ /* 0x000fea0003800200 */
.L_x_3804:
[----:B------:R-:W-:Y:S04]  /*5750*/  BSSY.RECONVERGENT B1, `(.L_x_3806) ;  /* 0x0000013000017945 */ /* 0x000fe80003800200 */
[----:B------:R-:W-:Y:S05]  /*5760*/  @P5 BRA `(.L_x_3807) ;  /* 0x0000000000445947 */ /* 0x000fea0003800000 */
[----:B------:R-:W4:Y:S01]  /*5770*/  LDCU.64 UR8, c[0x0][0x3e0] ;  /* 0x00007c00ff0877ac */ /* 0x000f220008000a00 */
[----:B------:R-:W-:Y:S01]  /*5780*/  MOV R20, R16 ;  /* 0x0000001000147202 */ /* 0x000fe20000000f00 */
[C---:B------:R-:W-:Y:S01]  /*5790*/  FADD.FTZ R60, -R36.reuse, R60 ;  /* 0x0000003c243c7221 */ /* 0x040fe20000010100 */
[----:B------:R-:W-:Y:S01]  /*57a0*/  MOV R21, R19 ;  /* 0x0000001300157202 */ /* 0x000fe20000000f00 */
[----:B------:R-:W4:Y:S01]  /*57b0*/  LDCU.64 UR10, c[0x0][0x380] ;  /* 0x00007000ff0a77ac */ /* 0x000f220008000a00 */
[----:B0-23--:R-:W-:Y:S01]  /*57c0*/  FADD.FTZ R24, -R36, R61 ;  /* 0x0000003d24187221 */ /* 0x00dfe20000010100 */
[----:B-1----:R-:W-:Y:S01]  /*57d0*/  FMUL.FTZ R23, R60, R37 ;  /* 0x000000253c177220 */ /* 0x002fe20000410000 */
[----:B----4-:R-:W-:Y:S02]  /*57e0*/  IMAD R31, R31, UR8, RZ ;  /* 0x000000081f1f7c24 */ /* 0x010fe4000f8e02ff */
[----:B------:R-:W-:-:S04]  /*57f0*/  IMAD.WIDE.U32 R20, R30, UR8, R20 ;  /* 0x000000081e147c25 */ /* 0x000fc8000f8e0014 */
[----:B------:R-:W-:Y:S01]  /*5800*/  IMAD R31, R30, UR9, R31 ;  /* 0x000000091e1f7c24 */ /* 0x000fe2000f8e021f */
[----:B------:R-:W-:Y:S01]  /*5810*/  LEA R22, P0, R20, UR10, 0x2 ;  /* 0x0000000a14167c11 */ /* 0x000fe2000f8010ff */
[----:B------:R-:W-:Y:S01]  /*5820*/  FMUL.FTZ R30, R24, R37 ;  /* 0x00000025181e7220 */ /* 0x000fe20000410000 */
[----:B-----5:R-:W-:Y:S02]  /*5830*/  FFMA.FTZ R24, R42, R23, R44 ;  /* 0x000000172a187223 */ /* 0x020fe4000001002c */
[----:B------:R-:W-:Y:S01]  /*5840*/  IADD3 R31, PT, PT, R21, R31, RZ ;  /* 0x0000001f151f7210 */ /* 0x000fe20007ffe0ff */
[----:B------:R-:W-:-:S03]  /*5850*/  FFMA.FTZ R25, R43, R30, R45 ;  /* 0x0000001e2b197223 */ /* 0x000fc6000001002d */
[----:B------:R-:W-:-:S05]  /*5860*/  LEA.HI.X R23, R20, UR11, R31, 0x2, P0 ;  /* 0x0000000b14177c11 */ /* 0x000fca00080f141f */
[----:B------:R4:W-:Y:S02]  /*5870*/  STG.E.64 desc[UR6][R22.64], R24 ;  /* 0x0000001816007986 */ /* 0x0009e4000c101b06 */
.L_x_3807:
[----:B------:R-:W-:Y:S05]  /*5880*/  BSYNC.RECONVERGENT B1 ;  /* 0x0000000000017941 */ /* 0x000fea0003800200 */
.L_x_3806:
[----:B------:R-:W-:Y:S04]  /*5890*/  BSSY.RECONVERGENT B1, `(.L_x_3808) ;  /* 0x0000013000017945 */ /* 0x000fe80003800200 */
[----:B------:R-:W-:Y:S05]  /*58a0*/  @P2 BRA `(.L_x_3809) ;  /* 0x0000000000442947 */ /* 0x000fea0003800000 */
[----:B------:R-:W1:Y:S01]  /*58b0*/  LDCU.64 UR8, c[0x0][0x3e0] ;  /* 0x00007c00ff0877ac */ /* 0x000e620008000a00 */
[----:B------:R-:W-:Y:S01]  /*58c0*/  MOV R20, R16 ;  /* 0x0000001000147202 */ /* 0x000fe20000000f00 */
[C---:B------:R-:W-:Y:S01]  /*58d0*/  FADD.FTZ R62, -R36.reuse, R62 ;  /* 0x0000003e243e7221 */ /* 0x040fe20000010100 */
[----:B------:R-:W-:Y:S01]  /*58e0*/  MOV R21, R19 ;  /* 0x0000001300157202 */ /* 0x000fe20000000f00 */
[----:B------:R-:W1:Y:S01]  /*58f0*/  LDCU.64 UR10, c[0x0][0x380] ;  /* 0x00007000ff0a77ac */ /* 0x000e620008000a00 */
[----:B0-234-:R-:W-:Y:S01]  /*5900*/  FADD.FTZ R24, -R36, R63 ;  /* 0x0000003f24187221 */ /* 0x01dfe20000010100 */
[----:B-1----:R-:W-:-:S03]  /*5910*/  FMUL.FTZ R23, R62, R37 ;  /* 0x000000253e177220 */ /* 0x002fc60000410000 */
[----:B------:R-:W-:Y:S01]  /*5920*/  FMUL.FTZ R24, R24, R37 ;  /* 0x0000002518187220 */ /* 0x000fe20000410000 */
[----:B------:R-:W-:Y:S02]  /*5930*/  IMAD R29, R29, UR8, RZ ;  /* 0x000000081d1d7c24 */ /* 0x000fe4000f8e02ff */
[----:B------:R-:W-:-:S04]  /*5940*/  IMAD.WIDE.U32 R20, R28, UR8, R20 ;  /* 0x000000081c147c25 */ /* 0x000fc8000f8e0014 */
[----:B------:R-:W-:Y:S01]  /*5950*/  IMAD R29, R28, UR9, R29 ;  /* 0x000000091c1d7c24 */ /* 0x000fe2000f8e021d */
[----:B------:R-:W-:Y:S01]  /*5960*/  LEA R22, P0, R20, UR10, 0x2 ;  /* 0x0000000a14167c11 */ /* 0x000fe2000f8010ff */
[----:B-----5:R-:W-:-:S03]  /*5970*/  FFMA.FTZ R28, R42, R23, R44 ;  /* 0x000000172a1c7223 */ /* 0x020fc6000001002c */
[----:B------:R-:W-:-:S04]  /*5980*/  IADD3 R29, PT, PT, R21, R29, RZ ;  /* 0x0000001d151d7210 */ /* 0x000fc80007ffe0ff */
[----:B------:R-:W-:Y:S01]  /*5990*/  LEA.HI.X R23, R20, UR11, R29, 0x2, P0 ;  /* 0x0000000b14177c11 */ /* 0x000fe200080f141d */
[----:B------:R-:W-:-:S05]  /*59a0*/  FFMA.FTZ R29, R43, R24, R45 ;  /* 0x000000182b1d7223 */ /* 0x000fca000001002d */
[----:B------:R0:W-:Y:S02]  /*59b0*/  STG.E.64 desc[UR6][R22.64], R28 ;  /* 0x0000001c16007986 */ /* 0x0001e4000c101b06 */
.L_x_3809:
[----:B------:R-:W-:Y:S05]  /*59c0*/  BSYNC.RECONVERGENT B1 ;  /* 0x0000000000017941 */ /* 0x000fea0003800200 */
.L_x_3808:
[----:B------:R-:W-:Y:S04]  /*59d0*/  BSSY.RECONVERGENT B1, `(.L_x_3810) ;  /* 0x0000013000017945 */ /* 0x000fe80003800200 */
[----:B------:R-:W-:Y:S05]  /*59e0*/  @P3 BRA `(.L_x_3811) ;  /* 0x0000000000443947 */ /* 0x000fea0003800000 */
[----:B------:R-:W1:Y:S01]  /*59f0*/  LDCU.64 UR8, c[0x0][0x3e0] ;  /* 0x00007c00ff0877ac */ /* 0x000e620008000a00 */
[----:B------:R-:W-:Y:S01]  /*5a00*/  MOV R20, R16 ;  /* 0x0000001000147202 */ /* 0x000fe20000000f00 */
[C---:B------:R-:W-:Y:S01]  /*5a10*/  FADD.FTZ R92, -R36.reuse, R92 ;  /* 0x0000005c245c7221 */ /* 0x040fe20000010100 */
[----:B------:R-:W-:Y:S01]  /*5a20*/  MOV R21, R19 ;  /* 0x0000001300157202 */ /* 0x000fe20000000f00 */
[----:B------:R-:W1:Y:S01]  /*5a30*/  LDCU.64 UR10, c[0x0][0x380] ;  /* 0x00007000ff0a77ac */ /* 0x000e620008000a00 */
[----:B0-234-:R-:W-:-:S04]  /*5a40*/  FADD.FTZ R24, -R36, R93 ;  /* 0x0000005d24187221 */ /* 0x01dfc80000010100 */
[----:B-1----:R-:W-:-:S04]  /*5a50*/  FMUL.FTZ R24, R24, R37 ;  /* 0x0000002518187220 */ /* 0x002fc80000410000 */
[----:B-----5:R-:W-:Y:S01]  /*5a60*/  FFMA.FTZ R29, R43, R24, R45 ;  /* 0x000000182b1d7223 */ /* 0x020fe2000001002d */
[----:B------:R-:W-:Y:S02]  /*5a70*/  IMAD R23, R7, UR8, RZ ;  /* 0x0000000807177c24 */ /* 0x000fe4000f8e02ff */
[----:B------:R-:W-:-:S04]  /*5a80*/  IMAD.WIDE.U32 R20, R6, UR8, R20 ;  /* 0x0000000806147c25 */ /* 0x000fc8000f8e0014 */
[----:B------:R-:W-:Y:S02]  /*5a90*/  IMAD R25, R6, UR9, R23 ;  /* 0x0000000906197c24 */ /* 0x000fe4000f8e0217 */
[----:B------:R-:W-:Y:S01]  /*5aa0*/  FMUL.FTZ R23, R92, R37 ;  /* 0x000000255c177220 */ /* 0x000fe20000410000 */
[----:B------:R-:W-:Y:S02]  /*5ab0*/  LEA R22, P0, R20, UR10, 0x2 ;  /* 0x0000000a14167c11 */ /* 0x000fe4000f8010ff */
[----:B------:R-:W-:Y:S01]  /*5ac0*/  IADD3 R25, PT, PT, R21, R25, RZ ;  /* 0x0000001915197210 */ /* 0x000fe20007ffe0ff */
[----:B------:R-:W-:-:S03]  /*5ad0*/  FFMA.FTZ R28, R42, R23, R44 ;  /* 0x000000172a1c7223 */ /* 0x000fc6000001002c */
[----:B------:R-:W-:-:S05]  /*5ae0*/  LEA.HI.X R23, R20, UR11, R25, 0x2, P0 ;  /* 0x0000000b14177c11 */ /* 0x000fca00080f1419 */
[----:B------:R0:W-:Y:S02]  /*5af0*/  STG.E.64 desc[UR6][R22.64], R28 ;  /* 0x0000001c16007986 */ /* 0x0001e4000c101b06 */
.L_x_3811:
[----:B------:R-:W-:Y:S05]  /*5b00*/  BSYNC.RECONVERGENT B1 ;  /* 0x0000000000017941 */ /* 0x000fea0003800200 */
.L_x_3810:
        /* <DEDUP_REMOVED lines=19> */
[C---:B0-----:R-:W-:Y:S02]  /*5c40*/  IADD3 R29, PT, PT, R38.reuse, 0x140, RZ ;  /* 0x00000140261d7810 */ /* 0x041fe40007ffe0ff */
[----:B------:R-:W-:Y:S01]  /*5c50*/  IADD3 R28, PT, PT, R38, 0x150, RZ ;  /* 0x00000150261c7810 */ /* 0x000fe20007ffe0ff */
[----:B------:R-:W-:Y:S08]  /*5c60*/  @P4 BRA `(.L_x_3813) ;  /* 0x0000000000444947 */ /* 0x000ff00003800000 */
[----:B------:R-:W0:Y:S01]  /*5c70*/  LDCU.64 UR8, c[0x0][0x3e0] ;  /* 0x00007c00ff0877ac */ /* 0x000e220008000a00 */
[----:B------:R-:W-:Y:S01]  /*5c80*/  MOV R20, R16 ;  /* 0x0000001000147202 */ /* 0x000fe20000000f00 */
[C---:B------:R-:W-:Y:S01]  /*5c90*/  FADD.FTZ R96, -R36.reuse, R96 ;  /* 0x0000006024607221 */ /* 0x040fe20000010100 */
[----:B------:R-:W-:Y:S01]  /*5ca0*/  MOV R21, R19 ;  /* 0x0000001300157202 */ /* 0x000fe20000000f00 */
[----:B------:R-:W0:Y:S01]  /*5cb0*/  LDCU.64 UR10, c[0x0][0x380] ;  /* 0x00007000ff0a77ac */ /* 0x000e220008000a00 */
[----:B--234-:R-:W-:-:S04]  /*5cc0*/  FADD.FTZ R24, -R36, R97 ;  /* 0x0000006124187221 */ /* 0x01cfc80000010100 */
[----:B-1----:R-:W-:Y:S01]  /*5cd0*/  FMUL.FTZ R34, R24, R37 ;  /* 0x0000002518227220 */ /* 0x002fe20000410000 */
[----:B0-----:R-:W-:Y:S02]  /*5ce0*/  IMAD R23, R5, UR8, RZ ;  /* 0x0000000805177c24 */ /* 0x001fe4000f8e02ff */
[----:B------:R-:W-:-:S04]  /*5cf0*/  IMAD.WIDE.U32 R20, R4, UR8, R20 ;  /* 0x0000000804147c25 */ /* 0x000fc8000f8e0014 */
[----:B------:R-:W-:Y:S02]  /*5d00*/  IMAD R25, R4, UR9, R23 ;  /* 0x0000000904197c24 */ /* 0x000fe4000f8e0217 */
[----:B------:R-:W-:Y:S01]  /*5d10*/  FMUL.FTZ R23, R96, R37 ;  /* 0x0000002560177220 */ /* 0x000fe20000410000 */
[----:B------:R-:W-:Y:S02]  /*5d20*/  LEA R22, P4, R20, UR10, 0x2 ;  /* 0x0000000a14167c11 */ /* 0x000fe4000f8810ff */
[----:B------:R-:W-:Y:S01]  /*5d30*/  IADD3 R25, PT, PT, R21, R25, RZ ;  /* 0x0000001915197210 */ /* 0x000fe20007ffe0ff */
[----:B-----5:R-:W-:-:S03]  /*5d40*/  FFMA.FTZ R24, R42, R23, R44 ;  /* 0x000000172a187223 */ /* 0x020fc6000001002c */
[----:B------:R-:W-:Y:S01]  /*5d50*/  LEA.HI.X R23, R20, UR11, R25, 0x2, P4 ;  /* 0x0000000b14177c11 */ /* 0x000fe2000a0f1419 */
[----:B------:R-:W-:-:S05]  /*5d60*/  FFMA.FTZ R25, R43, R34, R45 ;  /* 0x000000222b197223 */ /* 0x000fca000001002d */
[----:B------:R0:W-:Y:S02]  /*5d70*/  STG.E.64 desc[UR6][R22.64], R24 ;  /* 0x0000001816007986 */ /* 0x0001e4000c101b06 */
.L_x_3813:
[----:B------:R-:W-:Y:S05]  /*5d80*/  BSYNC.RECONVERGENT B1 ;  /* 0x0000000000017941 */ /* 0x000fea0003800200 */
.L_x_3812:
        /* <DEDUP_REMOVED lines=10> */
[----:B-----5:R-:W-:-:S03]  /*5e30*/  FFMA.FTZ R24, R42, R23, R44 ;  /* 0x000000172a187223 */ /* 0x020fc6000001002c */
[----:B------:R-:W-:Y:S01]  /*5e40*/  FFMA.FTZ R25, R43, R34, R45 ;  /* 0x000000222b197223 */ /* 0x000fe2000001002d */
[----:B------:R-:W-:Y:S02]  /*5e50*/  IMAD R22, R35, UR8, RZ ;  /* 0x0000000823167c24 */ /* 0x000fe4000f8e02ff */
[----:B------:R-:W-:-:S04]  /*5e60*/  IMAD.WIDE.U32 R20, R27, UR8, R20 ;  /* 0x000000081b147c25 */ /* 0x000fc8000f8e0014 */
[----:B------:R-:W-:Y:S01]  /*5e70*/  IMAD R27, R27, UR9, R22 ;  /* 0x000000091b1b7c24 */ /* 0x000fe2000f8e0216 */
[----:B------:R-:W-:-:S04]  /*5e80*/  LEA R22, P1, R20, UR10, 0x2 ;  /* 0x0000000a14167c11 */ /* 0x000fc8000f8210ff */
[----:B------:R-:W-:-:S04]  /*5e90*/  IADD3 R27, PT, PT, R21, R27, RZ ;  /* 0x0000001b151b7210 */ /* 0x000fc80007ffe0ff */
[----:B------:R-:W-:-:S05]  /*5ea0*/  LEA.HI.X R23, R20, UR11, R27, 0x2, P1 ;  /* 0x0000000b14177c11 */ /* 0x000fca00088f141b */
[----:B------:R0:W-:Y:S02]  /*5eb0*/  STG.E.64 desc[UR6][R22.64], R24 ;  /* 0x0000001816007986 */ /* 0x0001e4000c101b06 */
.L_x_3815:
[----:B------:R-:W-:Y:S05]  /*5ec0*/  BSYNC.RECONVERGENT B1 ;  /* 0x0000000000017941 */ /* 0x000fea0003800200 */
.L_x_3814:
        /* <DEDUP_REMOVED lines=9> */
[----:B------:R-:W-:-:S04]  /*5f60*/  FMUL.FTZ R24, R24, R37 ;  /* 0x0000002518187220 */ /* 0x000fc80000410000 */
[----:B-----5:R-:W-:Y:S01]  /*5f70*/  FFMA.FTZ R27, R43, R24, R45 ;  /* 0x000000182b1b7223 */ /* 0x020fe2000001002d */
[----:B------:R-:W-:Y:S02]  /*5f80*/  IMAD R51, R51, UR8, RZ ;  /* 0x0000000833337c24 */ /* 0x000fe4000f8e02ff */
[----:B------:R-:W-:-:S04]  /*5f90*/  IMAD.WIDE.U32 R20, R26, UR8, R20 ;  /* 0x000000081a147c25 */ /* 0x000fc8000f8e0014 */
[----:B------:R-:W-:Y:S01]  /*5fa0*/  IMAD R51, R26, UR9, R51 ;  /* 0x000000091a337c24 */ /* 0x000fe2000f8e0233 */
[----:B------:R-:W-:Y:S01]  /*5fb0*/  LEA R22, P0, R20, UR10, 0x2 ;  /* 0x0000000a14167c11 */ /* 0x000fe2000f8010ff */
[----:B------:R-:W-:-:S03]  /*5fc0*/  FFMA.FTZ R26, R42, R23, R44 ;  /* 0x000000172a1a7223 */ /* 0x000fc6000001002c */
[----:B------:R-:W-:-:S04]  /*5fd0*/  IADD3 R51, PT, PT, R21, R51, RZ ;  /* 0x0000003315337210 */ /* 0x000fc80007ffe0ff */
[----:B------:R-:W-:-:S05]  /*5fe0*/  LEA.HI.X R23, R20, UR11, R51, 0x2, P0 ;  /* 0x0000000b14177c11 */ /* 0x000fca00080f1433 */
[----:B------:R0:W-:Y:S02]  /*5ff0*/  STG.E.64 desc[UR6][R22.64], R26 ;  /* 0x0000001a16007986 */ /* 0x0001e4000c101b06 */
.L_x_3817:
[----:B------:R-:W-:Y:S05]  /*6000*/  BSYNC.RECONVERGENT B1 ;  /* 0x0000000000017941 */ /* 0x000fea0003800200 */
.L_x_3816:
        /* <DEDUP_REMOVED lines=19> */
.L_x_3819:
[----:B------:R-:W-:Y:S05]  /*6140*/  BSYNC.RECONVERGENT B1 ;  /* 0x0000000000017941 */ /* 0x000fea0003800200 */
.L_x_3818:
        /* <DEDUP_REMOVED lines=12> */
[----:B------:R-:W-:Y:S01]  /*6210*/  FMUL.FTZ R21, R70, R37 ;  /* 0x0000002546157220 */ /* 0x000fe20000410000 */
[----:B------:R-:W-:Y:S01]  /*6220*/  IMAD R31, R30, UR9, R31 ;  /* 0x000000091e1f7c24 */ /* 0x000fe2000f8e021f */
[----:B------:R-:W-:Y:S02]  /*6230*/  LEA R20, P0, R22, UR10, 0x2 ;  /* 0x0000000a16147c11 */ /* 0x000fe4000f8010ff */
[----:B------:R-:W-:Y:S02]  /*6240*/  FFMA.FTZ R26, R42, R21, R44 ;  /* 0x000000152a1a7223 */ /* 0x000fe4000001002c */
[----:B------:R-:W-:-:S04]  /*6250*/  IADD3 R31, PT, PT, R23, R31, RZ ;  /* 0x0000001f171f7210 */ /* 0x000fc80007ffe0ff */
[----:B------:R-:W-:-:S05]  /*6260*/  LEA.HI.X R21, R22, UR11, R31, 0x2, P0 ;  /* 0x0000000b16157c11 */ /* 0x000fca00080f141f */
[----:B------:R0:W-:Y:S02]  /*6270*/  STG.E.64 desc[UR6][R20.64], R26 ;  /* 0x0000001a14007986 */ /* 0x0001e4000c101b06 */
.L_x_3821:
[----:B------:R-:W-:Y:S05]  /*6280*/  BSYNC.RECONVERGENT B1 ;  /* 0x0000000000017941 */ /* 0x000fea0003800200 */
.L_x_3820:
[----:B------:R-:W-:Y:S04]  /*6290*/  BSSY.RECONVERGENT B1, `(.L_x_3822) ;  /* 0x0000013000017945 */ /* 0x000fe80003800200 */
[----:B------:R-:W-:Y:S05]  /*62a0*/  @P3 BRA `(.L_x_3823) ;  /* 0x0000000000443947 */ /* 0x000fea0003800000 */
[----:B------:R-:W1:Y:S01]  /*62b0*/  LDCU.64 UR8, c[0x0][0x3e0] ;  /* 0x00007c00ff0877ac */ /* 0x000e620008000a00 */
[----:B0-----:R-:W-:Y:S01]  /*62c0*/  MOV R20, R16 ;  /* 0x0000001000147202 */ /* 0x001fe20000000f00 */
[C---:B------:R-:W-:Y:S01]  /*62d0*/  FADD.FTZ R72, -R36.reuse, R72 ;  /* 0x0000004824487221 */ /* 0x040fe20000010100 */
[----:B------:R-:W-:Y:S01]  /*62e0*/  MOV R21, R19 ;  /* 0x0000001300157202 */ /* 0x000fe20000000f00 */
[----:B------:R-:W0:Y:S01]  /*62f0*/  LDCU.64 UR10, c[0x0][0x380] ;  /* 0x00007000ff0a77ac */ /* 0x000e220008000a00 */
[----:B--234-:R-:W-:-:S04]  /*6300*/  FADD.FTZ R24, -R36, R73 ;  /* 0x0000004924187221 */ /* 0x01cfc80000010100 */
[----:B-1----:R-:W-:-:S04]  /*6310*/  FMUL.FTZ R24, R24, R37 ;  /* 0x0000002518187220 */ /* 0x002fc80000410000 */
[----:B-----5:R-:W-:Y:S01]  /*6320*/  FFMA.FTZ R27, R43, R24, R45 ;  /* 0x000000182b1b7223 */ /* 0x020fe2000001002d */
[----:B------:R-:W-:Y:S02]  /*6330*/  IMAD R25, R50, UR8, RZ ;  /* 0x0000000832197c24 */ /* 0x000fe4000f8e02ff */
[----:B------:R-:W-:-:S04]  /*6340*/  IMAD.WIDE.U32 R22, R46, UR8, R20 ;  /* 0x000000082e167c25 */ /* 0x000fc8000f8e0014 */
[----:B------:R-:W-:Y:S01]  /*6350*/  FMUL.FTZ R21, R72, R37 ;  /* 0x0000002548157220 */ /* 0x000fe20000410000 */
[----:B------:R-:W-:Y:S01]  /*6360*/  IMAD R25, R46, UR9, R25 ;  /* 0x000000092e197c24 */ /* 0x000fe2000f8e0219 */
[----:B0-----:R-:W-:Y:S02]  /*6370*/  LEA R20, P0, R22, UR10, 0x2 ;  /* 0x0000000a16147c11 */ /* 0x001fe4000f8010ff */
[----:B------:R-:W-:Y:S02]  /*6380*/  FFMA.FTZ R26, R42, R21, R44 ;  /* 0x000000152a1a7223 */ /* 0x000fe4000001002c */
[----:B------:R-:W-:-:S04]  /*6390*/  IADD3 R25, PT, PT, R23, R25, RZ ;  /* 0x0000001917197210 */ /* 0x000fc80007ffe0ff */
[----:B------:R-:W-:-:S05]  /*63a0*/  LEA.HI.X R21, R22, UR11, R25, 0x2, P0 ;  /* 0x0000000b16157c11 */ /* 0x000fca00080f1419 */
[----:B------:R0:W-:Y:S02]  /*63b0*/  STG.E.64 desc[UR6][R20.64], R26 ;  /* 0x0000001a14007986 */ /* 0x0001e4000c101b06 */
.L_x_3823:
[----:B------:R-:W-:Y:S05]  /*63c0*/  BSYNC.RECONVERGENT B1 ;  /* 0x0000000000017941 */ /* 0x000fea0003800200 */
.L_x_3822:
        /* <DEDUP_REMOVED lines=39> */
.L_x_3825:
[----:B------:R-:W-:Y:S05]  /*6640*/  BSYNC.RECONVERGENT B1 ;  /* 0x0000000000017941 */ /* 0x000fea0003800200 */
.L_x_3824:
[----:B------:R-:W-:Y:S04]  /*6650*/  BSSY.RECONVERGENT B1, `(.L_x_3826) ;  /* 0x0000013000017945 */ /* 0x000fe80003800200 */
[----:B------:R-:W-:Y:S05]  /*6660*/  @P1 BRA `(.L_x_3827) ;  /* 0x0000000000441947 */ /* 0x000fea0003800000 */
[----:B------:R-:W2:Y:S01]  /*6670*/  LDCU.64 UR8, c[0x0][0x3e0] ;  /* 0x00007c00ff0877ac */ /* 0x000ea20008000a00 */
[----:B------:R-:W-:Y:S01]  /*6680*/  MOV R22, R16 ;  /* 0x0000001000167202 */ /* 0x000fe20000000f00 */
[C---:B------:R-:W-:Y:S01]  /*6690*/  FADD.FTZ R76, -R36.reuse, R76 ;  /* 0x0000004c244c7221 */ /* 0x040fe20000010100 */
[----:B------:R-:W-:Y:S01]  /*66a0*/  MOV R23, R19 ;  /* 0x0000001300177202 */ /* 0x000fe20000000f00 */
[----:B------:R-:W3:Y:S01]  /*66b0*/  LDCU.64 UR10, c[0x0][0x380] ;  /* 0x00007000ff0a77ac */ /* 0x000ee20008000a00 */
[----:B------:R-:W-:-:S04]  /*66c0*/  FADD.FTZ R26, -R36, R77 ;  /* 0x0000004d241a7221 */ /* 0x000fc80000010100 */
[----:B-1----:R-:W-:-:S04]  /*66d0*/  FMUL.FTZ R26, R26, R37 ;  /* 0x000000251a1a7220 */ /* 0x002fc80000410000 */
[----:B-----5:R-:W-:Y:S01]  /*66e0*/  FFMA.FTZ R29, R43, R26, R45 ;  /* 0x0000001a2b1d7223 */ /* 0x020fe2000001002d */
[----:B--2---:R-:W-:Y:S02]  /*66f0*/  IMAD R27, R27, UR8, RZ ;  /* 0x000000081b1b7c24 */ /* 0x004fe4000f8e02ff */
[----:B0-----:R-:W-:-:S04]  /*6700*/  IMAD.WIDE.U32 R24, R28, UR8, R22 ;  /* 0x000000081c187c25 */ /* 0x001fc8000f8e0016 */
[----:B------:R-:W-:Y:S01]  /*6710*/  FMUL.FTZ R23, R76, R37 ;  /* 0x000000254c177220 */ /* 0x000fe20000410000 */
[----:B------:R-:W-:Y:S01]  /*6720*/  IMAD R27, R28, UR9, R27 ;  /* 0x000000091c1b7c24 */ /* 0x000fe2000f8e021b */
[----:B---3--:R-:W-:Y:S02]  /*6730*/  LEA R22, P1, R24, UR10, 0x2 ;  /* 0x0000000a18167c11 */ /* 0x008fe4000f8210ff */
[----:B------:R-:W-:Y:S02]  /*6740*/  FFMA.FTZ R28, R42, R23, R44 ;  /* 0x000000172a1c7223 */ /* 0x000fe4000001002c */
[----:B------:R-:W-:-:S04]  /*6750*/  IADD3 R27, PT, PT, R25, R27, RZ ;  /* 0x0000001b191b7210 */ /* 0x000fc80007ffe0ff */
[----:B------:R-:W-:-:S05]  /*6760*/  LEA.HI.X R23, R24, UR11, R27, 0x2, P1 ;  /* 0x0000000b18177c11 */ /* 0x000fca00088f141b */
[----:B------:R2:W-:Y:S02]  /*6770*/  STG.E.64 desc[UR6][R22.64], R28 ;  /* 0x0000001c16007986 */ /* 0x0005e4000c101b06 */
.L_x_3827:
[----:B------:R-:W-:Y:S05]  /*6780*/  BSYNC.RECONVERGENT B1 ;  /* 0x0000000000017941 */ /* 0x000fea0003800200 */
.L_x_3826:
[----:B------:R-:W-:Y:S04]  /*6790*/  BSSY.RECONVERGENT B1, `(.L_x_3828) ;  /* 0x0000013000017945 */ /* 0x000fe80003800200 */
[----:B------:R-:W-:Y:S05]  /*67a0*/  @P0 BRA `(.L_x_3829) ;  /* 0x0000000000440947 */ /* 0x000fea0003800000 */
[----:B------:R-:W3:Y:S01]  /*67b0*/  LDCU.64 UR8, c[0x0][0x3e0] ;  /* 0x00007c00ff0877ac */ /* 0x000ee20008000a00 */
[----:B--2---:R-:W-:Y:S01]  /*67c0*/  MOV R22, R16 ;  /* 0x0000001000167202 */ /* 0x004fe20000000f00 */
[C---:B------:R-:W-:Y:S01]  /*67d0*/  FADD.FTZ R78, -R36.reuse, R78 ;  /* 0x0000004e244e7221 */ /* 0x040fe20000010100 */
[----:B------:R-:W-:Y:S01]  /*67e0*/  MOV R23, R19 ;  /* 0x0000001300177202 */ /* 0x000fe20000000f00 */
[----:B------:R-:W2:Y:S01]  /*67f0*/  LDCU.64 UR10, c[0x0][0x380] ;  /* 0x00007000ff0a77ac */ /* 0x000ea20008000a00 */
[----:B------:R-:W-:-:S04]  /*6800*/  FADD.FTZ R26, -R36, R79 ;  /* 0x0000004f241a7221 */ /* 0x000fc80000010100 */
[----:B-1----:R-:W-:-:S04]  /*6810*/  FMUL.FTZ R26, R26, R37 ;  /* 0x000000251a1a7220 */ /* 0x002fc80000410000 */
[----:B-----5:R-:W-:Y:S01]  /*6820*/  FFMA.FTZ R29, R43, R26, R45 ;  /* 0x0000001a2b1d7223 */ /* 0x020fe2000001002d */
[----:B---3--:R-:W-:Y:S02]  /*6830*/  IMAD R32, R32, UR8, RZ ;  /* 0x0000000820207c24 */ /* 0x008fe4000f8e02ff */
[----:B0-----:R-:W-:-:S04]  /*6840*/  IMAD.WIDE.U32 R24, R33, UR8, R22 ;  /* 0x0000000821187c25 */ /* 0x001fc8000f8e0016 */
[----:B------:R-:W-:Y:S01]  /*6850*/  FMUL.FTZ R23, R78, R37 ;  /* 0x000000254e177220 */ /* 0x000fe20000410000 */
[----:B------:R-:W-:Y:S01]  /*6860*/  IMAD R33, R33, UR9, R32 ;  /* 0x0000000921217c24 */ /* 0x000fe2000f8e0220 */
[----:B--2---:R-:W-:Y:S02]  /*6870*/  LEA R22, P0, R24, UR10, 0x2 ;  /* 0x0000000a18167c11 */ /* 0x004fe4000f8010ff */
[----:B------:R-:W-:Y:S02]  /*6880*/  FFMA.FTZ R28, R42, R23, R44 ;  /* 0x000000172a1c7223 */ /* 0x000fe4000001002c */
[----:B------:R-:W-:-:S04]  /*6890*/  IADD3 R33, PT, PT, R25, R33, RZ ;  /* 0x0000002119217210 */ /* 0x000fc80007ffe0ff */
[----:B------:R-:W-:-:S05]  /*68a0*/  LEA.HI.X R23, R24, UR11, R33, 0x2, P0 ;  /* 0x0000000b18177c11 */ /* 0x000fca00080f1421 */
[----:B------:R3:W-:Y:S02]  /*68b0*/  STG.E.64 desc[UR6][R22.64], R28 ;  /* 0x0000001c16007986 */ /* 0x0007e4000c101b06 */
.L_x_3829:
[----:B------:R-:W-:Y:S05]  /*68c0*/  BSYNC.RECONVERGENT B1 ;  /* 0x0000000000017941 */ /* 0x000fea0003800200 */
.L_x_3828:
[----:B------:R-:W-:Y:S04]  /*68d0*/  BSSY.RECONVERGENT B1, `(.L_x_3830) ;  /* 0x0000013000017945 */ /* 0x000fe80003800200 */
[----:B------:R-:W-:Y:S05]  /*68e0*/  @P5 BRA `(.L_x_3831) ;  /* 0x0000000000445947 */ /* 0x000fea0003800000 */
[----:B------:R-:W4:Y:S01]  /*68f0*/  LDCU.64 UR8, c[0x0][0x3e0] ;  /* 0x00007c00ff0877ac */ /* 0x000f220008000a00 */
[----:B--23--:R-:W-:Y:S01]  /*6900*/  MOV R22, R16 ;  /* 0x0000001000167202 */ /* 0x00cfe20000000f00 */
[C---:B------:R-:W-:Y:S01]  /*6910*/  FADD.FTZ R80, -R36.reuse, R80 ;  /* 0x0000005024507221 */ /* 0x040fe20000010100 */
[----:B------:R-:W-:Y:S01]  /*6920*/  MOV R23, R19 ;  /* 0x0000001300177202 */ /* 0x000fe20000000f00 */
[----:B------:R-:W2:Y:S01]  /*6930*/  LDCU.64 UR10, c[0x0][0x380] ;  /* 0x00007000ff0a77ac */ /* 0x000ea20008000a00 */
[----:B------:R-:W-:-:S04]  /*6940*/  FADD.FTZ R26, -R36, R81 ;  /* 0x00000051241a7221 */ /* 0x000fc80000010100 */
[----:B-1----:R-:W-:-:S04]  /*6950*/  FMUL.FTZ R26, R26, R37 ;  /* 0x000000251a1a7220 */ /* 0x002fc80000410000 */
[----:B-----5:R-:W-:Y:S01]  /*6960*/  FFMA.FTZ R29, R43, R26, R45 ;  /* 0x0000001a2b1d7223 */ /* 0x020fe2000001002d */
[----:B----4-:R-:W-:Y:S02]  /*6970*/  IMAD R34, R34, UR8, RZ ;  /* 0x0000000822227c24 */ /* 0x010fe4000f8e02ff */
        /* <DEDUP_REMOVED lines=8> */
.L_x_3831:
[----:B------:R-:W-:Y:S05]  /*6a00*/  BSYNC.RECONVERGENT B1 ;  /* 0x0000000000017941 */ /* 0x000fea0003800200 */
.L_x_3830:
[----:B------:R-:W-:Y:S04]  /*6a10*/  BSSY.RECONVERGENT B1, `(.L_x_3832) ;  /* 0x0000013000017945 */ /* 0x000fe80003800200 */
[----:B------:R-:W-:Y:S05]  /*6a20*/  @P2 BRA `(.L_x_3833) ;  /* 0x0000000000442947 */ /* 0x000fea0003800000 */
[----:B------:R-:W0:Y:S01]  /*6a30*/  LDCU.64 UR8, c[0x0][0x3e0] ;  /* 0x00007c00ff0877ac */ /* 0x000e220008000a00 */
[----:B--234-:R-:W-:Y:S01]  /*6a40*/  MOV R22, R16 ;  /* 0x0000001000167202 */ /* 0x01cfe20000000f00 */
[C---:B------:R-:W-:Y:S01]  /*6a50*/  FADD.FTZ R86, -R36.reuse, R86 ;  /* 0x0000005624567221 */ /* 0x040fe20000010100 */
[----:B------:R-:W-:Y:S01]  /*6a60*/  MOV R23, R19 ;  /* 0x0000001300177202 */ /* 0x000fe20000000f00 */
[----:B------:R-:W2:Y:S01]  /*6a70*/  LDCU.64 UR10, c[0x0][0x380] ;  /* 0x00007000ff0a77ac */ /* 0x000ea20008000a00 */
[----:B------:R-:W-:-:S04]  /*6a80*/  FADD.FTZ R26, -R36, R87 ;  /* 0x00000057241a7221 */ /* 0x000fc80000010100 */
[----:B-1----:R-:W-:-:S04]  /*6a90*/  FMUL.FTZ R26, R26, R37 ;  /* 0x000000251a1a7220 */ /* 0x002fc80000410000 */
[----:B-----5:R-:W-:Y:S01]  /*6aa0*/  FFMA.FTZ R29, R43, R26, R45 ;  /* 0x0000001a2b1d7223 */ /* 0x020fe2000001002d */
[----:B0-----:R-:W-:Y:S02]  /*6ab0*/  IMAD R27, R48, UR8, RZ ;  /* 0x00000008301b7c24 */ /* 0x001fe4000f8e02ff */
[----:B------:R-:W-:-:S04]  /*6ac0*/  IMAD.WIDE.U32 R24, R40, UR8, R22 ;  /* 0x0000000828187c25 */ /* 0x000fc8000f8e0016 */
[----:B------:R-:W-:Y:S01]  /*6ad0*/  FMUL.FTZ R23, R86, R37 ;  /* 0x0000002556177220 */ /* 0x000fe20000410000 */
[----:B------:R-:W-:Y:S01]  /*6ae0*/  IMAD R27, R40, UR9, R27 ;  /* 0x00000009281b7c24 */ /* 0x000fe2000f8e021b */
[----:B--2---:R-:W-:Y:S02]  /*6af0*/  LEA R22, P0, R24, UR10, 0x2 ;  /* 0x0000000a18167c11 */ /* 0x004fe4000f8010ff */
[----:B------:R-:W-:Y:S02]  /*6b00*/  FFMA.FTZ R28, R42, R23, R44 ;  /* 0x000000172a1c7223 */ /* 0x000fe4000001002c */
[----:B------:R-:W-:-:S04]  /*6b10*/  IADD3 R27, PT, PT, R25, R27, RZ ;  /* 0x0000001b191b7210 */ /* 0x000fc80007ffe0ff */
[----:B------:R-:W-:-:S05]  /*6b20*/  LEA.HI.X R23, R24, UR11, R27, 0x2, P0 ;  /* 0x0000000b18177c11 */ /* 0x000fca00080f141b */
[----:B------:R0:W-:Y:S02]  /*6b30*/  STG.E.64 desc[UR6][R22.64], R28 ;  /* 0x0000001c16007986 */ /* 0x0001e4000c101b06 */
.L_x_3833:
[----:B------:R-:W-:Y:S05]  /*6b40*/  BSYNC.RECONVERGENT B1 ;  /* 0x0000000000017941 */ /* 0x000fea0003800200 */
.L_x_3832:
[----:B------:R-:W-:Y:S04]  /*6b50*/  BSSY.RECONVERGENT B1, `(.L_x_3834) ;  /* 0x0000013000017945 */ /* 0x000fe80003800200 */
[----:B------:R-:W-:Y:S05]  /*6b60*/  @P3 BRA `(.L_x_3835) ;  /* 0x0000000000443947 */ /* 0x000fea0003800000 */
[----:B------:R-:W1:Y:S01]  /*6b70*/  LDCU.64 UR8, c[0x0][0x3e0] ;  /* 0x00007c00ff0877ac */ /* 0x000e620008000a00 */
[----:B0-234-:R-:W-:Y:S01]  /*6b80*/  MOV R22, R16 ;  /* 0x0000001000167202 */ /* 0x01dfe20000000f00 */
[----:B------:R-:W-:Y:S01]  /*6b90*/  FADD.FTZ R88, -R36, R88 ;  /* 0x0000005824587221 */ /* 0x000fe20000010100 */
[----:B------:R-:W-:Y:S01]  /*6ba0*/  MOV R23, R19 ;  /* 0x0000001300177202 */ /* 0x000fe20000000f00 */
[----:B------:R-:W0:Y:S01]  /*6bb0*/  LDCU.64 UR10, c[0x0][0x380] ;  /* 0x00007000ff0a77ac */ /* 0x000e220008000a00 */
[----:B-1----:R-:W-:Y:S02]  /*6bc0*/  IMAD R26, R49, UR8, RZ ;  /* 0x00000008311a7c24 */ /* 0x002fe4000f8e02ff */
[----:B------:R-:W-:-:S04]  /*6bd0*/  IMAD.WIDE.U32 R24, R41, UR8, R22 ;  /* 0x0000000829187c25 */ /* 0x000fc8000f8e0016 */
[----:B------:R-:W-:Y:S01]  /*6be0*/  FMUL.FTZ R23, R88, R37 ;  /* 0x0000002558177220 */ /* 0x000fe20000410000 */
[----:B------:R-:W-:Y:S02]  /*6bf0*/  IMAD R41, R41, UR9, R26 ;  /* 0x0000000929297c24 */ /* 0x000fe4000f8e021a */
[----:B------:R-:W-:Y:S01]  /*6c00*/  FADD.FTZ R26, -R36, R89 ;  /* 0x00000059241a7221 */ /* 0x000fe20000010100 */
[----:B0-----:R-:W-:Y:S01]  /*6c10*/  LEA R22, P0, R24, UR10, 0x2 ;  /* 0x0000000a18167c11 */ /* 0x001fe2000f8010ff */
[----:B-----5:R-:W-:Y:S01]  /*6c20*/  FFMA.FTZ R28, R42, R23, R44 ;  /* 0x000000172a1c7223 */ /* 0x020fe2000001002c */
[----:B------:R-:W-:Y:S01]  /*6c30*/  IADD3 R41, PT, PT, R25, R41, RZ ;  /* 0x0000002919297210 */ /* 0x000fe20007ffe0ff */
[----:B------:R-:W-:-:S03]  /*6c40*/  FMUL.FTZ R26, R26, R37 ;  /* 0x000000251a1a7220 */ /* 0x000fc60000410000 */
[----:B------:R-:W-:Y:S01]  /*6c50*/  LEA.HI.X R23, R24, UR11, R41, 0x2, P0 ;  /* 0x0000000b18177c11 */ /* 0x000fe200080f1429 */
[----:B------:R-:W-:-:S05]  /*6c60*/  FFMA.FTZ R29, R43, R26, R45 ;  /* 0x0000001a2b1d7223 */ /* 0x000fca000001002d */
[----:B------:R0:W-:Y:S02]  /*6c70*/  STG.E.64 desc[UR6][R22.64], R28 ;  /* 0x0000001c16007986 */ /* 0x0001e4000c101b06 */
.L_x_3835:
[----:B------:R-:W-:Y:S05]  /*6c80*/  BSYNC.RECONVERGENT B1 ;  /* 0x0000000000017941 */ /* 0x000fea0003800200 */
.L_x_3834:
        /* <DEDUP_REMOVED lines=22> */
[----:B------:R-:W-:Y:S01]  /*6df0*/  FADD.FTZ R90, -R36, R90 ;  /* 0x0000005a245a7221 */ /* 0x000fe20000010100 */
[----:B------:R-:W2:Y:S01]  /*6e00*/  LDCU.64 UR10, c[0x0][0x380] ;  /* 0x00007000ff0a77ac */ /* 0x000ea20008000a00 */
[----:B0-----:R-:W-:Y:S01]  /*6e10*/  IMAD R26, R22, UR8, RZ ;  /* 0x00000008161a7c24 */ /* 0x001fe2000f8e02ff */
[----:B------:R-:W-:-:S05]  /*6e20*/  MOV R22, R16 ;  /* 0x0000001000167202 */ /* 0x000fca0000000f00 */
[----:B------:R-:W-:-:S04]  /*6e30*/  IMAD.WIDE.U32 R24, R21, UR8, R22 ;  /* 0x0000000815187c25 */ /* 0x000fc8000f8e0016 */
[----:B------:R-:W-:Y:S02]  /*6e40*/  IMAD R23, R21, UR9, R26 ;  /* 0x0000000915177c24 */ /* 0x000fe4000f8e021a */
[----:B------:R-:W-:Y:S01]  /*6e50*/  FADD.FTZ R26, -R36, R91 ;  /* 0x0000005b241a7221 */ /* 0x000fe20000010100 */
[----:B-1----:R-:W-:Y:S01]  /*6e60*/  FMUL.FTZ R21, R90, R37 ;  /* 0x000000255a157220 */ /* 0x002fe20000410000 */
[----:B--2---:R-:W-:Y:S02]  /*6e70*/  LEA R22, P4, R24, UR10, 0x2 ;  /* 0x0000000a18167c11 */ /* 0x004fe4000f8810ff */
[----:B------:R-:W-:Y:S01]  /*6e80*/  IADD3 R23, PT, PT, R25, R23, RZ ;  /* 0x0000001719177210 */ /* 0x000fe20007ffe0ff */
[----:B------:R-:W-:Y:S01]  /*6e90*/  FMUL.FTZ R26, R26, R37 ;  /* 0x000000251a1a7220 */ /* 0x000fe20000410000 */
[----:B-----5:R-:W-:Y:S02]  /*6ea0*/  FFMA.FTZ R28, R42, R21, R44 ;  /* 0x000000152a1c7223 */ /* 0x020fe4000001002c */
[----:B------:R-:W-:Y:S01]  /*6eb0*/  LEA.HI.X R23, R24, UR11, R23, 0x2, P4 ;  /* 0x0000000b18177c11 */ /* 0x000fe2000a0f1417 */
[----:B------:R-:W-:-:S05]  /*6ec0*/  FFMA.FTZ R29, R43, R26, R45 ;  /* 0x0000001a2b1d7223 */ /* 0x000fca000001002d */
[----:B------:R0:W-:Y:S02]  /*6ed0*/  STG.E.64 desc[UR6][R22.64], R28 ;  /* 0x0000001c16007986 */ /* 0x0001e4000c101b06 */
.L_x_3837:
[----:B------:R-:W-:Y:S05]  /*6ee0*/  BSYNC.RECONVERGENT B1 ;  /* 0x0000000000017941 */ /* 0x000fea0003800200 */
.L_x_3836:
[----:B------:R-:W-:Y:S04]  /*6ef0*/  BSSY.RECONVERGENT B1, `(.L_x_3838) ;  /* 0x0000013000017945 */ /* 0x000fe80003800200 */
[----:B------:R-:W-:Y:S05]  /*6f00*/  @P1 BRA `(.L_x_3839) ;  /* 0x0000000000441947 */ /* 0x000fea0003800000 */
[----:B------:R-:W2:Y:S01]  /*6f10*/  LDCU.64 UR8, c[0x0][0x3e0] ;  /* 0x00007c00ff0877ac */ /* 0x000ea20008000a00 */
[----:B0-----:R-:W-:Y:S01]  /*6f20*/  MOV R22, R16 ;  /* 0x0000001000167202 */ /* 0x001fe20000000f00 */
[----:B------:R-:W-:Y:S01]  /*6f30*/  FADD.FTZ R98, -R36, R98 ;  /* 0x0000006224627221 */ /* 0x000fe20000010100 */
[----:B------:R-:W-:Y:S01]  /*6f40*/  MOV R23, R19 ;  /* 0x0000001300177202 */ /* 0x000fe20000000f00 */
[----:B------:R-:W0:Y:S02]  /*6f50*/  LDCU.64 UR10, c[0x0][0x380] ;  /* 0x00007000ff0a77ac */ /* 0x000e240008000a00 */
[----:B-1----:R-:W-:-:S04]  /*6f60*/  FMUL.FTZ R21, R98, R37 ;  /* 0x0000002562157220 */ /* 0x002fc80000410000 */
[----:B-----5:R-:W-:Y:S01]  /*6f70*/  FFMA.FTZ R28, R42, R21, R44 ;  /* 0x000000152a1c7223 */ /* 0x020fe2000001002c */
[----:B--2---:R-:W-:Y:S02]  /*6f80*/  IMAD R26, R47, UR8, RZ ;  /* 0x000000082f1a7c24 */ /* 0x004fe4000f8e02ff */
[----:B------:R-:W-:-:S04]  /*6f90*/  IMAD.WIDE.U32 R24, R39, UR8, R22 ;  /* 0x0000000827187c25 */ /* 0x000fc8000f8e0016 */
[----:B------:R-:W-:Y:S02]  /*6fa0*/  IMAD R39, R39, UR9, R26 ;  /* 0x0000000927277c24 */ /* 0x000fe4000f8e021a */
[----:B------:R-:W-:Y:S01]  /*6fb0*/  FADD.FTZ R26, -R36, R99 ;  /* 0x00000063241a7221 */ /* 0x000fe20000010100 */
[----:B0-----:R-:W-:Y:S02]  /*6fc0*/  LEA R22, P1, R24, UR10, 0x2 ;  /* 0x0000000a18167c11 */ /* 0x001fe4000f8210ff */
[----:B------:R-:W-:Y:S01]  /*6fd0*/  IADD3 R39, PT, PT, R25, R39, RZ ;  /* 0x0000002719277210 */ /* 0x000fe20007ffe0ff */
[----:B------:R-:W-:-:S03]  /*6fe0*/  FMUL.FTZ R26, R26, R37 ;  /* 0x000000251a1a7220 */ /* 0x000fc60000410000 */
[----:B------:R-:W-:Y:S01]  /*6ff0*/  LEA.HI.X R23, R24, UR11, R39, 0x2, P1 ;  /* 0x0000000b18177c11 */ /* 0x000fe200088f1427 */
[----:B------:R-:W-:-:S05]  /*7000*/  FFMA.FTZ R29, R43, R26, R45 ;  /* 0x0000001a2b1d7223 */ /* 0x000fca000001002d */
[----:B------:R2:W-:Y:S02]  /*7010*/  STG.E.64 desc[UR6][R22.64], R28 ;  /* 0x0000001c16007986 */ /* 0x0005e4000c101b06 */
.L_x_3839:
[----:B------:R-:W-:Y:S05]  /*7020*/  BSYNC.RECONVERGENT B1 ;  /* 0x0000000000017941 */ /* 0x000fea0003800200 */
.L_x_3838:
[----:B------:R-:W-:Y:S04]  /*7030*/  BSSY.RECONVERGENT B1, `(.L_x_3840) ;  /* 0x0000013000017945 */ /* 0x000fe80003800200 */
[----:B------:R-:W-:Y:S05]  /*7040*/  @P0 BRA `(.L_x_3841) ;  /* 0x0000000000440947 */ /* 0x000fea0003800000 */
[----:B------:R-:W3:Y:S01]  /*7050*/  LDCU.64 UR8, c[0x0][0x3e0] ;  /* 0x00007c00ff0877ac */ /* 0x000ee20008000a00 */
[----:B0-2---:R-:W-:Y:S01]  /*7060*/  MOV R22, R16 ;  /* 0x0000001000167202 */ /* 0x005fe20000000f00 */
[C---:B------:R-:W-:Y:S01]  /*7070*/  FADD.FTZ R100, -R36.reuse, R100 ;  /* 0x0000006424647221 */ /* 0x040fe20000010100 */
        /* <DEDUP_REMOVED lines=14> */
.L_x_3841:
[----:B------:R-:W-:Y:S05]  /*7160*/  BSYNC.RECONVERGENT B1 ;  /* 0x0000000000017941 */ /* 0x000fea0003800200 */
.L_x_3840:
[----:B------:R-:W-:Y:S04]  /*7170*/  BSSY.RECONVERGENT B1, `(.L_x_3842) ;  /* 0x0000013000017945 */ /* 0x000fe80003800200 */
[----:B------:R-:W-:Y:S05]  /*7180*/  @P5 BRA `(.L_x_3843) ;  /* 0x0000000000445947 */ /* 0x000fea0003800000 */
[----:B------:R-:W4:Y:S01]  /*7190*/  LDCU.64 UR8, c[0x0][0x3e0] ;  /* 0x00007c00ff0877ac */ /* 0x000f220008000a00 */
[----:B---3--:R-:W-:Y:S01]  /*71a0*/  MOV R20, R16 ;  /* 0x0000001000147202 */ /* 0x008fe20000000f00 */
[C---:B------:R-:W-:Y:S01]  /*71b0*/  FADD.FTZ R102, -R36.reuse, R102 ;  /* 0x0000006624667221 */ /* 0x040fe20000010100 */
[----:B------:R-:W-:Y:S01]  /*71c0*/  MOV R21, R19 ;  /* 0x0000001300157202 */ /* 0x000fe20000000f00 */
[----:B------:R-:W3:Y:S01]  /*71d0*/  LDCU.64 UR10, c[0x0][0x380] ;  /* 0x00007000ff0a77ac */ /* 0x000ee20008000a00 */
[----:B------:R-:W-:-:S04]  /*71e0*/  FADD.FTZ R24, -R36, R103 ;  /* 0x0000006724187221 */ /* 0x000fc80000010100 */
[----:B-1----:R-:W-:-:S04]  /*71f0*/  FMUL.FTZ R24, R24, R37 ;  /* 0x0000002518187220 */ /* 0x002fc80000410000 */
[----:B-----5:R-:W-:Y:S01]  /*7200*/  FFMA.FTZ R27, R43, R24, R45 ;  /* 0x000000182b1b7223 */ /* 0x020fe2000001002d */
[----:B----4-:R-:W-:Y:S02]  /*7210*/  IMAD R30, R30, UR8, RZ ;  /* 0x000000081e1e7c24 */ /* 0x010fe4000f8e02ff */
[----:B0-2---:R-:W-:-:S04]  /*7220*/  IMAD.WIDE.U32 R22, R31, UR8, R20 ;  /* 0x000000081f167c25 */ /* 0x005fc8000f8e0014 */
[----:B------:R-:W-:Y:S01]  /*7230*/  FMUL.FTZ R21, R102, R37 ;  /* 0x0000002566157220 */ /* 0x000fe20000410000 */
[----:B------:R-:W-:Y:S01]  /*7240*/  IMAD R31, R31, UR9, R30 ;  /* 0x000000091f1f7c24 */ /* 0x000fe2000f8e021e */
[----:B---3--:R-:W-:Y:S02]  /*7250*/  LEA R20, P0, R22, UR10, 0x2 ;  /* 0x0000000a16147c11 */ /* 0x008fe4000f8010ff */
[----:B------:R-:W-:Y:S02]  /*7260*/  FFMA.FTZ R26, R42, R21, R44 ;  /* 0x000000152a1a7223 */ /* 0x000fe4000001002c */
[----:B------:R-:W-:-:S04]  /*7270*/  IADD3 R31, PT, PT, R23, R31, RZ ;  /* 0x0000001f171f7210 */ /* 0x000fc80007ffe0ff */
[----:B------:R-:W-:-:S05]  /*7280*/  LEA.HI.X R21, R22, UR11, R31, 0x2, P0 ;  /* 0x0000000b16157c11 */ /* 0x000fca00080f141f */
[----:B------:R4:W-:Y:S02]  /*7290*/  STG.E.64 desc[UR6][R20.64], R26 ;  /* 0x0000001a14007986 */ /* 0x0009e4000c101b06 */
.L_x_3843:
[----:B------:R-:W-:Y:S05]  /*72a0*/  BSYNC.RECONVERGENT B1 ;  /* 0x0000000000017941 */ /* 0x000fea0003800200 */
.L_x_3842:
[----:B------:R-:W-:Y:S04]  /*72b0*/  BSSY.RECONVERGENT B1, `(.L_x_3844) ;  /* 0x0000013000017945 */ /* 0x000fe80003800200 */
[----:B------:R-:W-:Y:S05]  /*72c0*/  @P2 BRA `(.L_x_3845) ;  /* 0x0000000000442947 */ /* 0x000fea0003800000 */
[----:B------:R-:W0:Y:S01]  /*72d0*/  LDCU.64 UR8, c[0x0][0x3e0] ;  /* 0x00007c00ff0877ac */ /* 0x000e220008000a00 */
[----:B---34-:R-:W-:Y:S01]  /*72e0*/  MOV R20, R16 ;  /* 0x0000001000147202 */ /* 0x018fe20000000f00 */
[C---:B------:R-:W-:Y:S01]  /*72f0*/  FADD.FTZ R104, -R36.reuse, R104 ;  /* 0x0000006824687221 */ /* 0x040fe20000010100 */
[----:B------:R-:W-:Y:S01]  /*7300*/  MOV R21, R19 ;  /* 0x0000001300157202 */ /* 0x000fe20000000f00 */
[----:B------:R-:W3:Y:S01]  /*7310*/  LDCU.64 UR10, c[0x0][0x380] ;  /* 0x00007000ff0a77ac */ /* 0x000ee20008000a00 */
[----:B------:R-:W-:-:S04]  /*7320*/  FADD.FTZ R24, -R36, R105 ;  /* 0x0000006924187221 */ /* 0x000fc80000010100 */
[----:B-1----:R-:W-:-:S04]  /*7330*/  FMUL.FTZ R24, R24, R37 ;  /* 0x0000002518187220 */ /* 0x002fc80000410000 */
[----:B-----5:R-:W-:Y:S01]  /*7340*/  FFMA.FTZ R27, R43, R24, R45 ;  /* 0x000000182b1b7223 */ /* 0x020fe2000001002d */
[----:B0-----:R-:W-:Y:S02]  /*7350*/  IMAD R32, R32, UR8, RZ ;  /* 0x0000000820207c24 */ /* 0x001fe4000f8e02ff */
[----:B--2---:R-:W-:-:S04]  /*7360*/  IMAD.WIDE.U32 R22, R33, UR8, R20 ;  /* 0x0000000821167c25 */ /* 0x004fc8000f8e0014 */
[----:B------:R-:W-:Y:S01]  /*7370*/  FMUL.FTZ R21, R104, R37 ;  /* 0x0000002568157220 */ /* 0x000fe20000410000 */
[----:B------:R-:W-:Y:S01]  /*7380*/  IMAD R33, R33, UR9, R32 ;  /* 0x0000000921217c24 */ /* 0x000fe2000f8e0220 */
[----:B---3--:R-:W-:Y:S02]  /*7390*/  LEA R20, P0, R22, UR10, 0x2 ;  /* 0x0000000a16147c11 */ /* 0x008fe4000f8010ff */
[----:B------:R-:W-:Y:S02]  /*73a0*/  FFMA.FTZ R26, R42, R21, R44 ;  /* 0x000000152a1a7223 */ /* 0x000fe4000001002c */
[----:B------:R-:W-:-:S04]  /*73b0*/  IADD3 R33, PT, PT, R23, R33, RZ ;  /* 0x0000002117217210 */ /* 0x000fc80007ffe0ff */
[----:B------:R-:W-:-:S05]  /*73c0*/  LEA.HI.X R21, R22, UR11, R33, 0x2, P0 ;  /* 0x0000000b16157c11 */ /* 0x000fca00080f1421 */
[----:B------:R0:W-:Y:S02]  /*73d0*/  STG.E.64 desc[UR6][R20.64], R26 ;  /* 0x0000001a14007986 */ /* 0x0001e4000c101b06 */
.L_x_3845:
[----:B------:R-:W-:Y:S05]  /*73e0*/  BSYNC.RECONVERGENT B1 ;  /* 0x0000000000017941 */ /* 0x000fea0003800200 */
.L_x_3844:
[----:B------:R-:W-:Y:S05]  /*73f0*/  @P3 BRA `(.L_x_3846) ;  /* 0x0000004000d83947 */ /* 0x000fea0003800000 */
[----:B------:R-:W0:Y:S01]  /*7400*/  LDCU.64 UR4, c[0x0][0x3e0] ;  /* 0x00007c00ff0477ac */ /* 0x000e220008000a00 */
[----:B------:R-:W-:Y:S01]  /*7410*/  MOV R17, R19 ;  /* 0x0000001300117202 */ /* 0x000fe20000000f00 */
[C---:B------:R-:W-:Y:S01]  /*7420*/  FADD.FTZ R106, -R36.reuse, R106 ;  /* 0x0000006a246a7221 */ /* 0x040fe20000010100 */
[----:B------:R-:W-:Y:S01]  /*7430*/  FADD.FTZ R36, -R36, R107 ;  /* 0x0000006b24247221 */ /* 0x000fe20000010100 */
[----:B------:R-:W2:Y:S03]  /*7440*/  LDCU.64 UR8, c[0x0][0x380] ;  /* 0x00007000ff0877ac */ /* 0x000ea60008000a00 */
[----:B-1----:R-:W-:-:S04]  /*7450*/  FMUL.FTZ R36, R36, R37 ;  /* 0x0000002524247220 */ /* 0x002fc80000410000 */
[----:B-----5:R-:W-:Y:S01]  /*7460*/  FFMA.FTZ R43, R43, R36, R45 ;  /* 0x000000242b2b7223 */ /* 0x020fe2000001002d */
[----:B0--34-:R-:W-:Y:S02]  /*7470*/  IMAD R21, R3, UR4, RZ ;  /* 0x0000000403157c24 */ /* 0x019fe4000f8e02ff */
[----:B------:R-:W-:-:S04]  /*7480*/  IMAD.WIDE.U32 R18, R2, UR4, R16 ;  /* 0x0000000402127c25 */ /* 0x000fc8000f8e0010 */
[----:B------:R-:W-:Y:S01]  /*7490*/  FMUL.FTZ R17, R106, R37 ;  /* 0x000000256a117220 */ /* 0x000fe20000410000 */
[----:B------:R-:W-:Y:S01]  /*74a0*/  IMAD R21, R2, UR5, R21 ;  /* 0x0000000502157c24 */ /* 0x000fe2000f8e0215 */
[----:B--2---:R-:W-:Y:S02]  /*74b0*/  LEA R16, P0, R18, UR8, 0x2 ;  /* 0x0000000812107c11 */ /* 0x004fe4000f8010ff */
[----:B------:R-:W-:Y:S02]  /*74c0*/  FFMA.FTZ R42, R42, R17, R44 ;  /* 0x000000112a2a7223 */ /* 0x000fe4000001002c */
[----:B------:R-:W-:-:S04]  /*74d0*/  IADD3 R21, PT, PT, R19, R21, RZ ;  /* 0x0000001513157210 */ /* 0x000fc80007ffe0ff */
[----:B------:R-:W-:-:S05]  /*74e0*/  LEA.HI.X R17, R18, UR9, R21, 0x2, P0 ;  /* 0x0000000912117c11 */ /* 0x000fca00080f1415 */
[----:B------:R0:W-:Y:S01]  /*74f0*/  STG.E.64 desc[UR6][R16.64], R42 ;  /* 0x0000002a10007986 */ /* 0x0001e2000c101b06 */
[----:B------:R-:W-:Y:S05]  /*7500*/  BRA `(.L_x_3846) ;  /* 0x0000004000947947 */ /* 0x000fea0003800000 */
.L_x_3783:
        /* <DEDUP_REMOVED lines=12> */
[----:B------:R-:W-:Y:S01]  /*75d0*/  FADD.FTZ R20, -R36, R20 ;  /* 0x0000001424147221 */ /* 0x000fe20000010100 */
[----:B------:R-:W0:Y:S03]  /*75e0*/  LDCU.64 UR8, c[0x0][0x3e0] ;  /* 0x00007c00ff0877ac */ /* 0x000e260008000a00 */
[----:B-1----:R-:W-:Y:S01]  /*75f0*/  FMUL.FTZ R55, R20, R37 ;  /* 0x0000002514377220 */ /* 0x002fe20000410000 */
[----:B------:R-:W-:Y:S01]  /*7600*/  FADD.FTZ R20, -R36, R21 ;  /* 0x0000001524147221 */ /* 0x000fe20000010100 */
[----:B------:R-:W1:Y:S01]  /*7610*/  LDCU.64 UR10, c[0x0][0x380] ;  /* 0x00007000ff0a77ac */ /* 0x000e620008000a00 */
[----:B------:R-:W-:Y:S01]  /*7620*/  MOV R21, R19 ;  /* 0x0000001300157202 */ /* 0x000fe20000000f00 */
[----:B-----5:R-:W-:Y:S01]  /*7630*/  FFMA.FTZ R55, R42, R55, R44 ;  /* 0x000000372a377223 */ /* 0x020fe2000001002c */
[----:B------:R-:W-:-:S03]  /*7640*/  FMUL.FTZ R56, R20, R37 ;  /* 0x0000002514387220 */ /* 0x000fc60000410000 */
[----:B------:R-:W-:Y:S01]  /*7650*/  FMUL.FTZ R20, R55, -1.4426950216293334961 ;  /* 0xbfb8aa3b37147820 */ /* 0x000fe20000410000 */
[----:B------:R-:W-:-:S04]  /*7660*/  FFMA.FTZ R56, R43, R56, R45 ;  /* 0x000000382b387223 */ /* 0x000fc8000001002d */
[----:B------:R-:W-:Y:S01]  /*7670*/  FMUL.FTZ R52, R56, -1.4426950216293334961 ;  /* 0xbfb8aa3b38347820 */ /* 0x000fe20000410000 */
        /* <DEDUP_REMOVED lines=9> */
[----:B-1----:R-:W-:Y:S02]  /*7710*/  LEA R52, P1, R20, UR10, 0x2 ;  /* 0x0000000a14347c11 */ /* 0x002fe4000f8210ff */
[----:B------:R-:W-:-:S03]  /*7720*/  IADD3 R53, PT, PT, R21, R53, RZ ;  /* 0x0000003515357210 */ /* 0x000fc60007ffe0ff */
[----:B------:R-:W0:Y:S01]  /*7730*/  MUFU.RCP R113, R113 ;  /* 0x0000007100717308 */ /* 0x000e220000001000 */
[----:B------:R-:W-:Y:S01]  /*7740*/  LEA.HI.X R53, R20, UR11, R53, 0x2, P1 ;  /* 0x0000000b14357c11 */ /* 0x000fe200088f1435 */
[----:B--2---:R-:W-:Y:S01]  /*7750*/  FMUL.FTZ R20, R55, R114 ;  /* 0x0000007237147220 */ /* 0x004fe20000410000 */
[----:B0-----:R-:W-:-:S05]  /*7760*/  FMUL.FTZ R21, R56, R113 ;  /* 0x0000007138157220 */ /* 0x001fca0000410000 */
[----:B------:R0:W-:Y:S02]  /*7770*/  STG.E.64 desc[UR6][R52.64], R20 ;  /* 0x0000001434007986 */ /* 0x0001e4000c101b06 */
.L_x_3848:
[----:B------:R-:W-:Y:S05]  /*7780*/  BSYNC.RECONVERGENT B1 ;  /* 0x0000000000017941 */ /* 0x000fea0003800200 */
.L_x_3847:
[----:B------:R-:W-:Y:S04]  /*7790*/  BSSY.RECONVERGENT B1, `(.L_x_3849) ;  /* 0x000001d000017945 */ /* 0x000fe80003800200 */
[----:B------:R-:W-:Y:S05]  /*77a0*/  @P2 BRA `(.L_x_3850) ;  /* 0x00000000006c2947 */ /* 0x000fea0003800000 */
[C---:B------:R-:W-:Y:S01]  /*77b0*/  FADD.FTZ R22, -R36.reuse, R22 ;  /* 0x0000001624167221 */ /* 0x040fe20000010100 */
[----:B0-----:R-:W-:Y:S01]  /*77c0*/  FADD.FTZ R20, -R36, R23 ;  /* 0x0000001724147221 */ /* 0x001fe20000010100 */
        /* <DEDUP_REMOVED lines=25> */
.L_x_3850:
[----:B------:R-:W-:Y:S05]  /*7960*/  BSYNC.RECONVERGENT B1 ;  /* 0x0000000000017941 */ /* 0x000fea0003800200 */
.L_x_3849:
[----:B------:R-:W-:Y:S04]  /*7970*/  BSSY.RECONVERGENT B1, `(.L_x_3851) ;  /* 0x000001d000017945 */ /* 0x000fe80003800200 */
[----:B------:R-:W-:Y:S05]  /*7980*/  @P3 BRA `(.L_x_3852) ;  /* 0x00000000006c3947 */ /* 0x000fea0003800000 */
[C---:B------:R-:W-:Y:S01]  /*7990*/  FADD.FTZ R82, -R36.reuse, R82 ;  /* 0x0000005224527221 */ /* 0x040fe20000010100 */
[----:B0-2---:R-:W-:Y:S01]  /*79a0*/  FADD.FTZ R20, -R36, R83 ;  /* 0x0000005324147221 */ /* 0x005fe20000010100 */
        /* <DEDUP_REMOVED lines=25> */
.L_x_3852:
[----:B------:R-:W-:Y:S05]  /*7b40*/  BSYNC.RECONVERGENT B1 ;  /* 0x0000000000017941 */ /* 0x000fea0003800200 */
.L_x_3851:
[----:B------:R-:W-:Y:S01]  /*7b50*/  ISETP.GE.U32.AND P4, PT, R59, UR4, PT ;  /* 0x000000043b007c0c */ /* 0x000fe2000bf86070 */
[----:B------:R-:W-:Y:S01]  /*7b60*/  BSSY.RECONVERGENT B1, `(.L_x_3853) ;  /* 0x000002e000017945 */ /* 0x000fe20003800200 */
[----:B0-23--:R-:W-:Y:S02]  /*7b70*/  SHF.R.S32.HI R21, RZ, 0x1f, R59 ;  /* 0x0000001fff157819 */ /* 0x00dfe4000001143b */
[C---:B------:R-:W-:Y:S02]  /*7b80*/  IADD3 R56, PT, PT, R38.reuse, 0x60, RZ ;  /* 0x0000006026387810 */ /* 0x040fe40007ffe0ff */
        /* <DEDUP_REMOVED lines=16> */
[C---:B------:R-:W-:Y:S01]  /*7c90*/  FADD.FTZ R24, -R36.reuse, R24 ;  /* 0x0000001824187221 */ /* 0x040fe20000010100 */
[----:B------:R-:W-:Y:S01]  /*7ca0*/  FADD.FTZ R20, -R36, R25 ;  /* 0x0000001924147221 */ /* 0x000fe20000010100 */
[----:B------:R-:W0:Y:S02]  /*7cb0*/  LDCU.64 UR8, c[0x0][0x3e0] ;  /* 0x00007c00ff0877ac */ /* 0x000e240008000a00 */
        /* <DEDUP_REMOVED lines=19> */
[----:B------:R-:W-:-:S04]  /*7df0*/  IADD3 R59, PT, PT, R21, R59, RZ ;  /* 0x0000003b153b7210 */ /* 0x000fc80007ffe0ff */
[----:B------:R-:W-:Y:S01]  /*7e00*/  LEA.HI.X R23, R20, UR11, R59, 0x2, P4 ;  /* 0x0000000b14177c11 */ /* 0x000fe2000a0f143b */
[----:B--2---:R-:W-:Y:S01]  /*7e10*/  FMUL.FTZ R20, R24, R25 ;  /* 0x0000001918147220 */ /* 0x004fe20000410000 */
[----:B0-----:R-:W-:-:S05]  /*7e20*/  FMUL.FTZ R21, R83, R82 ;  /* 0x0000005253157220 */ /* 0x001fca0000410000 */
[----:B------:R0:W-:Y:S02]  /*7e30*/  STG.E.64 desc[UR6][R22.64], R20 ;  /* 0x0000001416007986 */ /* 0x0001e4000c101b06 */
.L_x_3854:
[----:B------:R-:W-:Y:S05]  /*7e40*/  BSYNC.RECONVERGENT B1 ;  /* 0x0000000000017941 */ /* 0x000fea0003800200 */
.L_x_3853:
        /* <DEDUP_REMOVED lines=29> */
.L_x_3856:
[----:B------:R-:W-:Y:S05]  /*8020*/  BSYNC.RECONVERGENT B1 ;  /* 0x0000000000017941 */ /* 0x000fea0003800200 */
.L_x_3855:
        /* <DEDUP_REMOVED lines=29> */
.L_x_3858:
[----:B------:R-:W-:Y:S05]  /*8200*/  BSYNC.RECONVERGENT B1 ;  /* 0x0000000000017941 */ /* 0x000fea0003800200 */
.L_x_3857:
[----:B------:R-:W-:Y:S04]  /*8210*/  BSSY.RECONVERGENT B1, `(.L_x_3859) ;  /* 0x000001d000017945 */ /* 0x000fe80003800200 */
[----:B------:R-:W-:Y:S05]  /*8220*/  @P2 BRA `(.L_x_3860) ;  /* 0x00000000006c2947 */ /* 0x000fea0003800000 */
[C---:B------:R-:W-:Y:S01]  /*8230*/  FADD.FTZ R28, -R36.reuse, R28 ;  /* 0x0000001c241c7221 */ /* 0x040fe20000010100 */
[----:B0-23--:R-:W-:Y:S01]  /*8240*/  FADD.FTZ R20, -R36, R29 ;  /* 0x0000001d24147221 */ /* 0x00dfe20000010100 */
        /* <DEDUP_REMOVED lines=25> */
.L_x_3860:
[----:B------:R-:W-:Y:S05]  /*83e0*/  BSYNC.RECONVERGENT B1 ;  /* 0x0000000000017941 */ /* 0x000fea0003800200 */
.L_x_3859:
[----:B------:R-:W-:Y:S04]  /*83f0*/  BSSY.RECONVERGENT B1, `(.L_x_3861) ;  /* 0x000001d000017945 */ /* 0x000fe80003800200 */
[----:B------:R-:W-:Y:S05]  /*8400*/  @P3 BRA `(.L_x_3862) ;  /* 0x00000000006c3947 */ /* 0x000fea0003800000 */
[C---:B------:R-:W-:Y:S01]  /*8410*/  FADD.FTZ R30, -R36.reuse, R30 ;  /* 0x0000001e241e7221 */ /* 0x040fe20000010100 */
[----:B0-234-:R-:W-:Y:S01]  /*8420*/  FADD.FTZ R20, -R36, R31 ;  /* 0x0000001f24147221 */ /* 0x01dfe20000010100 */
        /* <DEDUP_REMOVED lines=25> */
.L_x_3862:
[----:B------:R-:W-:Y:S05]  /*85c0*/  BSYNC.RECONVERGENT B1 ;  /* 0x0000000000017941 */ /* 0x000fea0003800200 */
.L_x_3861:
[----:B------:R-:W-:Y:S01]  /*85d0*/  ISETP.GE.U32.AND P4, PT, R54, UR4, PT ;  /* 0x0000000436007c0c */ /* 0x000fe2000bf86070 */
[----:B------:R-:W-:Y:S01]  /*85e0*/  BSSY.RECONVERGENT B1, `(.L_x_3863) ;  /* 0x000002e000017945 */ /* 0x000fe20003800200 */
[----:B0-234-:R-:W-:Y:S02]  /*85f0*/  SHF.R.S32.HI R21, RZ, 0x1f, R54 ;  /* 0x0000001fff157819 */ /* 0x01dfe40000011436 */
        /* <DEDUP_REMOVED lines=44> */
.L_x_3864:
[----:B------:R-:W-:Y:S05]  /*88c0*/  BSYNC.RECONVERGENT B1 ;  /* 0x0000000000017941 */ /* 0x000fea0003800200 */
.L_x_3863:
[----:B------:R-:W-:Y:S04]  /*88d0*/  BSSY.RECONVERGENT B1, `(.L_x_3865) ;  /* 0x000001d000017945 */ /* 0x000fe80003800200 */
[----:B------:R-:W-:Y:S05]  /*88e0*/  @P0 BRA `(.L_x_3866) ;  /* 0x00000000006c0947 */ /* 0x000fea0003800000 */
[C---:B------:R-:W-:Y:S01]  /*88f0*/  FADD.FTZ R94, -R36.reuse, R94 ;  /* 0x0000005e245e7221 */ /* 0x040fe20000010100 */
[----:B0-----:R-:W-:Y:S01]  /*8900*/  FADD.FTZ R20, -R36, R95 ;  /* 0x0000005f24147221 */ /* 0x001fe20000010100 */
        /* <DEDUP_REMOVED lines=25> */
.L_x_3866:
[----:B------:R-:W-:Y:S05]  /*8aa0*/  BSYNC.RECONVERGENT B1 ;  /* 0x0000000000017941 */ /* 0x000fea0003800200 */
.L_x_3865:
        /* <DEDUP_REMOVED lines=29> */
.L_x_3868:
[----:B------:R-:W-:Y:S05]  /*8c80*/  BSYNC.RECONVERGENT B1 ;  /* 0x0000000000017941 */ /* 0x000fea0003800200 */
.L_x_3867:
        /* <DEDUP_REMOVED lines=29> */
.L_x_3870:
[----:B------:R-:W-:Y:S05]  /*8e60*/  BSYNC.RECONVERGENT B1 ;  /* 0x0000000000017941 */ /* 0x000fea0003800200 */
.L_x_3869:
        /* <DEDUP_REMOVED lines=29> */
.L_x_3872:
[----:B------:R-:W-:Y:S05]  /*9040*/  BSYNC.RECONVERGENT B1 ;  /* 0x0000000000017941 */ /* 0x000fea0003800200 */
.L_x_3871:
        /* <DEDUP_REMOVED lines=29> */
.L_x_3874:
[----:B------:R-:W-:Y:S05]  /*9220*/  BSYNC.RECONVERGENT B1 ;  /* 0x0000000000017941 */ /* 0x000fea0003800200 */
.L_x_3873:
        /* <DEDUP_REMOVED lines=22> */
[C---:B------:R-:W-:Y:S01]  /*9390*/  FADD.FTZ R96, -R36.reuse, R96 ;  /* 0x0000006024607221 */ /* 0x040fe20000010100 */
[----:B0-234-:R-:W-:Y:S01]  /*93a0*/  FADD.FTZ R20, -R36, R97 ;  /* 0x0000006124147221 */ /* 0x01dfe20000010100 */
        /* <DEDUP_REMOVED lines=25> */
.L_x_3876:
[----:B------:R-:W-:Y:S05]  /*9540*/  BSYNC.RECONVERGENT B1 ;  /* 0x0000000000017941 */ /* 0x000fea0003800200 */
.L_x_3875:
        /* <DEDUP_REMOVED lines=29> */
.L_x_3878:
[----:B------:R-:W-:Y:S05]  /*9720*/  BSYNC.RECONVERGENT B1 ;  /* 0x0000000000017941 */ /* 0x000fea0003800200 */
.L_x_3877:
        /* <DEDUP_REMOVED lines=29> */
.L_x_3880:
[----:B------:R-:W-:Y:S05]  /*9900*/  BSYNC.RECONVERGENT B1 ;  /* 0x0000000000017941 */ /* 0x000fea0003800200 */
.L_x_3879:
        /* <DEDUP_REMOVED lines=29> */
.L_x_3882:
[----:B------:R-:W-:Y:S05]  /*9ae0*/  BSYNC.RECONVERGENT B1 ;  /* 0x0000000000017941 */ /* 0x000fea0003800200 */
.L_x_3881:
        /* <DEDUP_REMOVED lines=29> */
.L_x_3884:
[----:B------:R-:W-:Y:S05]  /*9cc0*/  BSYNC.RECONVERGENT B1 ;  /* 0x0000000000017941 */ /* 0x000fea0003800200 */
.L_x_3883:
        /* <DEDUP_REMOVED lines=29> */
.L_x_3886:
[----:B------:R-:W-:Y:S05]  /*9ea0*/  BSYNC.RECONVERGENT B1 ;  /* 0x0000000000017941 */ /* 0x000fea0003800200 */
.L_x_3885:
[----:B------:R-:W-:Y:S01]  /*9eb0*/  ISETP.GE.U32.AND P4, PT, R26, UR4, PT ;  /* 0x000000041a007c0c */ /* 0x000fe2000bf86070 */
[----:B------:R-:W-:Y:S01]  /*9ec0*/  BSSY.RECONVERGENT B1, `(.L_x_3887) ;  /* 0x0000030000017945 */ /* 0x000fe20003800200 */
[----:B------:R-:W-:Y:S02]  /*9ed0*/  SHF.R.S32.HI R29, RZ, 0x1f, R26 ;  /* 0x0000001fff1d7819 */ /* 0x000fe4000001141a */
[C---:B------:R-:W-:Y:S02]  /*9ee0*/  IADD3 R24, PT, PT, R38.reuse, 0x160, RZ ;  /* 0x0000016026187810 */ /* 0x040fe40007ffe0ff */
[----:B------:R-:W-:Y:S02]  /*9ef0*/  ISETP.GE.AND.EX P4, PT, R29, UR5, PT, P4 ;  /* 0x000000051d007c0c */ /* 0x000fe4000bf86340 */
[----:B0-234-:R-:W-:Y:S02]  /*9f00*/  IADD3 R22, PT, PT, R38, 0x170, RZ ;  /* 0x0000017026167810 */ /* 0x01dfe40007ffe0ff */
        /* <DEDUP_REMOVED lines=43> */
.L_x_3888:
[----:B------:R-:W-:Y:S05]  /*a1c0*/  BSYNC.RECONVERGENT B1 ;  /* 0x0000000000017941 */ /* 0x000fea0003800200 */
.L_x_3887:
[----:B------:R-:W-:Y:S04]  /*a1d0*/  BSSY.RECONVERGENT B1, `(.L_x_3889) ;  /* 0x000001d000017945 */ /* 0x000fe80003800200 */
[----:B------:R-:W-:Y:S05]  /*a1e0*/  @P1 BRA `(.L_x_3890) ;  /* 0x00000000006c1947 */ /* 0x000fea0003800000 */
[C---:B------:R-:W-:Y:S01]  /*a1f0*/  FADD.FTZ R76, -R36.reuse, R76 ;  /* 0x0000004c244c7221 */ /* 0x040fe20000010100 */
[----:B------:R-:W-:Y:S01]  /*a200*/  FADD.FTZ R26, -R36, R77 ;  /* 0x0000004d241a7221 */ /* 0x000fe20000010100 */
[----:B------:R-:W2:Y:S02]  /*a210*/  LDCU.64 UR8, c[0x0][0x3e0] ;  /* 0x00007c00ff0877ac */ /* 0x000ea40008000a00 */
[-C--:B01----:R-:W-:Y:S01]  /*a220*/  FMUL.FTZ R29, R76, R37.reuse ;  /* 0x000000254c1d7220 */ /* 0x083fe20000410000 */
[----:B------:R-:W-:Y:S01]  /*a230*/  FMUL.FTZ R28, R26, R37 ;  /* 0x000000251a1c7220 */ /* 0x000fe20000410000 */
[----:B------:R-:W0:Y:S02]  /*a240*/  LDCU.64 UR10, c[0x0][0x380] ;  /* 0x00007000ff0a77ac */ /* 0x000e240008000a00 */
[----:B-----5:R-:W-:Y:S01]  /*a250*/  FFMA.FTZ R33, R42, R29, R44 ;  /* 0x0000001d2a217223 */ /* 0x020fe2000001002c */
[----:B------:R-:W-:Y:S01]  /*a260*/  FFMA.FTZ R35, R43, R28, R45 ;  /* 0x0000001c2b237223 */ /* 0x000fe2000001002d */
[----:B------:R-:W-:-:S02]  /*a270*/  MOV R28, R16 ;  /* 0x00000010001c7202 */ /* 0x000fc40000000f00 */
[----:B------:R-:W-:Y:S01]  /*a280*/  FMUL.FTZ R26, R33, -1.4426950216293334961 ;  /* 0xbfb8aa3b211a7820 */ /* 0x000fe20000410000 */
[----:B------:R-:W-:Y:S01]  /*a290*/  FMUL.FTZ R31, R35, -1.4426950216293334961 ;  /* 0xbfb8aa3b231f7820 */ /* 0x000fe20000410000 */
[----:B------:R-:W-:-:S04]  /*a2a0*/  MOV R29, R19 ;  /* 0x00000013001d7202 */ /* 0x000fc80000000f00 */
[----:B------:R-:W1:Y:S01]  /*a2b0*/  MUFU.EX2 R26, R26 ;  /* 0x0000001a001a7308 */ /* 0x000e620000000800 */
[----:B--2---:R-:W-:Y:S02]  /*a2c0*/  IMAD R46, R46, UR8, RZ ;  /* 0x000000082e2e7c24 */ /* 0x004fe4000f8e02ff */
[----:B------:R-:W-:-:S05]  /*a2d0*/  IMAD.WIDE.U32 R28, R27, UR8, R28 ;  /* 0x000000081b1c7c25 */ /* 0x000fca000f8e001c */
[----:B------:R-:W2:Y:S01]  /*a2e0*/  MUFU.EX2 R31, R31 ;  /* 0x0000001f001f7308 */ /* 0x000ea20000000800 */
[----:B------:R-:W-:-:S05]  /*a2f0*/  IMAD R27, R27, UR9, R46 ;  /* 0x000000091b1b7c24 */ /* 0x000fca000f8e022e */
[----:B------:R-:W-:Y:S01]  /*a300*/  IADD3 R27, PT, PT, R29, R27, RZ ;  /* 0x0000001b1d1b7210 */ /* 0x000fe20007ffe0ff */
[----:B-1----:R-:W-:Y:S01]  /*a310*/  FADD.FTZ R30, R26, 1 ;  /* 0x3f8000001a1e7421 */ /* 0x002fe20000010000 */
[----:B0-----:R-:W-:-:S04]  /*a320*/  LEA R26, P1, R28, UR10, 0x2 ;  /* 0x0000000a1c1a7c11 */ /* 0x001fc8000f8210ff */
[----:B------:R-:W-:Y:S01]  /*a330*/  LEA.HI.X R27, R28, UR11, R27, 0x2, P1 ;  /* 0x0000000b1c1b7c11 */ /* 0x000fe200088f141b */
[----:B------:R-:W0:Y:S01]  /*a340*/  MUFU.RCP R30, R30 ;  /* 0x0000001e001e7308 */ /* 0x000e220000001000 */
[----:B--2---:R-:W-:-:S07]  /*a350*/  FADD.FTZ R32, R31, 1 ;  /* 0x3f8000001f207421 */ /* 0x004fce0000010000 */
[----:B------:R-:W1:Y:S01]  /*a360*/  MUFU.RCP R32, R32 ;  /* 0x0000002000207308 */ /* 0x000e620000001000 */
[----:B0-----:R-:W-:Y:S01]  /*a370*/  FMUL.FTZ R28, R33, R30 ;  /* 0x0000001e211c7220 */ /* 0x001fe20000410000 */
[----:B-1----:R-:W-:-:S05]  /*a380*/  FMUL.FTZ R29, R35, R32 ;  /* 0x00000020231d7220 */ /* 0x002fca0000410000 */
[----:B------:R2:W-:Y:S02]  /*a390*/  STG.E.64 desc[UR6][R26.64], R28 ;  /* 0x0000001c1a007986 */ /* 0x0005e4000c101b06 */
.L_x_3890:
[----:B------:R-:W-:Y:S05]  /*a3a0*/  BSYNC.RECONVERGENT B1 ;  /* 0x0000000000017941 */ /* 0x000fea0003800200 */
.L_x_3889:
        /* <DEDUP_REMOVED lines=29> */
.L_x_3892:
[----:B------:R-:W-:Y:S05]  /*a580*/  BSYNC.RECONVERGENT B1 ;  /* 0x0000000000017941 */ /* 0x000fea0003800200 */
.L_x_3891:
[----:B------:R-:W-:Y:S04]  /*a590*/  BSSY.RECONVERGENT B1, `(.L_x_3893) ;  /* 0x000001d000017945 */ /* 0x000fe80003800200 */
[----:B------:R-:W-:Y:S05]  /*a5a0*/  @P5 BRA `(.L_x_3894) ;  /* 0x00000000006c5947 */ /* 0x000fea0003800000 */
[C---:B------:R-:W-:Y:S01]  /*a5b0*/  FADD.FTZ R80, -R36.reuse, R80 ;  /* 0x0000005024507221 */ /* 0x040fe20000010100 */
[----:B---3--:R-:W-:Y:S01]  /*a5c0*/  FADD.FTZ R24, -R36, R81 ;  /* 0x0000005124187221 */ /* 0x008fe20000010100 */
[----:B------:R-:W3:Y:S02]  /*a5d0*/  LDCU.64 UR8, c[0x0][0x3e0] ;  /* 0x00007c00ff0877ac */ /* 0x000ee40008000a00 */
[-C--:B-1----:R-:W-:Y:S01]  /*a5e0*/  FMUL.FTZ R25, R80, R37.reuse ;  /* 0x0000002550197220 */ /* 0x082fe20000410000 */
[----:B--2---:R-:W-:Y:S01]  /*a5f0*/  FMUL.FTZ R26, R24, R37 ;  /* 0x00000025181a7220 */ /* 0x004fe20000410000 */
[----:B------:R-:W1:Y:S02]  /*a600*/  LDCU.64 UR10, c[0x0][0x380] ;  /* 0x00007000ff0a77ac */ /* 0x000e640008000a00 */
[----:B0----5:R-:W-:Y:S01]  /*a610*/  FFMA.FTZ R29, R42, R25, R44 ;  /* 0x000000192a1d7223 */ /* 0x021fe2000001002c */
[----:B------:R-:W-:Y:S01]  /*a620*/  FFMA.FTZ R31, R43, R26, R45 ;  /* 0x0000001a2b1f7223 */ /* 0x000fe2000001002d */
[----:B------:R-:W-:-:S02]  /*a630*/  MOV R25, R19 ;  /* 0x0000001300197202 */ /* 0x000fc40000000f00 */
[----:B------:R-:W-:Y:S01]  /*a640*/  FMUL.FTZ R24, R29, -1.4426950216293334961 ;  /* 0xbfb8aa3b1d187820 */ /* 0x000fe20000410000 */
[----:B------:R-:W-:-:S05]  /*a650*/  FMUL.FTZ R27, R31, -1.4426950216293334961 ;  /* 0xbfb8aa3b1f1b7820 */ /* 0x000fca0000410000 */
[----:B------:R-:W0:Y:S01]  /*a660*/  MUFU.EX2 R24, R24 ;  /* 0x0000001800187308 */ /* 0x000e220000000800 */
[----:B---3--:R-:W-:-:S04]  /*a670*/  IMAD R23, R23, UR8, RZ ;  /* 0x0000000817177c24 */ /* 0x008fc8000f8e02ff */
[----:B------:R-:W-:-:S03]  /*a680*/  IMAD R23, R22, UR9, R23 ;  /* 0x0000000916177c24 */ /* 0x000fc6000f8e0217 */
[----:B------:R-:W2:Y:S01]  /*a690*/  MUFU.EX2 R27, R27 ;  /* 0x0000001b001b7308 */ /* 0x000ea20000000800 */
[----:B0-----:R-:W-:Y:S01]  /*a6a0*/  FADD.FTZ R26, R24, 1 ;  /* 0x3f800000181a7421 */ /* 0x001fe20000010000 */
[----:B------:R-:W-:-:S06]  /*a6b0*/  MOV R24, R16 ;  /* 0x0000001000187202 */ /* 0x000fcc0000000f00 */
[----:B------:R-:W0:Y:S01]  /*a6c0*/  MUFU.RCP R26, R26 ;  /* 0x0000001a001a7308 */ /* 0x000e220000001000 */
[----:B------:R-:W-:-:S04]  /*a6d0*/  IMAD.WIDE.U32 R24, R22, UR8, R24 ;  /* 0x0000000816187c25 */ /* 0x000fc8000f8e0018 */
[----:B--2---:R-:W-:Y:S01]  /*a6e0*/  FADD.FTZ R28, R27, 1 ;  /* 0x3f8000001b1c7421 */ /* 0x004fe20000010000 */
[----:B-1----:R-:W-:-:S05]  /*a6f0*/  LEA R22, P0, R24, UR10, 0x2 ;  /* 0x0000000a18167c11 */ /* 0x002fca000f8010ff */
[----:B------:R-:W1:Y:S01]  /*a700*/  MUFU.RCP R28, R28 ;  /* 0x0000001c001c7308 */ /* 0x000e620000001000 */
[----:B------:R-:W-:-:S04]  /*a710*/  IADD3 R23, PT, PT, R25, R23, RZ ;  /* 0x0000001719177210 */ /* 0x000fc80007ffe0ff */
[----:B------:R-:W-:Y:S01]  /*a720*/  LEA.HI.X R23, R24, UR11, R23, 0x2, P0 ;  /* 0x0000000b18177c11 */ /* 0x000fe200080f1417 */
[----:B0-----:R-:W-:Y:S01]  /*a730*/  FMUL.FTZ R24, R29, R26 ;  /* 0x0000001a1d187220 */ /* 0x001fe20000410000 */
[----:B-1----:R-:W-:-:S05]  /*a740*/  FMUL.FTZ R25, R31, R28 ;  /* 0x0000001c1f197220 */ /* 0x002fca0000410000 */
[----:B------:R4:W-:Y:S02]  /*a750*/  STG.E.64 desc[UR6][R22.64], R24 ;  /* 0x0000001816007986 */ /* 0x0009e4000c101b06 */
.L_x_3894:
[----:B------:R-:W-:Y:S05]  /*a760*/  BSYNC.RECONVERGENT B1 ;  /* 0x0000000000017941 */ /* 0x000fea0003800200 */
.L_x_3893:
[----:B------:R-:W-:Y:S04]  /*a770*/  BSSY.RECONVERGENT B1, `(.L_x_3895) ;  /* 0x000001d000017945 */ /* 0x000fe80003800200 */
[----:B------:R-:W-:Y:S05]  /*a780*/  @P2 BRA `(.L_x_3896) ;  /* 0x00000000006c2947 */ /* 0x000fea0003800000 */
[C---:B------:R-:W-:Y:S01]  /*a790*/  FADD.FTZ R86, -R36.reuse, R86 ;  /* 0x0000005624567221 */ /* 0x040fe20000010100 */
[----:B----4-:R-:W-:Y:S01]  /*a7a0*/  FADD.FTZ R22, -R36, R87 ;  /* 0x0000005724167221 */ /* 0x010fe20000010100 */
[----:B------:R-:W4:Y:S02]  /*a7b0*/  LDCU.64 UR8, c[0x0][0x3e0] ;  /* 0x00007c00ff0877ac */ /* 0x000f240008000a00 */
[-C--:B-1----:R-:W-:Y:S01]  /*a7c0*/  FMUL.FTZ R23, R86, R37.reuse ;  /* 0x0000002556177220 */ /* 0x082fe20000410000 */
[----:B---3--:R-:W-:Y:S01]  /*a7d0*/  FMUL.FTZ R24, R22, R37 ;  /* 0x0000002516187220 */ /* 0x008fe20000410000 */
[----:B------:R-:W1:Y:S02]  /*a7e0*/  LDCU.64 UR10, c[0x0][0x380] ;  /* 0x00007000ff0a77ac */ /* 0x000e640008000a00 */
[----:B0-2--5:R-:W-:Y:S01]  /*a7f0*/  FFMA.FTZ R29, R42, R23, R44 ;  /* 0x000000172a1d7223 */ /* 0x025fe2000001002c */
[----:B------:R-:W-:Y:S01]  /*a800*/  FFMA.FTZ R28, R43, R24, R45 ;  /* 0x000000182b1c7223 */ /* 0x000fe2000001002d */
[----:B------:R-:W-:-:S02]  /*a810*/  MOV R23, R19 ;  /* 0x0000001300177202 */ /* 0x000fc40000000f00 */
[----:B------:R-:W-:Y:S01]  /*a820*/  FMUL.FTZ R22, R29, -1.4426950216293334961 ;  /* 0xbfb8aa3b1d167820 */ /* 0x000fe20000410000 */
[----:B------:R-:W-:-:S05]  /*a830*/  FMUL.FTZ R24, R28, -1.4426950216293334961 ;  /* 0xbfb8aa3b1c187820 */ /* 0x000fca0000410000 */
[----:B------:R-:W0:Y:S01]  /*a840*/  MUFU.EX2 R22, R22 ;  /* 0x0000001600167308 */ /* 0x000e220000000800 */
[----:B----4-:R-:W-:-:S04]  /*a850*/  IMAD R25, R48, UR8, RZ ;  /* 0x0000000830197c24 */ /* 0x010fc8000f8e02ff */
        /* <DEDUP_REMOVED lines=14> */
.L_x_3896:
[----:B------:R-:W-:Y:S05]  /*a940*/  BSYNC.RECONVERGENT B1 ;  /* 0x0000000000017941 */ /* 0x000fea0003800200 */
.L_x_3895:
[----:B------:R-:W-:Y:S04]  /*a950*/  BSSY.RECONVERGENT B1, `(.L_x_3897) ;  /* 0x000001d000017945 */ /* 0x000fe80003800200 */
[----:B------:R-:W-:Y:S05]  /*a960*/  @P3 BRA `(.L_x_3898) ;  /* 0x00000000006c3947 */ /* 0x000fea0003800000 */
[C---:B------:R-:W-:Y:S01]  /*a970*/  FADD.FTZ R88, -R36.reuse, R88 ;  /* 0x0000005824587221 */ /* 0x040fe20000010100 */
[----:B0---4-:R-:W-:Y:S01]  /*a980*/  FADD.FTZ R22, -R36, R89 ;  /* 0x0000005924167221 */ /* 0x011fe20000010100 */
[----:B------:R-:W0:Y:S02]  /*a990*/  LDCU.64 UR8, c[0x0][0x3e0] ;  /* 0x00007c00ff0877ac */ /* 0x000e240008000a00 */
[-C--:B-1----:R-:W-:Y:S01]  /*a9a0*/  FMUL.FTZ R23, R88, R37.reuse ;  /* 0x0000002558177220 */ /* 0x082fe20000410000 */
[----:B---3--:R-:W-:Y:S01]  /*a9b0*/  FMUL.FTZ R24, R22, R37 ;  /* 0x0000002516187220 */ /* 0x008fe20000410000 */
[----:B------:R-:W1:Y:S02]  /*a9c0*/  LDCU.64 UR10, c[0x0][0x380] ;  /* 0x00007000ff0a77ac */ /* 0x000e640008000a00 */
[----:B--2--5:R-:W-:Y:S01]  /*a9d0*/  FFMA.FTZ R29, R42, R23, R44 ;  /* 0x000000172a1d7223 */ /* 0x024fe2000001002c */
        /* <DEDUP_REMOVED lines=20> */
.L_x_3898:
[----:B------:R-:W-:Y:S05]  /*ab20*/  BSYNC.RECONVERGENT B1 ;  /* 0x0000000000017941 */ /* 0x000fea0003800200 */
.L_x_3897:
[----:B------:R-:W-:Y:S01]  /*ab30*/  ISETP.GE.U32.AND P4, PT, R21, UR4, PT ;  /* 0x0000000415007c0c */ /* 0x000fe2000bf86070 */
[----:B------:R-:W-:Y:S01]  /*ab40*/  BSSY.RECONVERGENT B1, `(.L_x_3899) ;  /* 0x000002e000017945 */ /* 0x000fe20003800200 */
[----:B--23--:R-:W-:Y:S02]  /*ab50*/  SHF.R.S32.HI R26, RZ, 0x1f, R21 ;  /* 0x0000001fff1a7819 */ /* 0x00cfe40000011415 */
[----:B0---4-:R-:W-:Y:S02]  /*ab60*/  IADD3 R23, PT, PT, R38, 0x1d0, RZ ;  /* 0x000001d026177810 */ /* 0x011fe40007ffe0ff */
        /* <DEDUP_REMOVED lines=43> */
.L_x_3900:
[----:B------:R-:W-:Y:S05]  /*ae20*/  BSYNC.RECONVERGENT B1 ;  /* 0x0000000000017941 */ /* 0x000fea0003800200 */
.L_x_3899:
        /* <DEDUP_REMOVED lines=29> */
.L_x_3902:
[----:B------:R-:W-:Y:S05]  /*b000*/  BSYNC.RECONVERGENT B1 ;  /* 0x0000000000017941 */ /* 0x000fea0003800200 */
.L_x_3901:
[----:B------:R-:W-:Y:S04]  /*b010*/  BSSY.RECONVERGENT B1, `(.L_x_3903) ;  /* 0x000001d000017945 */ /* 0x000fe80003800200 */
[----:B------:R-:W-:Y:S05]  /*b020*/  @P0 BRA `(.L_x_3904) ;  /* 0x00000000006c0947 */ /* 0x000fea0003800000 */
[C---:B------:R-:W-:Y:S01]  /*b030*/  FADD.FTZ R100, -R36.reuse, R100 ;  /* 0x0000006424647221 */ /* 0x040fe20000010100 */
[----:B0-2---:R-:W-:Y:S01]  /*b040*/  FADD.FTZ R26, -R36, R101 ;  /* 0x00000065241a7221 */ /* 0x005fe20000010100 */
        /* <DEDUP_REMOVED lines=24> */
[----:B------:R3:W-:Y:S02]  /*b1d0*/  STG.E.64 desc[UR6][R20.64], R26 ;  /* 0x0000001a14007986 */ /* 0x0007e4000c101b06 */
.L_x_3904:
[----:B------:R-:W-:Y:S05]  /*b1e0*/  BSYNC.RECONVERGENT B1 ;  /* 0x0000000000017941 */ /* 0x000fea0003800200 */
.L_x_3903:
[----:B------:R-:W-:Y:S04]  /*b1f0*/  BSSY.RECONVERGENT B1, `(.L_x_3905) ;  /* 0x000001d000017945 */ /* 0x000fe80003800200 */
[----:B------:R-:W-:Y:S05]  /*b200*/  @P5 BRA `(.L_x_3906) ;  /* 0x00000000006c5947 */ /* 0x000fea0003800000 */
[C---:B------:R-:W-:Y:S01]  /*b210*/  FADD.FTZ R102, -R36.reuse, R102 ;  /* 0x0000006624667221 */ /* 0x040fe20000010100 */
[----:B---3--:R-:W-:Y:S01]  /*b220*/  FADD.FTZ R20, -R36, R103 ;  /* 0x0000006724147221 */ /* 0x008fe20000010100 */
[----:B------:R-:W3:Y:S02]  /*b230*/  LDCU.64 UR8, c[0x0][0x3e0] ;  /* 0x00007c00ff0877ac */ /* 0x000ee40008000a00 */
[-C--:B-1----:R-:W-:Y:S01]  /*b240*/  FMUL.FTZ R21, R102, R37.reuse ;  /* 0x0000002566157220 */ /* 0x082fe20000410000 */
[----:B0-2---:R-:W-:Y:S01]  /*b250*/  FMUL.FTZ R26, R20, R37 ;  /* 0x00000025141a7220 */ /* 0x005fe20000410000 */
[----:B------:R-:W0:Y:S02]  /*b260*/  LDCU.64 UR10, c[0x0][0x380] ;  /* 0x00007000ff0a77ac */ /* 0x000e240008000a00 */
[----:B-----5:R-:W-:Y:S01]  /*b270*/  FFMA.FTZ R29, R42, R21, R44 ;  /* 0x000000152a1d7223 */ /* 0x020fe2000001002c */
[----:B------:R-:W-:Y:S01]  /*b280*/  FFMA.FTZ R28, R43, R26, R45 ;  /* 0x0000001a2b1c7223 */ /* 0x000fe2000001002d */
[----:B------:R-:W-:-:S02]  /*b290*/  MOV R21, R19 ;  /* 0x0000001300157202 */ /* 0x000fc40000000f00 */
[----:B------:R-:W-:Y:S01]  /*b2a0*/  FMUL.FTZ R20, R29, -1.4426950216293334961 ;  /* 0xbfb8aa3b1d147820 */ /* 0x000fe20000410000 */
[----:B------:R-:W-:-:S05]  /*b2b0*/  FMUL.FTZ R25, R28, -1.4426950216293334961 ;  /* 0xbfb8aa3b1c197820 */ /* 0x000fca0000410000 */
[----:B------:R-:W1:Y:S01]  /*b2c0*/  MUFU.EX2 R20, R20 ;  /* 0x0000001400147308 */ /* 0x000e620000000800 */
[----:B---3--:R-:W-:-:S07]  /*b2d0*/  IMAD R24, R24, UR8, RZ ;  /* 0x0000000818187c24 */ /* 0x008fce000f8e02ff */
        /* <DEDUP_REMOVED lines=14> */
.L_x_3906:
[----:B------:R-:W-:Y:S05]  /*b3c0*/  BSYNC.RECONVERGENT B1 ;  /* 0x0000000000017941 */ /* 0x000fea0003800200 */
.L_x_3905:
[----:B------:R-:W-:Y:S04]  /*b3d0*/  BSSY.RECONVERGENT B1, `(.L_x_3907) ;  /* 0x000001d000017945 */ /* 0x000fe80003800200 */
[----:B------:R-:W-:Y:S05]  /*b3e0*/  @P2 BRA `(.L_x_3908) ;  /* 0x00000000006c2947 */ /* 0x000fea0003800000 */
[C---:B------:R-:W-:Y:S01]  /*b3f0*/  FADD.FTZ R104, -R36.reuse, R104 ;  /* 0x0000006824687221 */ /* 0x040fe20000010100 */
[----:B---34-:R-:W-:Y:S01]  /*b400*/  FADD.FTZ R20, -R36, R105 ;  /* 0x0000006924147221 */ /* 0x018fe20000010100 */
[----:B------:R-:W3:Y:S02]  /*b410*/  LDCU.64 UR8, c[0x0][0x3e0] ;  /* 0x00007c00ff0877ac */ /* 0x000ee40008000a00 */
[-C--:B-1----:R-:W-:Y:S01]  /*b420*/  FMUL.FTZ R21, R104, R37.reuse ;  /* 0x0000002568157220 */ /* 0x082fe20000410000 */
[----:B------:R-:W-:Y:S01]  /*b430*/  FMUL.FTZ R24, R20, R37 ;  /* 0x0000002514187220 */ /* 0x000fe20000410000 */
[----:B------:R-:W1:Y:S02]  /*b440*/  LDCU.64 UR10, c[0x0][0x380] ;  /* 0x00007000ff0a77ac */ /* 0x000e640008000a00 */
[----:B0-2--5:R-:W-:Y:S01]  /*b450*/  FFMA.FTZ R27, R42, R21, R44 ;  /* 0x000000152a1b7223 */ /* 0x025fe2000001002c */
        /* <DEDUP_REMOVED lines=20> */
.L_x_3908:
[----:B------:R-:W-:Y:S05]  /*b5a0*/  BSYNC.RECONVERGENT B1 ;  /* 0x0000000000017941 */ /* 0x000fea0003800200 */
.L_x_3907:
[----:B------:R-:W-:Y:S05]  /*b5b0*/  @P3 BRA `(.L_x_3846) ;  /* 0x0000000000683947 */ /* 0x000fea0003800000 */
[C---:B------:R-:W-:Y:S01]  /*b5c0*/  FADD.FTZ R106, -R36.reuse, R106 ;  /* 0x0000006a246a7221 */ /* 0x040fe20000010100 */
[----:B------:R-:W-:Y:S01]  /*b5d0*/  FADD.FTZ R36, -R36, R107 ;  /* 0x0000006b24247221 */ /* 0x000fe20000010100 */
[----:B------:R-:W4:Y:S02]  /*b5e0*/  LDCU.64 UR4, c[0x0][0x3e0] ;  /* 0x00007c00ff0477ac */ /* 0x000f240008000a00 */
[-C--:B-1----:R-:W-:Y:S01]  /*b5f0*/  FMUL.FTZ R17, R106, R37.reuse ;  /* 0x000000256a117220 */ /* 0x082fe20000410000 */
[----:B------:R-:W-:Y:S01]  /*b600*/  FMUL.FTZ R36, R36, R37 ;  /* 0x0000002524247220 */ /* 0x000fe20000410000 */
[----:B------:R-:W1:Y:S02]  /*b610*/  LDCU.64 UR8, c[0x0][0x380] ;  /* 0x00007000ff0877ac */ /* 0x000e640008000a00 */
[----:B0----5:R-:W-:Y:S01]  /*b620*/  FFMA.FTZ R23, R42, R17, R44 ;  /* 0x000000112a177223 */ /* 0x021fe2000001002c */
[----:B------:R-:W-:-:S03]  /*b630*/  FFMA.FTZ R36, R43, R36, R45 ;  /* 0x000000242b247223 */ /* 0x000fc6000001002d */
[----:B------:R-:W-:Y:S01]  /*b640*/  FMUL.FTZ R17, R23, -1.4426950216293334961 ;  /* 0xbfb8aa3b17117820 */ /* 0x000fe20000410000 */
[----:B------:R-:W-:-:S05]  /*b650*/  FMUL.FTZ R18, R36, -1.4426950216293334961 ;  /* 0xbfb8aa3b24127820 */ /* 0x000fca0000410000 */
[----:B------:R-:W3:Y:S01]  /*b660*/  MUFU.EX2 R17, R17 ;  /* 0x0000001100117308 */ /* 0x000ee20000000800 */
[----:B----4-:R-:W-:-:S04]  /*b670*/  IMAD R25, R3, UR4, RZ ;  /* 0x0000000403197c24 */ /* 0x010fc8000f8e02ff */
[----:B------:R-:W-:-:S03]  /*b680*/  IMAD R25, R2, UR5, R25 ;  /* 0x0000000502197c24 */ /* 0x000fc6000f8e0219 */
[----:B------:R-:W0:Y:S01]  /*b690*/  MUFU.EX2 R18, R18 ;  /* 0x0000001200127308 */ /* 0x000e220000000800 */
[----:B---3--:R-:W-:Y:S01]  /*b6a0*/  FADD.FTZ R20, R17, 1 ;  /* 0x3f80000011147421 */ /* 0x008fe20000010000 */
[----:B------:R-:W-:-:S06]  /*b6b0*/  MOV R17, R19 ;  /* 0x0000001300117202 */ /* 0x000fcc0000000f00 */
[----:B------:R-:W3:Y:S01]  /*b6c0*/  MUFU.RCP R20, R20 ;  /* 0x0000001400147308 */ /* 0x000ee20000001000 */
[----:B------:R-:W-:-:S04]  /*b6d0*/  IMAD.WIDE.U32 R16, R2, UR4, R16 ;  /* 0x0000000402107c25 */ /* 0x000fc8000f8e0010 */
[----:B0-----:R-:W-:Y:S01]  /*b6e0*/  FADD.FTZ R21, R18, 1 ;  /* 0x3f80000012157421 */ /* 0x001fe20000010000 */
[----:B-1----:R-:W-:-:S05]  /*b6f0*/  LEA R18, P0, R16, UR8, 0x2 ;  /* 0x0000000810127c11 */ /* 0x002fca000f8010ff */
[----:B------:R-:W0:Y:S01]  /*b700*/  MUFU.RCP R21, R21 ;  /* 0x0000001500157308 */ /* 0x000e220000001000 */
[----:B------:R-:W-:-:S04]  /*b710*/  IADD3 R25, PT, PT, R17, R25, RZ ;  /* 0x0000001911197210 */ /* 0x000fc80007ffe0ff */
[----:B------:R-:W-:Y:S01]  /*b720*/  LEA.HI.X R19, R16, UR9, R25, 0x2, P0 ;  /* 0x0000000910137c11 */ /* 0x000fe200080f1419 */
[----:B---3--:R-:W-:Y:S01]  /*b730*/  FMUL.FTZ R16, R23, R20 ;  /* 0x0000001417107220 */ /* 0x008fe20000410000 */
[----:B0-----:R-:W-:-:S05]  /*b740*/  FMUL.FTZ R17, R36, R21 ;  /* 0x0000001524117220 */ /* 0x001fca0000410000 */
[----:B------:R0:W-:Y:S02]  /*b750*/  STG.E.64 desc[UR6][R18.64], R16 ;  /* 0x0000001012007986 */ /* 0x0001e4000c101b06 */
.L_x_3846:
[----:B------:R-:W-:Y:S05]  /*b760*/  BSYNC.RECONVERGENT B0 ;  /* 0x0000000000007941 */ /* 0x000fea0003800200 */
.L_x_3782:
        /* <DEDUP_REMOVED lines=8> */
.L_x_3910:
        /* <DEDUP_REMOVED lines=9> */
.L_x_4559:


//--------------------- .text._Z35group_norm_nhwc_fwd_one_pass_kernelI11Fp32IOBf16WLi64ELi64ELi512EEv26Group_norm_nhwc_fwd_params --------------------------
	.section	.text._Z35group_norm_nhwc_fwd_one_pass_kernelI11Fp32IOBf16WLi64ELi64ELi512EEv26Group_norm_nhwc_fwd_params,"ax",@progbits
	.align	128
        .global         _Z35group_norm_nhwc_fwd_one_pass_kernelI11Fp32IOBf16WLi64ELi64ELi512EEv26Group_norm_nhwc_fwd_params
        .type           _Z35group_norm_nhwc_fwd_one_pass_kernelI11Fp32IOBf16WLi64ELi64ELi512EEv26Group_norm_nhwc_fwd_params,@function
        .size           _Z35group_norm_nhwc_fwd_one_pass_kernelI11Fp32IOBf16WLi64ELi64ELi512EEv26Group_norm_nhwc_fwd_params,(.L_x_4560 - _Z35group_norm_nhwc_fwd_one_pass_kernelI11Fp32IOBf16WLi64ELi64ELi512EEv26Group_norm_nhwc_fwd_params)
        .other          _Z35group_norm_nhwc_fwd_one_pass_kernelI11Fp32IOBf16WLi64ELi64ELi512EEv26Group_norm_nhwc_fwd_params,@"STO_CUDA_ENTRY STV_DEFAULT"
_Z35group_norm_nhwc_fwd_one_pass_kernelI11Fp32IOBf16WLi64ELi64ELi512EEv26Group_norm_nhwc_fwd_params:
.text._Z35group_norm_nhwc_fwd_one_pass_kernelI11Fp32IOBf16WLi64ELi64ELi512EEv26Group_norm_nhwc_fwd_params:
        /* <DEDUP_REMOVED lines=23> */
.L_x_3938:
[----:B0-----:R-:W0:Y:S01]  /*0170*/  LDC R9, c[0x0][0x3f8] ;  /* 0x0000fe00ff097b82 */ /* 0x001e220000000800 */
[----:B-1----:R-:W1:Y:S01]  /*0180*/  LDCU.64 UR8, c[0x0][0x3e8] ;  /* 0x00007d00ff0877ac */ /* 0x002e620008000a00 */
[C---:B------:R-:W-:Y:S01]  /*0190*/  IADD3 R13, PT, PT, R23.reuse, 0x20, RZ ;  /* 0x00000020170d7810 */ /* 0x040fe20007ffe0ff */
[----:B--2---:R-:W2:Y:S01]  /*01a0*/  S2R R8, SR_TID.X ;  /* 0x0000000000087919 */ /* 0x004ea20000002100 */
[----:B------:R-:W-:Y:S01]  /*01b0*/  IADD3 R18, PT, PT, R23, 0x10, RZ ;  /* 0x0000001017127810 */ /* 0x000fe20007ffe0ff */
[----:B---3--:R-:W3:Y:S01]  /*01c0*/  LDCU.64 UR10, c[0x0][0x3f0] ;  /* 0x00007e00ff0a77ac */ /* 0x008ee20008000a00 */
[----:B------:R-:W-:Y:S02]  /*01d0*/  SHF.R.S32.HI R15, RZ, 0x1f, R13 ;  /* 0x0000001fff0f7819 */ /* 0x000fe4000001140d */
[----:B------:R-:W-:Y:S02]  /*01e0*/  SHF.R.S32.HI R21, RZ, 0x1f, R18 ;  /* 0x0000001fff157819 */ /* 0x000fe40000011412 */
[----:B0-----:R-:W-:-:S02]  /*01f0*/  IABS R5, R9 ;  /* 0x0000000900057213 */ /* 0x001fc40000000000 */
[----:B------:R-:W-:Y:S02]  /*0200*/  ISETP.NE.AND P3, PT, R9, RZ, PT ;  /* 0x000000ff0900720c */ /* 0x000fe40003f65270 */
[----:B------:R-:W0:Y:S01]  /*0210*/  I2F.RP R0, R5 ;  /* 0x0000000500007306 */ /* 0x000e220000209400 */
[----:B--2---:R-:W-:-:S07]  /*0220*/  SHF.L.U32 R27, R8, 0x1, RZ ;  /* 0x00000001081b7819 */ /* 0x004fce00000006ff */
[----:B0-----:R-:W0:Y:S02]  /*0230*/  MUFU.RCP R0, R0 ;  /* 0x0000000000007308 */ /* 0x001e240000001000 */
[----:B0-----:R-:W-:-:S06]  /*0240*/  IADD3 R2, PT, PT, R0, 0xffffffe, RZ ;  /* 0x0ffffffe00027810 */ /* 0x001fcc0007ffe0ff */
        /* <DEDUP_REMOVED lines=11> */
[-C--:B------:R-:W-:Y:S01]  /*0300*/  @!P2 IADD3 R0, PT, PT, R0, -R5.reuse, RZ ;  /* 0x800000050000a210 */ /* 0x080fe20007ffe0ff */
[----:B------:R-:W-:Y:S01]  /*0310*/  @!P2 VIADD R3, R3, 0x1 ;  /* 0x000000010303a836 */ /* 0x000fe20000000000 */
[----:B-1----:R-:W-:Y:S02]  /*0320*/  ISETP.GE.U32.AND P2, PT, R13, UR8, PT ;  /* 0x000000080d007c0c */ /* 0x002fe4000bf46070 */
[----:B------:R-:W-:Y:S02]  /*0330*/  ISETP.GE.U32.AND P1, PT, R0, R5, PT ;  /* 0x000000050000720c */ /* 0x000fe40003f26070 */
[----:B------:R-:W-:Y:S02]  /*0340*/  LOP3.LUT R0, R9, UR7, RZ, 0x3c, !PT ;  /* 0x0000000709007c12 */ /* 0x000fe4000f8e3cff */
[----:B------:R-:W-:Y:S02]  /*0350*/  ISETP.GE.AND.EX P2, PT, R15, UR9, PT, P2 ;  /* 0x000000090f007c0c */ /* 0x000fe4000bf46320 */
[----:B------:R-:W-:-:S07]  /*0360*/  ISETP.GE.AND P4, PT, R0, RZ, PT ;  /* 0x000000ff0000720c */ /* 0x000fce0003f86270 */
[----:B------:R-:W-:Y:S02]  /*0370*/  @P1 IADD3 R3, PT, PT, R3, 0x1, RZ ;  /* 0x0000000103031810 */ /* 0x000fe40007ffe0ff */
[----:B------:R-:W-:Y:S02]  /*0380*/  ISETP.GE.U32.AND P1, PT, R18, UR8, PT ;  /* 0x0000000812007c0c */ /* 0x000fe4000bf26070 */
[----:B------:R-:W0:Y:S02]  /*0390*/  @!P2 LDC.64 R4, c[0x0][0x3e0] ;  /* 0x0000f800ff04ab82 */ /* 0x000e240000000a00 */
[----:B------:R-:W-:Y:S02]  /*03a0*/  @!P4 IADD3 R3, PT, PT, -R3, RZ, RZ ;  /* 0x000000ff0303c210 */ /* 0x000fe40007ffe1ff */
[----:B------:R-:W-:Y:S02]  /*03b0*/  @!P3 LOP3.LUT R3, RZ, R9, RZ, 0x33, !PT ;  /* 0x00000009ff03b212 */ /* 0x000fe400078e33ff */
[----:B------:R-:W-:-:S02]  /*03c0*/  ISETP.GE.U32.AND P3, PT, R23, UR8, PT ;  /* 0x0000000817007c0c */ /* 0x000fc4000bf66070 */
[----:B------:R-:W-:Y:S01]  /*03d0*/  IADD3 R0, PT, PT, -R3, RZ, RZ ;  /* 0x000000ff03007210 */ /* 0x000fe20007ffe1ff */
[----:B------:R-:W1:Y:S01]  /*03e0*/  @!P2 LDC.64 R10, c[0x0][0x390] ;  /* 0x0000e400ff0aab82 */ /* 0x000e620000000a00 */
[----:B------:R-:W-:Y:S02]  /*03f0*/  ISETP.GE.AND.EX P3, PT, R7, UR9, PT, P3 ;  /* 0x0000000907007c0c */ /* 0x000fe4000bf66330 */
[----:B------:R-:W-:Y:S01]  /*0400*/  SHF.R.S32.HI R2, RZ, 0x1f, R3 ;  /* 0x0000001fff027819 */ /* 0x000fe20000011403 */
[----:B------:R-:W-:Y:S01]  /*0410*/  IMAD R0, R9, R0, UR7 ;  /* 0x0000000709007e24 */ /* 0x000fe2000f8e0200 */
[----:B------:R-:W-:Y:S02]  /*0420*/  ISETP.GE.AND.EX P1, PT, R21, UR9, PT, P1 ;  /* 0x0000000915007c0c */ /* 0x000fe4000bf26310 */
[----:B------:R-:W-:Y:S01]  /*0430*/  IADD3 R9, PT, PT, R23, 0x30, RZ ;  /* 0x0000003017097810 */ /* 0x000fe20007ffe0ff */
[----:B---3--:R-:W-:Y:S01]  /*0440*/  IMAD R2, R2, UR10, RZ ;  /* 0x0000000a02027c24 */ /* 0x008fe2000f8e02ff */
[----:B------:R-:W-:-:S02]  /*0450*/  SHF.L.U32 R0, R0, 0x6, RZ ;  /* 0x0000000600007819 */ /* 0x000fc400000006ff */
[----:B------:R-:W-:Y:S01]  /*0460*/  ISETP.GE.U32.AND P4, PT, R9, UR8, PT ;  /* 0x0000000809007c0c */ /* 0x000fe2000bf86070 */
[----:B------:R-:W-:Y:S01]  /*0470*/  IMAD R25, R3, UR11, R2 ;  /* 0x0000000b03197c24 */ /* 0x000fe2000f8e0202 */
[----:B------:R-:W-:Y:S01]  /*0480*/  LOP3.LUT R26, R0, 0x3e, R27, 0xf8, !PT ;  /* 0x0000003e001a7812 */ /* 0x000fe200078ef81b */
[----:B------:R-:W2:Y:S01]  /*0490*/  @!P3 LDC.64 R16, c[0x0][0x3e0] ;  /* 0x0000f800ff10bb82 */ /* 0x000ea20000000a00 */
[----:B------:R-:W-:Y:S01]  /*04a0*/  SHF.R.S32.HI R27, RZ, 0x1f, R0 ;  /* 0x0000001fff1b7819 */ /* 0x000fe20000011400 */
[----:B0-----:R-:W-:Y:S01]  /*04b0*/  @!P2 IMAD R2, R15, R4, RZ ;  /* 0x000000040f02a224 */ /* 0x001fe200078e02ff */
[----:B------:R-:W-:Y:S01]  /*04c0*/  SHF.R.S32.HI R19, RZ, 0x1f, R9 ;  /* 0x0000001fff137819 */ /* 0x000fe20000011409 */
[----:B------:R-:W-:-:S03]  /*04d0*/  IMAD.WIDE.U32 R26, R3, UR10, R26 ;  /* 0x0000000a031a7c25 */ /* 0x000fc6000f8e001a */
[----:B------:R-:W-:Y:S01]  /*04e0*/  ISETP.GE.AND.EX P4, PT, R19, UR9, PT, P4 ;  /* 0x0000000913007c0c */ /* 0x000fe2000bf86340 */
[----:B------:R-:W-:Y:S01]  /*04f0*/  @!P2 IMAD R15, R13, R5, R2 ;  /* 0x000000050d0fa224 */ /* 0x000fe200078e0202 */
[----:B------:R-:W-:Y:S01]  /*0500*/  @!P2 MOV R24, R26 ;  /* 0x0000001a0018a202 */ /* 0x000fe20000000f00 */
[----:B------:R-:W0:Y:S01]  /*0510*/  @!P1 LDC.64 R2, c[0x0][0x3e0] ;  /* 0x0000f800ff029b82 */ /* 0x000e220000000a00 */
[----:B------:R-:W-:-:S03]  /*0520*/  IMAD.IADD R25, R27, 0x1, R25 ;  /* 0x000000011b197824 */ /* 0x000fc600078e0219 */
[----:B------:R-:W-:-:S04]  /*0530*/  @!P2 IMAD.WIDE.U32 R4, R13, R4, R24 ;  /* 0x000000040d04a225 */ /* 0x000fc800078e0018 */
[----:B------:R-:W3:Y:S01]  /*0540*/  @!P1 LDC.64 R12, c[0x0][0x390] ;  /* 0x0000e400ff0c9b82 */ /* 0x000ee20000000a00 */
[----:B------:R-:W-:Y:S01]  /*0550*/  @!P2 IADD3 R5, PT, PT, R5, R15, RZ ;  /* 0x0000000f0505a210 */ /* 0x000fe20007ffe0ff */
[----:B--2---:R-:W-:Y:S01]  /*0560*/  @!P3 IMAD R6, R7, R16, RZ ;  /* 0x000000100706b224 */ /* 0x004fe200078e02ff */
[----:B-1----:R-:W-:Y:S02]  /*0570*/  @!P2 LEA R10, P5, R4, R10, 0x2 ;  /* 0x0000000a040aa211 */ /* 0x002fe400078a10ff */
[----:B------:R-:W-:-:S03]  /*0580*/  @!P3 MOV R7, R25 ;  /* 0x000000190007b202 */ /* 0x000fc60000000f00 */
[----:B------:R-:W1:Y:S01]  /*0590*/  @!P3 LDC.64 R14, c[0x0][0x390] ;  /* 0x0000e400ff0ebb82 */ /* 0x000e620000000a00 */
[----:B------:R-:W-:Y:S01]  /*05a0*/  @!P3 IMAD R29, R23, R17, R6 ;  /* 0x00000011171db224 */ /* 0x000fe200078e0206 */
[----:B------:R-:W-:Y:S02]  /*05b0*/  @!P3 MOV R6, R26 ;  /* 0x0000001a0006b202 */ /* 0x000fe40000000f00 */
[----:B------:R-:W-:-:S03]  /*05c0*/  @!P2 LEA.HI.X R11, R4, R11, R5, 0x2, P5 ;  /* 0x0000000b040ba211 */ /* 0x000fc600028f1405 */
        /* <DEDUP_REMOVED lines=8> */
[----:B------:R-:W0:Y:S02]  /*0650*/  @!P4 LDC.64 R6, c[0x0][0x390] ;  /* 0x0000e400ff06cb82 */ /* 0x000e240000000a00 */
[----:B------:R-:W-:Y:S01]  /*0660*/  @!P1 IMAD.IADD R21, R3, 0x1, R21 ;  /* 0x0000000103159824 */ /* 0x000fe200078e0215 */
[----:B---3--:R-:W-:Y:S01]  /*0670*/  @!P1 LEA R12, P6, R2, R12, 0x2 ;  /* 0x0000000c020c9211 */ /* 0x008fe200078c10ff */
[----:B------:R-:W-:Y:S01]  /*0680*/  HFMA2 R3, -RZ, RZ, 0, 0 ;  /* 0x00000000ff037431 */ /* 0x000fe200000001ff */
[----:B-1----:R-:W-:Y:S02]  /*0690*/  @!P3 LEA R14, P5, R16, R14, 0x2 ;  /* 0x0000000e100eb211 */ /* 0x002fe400078a10ff */
[----:B------:R-:W-:Y:S02]  /*06a0*/  @!P1 LEA.HI.X R13, R2, R13, R21, 0x2, P6 ;  /* 0x0000000d020d9211 */ /* 0x000fe400030f1415 */
[----:B------:R-:W-:Y:S02]  /*06b0*/  CS2R R20, SRZ ;  /* 0x0000000000147805 */ /* 0x000fe4000001ff00 */
[----:B------:R-:W-:-:S02]  /*06c0*/  @!P3 LEA.HI.X R15, R16, R15, R17, 0x2, P5 ;  /* 0x0000000f100fb211 */ /* 0x000fc400028f1411 */
[----:B------:R-:W-:Y:S02]  /*06d0*/  @!P4 MOV R16, R26 ;  /* 0x0000001a0010c202 */ /* 0x000fe40000000f00 */
[----:B------:R-:W-:Y:S01]  /*06e0*/  @!P4 MOV R17, R25 ;  /* 0x000000190011c202 */ /* 0x000fe20000000f00 */
[-C--:B--2---:R-:W-:Y:S01]  /*06f0*/  @!P4 IMAD R18, R19, R4.reuse, RZ ;  /* 0x000000041312c224 */ /* 0x084fe200078e02ff */
[----:B------:R-:W-:Y:S01]  /*0700*/  MOV R2, RZ ;  /* 0x000000ff00027202 */ /* 0x000fe20000000f00 */
[----:B------:R-:W2:Y:S02]  /*0710*/  @!P3 LDG.E.64 R20, desc[UR14][R14.64] ;  /* 0x0000000e0e14b981 */ /* 0x000ea4000c1e1b00 */
[C---:B------:R-:W-:Y:S02]  /*0720*/  @!P4 IMAD R19, R9.reuse, R5, R18 ;  /* 0x000000050913c224 */ /* 0x040fe400078e0212 */
[----:B------:R-:W-:Y:S01]  /*0730*/  @!P4 IMAD.WIDE.U32 R16, R9, R4, R16 ;  /* 0x000000040910c225 */ /* 0x000fe200078e0010 */
[----:B------:R-:W-:Y:S01]  /*0740*/  CS2R R4, SRZ ;  /* 0x0000000000047805 */ /* 0x000fe2000001ff00 */
[----:B------:R1:W3:Y:S03]  /*0750*/  @!P1 LDG.E.64 R2, desc[UR14][R12.64] ;  /* 0x0000000e0c029981 */ /* 0x0002e6000c1e1b00 */
[----:B------:R-:W-:-:S02]  /*0760*/  @!P4 IADD3 R9, PT, PT, R17, R19, RZ ;  /* 0x000000131109c210 */ /* 0x000fc40007ffe0ff */
[C---:B0-----:R-:W-:Y:S01]  /*0770*/  @!P4 LEA R18, P3, R16.reuse, R6, 0x2 ;  /* 0x000000061012c211 */ /* 0x041fe200078610ff */
[----:B------:R0:W5:Y:S03]  /*0780*/  @!P2 LDG.E.64 R4, desc[UR14][R10.64] ;  /* 0x0000000e0a04a981 */ /* 0x000166000c1e1b00 */
[----:B------:R-:W-:Y:S02]  /*0790*/  @!P4 LEA.HI.X R19, R16, R7, R9, 0x2, P3 ;  /* 0x000000071013c211 */ /* 0x000fe400018f1409 */
[----:B------:R-:W-:-:S06]  /*07a0*/  CS2R R6, SRZ ;  /* 0x0000000000067805 */ /* 0x000fcc000001ff00 */
[----:B------:R-:W4:Y:S01]  /*07b0*/  @!P4 LDG.E.64 R6, desc[UR14][R18.64] ;  /* 0x0000000e1206c981 */ /* 0x000f22000c1e1b00 */
[----:B------:R-:W1:Y:S02]  /*07c0*/  S2R R9, SR_LANEID ;  /* 0x0000000000097919 */ /* 0x000e640000000000 */
[C---:B-1----:R-:W-:Y:S02]  /*07d0*/  ISETP.GT.AND P2, PT, R9.reuse, 0x1e, PT ;  /* 0x0000001e0900780c */ /* 0x042fe40003f44270 */
[----:B------:R-:W-:Y:S01]  /*07e0*/  ISETP.GT.AND P3, PT, R9, 0xf, PT ;  /* 0x0000000f0900780c */ /* 0x000fe20003f64270 */
[----:B------:R-:W-:Y:S01]  /*07f0*/  BSSY.RECONVERGENT B0, `(.L_x_3911) ;  /* 0x0000037000007945 */ /* 0x000fe20003800200 */
[----:B--2---:R-:W-:Y:S01]  /*0800*/  FMUL.FTZ R15, R21, R21 ;  /* 0x00000015150f7220 */ /* 0x004fe20000410000 */
[----:B------:R-:W-:-:S03]  /*0810*/  FADD.FTZ R12, R20, R21 ;  /* 0x00000015140c7221 */ /* 0x000fc60000010000 */
[----:B------:R-:W-:Y:S01]  /*0820*/  FFMA.FTZ R15, R20, R20, R15 ;  /* 0x00000014140f7223 */ /* 0x000fe2000001000f */
[----:B---3--:R-:W-:Y:S01]  /*0830*/  FMUL.FTZ R17, R3, R3 ;  /* 0x0000000303117220 */ /* 0x008fe20000410000 */
[C---:B------:R-:W-:Y:S02]  /*0840*/  FADD.FTZ R13, R2.reuse, R3 ;  /* 0x00000003020d7221 */ /* 0x040fe40000010000 */
[----:B------:R-:W-:Y:S01]  /*0850*/  FADD.FTZ R15, RZ, R15 ;  /* 0x0000000fff0f7221 */ /* 0x000fe20000010000 */
[----:B0-----:R-:W-:Y:S01]  /*0860*/  FFMA.FTZ R10, R2, R2, R17 ;  /* 0x00000002020a7223 */ /* 0x001fe20000010011 */
[----:B------:R-:W-:Y:S01]  /*0870*/  FADD.FTZ R12, RZ, R12 ;  /* 0x0000000cff0c7221 */ /* 0x000fe20000010000 */
[----:B-----5:R-:W-:Y:S01]  /*0880*/  FMUL.FTZ R17, R5, R5 ;  /* 0x0000000505117220 */ /* 0x020fe20000410000 */
[----:B------:R-:W-:Y:S01]  /*0890*/  FADD.FTZ R11, R4, R5 ;  /* 0x00000005040b7221 */ /* 0x000fe20000010000 */
[----:B------:R-:W-:Y:S01]  /*08a0*/  FADD.FTZ R10, R15, R10 ;  /* 0x0000000a0f0a7221 */ /* 0x000fe20000010000 */
[----:B------:R-:W-:Y:S01]  /*08b0*/  FADD.FTZ R12, R12, R13 ;  /* 0x0000000d0c0c7221 */ /* 0x000fe20000010000 */
[----:B------:R-:W-:-:S03]  /*08c0*/  FFMA.FTZ R17, R4, R4, R17 ;  /* 0x0000000404117223 */ /* 0x000fc60000010011 */
[----:B------:R-:W-:Y:S01]  /*08d0*/  FADD.FTZ R11, R12, R11 ;  /* 0x0000000b0c0b7221 */ /* 0x000fe20000010000 */
[----:B------:R-:W-:Y:S01]  /*08e0*/  FADD.FTZ R17, R10, R17 ;  /* 0x000000110a117221 */ /* 0x000fe20000010000 */
[----:B----4-:R-:W-:Y:S01]  /*08f0*/  FMUL.FTZ R13, R7, R7 ;  /* 0x00000007070d7220 */ /* 0x010fe20000410000 */
[----:B------:R-:W-:-:S03]  /*0900*/  FADD.FTZ R10, R6, R7 ;  /* 0x00000007060a7221 */ /* 0x000fc60000010000 */
        /* <DEDUP_REMOVED lines=37> */
.L_x_3912:
[----:B------:R-:W-:Y:S05]  /*0b60*/  BSYNC.RECONVERGENT B0 ;  /* 0x0000000000007941 */ /* 0x000fea0003800200 */
.L_x_3911:
        /* <DEDUP_REMOVED lines=46> */
.L_x_3914:
[----:B------:R-:W-:Y:S05]  /*0e50*/  BSYNC.RECONVERGENT B0 ;  /* 0x0000000000007941 */ /* 0x000fea0003800200 */
.L_x_3913:
        /* <DEDUP_REMOVED lines=17> */
[----:B------:R-:W-:Y:S01]  /*0f70*/  IMAD.U32 R11, RZ, RZ, UR11 ;  /* 0x0000000bff0b7e24 */ /* 0x000fe2000f8e00ff */
        /* <DEDUP_REMOVED lines=13> */
.L_x_3917:
[----:B---3--:R-:W2:Y:S04]  /*1050*/  LDG.E.STRONG.GPU R10, desc[UR14][R8.64] ;  /* 0x0000000e080a7981 */ /* 0x008ea8000c1ef900 */
[----:B--2---:R-:W-:Y:S01]  /*1060*/  CCTL.IVALL ;  /* 0x00000000ff00798f */ /* 0x004fe20002000000 */
[----:B------:R-:W-:Y:S05]  /*1070*/  YIELD ;  /* 0x0000000000007946 */ /* 0x000fea0003800000 */
[----:B------:R-:W-:-:S13]  /*1080*/  ISETP.NE.AND P2, PT, R10, R15, PT ;  /* 0x0000000f0a00720c */ /* 0x000fda0003f45270 */
[----:B------:R-:W-:Y:S05]  /*1090*/  @P2 BRA `(.L_x_3917) ;  /* 0xfffffffc00ec2947 */ /* 0x000fea000383ffff */
.L_x_3916:
        /* <DEDUP_REMOVED lines=15> */
.L_x_3919:
        /* <DEDUP_REMOVED lines=26> */
[----:B-1----:R-:W-:Y:S02]  /*1330*/  MOV R16, UR24 ;  /* 0x0000001800107c02 */ /* 0x002fe40008000f00 */
[----:B--2---:R-:W-:Y:S01]  /*1340*/  MOV R17, UR25 ;  /* 0x0000001900117c02 */ /* 0x004fe20008000f00 */
        /* <DEDUP_REMOVED lines=10> */
[----:B------:R-:W-:Y:S01]  /*13f0*/  IMAD.U32 R8, RZ, RZ, UR23 ;  /* 0x00000017ff087e24 */ /* 0x000fe2000f8e00ff */
[----:B------:R-:W-:Y:S01]  /*1400*/  UIADD3 UR23, UPT, UPT, UR5, 0x7, URZ ;  /* 0x0000000705177890 */ /* 0x000fe2000fffe0ff */
[----:B---3--:R-:W-:Y:S01]  /*1410*/  @!P4 FADD.FTZ R12, R12, R10 ;  /* 0x0000000a0c0cc221 */ /* 0x008fe20000010000 */
[----:B------:R-:W-:-:S02]  /*1420*/  @!P4 FADD.FTZ R13, R13, R11 ;  /* 0x0000000b0d0dc221 */ /* 0x000fc40000010000 */
[----:B------:R-:W-:Y:S01]  /*1430*/  ISETP.EQ.OR P4, PT, R8, UR18, P3 ;  /* 0x0000001208007c0c */ /* 0x000fe20009f82670 */
        /* <DEDUP_REMOVED lines=20> */
[----:B------:R-:W-:Y:S01]  /*1580*/  MOV R14, UR26 ;  /* 0x0000001a000e7c02 */ /* 0x000fe20008000f00 */
[----:B------:R-:W-:-:S03]  /*1590*/  IMAD.U32 R15, RZ, RZ, UR27 ;  /* 0x0000001bff0f7e24 */ /* 0x000fc6000f8e00ff */
        /* <DEDUP_REMOVED lines=26> */
.L_x_3918:
        /* <DEDUP_REMOVED lines=24> */
[----:B------:R-:W-:Y:S01]  /*18c0*/  IMAD.U32 R8, RZ, RZ, UR8 ;  /* 0x00000008ff087e24 */ /* 0x000fe2000f8e00ff */
        /* <DEDUP_REMOVED lines=9> */
[----:B-1----:R-:W-:-:S02]  /*1960*/  MOV R16, UR8 ;  /* 0x0000000800107c02 */ /* 0x002fc40008000f00 */
[----:B--2---:R-:W-:Y:S02]  /*1970*/  MOV R17, UR9 ;  /* 0x0000000900117c02 */ /* 0x004fe40008000f00 */
[----:B------:R-:W2:Y:S01]  /*1980*/  @!P4 LDG.E.64 R10, desc[UR14][R10.64] ;  /* 0x0000000e0a0ac981 */ /* 0x000ea2000c1e1b00 */
[----:B------:R-:W-:Y:S02]  /*1990*/  MOV R14, UR10 ;  /* 0x0000000a000e7c02 */ /* 0x000fe40008000f00 */
        /* <DEDUP_REMOVED lines=14> */
.L_x_3920:
        /* <DEDUP_REMOVED lines=21> */
[----:B------:R-:W-:-:S05]  /*1bd0*/  IMAD.U32 R14, RZ, RZ, UR5 ;  /* 0x00000005ff0e7e24 */ /* 0x000fca000f8e00ff */
[----:B------:R-:W-:-:S04]  /*1be0*/  IADD3 R14, PT, PT, R14, 0x2, RZ ;  /* 0x000000020e0e7810 */ /* 0x000fc80007ffe0ff */
[----:B------:R-:W-:Y:S01]  /*1bf0*/  R2UR UR5, R14 ;  /* 0x000000000e0572ca */ /* 0x000fe200000e0000 */
[----:B0-----:R-:W-:Y:S01]  /*1c00*/  @!P4 FADD.FTZ R12, R12, R8 ;  /* 0x000000080c0cc221 */ /* 0x001fe20000010000 */
[----:B------:R-:W-:-:S03]  /*1c10*/  @!P4 FADD.FTZ R13, R13, R9 ;  /* 0x000000090d0dc221 */ /* 0x000fc60000010000 */
[----:B---3--:R-:W-:Y:S01]  /*1c20*/  @!P2 FADD.FTZ R12, R12, R10 ;  /* 0x0000000a0c0ca221 */ /* 0x008fe20000010000 */
[----:B------:R-:W-:-:S09]  /*1c30*/  @!P2 FADD.FTZ R13, R13, R11 ;  /* 0x0000000b0d0da221 */ /* 0x000fd20000010000 */
.L_x_3921:
        /* <DEDUP_REMOVED lines=13> */
.L_x_3922:
[----:B------:R-:W-:Y:S05]  /*1d10*/  BSYNC.RECONVERGENT B0 ;  /* 0x0000000000007941 */ /* 0x000fea0003800200 */
.L_x_3915:
[----:B---3--:R-:W3:Y:S01]  /*1d20*/  S2R R10, SR_TID.X ;  /* 0x00000000000a7919 */ /* 0x008ee20000002100 */
[----:B------:R-:W4:Y:S01]  /*1d30*/  S2UR UR8, SR_CgaCtaId ;  /* 0x00000000000879c3 */ /* 0x000f220000008800 */
[----:B------:R-:W5:Y:S01]  /*1d40*/  LDCU UR9, c[0x0][0x414] ;  /* 0x00008280ff0977ac */ /* 0x000f620008000800 */
[----:B------:R-:W-:Y:S01]  /*1d50*/  MOV R11, UR7 ;  /* 0x00000007000b7c02 */ /* 0x000fe20008000f00 */
[----:B------:R-:W-:-:S05]  /*1d60*/  UMOV UR5, 0x400 ;  /* 0x0000040000057882 */ /* 0x000fca0000000000 */
[----:B------:R-:W0:Y:S08]  /*1d70*/  @P0 LDC.64 R14, c[0x0][0x388] ;  /* 0x0000e200ff0e0b82 */ /* 0x000e300000000a00 */
[----:B-12---:R-:W1:Y:S01]  /*1d80*/  LDC.64 R16, c[0x0][0x398] ;  /* 0x0000e600ff107b82 */ /* 0x006e620000000a00 */
[----:B----4-:R-:W-:-:S07]  /*1d90*/  ULEA UR5, UR8, UR5, 0x18 ;  /* 0x0000000508057291 */ /* 0x010fce000f8ec0ff */
[----:B------:R-:W2:Y:S01]  /*1da0*/  LDC.64 R8, c[0x0][0x3a0] ;  /* 0x0000e800ff087b82 */ /* 0x000ea20000000a00 */
[----:B---3--:R-:W-:Y:S01]  /*1db0*/  SHF.L.U32 R10, R10, 0x1, RZ ;  /* 0x000000010a0a7819 */ /* 0x008fe200000006ff */
[----:B0-----:R-:W-:-:S04]  /*1dc0*/  @P0 IMAD.WIDE R14, R11, 0x8, R14 ;  /* 0x000000080b0e0825 */ /* 0x001fc800078e020e */
[----:B-----5:R-:W-:Y:S01]  /*1dd0*/  @P0 FMUL.FTZ R11, R13, UR9 ;  /* 0x000000090d0b0c20 */ /* 0x020fe20008410000 */
[----:B------:R-:W-:Y:S01]  /*1de0*/  @!P3 STS.64 [UR5+0x98], R12 ;  /* 0x0000980cff00b988 */ /* 0x000fe20008000a05 */
[----:B------:R-:W-:Y:S01]  /*1df0*/  LOP3.LUT R19, R10, 0x3e, RZ, 0xc0, !PT ;  /* 0x0000003e0a137812 */ /* 0x000fe200078ec0ff */
[----:B------:R-:W-:-:S03]  /*1e00*/  @P0 FMUL.FTZ R10, R12, UR9 ;  /* 0x000000090c0a0c20 */ /* 0x000fc60008410000 */
[----:B------:R-:W-:Y:S02]  /*1e10*/  IADD3 R19, PT, PT, R0, R19, RZ ;  /* 0x0000001300137210 */ /* 0x000fe40007ffe0ff */
[----:B------:R-:W-:Y:S03]  /*1e20*/  @P0 STG.E.64 desc[UR14][R14.64], R10 ;  /* 0x0000000a0e000986 */ /* 0x000fe6000c101b0e */
[C---:B-1----:R-:W-:Y:S01]  /*1e30*/  IMAD.WIDE R16, R19.reuse, 0x2, R16 ;  /* 0x0000000213107825 */ /* 0x042fe200078e0210 */
[----:B------:R-:W-:Y:S03]  /*1e40*/  BAR.SYNC.DEFER_BLOCKING 0x0 ;  /* 0x0000000000007b1d */ /* 0x000fe60000010000 */
[----:B--2---:R-:W-:-:S03]  /*1e50*/  IMAD.WIDE R18, R19, 0x2, R8 ;  /* 0x0000000213127825 */ /* 0x004fc600078e0208 */
[----:B------:R-:W2:Y:S04]  /*1e60*/  LDG.E.U16 R28, desc[UR14][R16.64] ;  /* 0x0000000e101c7981 */ /* 0x000ea8000c1e1500 */
[----:B------:R-:W3:Y:S04]  /*1e70*/  LDG.E.U16 R29, desc[UR14][R18.64] ;  /* 0x0000000e121d7981 */ /* 0x000ee8000c1e1500 */
[----:B------:R-:W0:Y:S01]  /*1e80*/  LDS.64 R8, [UR5+0x98] ;  /* 0x00009805ff087984 */ /* 0x000e220008000a00 */
[----:B------:R-:W1:Y:S03]  /*1e90*/  LDCU.U8 UR5, c[0x0][0x3fc] ;  /* 0x00007f80ff0577ac */ /* 0x000e660008000000 */
[----:B------:R-:W4:Y:S04]  /*1ea0*/  LDG.E.U16 R16, desc[UR14][R16.64+0x2] ;  /* 0x0000020e10107981 */ /* 0x000f28000c1e1500 */
[----:B------:R-:W5:Y:S01]  /*1eb0*/  LDG.E.U16 R18, desc[UR14][R18.64+0x2] ;  /* 0x0000020e12127981 */ /* 0x000f62000c1e1500 */
        /* <DEDUP_REMOVED lines=8> */
[----:B------:R-:W-:-:S06]  /*1f40*/  IMAD.MOV.U32 R8, RZ, RZ, 0x3f800000 ;  /* 0x3f800000ff087424 */ /* 0x000fcc00078e00ff */
        /* <DEDUP_REMOVED lines=17> */
[----:B------:R-:W-:Y:S02]  /*2060*/  IMAD.MOV.U32 R16, RZ, RZ, R26 ;  /* 0x000000ffff107224 */ /* 0x000fe400078e001a */
[----:B------:R-:W-:Y:S01]  /*2070*/  FADD.FTZ R21, -R0, R21 ;  /* 0x0000001500157221 */ /* 0x000fe20000010100 */
[----:B------:R-:W1:Y:S01]  /*2080*/  LDCU.64 UR8, c[0x0][0x380] ;  /* 0x00007000ff0877ac */ /* 0x000e620008000a00 */
[----:B0-----:R-:W-:Y:S02]  /*2090*/  IMAD R14, R14, UR12, RZ ;  /* 0x0000000c0e0e7c24 */ /* 0x001fe4000f8e02ff */
[----:B------:R-:W-:-:S04]  /*20a0*/  IMAD.WIDE.U32 R16, R23, UR12, R16 ;  /* 0x0000000c17107c25 */ /* 0x000fc8000f8e0010 */
[----:B------:R-:W-:Y:S01]  /*20b0*/  IMAD R15, R23, UR13, R14 ;  /* 0x0000000d170f7c24 */ /* 0x000fe2000f8e020e */
[----:B-1----:R-:W-:-:S04]  /*20c0*/  LEA R14, P1, R16, UR8, 0x2 ;  /* 0x00000008100e7c11 */ /* 0x002fc8000f8210ff */
[----:B------:R-:W-:Y:S01]  /*20d0*/  IADD3 R15, PT, PT, R17, R15, RZ ;  /* 0x0000000f110f7210 */ /* 0x000fe20007ffe0ff */
[----:B------:R-:W-:-:S03]  /*20e0*/  FADD.FTZ R17, -R0, R20 ;  /* 0x0000001400117221 */ /* 0x000fc60000010100 */
[----:B------:R-:W-:Y:S01]  /*20f0*/  LEA.HI.X R15, R16, UR9, R15, 0x2, P1 ;  /* 0x00000009100f7c11 */ /* 0x000fe200088f140f */
[-C--:B------:R-:W-:Y:S01]  /*2100*/  FMUL.FTZ R16, R17, R8.reuse ;  /* 0x0000000811107220 */ /* 0x080fe20000410000 */
[----:B------:R-:W-:-:S03]  /*2110*/  FMUL.FTZ R17, R21, R8 ;  /* 0x0000000815117220 */ /* 0x000fc60000410000 */
[----:B------:R-:W-:Y:S01]  /*2120*/  FFMA.FTZ R16, R9, R16, R12 ;  /* 0x0000001009107223 */ /* 0x000fe2000001000c */
[----:B------:R-:W-:-:S05]  /*2130*/  FFMA.FTZ R17, R10, R17, R11 ;  /* 0x000000110a117223 */ /* 0x000fca000001000b */
[----:B------:R0:W-:Y:S02]  /*2140*/  STG.E.64 desc[UR14][R14.64], R16 ;  /* 0x000000100e007986 */ /* 0x0001e4000c101b0e */
.L_x_3926:
[----:B------:R-:W-:Y:S05]  /*2150*/  BSYNC.RECONVERGENT B1 ;  /* 0x0000000000017941 */ /* 0x000fea0003800200 */
.L_x_3925:
        /* <DEDUP_REMOVED lines=14> */
[----:B------:R-:W1:Y:S03]  /*2240*/  LDCU.64 UR12, c[0x0][0x380] ;  /* 0x00007000ff0c77ac */ /* 0x000e660008000a00 */
[----:B------:R-:W-:-:S04]  /*2250*/  FMUL.FTZ R3, R3, R8 ;  /* 0x0000000803037220 */ /* 0x000fc80000410000 */
[----:B------:R-:W-:Y:S01]  /*2260*/  FFMA.FTZ R3, R10, R3, R11 ;  /* 0x000000030a037223 */ /* 0x000fe2000001000b */
[----:B0-----:R-:W-:-:S04]  /*2270*/  IMAD R14, R14, UR8, RZ ;  /* 0x000000080e0e7c24 */ /* 0x001fc8000f8e02ff */
[----:B------:R-:W-:Y:S01]  /*2280*/  IMAD R21, R19, UR9, R14 ;  /* 0x0000000913157c24 */ /* 0x000fe2000f8e020e */
[----:B------:R-:W-:-:S05]  /*2290*/  MOV R14, R26 ;  /* 0x0000001a000e7202 */ /* 0x000fca0000000f00 */
[----:B------:R-:W-:-:S04]  /*22a0*/  IMAD.WIDE.U32 R14, R19, UR8, R14 ;  /* 0x00000008130e7c25 */ /* 0x000fc8000f8e000e */
[----:B------:R-:W-:Y:S01]  /*22b0*/  FADD.FTZ R19, -R0, R2 ;  /* 0x0000000200137221 */ /* 0x000fe20000010100 */
[----:B------:R-:W-:-:S03]  /*22c0*/  IADD3 R21, PT, PT, R15, R21, RZ ;  /* 0x000000150f157210 */ /* 0x000fc60007ffe0ff */
[----:B------:R-:W-:Y:S01]  /*22d0*/  FMUL.FTZ R2, R19, R8 ;  /* 0x0000000813027220 */ /* 0x000fe20000410000 */
[----:B-1----:R-:W-:-:S03]  /*22e0*/  LEA R20, P1, R14, UR12, 0x2 ;  /* 0x0000000c0e147c11 */ /* 0x002fc6000f8210ff */
[----:B------:R-:W-:Y:S01]  /*22f0*/  FFMA.FTZ R2, R9, R2, R12 ;  /* 0x0000000209027223 */ /* 0x000fe2000001000c */
[----:B------:R-:W-:-:S05]  /*2300*/  LEA.HI.X R21, R14, UR13, R21, 0x2, P1 ;  /* 0x0000000d0e157c11 */ /* 0x000fca00088f1415 */
[----:B------:R0:W-:Y:S04]  /*2310*/  STG.E.64 desc[UR14][R20.64], R2 ;  /* 0x0000000214007986 */ /* 0x0001e8000c101b0e */
.L_x_3928:
[----:B------:R-:W-:Y:S05]  /*2320*/  BSYNC.RECONVERGENT B1 ;  /* 0x0000000000017941 */ /* 0x000fea0003800200 */
.L_x_3927:
[----:B------:R-:W-:Y:S04]  /*2330*/  BSSY.RECONVERGENT B1, `(.L_x_3929) ;  /* 0x0000013000017945 */ /* 0x000fe80003800200 */
[----:B------:R-:W-:Y:S05]  /*2340*/  @P2 BRA `(.L_x_3930) ;  /* 0x0000000000442947 */ /* 0x000fea0003800000 */
[----:B------:R-:W1:Y:S01]  /*2350*/  LDCU.64 UR8, c[0x0][0x3e0] ;  /* 0x00007c00ff0877ac */ /* 0x000e620008000a00 */
[----:B------:R-:W-:Y:S01]  /*2360*/  MOV R14, R26 ;  /* 0x0000001a000e7202 */ /* 0x000fe20000000f00 */
[C---:B0-----:R-:W-:Y:S01]  /*2370*/  FADD.FTZ R3, -R0.reuse, R4 ;  /* 0x0000000400037221 */ /* 0x041fe20000010100 */
[----:B------:R-:W-:Y:S01]  /*2380*/  MOV R15, R25 ;  /* 0x00000019000f7202 */ /* 0x000fe20000000f00 */
[----:B------:R-:W0:Y:S01]  /*2390*/  LDCU.64 UR12, c[0x0][0x380] ;  /* 0x00007000ff0c77ac */ /* 0x000e220008000a00 */
[----:B------:R-:W-:Y:S01]  /*23a0*/  FADD.FTZ R5, -R0, R5 ;  /* 0x0000000500057221 */ /* 0x000fe20000010100 */
[----:B------:R-:W-:-:S03]  /*23b0*/  FMUL.FTZ R2, R3, R8 ;  /* 0x0000000803027220 */ /* 0x000fc60000410000 */
[----:B------:R-:W-:Y:S01]  /*23c0*/  FMUL.FTZ R3, R5, R8 ;  /* 0x0000000805037220 */ /* 0x000fe20000410000 */
[----:B------:R-:W-:-:S03]  /*23d0*/  FFMA.FTZ R2, R9, R2, R12 ;  /* 0x0000000209027223 */ /* 0x000fc6000001000c */
[----:B------:R-:W-:Y:S01]  /*23e0*/  FFMA.FTZ R3, R10, R3, R11 ;  /* 0x000000030a037223 */ /* 0x000fe2000001000b */
[----:B-1----:R-:W-:Y:S02]  /*23f0*/  IMAD R16, R16, UR8, RZ ;  /* 0x0000000810107c24 */ /* 0x002fe4000f8e02ff */
[----:B------:R-:W-:-:S04]  /*2400*/  IMAD.WIDE.U32 R14, R13, UR8, R14 ;  /* 0x000000080d0e7c25 */ /* 0x000fc8000f8e000e */
[----:B------:R-:W-:Y:S01]  /*2410*/  IMAD R13, R13, UR9, R16 ;  /* 0x000000090d0d7c24 */ /* 0x000fe2000f8e0210 */
[----:B0-----:R-:W-:-:S03]  /*2420*/  LEA R4, P1, R14, UR12, 0x2 ;  /* 0x0000000c0e047c11 */ /* 0x001fc6000f8210ff */
[----:B------:R-:W-:-:S05]  /*2430*/  IMAD.IADD R13, R15, 0x1, R13 ;  /* 0x000000010f0d7824 */ /* 0x000fca00078e020d */
[----:B------:R-:W-:-:S05]  /*2440*/  LEA.HI.X R5, R14, UR13, R13, 0x2, P1 ;  /* 0x0000000d0e057c11 */ /* 0x000fca00088f140d */
[----:B------:R1:W-:Y:S02]  /*2450*/  STG.E.64 desc[UR14][R4.64], R2 ;  /* 0x0000000204007986 */ /* 0x0003e4000c101b0e */
.L_x_3930:
[----:B------:R-:W-:Y:S05]  /*2460*/  BSYNC.RECONVERGENT B1 ;  /* 0x0000000000017941 */ /* 0x000fea0003800200 */
.L_x_3929:
[----:B------:R-:W-:Y:S05]  /*2470*/  @P3 BRA `(.L_x_3931) ;  /* 0x0000000800543947 */ /* 0x000fea0003800000 */
[----:B------:R-:W2:Y:S01]  /*2480*/  LDCU.64 UR8, c[0x0][0x3e0] ;  /* 0x00007c00ff0877ac */ /* 0x000ea20008000a00 */
[----:B01----:R-:W-:Y:S01]  /*2490*/  MOV R2, R26 ;  /* 0x0000001a00027202 */ /* 0x003fe20000000f00 */
[C---:B------:R-:W-:Y:S01]  /*24a0*/  FADD.FTZ R5, -R0.reuse, R6 ;  /* 0x0000000600057221 */ /* 0x040fe20000010100 */
[----:B------:R-:W-:Y:S01]  /*24b0*/  MOV R3, R25 ;  /* 0x0000001900037202 */ /* 0x000fe20000000f00 */
[----:B------:R-:W0:Y:S01]  /*24c0*/  LDCU.64 UR10, c[0x0][0x380] ;  /* 0x00007000ff0a77ac */ /* 0x000e220008000a00 */
[----:B------:R-:W-:Y:S01]  /*24d0*/  FADD.FTZ R7, -R0, R7 ;  /* 0x0000000700077221 */ /* 0x000fe20000010100 */
        /* <DEDUP_REMOVED lines=8> */
[----:B------:R-:W-:-:S04]  /*2560*/  IADD3 R17, PT, PT, R3, R17, RZ ;  /* 0x0000001103117210 */ /* 0x000fc80007ffe0ff */
[----:B------:R-:W-:-:S05]  /*2570*/  LEA.HI.X R5, R2, UR11, R17, 0x2, P1 ;  /* 0x0000000b02057c11 */ /* 0x000fca00088f1411 */
[----:B------:R2:W-:Y:S01]  /*2580*/  STG.E.64 desc[UR14][R4.64], R6 ;  /* 0x0000000604007986 */ /* 0x0005e2000c101b0e */
[----:B------:R-:W-:Y:S05]  /*2590*/  BRA `(.L_x_3931) ;  /* 0x00000008000c7947 */ /* 0x000fea0003800000 */
.L_x_3924:
        /* <DEDUP_REMOVED lines=15> */
[----:B------:R-:W1:Y:S01]  /*2690*/  LDCU.64 UR12, c[0x0][0x380] ;  /* 0x00007000ff0c77ac */ /* 0x000e620008000a00 */
[----:B------:R-:W-:Y:S01]  /*26a0*/  FMUL.FTZ R17, R17, R8 ;  /* 0x0000000811117220 */ /* 0x000fe20000410000 */
[----:B0-----:R-:W-:Y:S02]  /*26b0*/  IMAD R18, R18, UR10, RZ ;  /* 0x0000000a12127c24 */ /* 0x001fe4000f8e02ff */
[----:B------:R-:W-:-:S04]  /*26c0*/  IMAD.WIDE.U32 R14, R23, UR10, R14 ;  /* 0x0000000a170e7c25 */ /* 0x000fc8000f8e000e */
[----:B------:R-:W-:Y:S01]  /*26d0*/  IMAD R19, R23, UR11, R18 ;  /* 0x0000000b17137c24 */ /* 0x000fe2000f8e0212 */
[----:B-1----:R-:W-:-:S04]  /*26e0*/  LEA R18, P2, R14, UR12, 0x2 ;  /* 0x0000000c0e127c11 */ /* 0x002fc8000f8410ff */
[----:B------:R-:W-:Y:S01]  /*26f0*/  IADD3 R19, PT, PT, R15, R19, RZ ;  /* 0x000000130f137210 */ /* 0x000fe20007ffe0ff */
[----:B------:R-:W-:Y:S01]  /*2700*/  FFMA.FTZ R15, R9, R17, R12 ;  /* 0x00000011090f7223 */ /* 0x000fe2000001000c */
[----:B------:R-:W-:Y:S02]  /*2710*/  FMUL.FTZ R17, R21, R8 ;  /* 0x0000000815117220 */ /* 0x000fe40000410000 */
[----:B------:R-:W-:Y:S01]  /*2720*/  LEA.HI.X R19, R14, UR13, R19, 0x2, P2 ;  /* 0x0000000d0e137c11 */ /* 0x000fe200090f1413 */
[----:B------:R-:W-:Y:S01]  /*2730*/  FMUL.FTZ R20, R15, -1.4426950216293334961 ;  /* 0xbfb8aa3b0f147820 */ /* 0x000fe20000410000 */
[----:B------:R-:W-:-:S04]  /*2740*/  FFMA.FTZ R17, R10, R17, R11 ;  /* 0x000000110a117223 */ /* 0x000fc8000001000b */
[----:B------:R-:W-:Y:S01]  /*2750*/  FMUL.FTZ R28, R17, -1.4426950216293334961 ;  /* 0xbfb8aa3b111c7820 */ /* 0x000fe20000410000 */
        /* <DEDUP_REMOVED lines=9> */
.L_x_3933:
[----:B------:R-:W-:Y:S05]  /*27f0*/  BSYNC.RECONVERGENT B1 ;  /* 0x0000000000017941 */ /* 0x000fea0003800200 */
.L_x_3932:
[----:B------:R-:W-:Y:S01]  /*2800*/  SHF.R.S32.HI R17, RZ, 0x1f, R13 ;  /* 0x0000001fff117819 */ /* 0x000fe2000001140d */
[----:B------:R-:W-:Y:S01]  /*2810*/  BSSY.RECONVERGENT B1, `(.L_x_3934) ;  /* 0x0000022000017945 */ /* 0x000fe20003800200 */
[----:B0-----:R-:W-:Y:S02]  /*2820*/  SHF.R.S32.HI R18, RZ, 0x1f, R16 ;  /* 0x0000001fff127819 */ /* 0x001fe40000011410 */
[----:B------:R-:W-:Y:S02]  /*2830*/  ISETP.GE.AND.EX P3, PT, R17, UR9, PT, P3 ;  /* 0x0000000911007c0c */ /* 0x000fe4000bf66330 */
[----:B------:R-:W-:Y:S01]  /*2840*/  ISETP.GE.AND.EX P4, PT, R18, UR9, PT, P4 ;  /* 0x0000000912007c0c */ /* 0x000fe2000bf86340 */
[----:B------:R-:W-:-:S12]  /*2850*/  @P1 BRA `(.L_x_3935) ;  /* 0x0000000000741947 */ /* 0x000fd80003800000 */
[----:B------:R-:W0:Y:S01]  /*2860*/  LDCU.64 UR10, c[0x0][0x3e0] ;  /* 0x00007c00ff0a77ac */ /* 0x000e220008000a00 */
[----:B------:R-:W-:Y:S01]  /*2870*/  VIADD R20, R23, 0x10 ;  /* 0x0000001017147836 */ /* 0x000fe20000000000 */
[----:B------:R-:W-:Y:S01]  /*2880*/  MOV R14, R26 ;  /* 0x0000001a000e7202 */ /* 0x000fe20000000f00 */
[C---:B------:R-:W-:Y:S01]  /*2890*/  FADD.FTZ R3, -R0.reuse, R3 ;  /* 0x0000000300037221 */ /* 0x040fe20000010100 */
[----:B------:R-:W-:Y:S01]  /*28a0*/  MOV R15, R25 ;  /* 0x00000019000f7202 */ /* 0x000fe20000000f00 */
[----:B------:R-:W-:Y:S01]  /*28b0*/  FADD.FTZ R21, -R0, R2 ;  /* 0x0000000200157221 */ /* 0x000fe20000010100 */
[----:B------:R-:W-:Y:S01]  /*28c0*/  SHF.R.S32.HI R19, RZ, 0x1f, R20 ;  /* 0x0000001fff137819 */ /* 0x000fe20000011414 */
[----:B------:R-:W1:Y:S02]  /*28d0*/  LDCU.64 UR12, c[0x0][0x380] ;  /* 0x00007000ff0c77ac */ /* 0x000e640008000a00 */
[----:B------:R-:W-:Y:S02]  /*28e0*/  FMUL.FTZ R21, R21, R8 ;  /* 0x0000000815157220 */ /* 0x000fe40000410000 */
[----:B0-----:R-:W-:-:S02]  /*28f0*/  IMAD R19, R19, UR10, RZ ;  /* 0x0000000a13137c24 */ /* 0x001fc4000f8e02ff */
[----:B------:R-:W-:-:S04]  /*2900*/  IMAD.WIDE.U32 R14, R20, UR10, R14 ;  /* 0x0000000a140e7c25 */ /* 0x000fc8000f8e000e */
[----:B------:R-:W-:Y:S01]  /*2910*/  IMAD R19, R20, UR11, R19 ;  /* 0x0000000b14137c24 */ /* 0x000fe2000f8e0213 */
[----:B-1----:R-:W-:-:S04]  /*2920*/  LEA R2, P1, R14, UR12, 0x2 ;  /* 0x0000000c0e027c11 */ /* 0x002fc8000f8210ff */
[----:B------:R-:W-:Y:S01]  /*2930*/  IADD3 R29, PT, PT, R15, R19, RZ ;  /* 0x000000130f1d7210 */ /* 0x000fe20007ffe0ff */
[----:B------:R-:W-:Y:S01]  /*2940*/  FMUL.FTZ R19, R3, R8 ;  /* 0x0000000803137220 */ /* 0x000fe20000410000 */
[----:B------:R-:W-:Y:S02]  /*2950*/  FFMA.FTZ R15, R9, R21, R12 ;  /* 0x00000015090f7223 */ /* 0x000fe4000001000c */
        /* <DEDUP_REMOVED lines=13> */
.L_x_3935:
[----:B------:R-:W-:Y:S05]  /*2a30*/  BSYNC.RECONVERGENT B1 ;  /* 0x0000000000017941 */ /* 0x000fea0003800200 */
.L_x_3934:
[----:B------:R-:W-:Y:S04]  /*2a40*/  BSSY.RECONVERGENT B1, `(.L_x_3936) ;  /* 0x000001d000017945 */ /* 0x000fe80003800200 */
[----:B------:R-:W-:Y:S05]  /*2a50*/  @P3 BRA `(.L_x_3937) ;  /* 0x00000000006c3947 */ /* 0x000fea0003800000 */
[C---:B0-----:R-:W-:Y:S01]  /*2a60*/  FADD.FTZ R3, -R0.reuse, R4 ;  /* 0x0000000400037221 */ /* 0x041fe20000010100 */
[----:B------:R-:W-:Y:S01]  /*2a70*/  FADD.FTZ R5, -R0, R5 ;  /* 0x0000000500057221 */ /* 0x000fe20000010100 */
        /* <DEDUP_REMOVED lines=25> */
.L_x_3937:
[----:B------:R-:W-:Y:S05]  /*2c10*/  BSYNC.RECONVERGENT B1 ;  /* 0x0000000000017941 */ /* 0x000fea0003800200 */
.L_x_3936:
[----:B------:R-:W-:Y:S05]  /*2c20*/  @P4 BRA `(.L_x_3931) ;  /* 0x0000000000684947 */ /* 0x000fea0003800000 */
[C---:B01----:R-:W-:Y:S01]  /*2c30*/  FADD.FTZ R3, -R0.reuse, R6 ;  /* 0x0000000600037221 */ /* 0x043fe20000010100 */
[----:B------:R-:W-:Y:S01]  /*2c40*/  FADD.FTZ R7, -R0, R7 ;  /* 0x0000000700077221 */ /* 0x000fe20000010100 */
        /* <DEDUP_REMOVED lines=24> */
.L_x_3931:
[----:B------:R-:W-:Y:S05]  /*2dd0*/  BSYNC.RECONVERGENT B0 ;  /* 0x0000000000007941 */ /* 0x000fea0003800200 */
.L_x_3923:
        /* <DEDUP_REMOVED lines=8> */
.L_x_3939:
        /* <DEDUP_REMOVED lines=10> */
.L_x_4560:


//--------------------- .text._Z35group_norm_nhwc_fwd_one_pass_kernelI11Fp32IOBf16WLi128ELi64ELi512EEv26Group_norm_nhwc_fwd_params --------------------------
	.section	.text._Z35group_norm_nhwc_fwd_one_pass_kernelI11Fp32IOBf16WLi128ELi64ELi512EEv26Group_norm_nhwc_fwd_params,"ax",@progbits
	.align	128
        .global         _Z35group_norm_nhwc_fwd_one_pass_kernelI11Fp32IOBf16WLi128ELi64ELi512EEv26Group_norm_nhwc_fwd_params
        .type           _Z35group_norm_nhwc_fwd_one_pass_kernelI11Fp32IOBf16WLi128ELi64ELi512EEv26Group_norm_nhwc_fwd_params,@function
        .size           _Z35group_norm_nhwc_fwd_one_pass_kernelI11Fp32IOBf16WLi128ELi64ELi512EEv26Group_norm_nhwc_fwd_params,(.L_x_4561 - _Z35group_norm_nhwc_fwd_one_pass_kernelI11Fp32IOBf16WLi128ELi64ELi512EEv26Group_norm_nhwc_fwd_params)
        .other          _Z35group_norm_nhwc_fwd_one_pass_kernelI11Fp32IOBf16WLi128ELi64ELi512EEv26Group_norm_nhwc_fwd_params,@"STO_CUDA_ENTRY STV_DEFAULT"
_Z35group_norm_nhwc_fwd_one_pass_kernelI11Fp32IOBf16WLi128ELi64ELi512EEv26Group_norm_nhwc_fwd_params:
.text._Z35group_norm_nhwc_fwd_one_pass_kernelI11Fp32IOBf16WLi128ELi64ELi512EEv26Group_norm_nhwc_fwd_params:
        /* <DEDUP_REMOVED lines=39> */
.L_x_3983:
[----:B01----:R-:W1:Y:S01]  /*0270*/  LDC R17, c[0x0][0x3f8] ;  /* 0x0000fe00ff117b82 */ /* 0x003e620000000800 */
        /* <DEDUP_REMOVED lines=66> */
[----:B------:R-:W-:Y:S02]  /*06a0*/  @!P5 MOV R10, R56 ;  /* 0x00000038000ad202 */ /* 0x000fe40000000f00 */
[----:B------:R-:W-:Y:S02]  /*06b0*/  @!P5 MOV R11, R55 ;  /* 0x00000037000bd202 */ /* 0x000fe40000000f00 */
[----:B------:R-:W-:Y:S01]  /*06c0*/  ISETP.GE.U32.AND P1, PT, R52, UR6, PT ;  /* 0x0000000634007c0c */ /* 0x000fe2000bf26070 */
[----:B------:R-:W-:-:S03]  /*06d0*/  @!P5 IMAD.WIDE.U32 R12, R31, R12, R10 ;  /* 0x0000000c1f0cd225 */ /* 0x000fc600078e000a */
[----:B------:R-:W-:Y:S02]  /*06e0*/  ISETP.GE.AND.EX P1, PT, R9, UR7, PT, P1 ;  /* 0x0000000709007c0c */ /* 0x000fe4000bf26310 */
[----:B------:R-:W-:Y:S02]  /*06f0*/  MOV R11, RZ ;  /* 0x000000ff000b7202 */ /* 0x000fe40000000f00 */
[----:B------:R-:W-:Y:S01]  /*0700*/  MOV R10, RZ ;  /* 0x000000ff000a7202 */ /* 0x000fe20000000f00 */
[----:B-1----:R-:W-:Y:S01]  /*0710*/  @!P2 IMAD R18, R19, R16, RZ ;  /* 0x000000101312a224 */ /* 0x002fe200078e02ff */
[----:B------:R-:W-:Y:S02]  /*0720*/  @!P5 IADD3 R13, PT, PT, R13, R29, RZ ;  /* 0x0000001d0d0dd210 */ /* 0x000fe40007ffe0ff */
[C---:B----4-:R-:W-:Y:S02]  /*0730*/  @!P5 LEA R22, P6, R12.reuse, R22, 0x2 ;  /* 0x000000160c16d211 */ /* 0x050fe400078c10ff */
[----:B0-----:R0:W3:Y:S01]  /*0740*/  @!P4 LDG.E.64 R10, desc[UR8][R24.64] ;  /* 0x00000008180ac981 */ /* 0x0010e2000c1e1b00 */
[----:B------:R-:W-:Y:S01]  /*0750*/  ISETP.GE.U32.AND P4, PT, R49, UR6, PT ;  /* 0x0000000631007c0c */ /* 0x000fe2000bf86070 */
[----:B------:R-:W-:Y:S01]  /*0760*/  @!P2 IMAD R29, R27, R17, R18 ;  /* 0x000000111b1da224 */ /* 0x000fe200078e0212 */
[----:B------:R-:W-:-:S02]  /*0770*/  @!P5 LEA.HI.X R23, R12, R23, R13, 0x2, P6 ;  /* 0x000000170c17d211 */ /* 0x000fc400030f140d */
[----:B------:R-:W-:Y:S02]  /*0780*/  CS2R R12, SRZ ;  /* 0x00000000000c7805 */ /* 0x000fe4000001ff00 */
[----:B------:R-:W-:Y:S01]  /*0790*/  ISETP.GE.AND.EX P4, PT, R43, UR7, PT, P4 ;  /* 0x000000072b007c0c */ /* 0x000fe2000bf86340 */
[----:B------:R-:W1:Y:S01]  /*07a0*/  @!P1 LDC.64 R18, c[0x0][0x3e0] ;  /* 0x0000f800ff129b82 */ /* 0x000e620000000a00 */
[----:B------:R-:W-:Y:S02]  /*07b0*/  ISETP.GE.U32.AND P6, PT, R48, UR6, PT ;  /* 0x0000000630007c0c */ /* 0x000fe4000bfc6070 */
[----:B0-----:R-:W-:Y:S01]  /*07c0*/  @!P2 MOV R24, R56 ;  /* 0x000000380018a202 */ /* 0x001fe20000000f00 */
[----:B------:R0:W4:Y:S01]  /*07d0*/  @!P5 LDG.E.64 R12, desc[UR8][R22.64] ;  /* 0x00000008160cd981 */ /* 0x000122000c1e1b00 */
[----:B------:R-:W-:Y:S02]  /*07e0*/  @!P2 MOV R25, R55 ;  /* 0x000000370019a202 */ /* 0x000fe40000000f00 */
[----:B------:R-:W-:Y:S01]  /*07f0*/  ISETP.GE.AND.EX P5, PT, R44, UR7, PT, P6 ;  /* 0x000000072c007c0c */ /* 0x000fe2000bfa6360 */
[----:B------:R-:W-:-:S04]  /*0800*/  @!P2 IMAD.WIDE.U32 R16, R27, R16, R24 ;  /* 0x000000101b10a225 */ /* 0x000fc800078e0018 */
[----:B------:R-:W1:Y:S01]  /*0810*/  @!P4 LDC.64 R24, c[0x0][0x3e0] ;  /* 0x0000f800ff18cb82 */ /* 0x000e620000000a00 */
[----:B------:R-:W-:-:S07]  /*0820*/  @!P2 IADD3 R17, PT, PT, R17, R29, RZ ;  /* 0x0000001d1111a210 */ /* 0x000fce0007ffe0ff */
[----:B0-----:R-:W0:Y:S01]  /*0830*/  @!P3 LDC.64 R22, c[0x0][0x390] ;  /* 0x0000e400ff16bb82 */ /* 0x001e220000000a00 */
[----:B--2---:R-:W-:Y:S01]  /*0840*/  @!P2 LEA R28, P6, R16, R14, 0x2 ;  /* 0x0000000e101ca211 */ /* 0x004fe200078c10ff */
[----:B-----5:R-:W-:Y:S01]  /*0850*/  @!P3 IMAD R14, R42, R20, RZ ;  /* 0x000000142a0eb224 */ /* 0x020fe200078e02ff */
[----:B------:R-:W-:Y:S02]  /*0860*/  @!P3 MOV R30, R56 ;  /* 0x00000038001eb202 */ /* 0x000fe40000000f00 */
[----:B------:R-:W-:Y:S02]  /*0870*/  @!P2 LEA.HI.X R29, R16, R15, R17, 0x2, P6 ;  /* 0x0000000f101da211 */ /* 0x000fe400030f1411 */
[----:B------:R-:W-:Y:S01]  /*0880*/  @!P3 MOV R31, R55 ;  /* 0x00000037001fb202 */ /* 0x000fe20000000f00 */
        /* <DEDUP_REMOVED lines=13> */
[----:B------:R-:W-:Y:S01]  /*0960*/  @!P1 MOV R33, R55 ;  /* 0x0000003700219202 */ /* 0x000fe20000000f00 */
[----:B------:R-:W-:Y:S02]  /*0970*/  @!P4 IMAD R34, R43, R24, RZ ;  /* 0x000000182b22c224 */ /* 0x000fe400078e02ff */
[----:B------:R-:W-:Y:S01]  /*0980*/  @!P1 IMAD.WIDE.U32 R32, R52, R18, R32 ;  /* 0x0000001234209225 */ /* 0x000fe200078e0020 */
[----:B0-----:R-:W-:-:S03]  /*0990*/  @!P3 LEA R28, P2, R30, R22, 0x2 ;  /* 0x000000161e1cb211 */ /* 0x001fc600078410ff */
[----:B------:R-:W-:Y:S01]  /*09a0*/  @!P4 IMAD R37, R49, R25, R34 ;  /* 0x000000193125c224 */ /* 0x000fe200078e0222 */
[----:B------:R-:W-:Y:S02]  /*09b0*/  @!P1 IADD3 R31, PT, PT, R33, R35, RZ ;  /* 0x00000023211f9210 */ /* 0x000fe40007ffe0ff */
[----:B------:R-:W-:Y:S02]  /*09c0*/  @!P3 LEA.HI.X R29, R30, R23, R19, 0x2, P2 ;  /* 0x000000171e1db211 */ /* 0x000fe400010f1413 */
[----:B------:R-:W0:Y:S01]  /*09d0*/  @!P5 LDC.64 R22, c[0x0][0x390] ;  /* 0x0000e400ff16db82 */ /* 0x000e220000000a00 */
[----:B------:R-:W-:Y:S02]  /*09e0*/  @!P4 MOV R34, R56 ;  /* 0x000000380022c202 */ /* 0x000fe40000000f00 */
[----:B------:R-:W-:Y:S02]  /*09f0*/  @!P4 MOV R35, R55 ;  /* 0x000000370023c202 */ /* 0x000fe40000000f00 */
[----:B--2---:R-:W-:-:S03]  /*0a00*/  @!P1 LEA R30, P2, R32, R26, 0x2 ;  /* 0x0000001a201e9211 */ /* 0x004fc600078410ff */
[----:B------:R-:W2:Y:S01]  /*0a10*/  @!P6 LDC.64 R18, c[0x0][0x3e0] ;  /* 0x0000f800ff12eb82 */ /* 0x000ea20000000a00 */
[----:B-----5:R-:W-:Y:S01]  /*0a20*/  @!P5 IMAD R26, R44, R16, RZ ;  /* 0x000000102c1ad224 */ /* 0x020fe200078e02ff */
        /* <DEDUP_REMOVED lines=10> */
[----:B-1----:R-:W-:-:S04]  /*0ad0*/  @!P4 LEA R20, P2, R24, R20, 0x2 ;  /* 0x000000141814c211 */ /* 0x002fc800078410ff */
[----:B------:R-:W-:Y:S01]  /*0ae0*/  @!P4 LEA.HI.X R21, R24, R21, R37, 0x2, P2 ;  /* 0x000000151815c211 */ /* 0x000fe200010f1425 */
[----:B--2---:R-:W-:Y:S01]  /*0af0*/  @!P6 IMAD R34, R45, R18, RZ ;  /* 0x000000122d22e224 */ /* 0x004fe200078e02ff */
[----:B------:R-:W-:Y:S02]  /*0b00*/  @!P5 IADD3 R24, PT, PT, R27, R35, RZ ;  /* 0x000000231b18d210 */ /* 0x000fe40007ffe0ff */
[C---:B0-----:R-:W-:Y:S01]  /*0b10*/  @!P5 LEA R22, P2, R26.reuse, R22, 0x2 ;  /* 0x000000161a16d211 */ /* 0x041fe200078410ff */
        /* <DEDUP_REMOVED lines=87> */
.L_x_3941:
[----:B------:R-:W-:Y:S05]  /*1090*/  BSYNC.RECONVERGENT B0 ;  /* 0x0000000000007941 */ /* 0x000fea0003800200 */
.L_x_3940:
        /* <DEDUP_REMOVED lines=46> */
.L_x_3943:
[----:B------:R-:W-:Y:S05]  /*1380*/  BSYNC.RECONVERGENT B0 ;  /* 0x0000000000007941 */ /* 0x000fea0003800200 */
.L_x_3942:
        /* <DEDUP_REMOVED lines=25> */
.L_x_3946:
[----:B-1----:R-:W2:Y:S04]  /*1520*/  LDG.E.STRONG.GPU R18, desc[UR8][R16.64] ;  /* 0x0000000810127981 */ /* 0x002ea8000c1ef900 */
[----:B--2---:R-:W-:Y:S01]  /*1530*/  CCTL.IVALL ;  /* 0x00000000ff00798f */ /* 0x004fe20002000000 */
[----:B------:R-:W-:Y:S05]  /*1540*/  YIELD ;  /* 0x0000000000007946 */ /* 0x000fea0003800000 */
[----:B------:R-:W-:-:S13]  /*1550*/  ISETP.NE.AND P4, PT, R18, R25, PT ;  /* 0x000000191200720c */ /* 0x000fda0003f85270 */
[----:B------:R-:W-:Y:S05]  /*1560*/  @P4 BRA `(.L_x_3946) ;  /* 0xfffffffc00ec4947 */ /* 0x000fea000383ffff */
.L_x_3945:
[----:B------:R-:W-:Y:S05]  /*1570*/  WARPSYNC.ALL ;  /* 0x0000000000007948 */ /* 0x000fea0003800000 */
[----:B------:R-:W-:Y:S01]  /*1580*/  BAR.SYNC.DEFER_BLOCKING 0x0 ;  /* 0x0000000000007b1d */ /* 0x000fe20000010000 */
[----:B------:R-:W-:-:S05]  /*1590*/  HFMA2 R24, -RZ, RZ, 0, 0 ;  /* 0x00000000ff187431 */ /* 0x000fca00000001ff */
[----:B------:R-:W-:Y:S05]  /*15a0*/  @!P2 BRA `(.L_x_3947) ;  /* 0x00000004001ca947 */ /* 0x000fea0003800000 */
[CC--:B------:R-:W-:Y:S01]  /*15b0*/  LEA R26, R5.reuse, R0.reuse, 0x1 ;  /* 0x00000000051a7211 */ /* 0x0c0fe200078e08ff */
[C-C-:B------:R-:W-:Y:S01]  /*15c0*/  IMAD R25, R5.reuse, 0x3, R0.reuse ;  /* 0x0000000305197824 */ /* 0x140fe200078e0200 */
[CC--:B------:R-:W-:Y:S01]  /*15d0*/  LEA R24, R5.reuse, R0.reuse, 0x2 ;  /* 0x0000000005187211 */ /* 0x0c0fe200078e10ff */
[C-C-:B--2---:R-:W-:Y:S01]  /*15e0*/  IMAD R22, R5.reuse, 0x5, R0.reuse ;  /* 0x0000000505167824 */ /* 0x144fe200078e0200 */
[----:B------:R-:W-:Y:S01]  /*15f0*/  IADD3 R29, PT, PT, R0, R5, RZ ;  /* 0x00000005001d7210 */ /* 0x000fe20007ffe0ff */
[C-C-:B------:R-:W-:Y:S01]  /*1600*/  IMAD R31, R5.reuse, 0x7, R0.reuse ;  /* 0x00000007051f7824 */ /* 0x140fe200078e0200 */
[----:B------:R-:W-:Y:S01]  /*1610*/  IADD3 R28, PT, PT, -R2, RZ, RZ ;  /* 0x000000ff021c7210 */ /* 0x000fe20007ffe1ff */
[----:B------:R-:W-:Y:S01]  /*1620*/  IMAD R30, R5, 0x6, R0 ;  /* 0x00000006051e7824 */ /* 0x000fe200078e0200 */
[----:B------:R-:W-:Y:S01]  /*1630*/  MOV R27, R0 ;  /* 0x00000000001b7202 */ /* 0x000fe20000000f00 */
[----:B------:R-:W-:Y:S01]  /*1640*/  UMOV UR4, URZ ;  /* 0x000000ff00047c82 */ /* 0x000fe20008000000 */
[----:B-1----:R-:W-:-:S07]  /*1650*/  LOP3.LUT R23, R6, 0x7ffffff8, RZ, 0xc0, !PT ;  /* 0x7ffffff806177812 */ /* 0x002fce00078ec0ff */
.L_x_3948:
        /* <DEDUP_REMOVED lines=60> */
.L_x_3947:
        /* <DEDUP_REMOVED lines=35> */
.L_x_3949:
        /* <DEDUP_REMOVED lines=18> */
.L_x_3950:
        /* <DEDUP_REMOVED lines=9> */
.L_x_3951:
[----:B------:R-:W-:Y:S05]  /*1e00*/  BSYNC.RECONVERGENT B0 ;  /* 0x0000000000007941 */ /* 0x000fea0003800200 */
.L_x_3944:
        /* <DEDUP_REMOVED lines=11> */
[----:B------:R-:W-:Y:S04]  /*1ec0*/  @!P3 STS.64 [UR4+0x98], R20 ;  /* 0x00009814ff00b988 */ /* 0x000fe80008000a04 */
[----:B------:R-:W-:Y:S01]  /*1ed0*/  @P0 STG.E.64 desc[UR8][R24.64], R16 ;  /* 0x0000001018000986 */ /* 0x000fe2000c101b08 */
[C---:B-1----:R-:W-:Y:S01]  /*1ee0*/  IMAD.WIDE R22, R27.reuse, 0x2, R22 ;  /* 0x000000021b167825 */ /* 0x042fe200078e0216 */
[----:B------:R-:W-:Y:S03]  /*1ef0*/  BAR.SYNC.DEFER_BLOCKING 0x0 ;  /* 0x0000000000007b1d */ /* 0x000fe60000010000 */
[----:B--2---:R-:W-:-:S03]  /*1f00*/  IMAD.WIDE R18, R27, 0x2, R18 ;  /* 0x000000021b127825 */ /* 0x004fc600078e0212 */
[----:B------:R-:W2:Y:S04]  /*1f10*/  LDG.E.U16 R26, desc[UR8][R22.64] ;  /* 0x00000008161a7981 */ /* 0x000ea8000c1e1500 */
[----:B------:R0:W4:Y:S04]  /*1f20*/  LDG.E.U16 R27, desc[UR8][R22.64+0x2] ;  /* 0x00000208161b7981 */ /* 0x000128000c1e1500 */
[----:B------:R-:W3:Y:S04]  /*1f30*/  LDG.E.U16 R28, desc[UR8][R18.64] ;  /* 0x00000008121c7981 */ /* 0x000ee8000c1e1500 */
[----:B------:R1:W5:Y:S01]  /*1f40*/  LDG.E.U16 R29, desc[UR8][R18.64+0x2] ;  /* 0x00000208121d7981 */ /* 0x000362000c1e1500 */
[----:B------:R-:W-:Y:S01]  /*1f50*/  BSSY.RECONVERGENT B0, `(.L_x_3952) ;  /* 0x00001c7000007945 */ /* 0x000fe20003800200 */
[----:B0-----:R-:W-:-:S02]  /*1f60*/  HFMA2 R23, -RZ, RZ, 1.875, 0 ;  /* 0x3f800000ff177431 */ /* 0x001fc400000001ff */
[----:B------:R-:W1:Y:S02]  /*1f70*/  LDS.64 R16, [UR4+0x98] ;  /* 0x00009804ff107984 */ /* 0x000e640008000a00 */
[----:B-1----:R-:W-:-:S04]  /*1f80*/  FMUL.FTZ R18, R16, UR7 ;  /* 0x0000000710127c20 */ /* 0x002fc80008410000 */
[----:B------:R-:W-:-:S04]  /*1f90*/  FMUL.FTZ R30, R18, R18 ;  /* 0x00000012121e7220 */ /* 0x000fc80000410000 */
[----:B------:R-:W-:-:S05]  /*1fa0*/  FFMA.FTZ R30, R17, UR7, -R30 ;  /* 0x00000007111e7c23 */ /* 0x000fca000801081e */
[----:B------:R-:W-:-:S13]  /*1fb0*/  FSETP.GTU.FTZ.AND P2, PT, R30, RZ, PT ;  /* 0x000000ff1e00720b */ /* 0x000fda0003f5c000 */
[----:B------:R-:W0:Y:S02]  /*1fc0*/  @P2 LDC R17, c[0x0][0x3a8] ;  /* 0x0000ea00ff112b82 */ /* 0x000e240000000800 */
[----:B0-----:R-:W-:-:S04]  /*1fd0*/  @P2 FADD.FTZ R30, R30, R17 ;  /* 0x000000111e1e2221 */ /* 0x001fc80000010000 */
[----:B------:R0:W1:Y:S01]  /*1fe0*/  @P2 MUFU.RSQ R23, R30 ;  /* 0x0000001e00172308 */ /* 0x0000620000001400 */
[----:B--2---:R-:W-:Y:S02]  /*1ff0*/  SHF.L.U32 R22, R26, 0x10, RZ ;  /* 0x000000101a167819 */ /* 0x004fe400000006ff */
[----:B----4-:R-:W-:Y:S02]  /*2000*/  SHF.L.U32 R19, R27, 0x10, RZ ;  /* 0x000000101b137819 */ /* 0x010fe400000006ff */
[----:B---3--:R-:W-:Y:S02]  /*2010*/  SHF.L.U32 R20, R28, 0x10, RZ ;  /* 0x000000101c147819 */ /* 0x008fe400000006ff */
[----:B-----5:R-:W-:Y:S01]  /*2020*/  SHF.L.U32 R21, R29, 0x10, RZ ;  /* 0x000000101d157819 */ /* 0x020fe200000006ff */
[----:B01----:R-:W-:Y:S06]  /*2030*/  BRA.U UP0, `(.L_x_3953) ;  /* 0x0000000900d87547 */ /* 0x003fec000b800000 */
[----:B------:R-:W0:Y:S01]  /*2040*/  LDCU.64 UR10, c[0x0][0x3e8] ;  /* 0x00007d00ff0a77ac */ /* 0x000e220008000a00 */
[C---:B------:R-:W-:Y:S01]  /*2050*/  IADD3 R31, PT, PT, R52.reuse, 0x10, RZ ;  /* 0x00000010341f7810 */ /* 0x040fe20007ffe0ff */
[----:B------:R-:W-:Y:S01]  /*2060*/  BSSY.RECONVERGENT B1, `(.L_x_3954) ;  /* 0x000001c000017945 */ /* 0x000fe20003800200 */
[C---:B------:R-:W-:Y:S02]  /*2070*/  IADD3 R29, PT, PT, R52.reuse, 0x20, RZ ;  /* 0x00000020341d7810 */ /* 0x040fe40007ffe0ff */
[C---:B------:R-:W-:Y:S02]  /*2080*/  IADD3 R28, PT, PT, R52.reuse, 0x30, RZ ;  /* 0x00000030341c7810 */ /* 0x040fe40007ffe0ff */
[----:B------:R-:W-:Y:S02]  /*2090*/  SHF.R.S32.HI R30, RZ, 0x1f, R31 ;  /* 0x0000001fff1e7819 */ /* 0x000fe4000001141f */
[----:B0-----:R-:W-:Y:S02]  /*20a0*/  ISETP.GE.U32.AND P2, PT, R52, UR10, PT ;  /* 0x0000000a34007c0c */ /* 0x001fe4000bf46070 */
        /* <DEDUP_REMOVED lines=8> */
[C---:B------:R-:W-:Y:S01]  /*2130*/  FADD.FTZ R32, -R18.reuse, R32 ;  /* 0x0000002012207221 */ /* 0x040fe20000010100 */
[----:B------:R-:W-:Y:S01]  /*2140*/  MOV R25, R55 ;  /* 0x0000003700197202 */ /* 0x000fe20000000f00 */
[----:B------:R-:W1:Y:S01]  /*2150*/  LDCU.64 UR6, c[0x0][0x380] ;  /* 0x00007000ff0677ac */ /* 0x000e620008000a00 */
[----:B------:R-:W-:Y:S01]  /*2160*/  FADD.FTZ R16, -R18, R33 ;  /* 0x0000002112107221 */ /* 0x000fe20000010100 */
[----:B0-----:R-:W-:Y:S02]  /*2170*/  IMAD R17, R9, UR12, RZ ;  /* 0x0000000c09117c24 */ /* 0x001fe4000f8e02ff */
[----:B------:R-:W-:-:S04]  /*2180*/  IMAD.WIDE.U32 R24, R52, UR12, R24 ;  /* 0x0000000c34187c25 */ /* 0x000fc8000f8e0018 */
[----:B------:R-:W-:Y:S02]  /*2190*/  IMAD R27, R52, UR13, R17 ;  /* 0x0000000d341b7c24 */ /* 0x000fe4000f8e0211 */
[-C--:B------:R-:W-:Y:S01]  /*21a0*/  FMUL.FTZ R17, R32, R23.reuse ;  /* 0x0000001720117220 */ /* 0x080fe20000410000 */
[----:B-1----:R-:W-:Y:S01]  /*21b0*/  LEA R26, P2, R24, UR6, 0x2 ;  /* 0x00000006181a7c11 */ /* 0x002fe2000f8410ff */
[----:B------:R-:W-:Y:S01]  /*21c0*/  FMUL.FTZ R32, R16, R23 ;  /* 0x0000001710207220 */ /* 0x000fe20000410000 */
[----:B------:R-:W-:Y:S01]  /*21d0*/  IADD3 R27, PT, PT, R25, R27, RZ ;  /* 0x0000001b191b7210 */ /* 0x000fe20007ffe0ff */
[----:B------:R-:W-:Y:S02]  /*21e0*/  FFMA.FTZ R16, R22, R17, R20 ;  /* 0x0000001116107223 */ /* 0x000fe40000010014 */
[----:B------:R-:W-:Y:S01]  /*21f0*/  FFMA.FTZ R17, R19, R32, R21 ;  /* 0x0000002013117223 */ /* 0x000fe20000010015 */
[----:B------:R-:W-:-:S05]  /*2200*/  LEA.HI.X R27, R24, UR7, R27, 0x2, P2 ;  /* 0x00000007181b7c11 */ /* 0x000fca00090f141b */
[----:B------:R0:W-:Y:S02]  /*2210*/  STG.E.64 desc[UR8][R26.64], R16 ;  /* 0x000000101a007986 */ /* 0x0001e4000c101b08 */
.L_x_3955:
[----:B------:R-:W-:Y:S05]  /*2220*/  BSYNC.RECONVERGENT B1 ;  /* 0x0000000000017941 */ /* 0x000fea0003800200 */
.L_x_3954:
[----:B------:R-:W-:Y:S04]  /*2230*/  BSSY.RECONVERGENT B1, `(.L_x_3956) ;  /* 0x0000013000017945 */ /* 0x000fe80003800200 */
[----:B------:R-:W-:Y:S05]  /*2240*/  @P3 BRA `(.L_x_3957) ;  /* 0x0000000000443947 */ /* 0x000fea0003800000 */
[----:B------:R-:W1:Y:S01]  /*2250*/  LDCU.64 UR6, c[0x0][0x3e0] ;  /* 0x00007c00ff0677ac */ /* 0x000e620008000a00 */
[----:B0-----:R-:W-:Y:S01]  /*2260*/  MOV R16, R56 ;  /* 0x0000003800107202 */ /* 0x001fe20000000f00 */
        /* <DEDUP_REMOVED lines=12> */
[----:B------:R-:W-:-:S04]  /*2330*/  IADD3 R31, PT, PT, R17, R31, RZ ;  /* 0x0000001f111f7210 */ /* 0x000fc80007ffe0ff */
[----:B------:R-:W-:-:S05]  /*2340*/  LEA.HI.X R25, R16, UR13, R31, 0x2, P2 ;  /* 0x0000000d10197c11 */ /* 0x000fca00090f141f */
[----:B------:R1:W-:Y:S02]  /*2350*/  STG.E.64 desc[UR8][R24.64], R12 ;  /* 0x0000000c18007986 */ /* 0x0003e4000c101b08 */
.L_x_3957:
[----:B------:R-:W-:Y:S05]  /*2360*/  BSYNC.RECONVERGENT B1 ;  /* 0x0000000000017941 */ /* 0x000fea0003800200 */
.L_x_3956:
[----:B-1----:R-:W-:Y:S01]  /*2370*/  SHF.R.S32.HI R12, RZ, 0x1f, R29 ;  /* 0x0000001fff0c7819 */ /* 0x002fe2000001141d */
        /* <DEDUP_REMOVED lines=13> */
[----:B------:R-:W1:Y:S01]  /*2450*/  LDCU.64 UR6, c[0x0][0x3e0] ;  /* 0x00007c00ff0677ac */ /* 0x000e620008000a00 */
[----:B0-----:R-:W-:Y:S01]  /*2460*/  MOV R16, R56 ;  /* 0x0000003800107202 */ /* 0x001fe20000000f00 */
[----:B------:R-:W-:Y:S01]  /*2470*/  FADD.FTZ R14, -R18, R14 ;  /* 0x0000000e120e7221 */ /* 0x000fe20000010100 */
[----:B------:R-:W-:Y:S01]  /*2480*/  MOV R17, R55 ;  /* 0x0000003700117202 */ /* 0x000fe20000000f00 */
[----:B------:R-:W0:Y:S02]  /*2490*/  LDCU.64 UR12, c[0x0][0x380] ;  /* 0x00007000ff0c77ac */ /* 0x000e240008000a00 */
[----:B------:R-:W-:Y:S01]  /*24a0*/  FMUL.FTZ R13, R14, R23 ;  /* 0x000000170e0d7220 */ /* 0x000fe20000410000 */
[----:B-1----:R-:W-:Y:S02]  /*24b0*/  IMAD R12, R12, UR6, RZ ;  /* 0x000000060c0c7c24 */ /* 0x002fe4000f8e02ff */
[----:B------:R-:W-:-:S04]  /*24c0*/  IMAD.WIDE.U32 R16, R29, UR6, R16 ;  /* 0x000000061d107c25 */ /* 0x000fc8000f8e0010 */
[----:B------:R-:W-:Y:S02]  /*24d0*/  IMAD R29, R29, UR7, R12 ;  /* 0x000000071d1d7c24 */ /* 0x000fe4000f8e020c */
[----:B------:R-:W-:Y:S01]  /*24e0*/  FADD.FTZ R12, -R18, R15 ;  /* 0x0000000f120c7221 */ /* 0x000fe20000010100 */
[----:B0-----:R-:W-:Y:S02]  /*24f0*/  LEA R14, P5, R16, UR12, 0x2 ;  /* 0x0000000c100e7c11 */ /* 0x001fe4000f8a10ff */
[----:B------:R-:W-:Y:S01]  /*2500*/  IADD3 R29, PT, PT, R17, R29, RZ ;  /* 0x0000001d111d7210 */ /* 0x000fe20007ffe0ff */
[----:B------:R-:W-:Y:S01]  /*2510*/  FMUL.FTZ R24, R12, R23 ;  /* 0x000000170c187220 */ /* 0x000fe20000410000 */
[----:B------:R-:W-:Y:S02]  /*2520*/  FFMA.FTZ R12, R22, R13, R20 ;  /* 0x0000000d160c7223 */ /* 0x000fe40000010014 */
[----:B------:R-:W-:Y:S01]  /*2530*/  LEA.HI.X R15, R16, UR13, R29, 0x2, P5 ;  /* 0x0000000d100f7c11 */ /* 0x000fe2000a8f141d */
[----:B------:R-:W-:-:S05]  /*2540*/  FFMA.FTZ R13, R19, R24, R21 ;  /* 0x00000018130d7223 */ /* 0x000fca0000010015 */
[----:B------:R1:W-:Y:S02]  /*2550*/  STG.E.64 desc[UR8][R14.64], R12 ;  /* 0x0000000c0e007986 */ /* 0x0003e4000c101b08 */
.L_x_3959:
[----:B------:R-:W-:Y:S05]  /*2560*/  BSYNC.RECONVERGENT B1 ;  /* 0x0000000000017941 */ /* 0x000fea0003800200 */
.L_x_3958:
[----:B------:R-:W-:Y:S04]  /*2570*/  BSSY.RECONVERGENT B1, `(.L_x_3960) ;  /* 0x0000013000017945 */ /* 0x000fe80003800200 */
[----:B------:R-:W-:Y:S05]  /*2580*/  @P1 BRA `(.L_x_3961) ;  /* 0x0000000000441947 */ /* 0x000fea0003800000 */
[----:B------:R-:W2:Y:S01]  /*2590*/  LDCU.64 UR6, c[0x0][0x3e0] ;  /* 0x00007c00ff0677ac */ /* 0x000ea20008000a00 */
[----:B-1----:R-:W-:Y:S01]  /*25a0*/  MOV R12, R56 ;  /* 0x00000038000c7202 */ /* 0x002fe20000000f00 */
[C---:B------:R-:W-:Y:S01]  /*25b0*/  FADD.FTZ R10, -R18.reuse, R10 ;  /* 0x0000000a120a7221 */ /* 0x040fe20000010100 */
[----:B------:R-:W-:Y:S01]  /*25c0*/  MOV R13, R55 ;  /* 0x00000037000d7202 */ /* 0x000fe20000000f00 */
[----:B------:R-:W1:Y:S01]  /*25d0*/  LDCU.64 UR12, c[0x0][0x380] ;  /* 0x00007000ff0c77ac */ /* 0x000e620008000a00 */
[----:B0-----:R-:W-:Y:S01]  /*25e0*/  FADD.FTZ R16, -R18, R11 ;  /* 0x0000000b12107221 */ /* 0x001fe20000010100 */
[----:B------:R-:W-:-:S03]  /*25f0*/  FMUL.FTZ R11, R10, R23 ;  /* 0x000000170a0b7220 */ /* 0x000fc60000410000 */
[----:B------:R-:W-:Y:S01]  /*2600*/  FMUL.FTZ R16, R16, R23 ;  /* 0x0000001710107220 */ /* 0x000fe20000410000 */
[----:B------:R-:W-:-:S03]  /*2610*/  FFMA.FTZ R10, R22, R11, R20 ;  /* 0x0000000b160a7223 */ /* 0x000fc60000010014 */
[----:B------:R-:W-:Y:S01]  /*2620*/  FFMA.FTZ R11, R19, R16, R21 ;  /* 0x00000010130b7223 */ /* 0x000fe20000010015 */
[----:B--2---:R-:W-:Y:S02]  /*2630*/  IMAD R15, R25, UR6, RZ ;  /* 0x00000006190f7c24 */ /* 0x004fe4000f8e02ff */
[----:B------:R-:W-:-:S04]  /*2640*/  IMAD.WIDE.U32 R12, R28, UR6, R12 ;  /* 0x000000061c0c7c25 */ /* 0x000fc8000f8e000c */
[----:B------:R-:W-:Y:S01]  /*2650*/  IMAD R15, R28, UR7, R15 ;  /* 0x000000071c0f7c24 */ /* 0x000fe2000f8e020f */
[----:B-1----:R-:W-:-:S04]  /*2660*/  LEA R14, P1, R12, UR12, 0x2 ;  /* 0x0000000c0c0e7c11 */ /* 0x002fc8000f8210ff */
[----:B------:R-:W-:-:S04]  /*2670*/  IADD3 R15, PT, PT, R13, R15, RZ ;  /* 0x0000000f0d0f7210 */ /* 0x000fc80007ffe0ff */
[----:B------:R-:W-:-:S05]  /*2680*/  LEA.HI.X R15, R12, UR13, R15, 0x2, P1 ;  /* 0x0000000d0c0f7c11 */ /* 0x000fca00088f140f */
[----:B------:R2:W-:Y:S02]  /*2690*/  STG.E.64 desc[UR8][R14.64], R10 ;  /* 0x0000000a0e007986 */ /* 0x0005e4000c101b08 */
.L_x_3961:
[----:B------:R-:W-:Y:S05]  /*26a0*/  BSYNC.RECONVERGENT B1 ;  /* 0x0000000000017941 */ /* 0x000fea0003800200 */
.L_x_3960:
[----:B------:R-:W-:Y:S04]  /*26b0*/  BSSY.RECONVERGENT B1, `(.L_x_3962) ;  /* 0x0000013000017945 */ /* 0x000fe80003800200 */
[----:B------:R-:W-:Y:S05]  /*26c0*/  @P6 BRA `(.L_x_3963) ;  /* 0x0000000000446947 */ /* 0x000fea0003800000 */
[----:B------:R-:W3:Y:S01]  /*26d0*/  LDCU.64 UR6, c[0x0][0x3e0] ;  /* 0x00007c00ff0677ac */ /* 0x000ee20008000a00 */
[----:B-1----:R-:W-:Y:S01]  /*26e0*/  MOV R12, R56 ;  /* 0x00000038000c7202 */ /* 0x002fe20000000f00 */
[C---:B------:R-:W-:Y:S01]  /*26f0*/  FADD.FTZ R34, -R18.reuse, R34 ;  /* 0x0000002212227221 */ /* 0x040fe20000010100 */
[----:B------:R-:W-:Y:S01]  /*2700*/  MOV R13, R55 ;  /* 0x00000037000d7202 */ /* 0x000fe20000000f00 */
[----:B------:R-:W1:Y:S01]  /*2710*/  LDCU.64 UR12, c[0x0][0x380] ;  /* 0x00007000ff0c77ac */ /* 0x000e620008000a00 */
[----:B--2---:R-:W-:-:S04]  /*2720*/  FADD.FTZ R10, -R18, R35 ;  /* 0x00000023120a7221 */ /* 0x004fc80000010100 */
[----:B0-----:R-:W-:Y:S01]  /*2730*/  FMUL.FTZ R16, R10, R23 ;  /* 0x000000170a107220 */ /* 0x001fe20000410000 */
[----:B---3--:R-:W-:Y:S02]  /*2740*/  IMAD R11, R42, UR6, RZ ;  /* 0x000000062a0b7c24 */ /* 0x008fe4000f8e02ff */
[----:B------:R-:W-:-:S04]  /*2750*/  IMAD.WIDE.U32 R12, R50, UR6, R12 ;  /* 0x00000006320c7c25 */ /* 0x000fc8000f8e000c */
[----:B------:R-:W-:Y:S02]  /*2760*/  IMAD R15, R50, UR7, R11 ;  /* 0x00000007320f7c24 */ /* 0x000fe4000f8e020b */
[----:B------:R-:W-:Y:S01]  /*2770*/  FMUL.FTZ R11, R34, R23 ;  /* 0x00000017220b7220 */ /* 0x000fe20000410000 */
[----:B-1----:R-:W-:Y:S02]  /*2780*/  LEA R14, P1, R12, UR12, 0x2 ;  /* 0x0000000c0c0e7c11 */ /* 0x002fe4000f8210ff */
[----:B------:R-:W-:Y:S01]  /*2790*/  IADD3 R15, PT, PT, R13, R15, RZ ;  /* 0x0000000f0d0f7210 */ /* 0x000fe20007ffe0ff */
[----:B------:R-:W-:Y:S01]  /*27a0*/  FFMA.FTZ R10, R22, R11, R20 ;  /* 0x0000000b160a7223 */ /* 0x000fe20000010014 */
[----:B------:R-:W-:Y:S02]  /*27b0*/  FFMA.FTZ R11, R19, R16, R21 ;  /* 0x00000010130b7223 */ /* 0x000fe40000010015 */
[----:B------:R-:W-:-:S05]  /*27c0*/  LEA.HI.X R15, R12, UR13, R15, 0x2, P1 ;  /* 0x0000000d0c0f7c11 */ /* 0x000fca00088f140f */
[----:B------:R3:W-:Y:S02]  /*27d0*/  STG.E.64 desc[UR8][R14.64], R10 ;  /* 0x0000000a0e007986 */ /* 0x0007e4000c101b08 */
.L_x_3963:
[----:B------:R-:W-:Y:S05]  /*27e0*/  BSYNC.RECONVERGENT B1 ;  /* 0x0000000000017941 */ /* 0x000fea0003800200 */
.L_x_3962:
[----:B------:R-:W-:Y:S04]  /*27f0*/  BSSY.RECONVERGENT B1, `(.L_x_3964) ;  /* 0x0000013000017945 */ /* 0x000fe80003800200 */
[----:B------:R-:W-:Y:S05]  /*2800*/  @P2 BRA `(.L_x_3965) ;  /* 0x0000000000442947 */ /* 0x000fea0003800000 */
[----:B------:R-:W4:Y:S01]  /*2810*/  LDCU.64 UR6, c[0x0][0x3e0] ;  /* 0x00007c00ff0677ac */ /* 0x000f220008000a00 */
[----:B-1----:R-:W-:Y:S01]  /*2820*/  MOV R12, R56 ;  /* 0x00000038000c7202 */ /* 0x002fe20000000f00 */
[----:B------:R-:W-:Y:S01]  /*2830*/  FADD.FTZ R36, -R18, R36 ;  /* 0x0000002412247221 */ /* 0x000fe20000010100 */
[----:B------:R-:W-:Y:S01]  /*2840*/  MOV R13, R55 ;  /* 0x00000037000d7202 */ /* 0x000fe20000000f00 */
[----:B------:R-:W1:Y:S02]  /*2850*/  LDCU.64 UR12, c[0x0][0x380] ;  /* 0x00007000ff0c77ac */ /* 0x000e640008000a00 */
[----:B--23--:R-:W-:Y:S01]  /*2860*/  FMUL.FTZ R11, R36, R23 ;  /* 0x00000017240b7220 */ /* 0x00cfe20000410000 */
[----:B----4-:R-:W-:Y:S02]  /*2870*/  IMAD R10, R43, UR6, RZ ;  /* 0x000000062b0a7c24 */ /* 0x010fe4000f8e02ff */
[----:B------:R-:W-:-:S04]  /*2880*/  IMAD.WIDE.U32 R12, R49, UR6, R12 ;  /* 0x00000006310c7c25 */ /* 0x000fc8000f8e000c */
[----:B------:R-:W-:Y:S02]  /*2890*/  IMAD R15, R49, UR7, R10 ;  /* 0x00000007310f7c24 */ /* 0x000fe4000f8e020a */
[----:B------:R-:W-:Y:S01]  /*28a0*/  FADD.FTZ R10, -R18, R37 ;  /* 0x00000025120a7221 */ /* 0x000fe20000010100 */
[----:B-1----:R-:W-:Y:S02]  /*28b0*/  LEA R14, P1, R12, UR12, 0x2 ;  /* 0x0000000c0c0e7c11 */ /* 0x002fe4000f8210ff */
[----:B------:R-:W-:Y:S01]  /*28c0*/  IADD3 R15, PT, PT, R13, R15, RZ ;  /* 0x0000000f0d0f7210 */ /* 0x000fe20007ffe0ff */
[----:B0-----:R-:W-:Y:S01]  /*28d0*/  FMUL.FTZ R16, R10, R23 ;  /* 0x000000170a107220 */ /* 0x001fe20000410000 */
[----:B------:R-:W-:Y:S02]  /*28e0*/  FFMA.FTZ R10, R22, R11, R20 ;  /* 0x0000000b160a7223 */ /* 0x000fe40000010014 */
[----:B------:R-:W-:Y:S01]  /*28f0*/  LEA.HI.X R15, R12, UR13, R15, 0x2, P1 ;  /* 0x0000000d0c0f7c11 */ /* 0x000fe200088f140f */
[----:B------:R-:W-:-:S05]  /*2900*/  FFMA.FTZ R11, R19, R16, R21 ;  /* 0x00000010130b7223 */ /* 0x000fca0000010015 */
[----:B------:R4:W-:Y:S02]  /*2910*/  STG.E.64 desc[UR8][R14.64], R10 ;  /* 0x0000000a0e007986 */ /* 0x0009e4000c101b08 */
.L_x_3965:
[----:B------:R-:W-:Y:S05]  /*2920*/  BSYNC.RECONVERGENT B1 ;  /* 0x0000000000017941 */ /* 0x000fea0003800200 */
.L_x_3964:
[----:B------:R-:W-:Y:S04]  /*2930*/  BSSY.RECONVERGENT B1, `(.L_x_3966) ;  /* 0x0000013000017945 */ /* 0x000fe80003800200 */
[----:B------:R-:W-:Y:S05]  /*2940*/  @P3 BRA `(.L_x_3967) ;  /* 0x0000000000443947 */ /* 0x000fea0003800000 */
[----:B------:R-:W5:Y:S01]  /*2950*/  LDCU.64 UR6, c[0x0][0x3e0] ;  /* 0x00007c00ff0677ac */ /* 0x000f620008000a00 */
[----:B-1----:R-:W-:Y:S01]  /*2960*/  MOV R12, R56 ;  /* 0x00000038000c7202 */ /* 0x002fe20000000f00 */
[C---:B------:R-:W-:Y:S01]  /*2970*/  FADD.FTZ R38, -R18.reuse, R38 ;  /* 0x0000002612267221 */ /* 0x040fe20000010100 */
[----:B------:R-:W-:Y:S01]  /*2980*/  MOV R13, R55 ;  /* 0x00000037000d7202 */ /* 0x000fe20000000f00 */
[----:B------:R-:W1:Y:S01]  /*2990*/  LDCU.64 UR12, c[0x0][0x380] ;  /* 0x00007000ff0c77ac */ /* 0x000e620008000a00 */
[----:B--234-:R-:W-:-:S04]  /*29a0*/  FADD.FTZ R10, -R18, R39 ;  /* 0x00000027120a7221 */ /* 0x01cfc80000010100 */
[----:B0-----:R-:W-:Y:S01]  /*29b0*/  FMUL.FTZ R16, R10, R23 ;  /* 0x000000170a107220 */ /* 0x001fe20000410000 */
[----:B-----5:R-:W-:Y:S02]  /*29c0*/  IMAD R11, R44, UR6, RZ ;  /* 0x000000062c0b7c24 */ /* 0x020fe4000f8e02ff */
        /* <DEDUP_REMOVED lines=9> */
.L_x_3967:
[----:B------:R-:W-:Y:S05]  /*2a60*/  BSYNC.RECONVERGENT B1 ;  /* 0x0000000000017941 */ /* 0x000fea0003800200 */
.L_x_3966:
[----:B------:R-:W-:Y:S05]  /*2a70*/  @P4 BRA `(.L_x_3968) ;  /* 0x0000001000504947 */ /* 0x000fea0003800000 */
[----:B------:R-:W5:Y:S01]  /*2a80*/  LDCU.64 UR6, c[0x0][0x3e0] ;  /* 0x00007c00ff0677ac */ /* 0x000f620008000a00 */
[----:B0-234-:R-:W-:Y:S01]  /*2a90*/  MOV R10, R56 ;  /* 0x00000038000a7202 */ /* 0x01dfe20000000f00 */
[C---:B------:R-:W-:Y:S01]  /*2aa0*/  FADD.FTZ R40, -R18.reuse, R40 ;  /* 0x0000002812287221 */ /* 0x040fe20000010100 */
[----:B------:R-:W-:Y:S01]  /*2ab0*/  MOV R11, R55 ;  /* 0x00000037000b7202 */ /* 0x000fe20000000f00 */
[----:B------:R-:W0:Y:S01]  /*2ac0*/  LDCU.64 UR10, c[0x0][0x380] ;  /* 0x00007000ff0a77ac */ /* 0x000e220008000a00 */
[----:B------:R-:W-:Y:S01]  /*2ad0*/  FADD.FTZ R18, -R18, R41 ;  /* 0x0000002912127221 */ /* 0x000fe20000010100 */
[----:B-1----:R-:W-:-:S03]  /*2ae0*/  FMUL.FTZ R13, R40, R23 ;  /* 0x00000017280d7220 */ /* 0x002fc60000410000 */
[----:B------:R-:W-:Y:S01]  /*2af0*/  FMUL.FTZ R18, R18, R23 ;  /* 0x0000001712127220 */ /* 0x000fe20000410000 */
[----:B------:R-:W-:-:S03]  /*2b00*/  FFMA.FTZ R20, R22, R13, R20 ;  /* 0x0000000d16147223 */ /* 0x000fc60000010014 */
[----:B------:R-:W-:Y:S01]  /*2b10*/  FFMA.FTZ R21, R19, R18, R21 ;  /* 0x0000001213157223 */ /* 0x000fe20000010015 */
[----:B-----5:R-:W-:Y:S02]  /*2b20*/  IMAD R12, R45, UR6, RZ ;  /* 0x000000062d0c7c24 */ /* 0x020fe4000f8e02ff */
[----:B------:R-:W-:-:S04]  /*2b30*/  IMAD.WIDE.U32 R10, R47, UR6, R10 ;  /* 0x000000062f0a7c25 */ /* 0x000fc8000f8e000a */
[----:B------:R-:W-:Y:S01]  /*2b40*/  IMAD R15, R47, UR7, R12 ;  /* 0x000000072f0f7c24 */ /* 0x000fe2000f8e020c */
[----:B0-----:R-:W-:-:S04]  /*2b50*/  LEA R12, P1, R10, UR10, 0x2 ;  /* 0x0000000a0a0c7c11 */ /* 0x001fc8000f8210ff */
[----:B------:R-:W-:-:S04]  /*2b60*/  IADD3 R15, PT, PT, R11, R15, RZ ;  /* 0x0000000f0b0f7210 */ /* 0x000fc80007ffe0ff */
[----:B------:R-:W-:-:S05]  /*2b70*/  LEA.HI.X R13, R10, UR11, R15, 0x2, P1 ;  /* 0x0000000b0a0d7c11 */ /* 0x000fca00088f140f */
[----:B------:R0:W-:Y:S01]  /*2b80*/  STG.E.64 desc[UR8][R12.64], R20 ;  /* 0x000000140c007986 */ /* 0x0001e2000c101b08 */
[----:B------:R-:W-:Y:S05]  /*2b90*/  BRA `(.L_x_3968) ;  /* 0x0000001000087947 */ /* 0x000fea0003800000 */
.L_x_3953:
[----:B------:R-:W0:Y:S01]  /*2ba0*/  LDCU.64 UR12, c[0x0][0x3e8] ;  /* 0x00007d00ff0c77ac */ /* 0x000e220008000a00 */
[C---:B------:R-:W-:Y:S01]  /*2bb0*/  IADD3 R29, PT, PT, R52.reuse, 0x10, RZ ;  /* 0x00000010341d7810 */ /* 0x040fe20007ffe0ff */
[----:B------:R-:W-:Y:S01]  /*2bc0*/  BSSY.RECONVERGENT B1, `(.L_x_3969) ;  /* 0x0000024000017945 */ /* 0x000fe20003800200 */
[C---:B------:R-:W-:Y:S02]  /*2bd0*/  IADD3 R27, PT, PT, R52.reuse, 0x20, RZ ;  /* 0x00000020341b7810 */ /* 0x040fe40007ffe0ff */
[----:B------:R-:W-:Y:S02]  /*2be0*/  IADD3 R26, PT, PT, R52, 0x30, RZ ;  /* 0x00000030341a7810 */ /* 0x000fe40007ffe0ff */
[----:B------:R-:W-:Y:S02]  /*2bf0*/  SHF.R.S32.HI R28, RZ, 0x1f, R29 ;  /* 0x0000001fff1c7819 */ /* 0x000fe4000001141d */
[----:B0-----:R-:W-:Y:S02]  /*2c00*/  ISETP.GE.U32.AND P2, PT, R29, UR12, PT ;  /* 0x0000000c1d007c0c */ /* 0x001fe4000bf46070 */
        /* <DEDUP_REMOVED lines=31> */
.L_x_3970:
[----:B------:R-:W-:Y:S05]  /*2e00*/  BSYNC.RECONVERGENT B1 ;  /* 0x0000000000017941 */ /* 0x000fea0003800200 */
.L_x_3969:
[----:B------:R-:W-:Y:S04]  /*2e10*/  BSSY.RECONVERGENT B1, `(.L_x_3971) ;  /* 0x000001d000017945 */ /* 0x000fe80003800200 */
[----:B------:R-:W-:Y:S05]  /*2e20*/  @P2 BRA `(.L_x_3972) ;  /* 0x00000000006c2947 */ /* 0x000fea0003800000 */
[----:B------:R-:W-:Y:S01]  /*2e30*/  FADD.FTZ R12, -R18, R12 ;  /* 0x0000000c120c7221 */ /* 0x000fe20000010100 */
[----:B------:R-:W1:Y:S03]  /*2e40*/  LDCU.64 UR6, c[0x0][0x3e0] ;  /* 0x00007c00ff0677ac */ /* 0x000e660008000a00 */
[----:B0-----:R-:W-:Y:S01]  /*2e50*/  FMUL.FTZ R25, R12, R23 ;  /* 0x000000170c197220 */ /* 0x001fe20000410000 */
[----:B------:R-:W-:Y:S01]  /*2e60*/  FADD.FTZ R12, -R18, R13 ;  /* 0x0000000d120c7221 */ /* 0x000fe20000010100 */
[----:B------:R-:W0:Y:S01]  /*2e70*/  LDCU.64 UR10, c[0x0][0x380] ;  /* 0x00007000ff0a77ac */ /* 0x000e220008000a00 */
[----:B------:R-:W-:Y:S01]  /*2e80*/  MOV R13, R55 ;  /* 0x00000037000d7202 */ /* 0x000fe20000000f00 */
[----:B------:R-:W-:Y:S01]  /*2e90*/  FFMA.FTZ R25, R22, R25, R20 ;  /* 0x0000001916197223 */ /* 0x000fe20000010014 */
[----:B------:R-:W-:-:S03]  /*2ea0*/  FMUL.FTZ R24, R12, R23 ;  /* 0x000000170c187220 */ /* 0x000fc60000410000 */
[----:B------:R-:W-:Y:S01]  /*2eb0*/  FMUL.FTZ R12, R25, -1.4426950216293334961 ;  /* 0xbfb8aa3b190c7820 */ /* 0x000fe20000410000 */
[----:B------:R-:W-:-:S04]  /*2ec0*/  FFMA.FTZ R24, R19, R24, R21 ;  /* 0x0000001813187223 */ /* 0x000fc80000010015 */
[----:B------:R-:W-:Y:S01]  /*2ed0*/  FMUL.FTZ R16, R24, -1.4426950216293334961 ;  /* 0xbfb8aa3b18107820 */ /* 0x000fe20000410000 */
[----:B------:R-:W2:Y:S01]  /*2ee0*/  MUFU.EX2 R12, R12 ;  /* 0x0000000c000c7308 */ /* 0x000ea20000000800 */
[----:B-1----:R-:W-:-:S07]  /*2ef0*/  IMAD R28, R28, UR6, RZ ;  /* 0x000000061c1c7c24 */ /* 0x002fce000f8e02ff */
[----:B------:R-:W1:Y:S01]  /*2f00*/  MUFU.EX2 R16, R16 ;  /* 0x0000001000107308 */ /* 0x000e620000000800 */
[----:B--2---:R-:W-:Y:S01]  /*2f10*/  FADD.FTZ R30, R12, 1 ;  /* 0x3f8000000c1e7421 */ /* 0x004fe20000010000 */
[----:B------:R-:W-:-:S06]  /*2f20*/  MOV R12, R56 ;  /* 0x00000038000c7202 */ /* 0x000fcc0000000f00 */
[----:B------:R-:W2:Y:S01]  /*2f30*/  MUFU.RCP R30, R30 ;  /* 0x0000001e001e7308 */ /* 0x000ea20000001000 */
[----:B------:R-:W-:-:S04]  /*2f40*/  IMAD.WIDE.U32 R12, R29, UR6, R12 ;  /* 0x000000061d0c7c25 */ /* 0x000fc8000f8e000c */
[----:B-1----:R-:W-:Y:S01]  /*2f50*/  FADD.FTZ R31, R16, 1 ;  /* 0x3f800000101f7421 */ /* 0x002fe20000010000 */
[----:B------:R-:W-:Y:S01]  /*2f60*/  IMAD R29, R29, UR7, R28 ;  /* 0x000000071d1d7c24 */ /* 0x000fe2000f8e021c */
[----:B0-----:R-:W-:-:S04]  /*2f70*/  LEA R16, P1, R12, UR10, 0x2 ;  /* 0x0000000a0c107c11 */ /* 0x001fc8000f8210ff */
[----:B------:R-:W0:Y:S01]  /*2f80*/  MUFU.RCP R31, R31 ;  /* 0x0000001f001f7308 */ /* 0x000e220000001000 */
[----:B------:R-:W-:-:S04]  /*2f90*/  IADD3 R29, PT, PT, R13, R29, RZ ;  /* 0x0000001d0d1d7210 */ /* 0x000fc80007ffe0ff */
[----:B------:R-:W-:Y:S01]  /*2fa0*/  LEA.HI.X R17, R12, UR11, R29, 0x2, P1 ;  /* 0x0000000b0c117c11 */ /* 0x000fe200088f141d */
[----:B--2---:R-:W-:Y:S01]  /*2fb0*/  FMUL.FTZ R12, R25, R30 ;  /* 0x0000001e190c7220 */ /* 0x004fe20000410000 */
[----:B0-----:R-:W-:-:S05]  /*2fc0*/  FMUL.FTZ R13, R24, R31 ;  /* 0x0000001f180d7220 */ /* 0x001fca0000410000 */
[----:B------:R1:W-:Y:S02]  /*2fd0*/  STG.E.64 desc[UR8][R16.64], R12 ;  /* 0x0000000c10007986 */ /* 0x0003e4000c101b08 */
.L_x_3972:
[----:B------:R-:W-:Y:S05]  /*2fe0*/  BSYNC.RECONVERGENT B1 ;  /* 0x0000000000017941 */ /* 0x000fea0003800200 */
.L_x_3971:
        /* <DEDUP_REMOVED lines=41> */
.L_x_3974:
[----:B------:R-:W-:Y:S05]  /*3280*/  BSYNC.RECONVERGENT B1 ;  /* 0x0000000000017941 */ /* 0x000fea0003800200 */
.L_x_3973:
        /* <DEDUP_REMOVED lines=14> */
[----:B-1----:R-:W-:-:S04]  /*3370*/  IMAD R13, R16, UR6, RZ ;  /* 0x00000006100d7c24 */ /* 0x002fc8000f8e02ff */
[----:B------:R-:W-:-:S03]  /*3380*/  IMAD R13, R26, UR7, R13 ;  /* 0x000000071a0d7c24 */ /* 0x000fc6000f8e020d */
[----:B------:R-:W1:Y:S01]  /*3390*/  MUFU.EX2 R12, R12 ;  /* 0x0000000c000c7308 */ /* 0x000e620000000800 */
[----:B--2---:R-:W-:Y:S01]  /*33a0*/  FADD.FTZ R14, R10, 1 ;  /* 0x3f8000000a0e7421 */ /* 0x004fe20000010000 */
[----:B------:R-:W-:-:S06]  /*33b0*/  MOV R10, R56 ;  /* 0x00000038000a7202 */ /* 0x000fcc0000000f00 */
[----:B------:R-:W2:Y:S01]  /*33c0*/  MUFU.RCP R14, R14 ;  /* 0x0000000e000e7308 */ /* 0x000ea20000001000 */
[----:B------:R-:W-:-:S04]  /*33d0*/  IMAD.WIDE.U32 R10, R26, UR6, R10 ;  /* 0x000000061a0a7c25 */ /* 0x000fc8000f8e000a */
[----:B-1----:R-:W-:Y:S01]  /*33e0*/  FADD.FTZ R15, R12, 1 ;  /* 0x3f8000000c0f7421 */ /* 0x002fe20000010000 */
[----:B0-----:R-:W-:-:S05]  /*33f0*/  LEA R12, P5, R10, UR10, 0x2 ;  /* 0x0000000a0a0c7c11 */ /* 0x001fca000f8a10ff */
[----:B------:R-:W0:Y:S01]  /*3400*/  MUFU.RCP R15, R15 ;  /* 0x0000000f000f7308 */ /* 0x000e220000001000 */
[----:B------:R-:W-:-:S04]  /*3410*/  IADD3 R13, PT, PT, R11, R13, RZ ;  /* 0x0000000d0b0d7210 */ /* 0x000fc80007ffe0ff */
[----:B------:R-:W-:Y:S01]  /*3420*/  LEA.HI.X R13, R10, UR11, R13, 0x2, P5 ;  /* 0x0000000b0a0d7c11 */ /* 0x000fe2000a8f140d */
[----:B--2---:R-:W-:Y:S01]  /*3430*/  FMUL.FTZ R10, R17, R14 ;  /* 0x0000000e110a7220 */ /* 0x004fe20000410000 */
[----:B0-----:R-:W-:-:S05]  /*3440*/  FMUL.FTZ R11, R24, R15 ;  /* 0x0000000f180b7220 */ /* 0x001fca0000410000 */
[----:B------:R1:W-:Y:S02]  /*3450*/  STG.E.64 desc[UR8][R12.64], R10 ;  /* 0x0000000a0c007986 */ /* 0x0003e4000c101b08 */
.L_x_3976:
[----:B------:R-:W-:Y:S05]  /*3460*/  BSYNC.RECONVERGENT B1 ;  /* 0x0000000000017941 */ /* 0x000fea0003800200 */
.L_x_3975:
[----:B------:R-:W-:Y:S04]  /*3470*/  BSSY.RECONVERGENT B1, `(.L_x_3977) ;  /* 0x000001d000017945 */ /* 0x000fe80003800200 */
[----:B------:R-:W-:Y:S05]  /*3480*/  @P1 BRA `(.L_x_3978) ;  /* 0x00000000006c1947 */ /* 0x000fea0003800000 */
[C---:B------:R-:W-:Y:S01]  /*3490*/  FADD.FTZ R34, -R18.reuse, R34 ;  /* 0x0000002212227221 */ /* 0x040fe20000010100 */
[----:B-1----:R-:W-:Y:S01]  /*34a0*/  FADD.FTZ R10, -R18, R35 ;  /* 0x00000023120a7221 */ /* 0x002fe20000010100 */
[----:B------:R-:W1:Y:S02]  /*34b0*/  LDCU.64 UR6, c[0x0][0x3e0] ;  /* 0x00007c00ff0677ac */ /* 0x000e640008000a00 */
[-C--:B------:R-:W-:Y:S01]  /*34c0*/  FMUL.FTZ R11, R34, R23.reuse ;  /* 0x00000017220b7220 */ /* 0x080fe20000410000 */
[----:B0-----:R-:W-:Y:S01]  /*34d0*/  FMUL.FTZ R12, R10, R23 ;  /* 0x000000170a0c7220 */ /* 0x001fe20000410000 */
[----:B------:R-:W0:Y:S02]  /*34e0*/  LDCU.64 UR10, c[0x0][0x380] ;  /* 0x00007000ff0a77ac */ /* 0x000e240008000a00 */
[----:B------:R-:W-:Y:S01]  /*34f0*/  FFMA.FTZ R17, R22, R11, R20 ;  /* 0x0000000b16117223 */ /* 0x000fe20000010014 */
[----:B------:R-:W-:Y:S01]  /*3500*/  FFMA.FTZ R16, R19, R12, R21 ;  /* 0x0000000c13107223 */ /* 0x000fe20000010015 */
[----:B------:R-:W-:-:S02]  /*3510*/  MOV R11, R55 ;  /* 0x00000037000b7202 */ /* 0x000fc40000000f00 */
[----:B------:R-:W-:Y:S01]  /*3520*/  FMUL.FTZ R10, R17, -1.4426950216293334961 ;  /* 0xbfb8aa3b110a7820 */ /* 0x000fe20000410000 */
[----:B------:R-:W-:-:S05]  /*3530*/  FMUL.FTZ R12, R16, -1.4426950216293334961 ;  /* 0xbfb8aa3b100c7820 */ /* 0x000fca0000410000 */
        /* <DEDUP_REMOVED lines=16> */
.L_x_3978:
[----:B------:R-:W-:Y:S05]  /*3640*/  BSYNC.RECONVERGENT B1 ;  /* 0x0000000000017941 */ /* 0x000fea0003800200 */
.L_x_3977:
[----:B------:R-:W-:Y:S04]  /*3650*/  BSSY.RECONVERGENT B1, `(.L_x_3979) ;  /* 0x000001d000017945 */ /* 0x000fe80003800200 */
[----:B------:R-:W-:Y:S05]  /*3660*/  @P2 BRA `(.L_x_3980) ;  /* 0x00000000006c2947 */ /* 0x000fea0003800000 */
[C---:B------:R-:W-:Y:S01]  /*3670*/  FADD.FTZ R36, -R18.reuse, R36 ;  /* 0x0000002412247221 */ /* 0x040fe20000010100 */
[----:B-12---:R-:W-:Y:S01]  /*3680*/  FADD.FTZ R10, -R18, R37 ;  /* 0x00000025120a7221 */ /* 0x006fe20000010100 */
        /* <DEDUP_REMOVED lines=25> */
.L_x_3980:
[----:B------:R-:W-:Y:S05]  /*3820*/  BSYNC.RECONVERGENT B1 ;  /* 0x0000000000017941 */ /* 0x000fea0003800200 */
.L_x_3979:
[----:B------:R-:W-:Y:S04]  /*3830*/  BSSY.RECONVERGENT B1, `(.L_x_3981) ;  /* 0x000001d000017945 */ /* 0x000fe80003800200 */
[----:B------:R-:W-:Y:S05]  /*3840*/  @P3 BRA `(.L_x_3982) ;  /* 0x00000000006c3947 */ /* 0x000fea0003800000 */
[C---:B------:R-:W-:Y:S01]  /*3850*/  FADD.FTZ R38, -R18.reuse, R38 ;  /* 0x0000002612267221 */ /* 0x040fe20000010100 */
[----:B-123--:R-:W-:Y:S01]  /*3860*/  FADD.FTZ R10, -R18, R39 ;  /* 0x00000027120a7221 */ /* 0x00efe20000010100 */
        /* <DEDUP_REMOVED lines=25> */
.L_x_3982:
[----:B------:R-:W-:Y:S05]  /*3a00*/  BSYNC.RECONVERGENT B1 ;  /* 0x0000000000017941 */ /* 0x000fea0003800200 */
.L_x_3981:
[----:B------:R-:W-:Y:S05]  /*3a10*/  @P4 BRA `(.L_x_3968) ;  /* 0x0000000000684947 */ /* 0x000fea0003800000 */
[C---:B------:R-:W-:Y:S01]  /*3a20*/  FADD.FTZ R40, -R18.reuse, R40 ;  /* 0x0000002812287221 */ /* 0x040fe20000010100 */
[----:B------:R-:W-:Y:S01]  /*3a30*/  FADD.FTZ R18, -R18, R41 ;  /* 0x0000002912127221 */ /* 0x000fe20000010100 */
[----:B------:R-:W5:Y:S01]  /*3a40*/  LDCU.64 UR6, c[0x0][0x3e0] ;  /* 0x00007c00ff0677ac */ /* 0x000f620008000a00 */
[----:B------:R-:W-:Y:S01]  /*3a50*/  MOV R54, R56 ;  /* 0x0000003800367202 */ /* 0x000fe20000000f00 */
[-C--:B-1234-:R-:W-:Y:S01]  /*3a60*/  FMUL.FTZ R11, R40, R23.reuse ;  /* 0x00000017280b7220 */ /* 0x09efe20000410000 */
[----:B------:R-:W-:Y:S01]  /*3a70*/  FMUL.FTZ R18, R18, R23 ;  /* 0x0000001712127220 */ /* 0x000fe20000410000 */
[----:B------:R-:W1:Y:S02]  /*3a80*/  LDCU.64 UR10, c[0x0][0x380] ;  /* 0x00007000ff0a77ac */ /* 0x000e640008000a00 */
[----:B0-----:R-:W-:Y:S01]  /*3a90*/  FFMA.FTZ R15, R22, R11, R20 ;  /* 0x0000000b160f7223 */ /* 0x001fe20000010014 */
[----:B------:R-:W-:-:S03]  /*3aa0*/  FFMA.FTZ R18, R19, R18, R21 ;  /* 0x0000001213127223 */ /* 0x000fc60000010015 */
[----:B------:R-:W-:Y:S01]  /*3ab0*/  FMUL.FTZ R10, R15, -1.4426950216293334961 ;  /* 0xbfb8aa3b0f0a7820 */ /* 0x000fe20000410000 */
[----:B------:R-:W-:-:S05]  /*3ac0*/  FMUL.FTZ R11, R18, -1.4426950216293334961 ;  /* 0xbfb8aa3b120b7820 */ /* 0x000fca0000410000 */
[----:B------:R-:W0:Y:S01]  /*3ad0*/  MUFU.EX2 R10, R10 ;  /* 0x0000000a000a7308 */ /* 0x000e220000000800 */
[----:B-----5:R-:W-:Y:S02]  /*3ae0*/  IMAD R14, R45, UR6, RZ ;  /* 0x000000062d0e7c24 */ /* 0x020fe4000f8e02ff */
        /* <DEDUP_REMOVED lines=13> */
.L_x_3968:
[----:B------:R-:W-:Y:S05]  /*3bc0*/  BSYNC.RECONVERGENT B0 ;  /* 0x0000000000007941 */ /* 0x000fea0003800200 */
.L_x_3952:
[----:B------:R-:W-:Y:S02]  /*3bd0*/  IADD3 R8, PT, PT, R5, R8, RZ ;  /* 0x0000000805087210 */ /* 0x000fe40007ffe0ff */
[----:B------:R-:W-:Y:S02]  /*3be0*/  IADD3 R7, PT, PT, R7, 0x1, RZ ;  /* 0x0000000107077810 */ /* 0x000fe40007ffe0ff */
[----:B------:R-:W-:-:S13]  /*3bf0*/  ISETP.GE.AND P1, PT, R8, UR5, PT ;  /* 0x0000000508007c0c */ /* 0x000fda000bf26270 */
[----:B------:R-:W-:Y:S05]  /*3c00*/  @!P1 BRA `(.L_x_3983) ;  /* 0xffffffc400989947 */ /* 0x000fea000383ffff */
[----:B------:R-:W-:Y:S05]  /*3c10*/  EXIT ;  /* 0x000000000000794d */ /* 0x000fea0003800000 */
.L_x_3984:
        /* <DEDUP_REMOVED lines=14> */
.L_x_4561:


//--------------------- .text._Z35group_norm_nhwc_fwd_one_pass_kernelI11Fp32IOBf16WLi256ELi64ELi512EEv26Group_norm_nhwc_fwd_params --------------------------
	.section	.text._Z35group_norm_nhwc_fwd_one_pass_kernelI11Fp32IOBf16WLi256ELi64ELi512EEv26Group_norm_nhwc_fwd_params,"ax",@progbits
	.align	128
        .global         _Z35group_norm_nhwc_fwd_one_pass_kernelI11Fp32IOBf16WLi256ELi64ELi512EEv26Group_norm_nhwc_fwd_params
        .type           _Z35group_norm_nhwc_fwd_one_pass_kernelI11Fp32IOBf16WLi256ELi64ELi512EEv26Group_norm_nhwc_fwd_params,@function
        .size           _Z35group_norm_nhwc_fwd_one_pass_kernelI11Fp32IOBf16WLi256ELi64ELi512EEv26Group_norm_nhwc_fwd_params,(.L_x_4562 - _Z35group_norm_nhwc_fwd_one_pass_kernelI11Fp32IOBf16WLi256ELi64ELi512EEv26Group_norm_nhwc_fwd_params)
        .other          _Z35group_norm_nhwc_fwd_one_pass_kernelI11Fp32IOBf16WLi256ELi64ELi512EEv26Group_norm_nhwc_fwd_params,@"STO_CUDA_ENTRY STV_DEFAULT"
_Z35group_norm_nhwc_fwd_one_pass_kernelI11Fp32IOBf16WLi256ELi64ELi512EEv26Group_norm_nhwc_fwd_params:
.text._Z35group_norm_nhwc_fwd_one_pass_kernelI11Fp32IOBf16WLi256ELi64ELi512EEv26Group_norm_nhwc_fwd_params:
        /* <DEDUP_REMOVED lines=53> */
.L_x_4060:
[----:B01234-:R-:W0:Y:S01]  /*0350*/  LDC R35, c[0x0][0x3f8] ;  /* 0x0000fe00ff237b82 */ /* 0x01fe220000000800 */
[----:B------:R-:W1:Y:S01]  /*0360*/  LDCU.64 UR4, c[0x0][0x3e8] ;  /* 0x00007d00ff0477ac */ /* 0x000e620008000a00 */
[----:B------:R-:W-:Y:S02]  /*0370*/  SHF.L.U32 R115, R2, 0x1, RZ ;  /* 0x0000000102737819 */ /* 0x000fe400000006ff */
[----:B------:R-:W-:Y:S01]  /*0380*/  CS2R R64, SRZ ;  /* 0x0000000000407805 */ /* 0x000fe2000001ff00 */
[----:B------:R-:W2:Y:S01]  /*0390*/  LDCU.64 UR8, c[0x0][0x3f0] ;  /* 0x00007e00ff0877ac */ /* 0x000ea20008000a00 */
[----:B-1----:R-:W-:Y:S02]  /*03a0*/  ISETP.GE.U32.AND P4, PT, R10, UR4, PT ;  /* 0x000000040a007c0c */ /* 0x002fe4000bf86070 */
[----:B------:R-:W-:Y:S02]  /*03b0*/  ISETP.GE.U32.AND P5, PT, R12, UR4, PT ;  /* 0x000000040c007c0c */ /* 0x000fe4000bfa6070 */
[----:B------:R-:W-:-:S02]  /*03c0*/  ISETP.GE.AND.EX P4, PT, R27, UR5, PT, P4 ;  /* 0x000000051b007c0c */ /* 0x000fc4000bf86340 */
[----:B0-----:R-:W-:Y:S02]  /*03d0*/  IABS R31, R35 ;  /* 0x00000023001f7213 */ /* 0x001fe40000000000 */
        /* <DEDUP_REMOVED lines=369> */
.L_x_3986:
[----:B------:R-:W-:Y:S05]  /*1af0*/  BSYNC.RECONVERGENT B0 ;  /* 0x0000000000007941 */ /* 0x000fea0003800200 */
.L_x_3985:
        /* <DEDUP_REMOVED lines=46> */
.L_x_3988:
[----:B------:R-:W-:Y:S05]  /*1de0*/  BSYNC.RECONVERGENT B0 ;  /* 0x0000000000007941 */ /* 0x000fea0003800200 */
.L_x_3987:
        /* <DEDUP_REMOVED lines=24> */
.L_x_3991:
[----:B---3--:R-:W3:Y:S04]  /*1f70*/  LDG.E.STRONG.GPU R30, desc[UR6][R28.64] ;  /* 0x000000061c1e7981 */ /* 0x008ee8000c1ef900 */
[----:B---3--:R-:W-:Y:S01]  /*1f80*/  CCTL.IVALL ;  /* 0x00000000ff00798f */ /* 0x008fe20002000000 */
[----:B------:R-:W-:Y:S05]  /*1f90*/  YIELD ;  /* 0x0000000000007946 */ /* 0x000fea0003800000 */
[----:B------:R-:W-:-:S13]  /*1fa0*/  ISETP.NE.AND P2, PT, R30, R37, PT ;  /* 0x000000251e00720c */ /* 0x000fda0003f45270 */
[----:B------:R-:W-:Y:S05]  /*1fb0*/  @P2 BRA `(.L_x_3991) ;  /* 0xfffffffc00ec2947 */ /* 0x000fea000383ffff */
.L_x_3990:
        /* <DEDUP_REMOVED lines=15> */
.L_x_3993:
        /* <DEDUP_REMOVED lines=60> */
.L_x_3992:
        /* <DEDUP_REMOVED lines=35> */
.L_x_3994:
        /* <DEDUP_REMOVED lines=18> */
.L_x_3995:
        /* <DEDUP_REMOVED lines=9> */
.L_x_3996:
[----:B------:R-:W-:Y:S05]  /*2850*/  BSYNC.RECONVERGENT B0 ;  /* 0x0000000000007941 */ /* 0x000fea0003800200 */
.L_x_3989:
[----:B------:R-:W4:Y:S01]  /*2860*/  S2UR UR5, SR_CgaCtaId ;  /* 0x00000000000579c3 */ /* 0x000f220000008800 */
[----:B------:R-:W5:Y:S01]  /*2870*/  LDCU UR8, c[0x0][0x414] ;  /* 0x00008280ff0877ac */ /* 0x000f620008000800 */
        /* <DEDUP_REMOVED lines=9> */
[----:B-----5:R-:W-:Y:S01]  /*2910*/  @P0 FMUL.FTZ R34, R32, UR8 ;  /* 0x0000000820220c20 */ /* 0x020fe20008410000 */
[----:B------:R-:W-:Y:S01]  /*2920*/  @P0 FMUL.FTZ R35, R33, UR8 ;  /* 0x0000000821230c20 */ /* 0x000fe20008410000 */
[----:B------:R-:W-:Y:S04]  /*2930*/  @!P3 STS.64 [UR4+0x98], R32 ;  /* 0x00009820ff00b988 */ /* 0x000fe80008000a04 */
[----:B------:R-:W-:Y:S01]  /*2940*/  @P0 STG.E.64 desc[UR6][R36.64], R34 ;  /* 0x0000002224000986 */ /* 0x000fe2000c101b06 */
[C---:B--2---:R-:W-:Y:S01]  /*2950*/  IMAD.WIDE R28, R39.reuse, 0x2, R28 ;  /* 0x00000002271c7825 */ /* 0x044fe200078e021c */
[----:B------:R-:W-:Y:S03]  /*2960*/  BAR.SYNC.DEFER_BLOCKING 0x0 ;  /* 0x0000000000007b1d */ /* 0x000fe60000010000 */
[----:B---3--:R-:W-:-:S03]  /*2970*/  IMAD.WIDE R30, R39, 0x2, R30 ;  /* 0x00000002271e7825 */ /* 0x008fc600078e021e */
[----:B------:R-:W2:Y:S04]  /*2980*/  LDG.E.U16 R40, desc[UR6][R28.64] ;  /* 0x000000061c287981 */ /* 0x000ea8000c1e1500 */
[----:B------:R1:W3:Y:S04]  /*2990*/  LDG.E.U16 R41, desc[UR6][R28.64+0x2] ;  /* 0x000002061c297981 */ /* 0x0002e8000c1e1500 */
[----:B------:R-:W4:Y:S04]  /*29a0*/  LDG.E.U16 R42, desc[UR6][R30.64] ;  /* 0x000000061e2a7981 */ /* 0x000f28000c1e1500 */
[----:B------:R-:W5:Y:S01]  /*29b0*/  LDG.E.U16 R43, desc[UR6][R30.64+0x2] ;  /* 0x000002061e2b7981 */ /* 0x000f62000c1e1500 */
[----:B------:R-:W-:Y:S01]  /*29c0*/  BSSY.RECONVERGENT B0, `(.L_x_3997) ;  /* 0x000036c000007945 */ /* 0x000fe20003800200 */
[----:B-1----:R-:W-:-:S02]  /*29d0*/  HFMA2 R28, -RZ, RZ, 1.875, 0 ;  /* 0x3f800000ff1c7431 */ /* 0x002fc400000001ff */
[----:B------:R-:W1:Y:S01]  /*29e0*/  LDS.64 R38, [UR4+0x98] ;  /* 0x00009804ff267984 */ /* 0x000e620008000a00 */
[----:B------:R-:W0:Y:S02]  /*29f0*/  LDCU.U8 UR4, c[0x0][0x3fc] ;  /* 0x00007f80ff0477ac */ /* 0x000e240008000000 */
[----:B0-----:R-:W-:Y:S01]  /*2a00*/  UISETP.NE.AND UP0, UPT, UR4, URZ, UPT ;  /* 0x000000ff0400728c */ /* 0x001fe2000bf05270 */
        /* <DEDUP_REMOVED lines=27> */
[----:B------:R-:W-:-:S04]  /*2bc0*/  FMUL.FTZ R33, R33, R28 ;  /* 0x0000001c21217220 */ /* 0x000fc80000410000 */
[----:B------:R-:W-:Y:S01]  /*2bd0*/  FFMA.FTZ R34, R29, R33, R38 ;  /* 0x000000211d227223 */ /* 0x000fe20000010026 */
[----:B0-----:R-:W-:Y:S02]  /*2be0*/  IMAD R35, R11, UR10, RZ ;  /* 0x0000000a0b237c24 */ /* 0x001fe4000f8e02ff */
[----:B------:R-:W-:-:S04]  /*2bf0*/  IMAD.WIDE.U32 R30, R4, UR10, R30 ;  /* 0x0000000a041e7c25 */ /* 0x000fc8000f8e001e */
[----:B------:R-:W-:Y:S01]  /*2c00*/  IMAD R35, R4, UR11, R35 ;  /* 0x0000000b04237c24 */ /* 0x000fe2000f8e0223 */
[----:B-1----:R-:W-:-:S04]  /*2c10*/  LEA R32, P1, R30, UR4, 0x2 ;  /* 0x000000041e207c11 */ /* 0x002fc8000f8210ff */
[----:B------:R-:W-:Y:S01]  /*2c20*/  IADD3 R31, PT, PT, R31, R35, RZ ;  /* 0x000000231f1f7210 */ /* 0x000fe20007ffe0ff */
[----:B------:R-:W-:-:S03]  /*2c30*/  FMUL.FTZ R35, R83, R28 ;  /* 0x0000001c53237220 */ /* 0x000fc60000410000 */
[----:B------:R-:W-:Y:S01]  /*2c40*/  LEA.HI.X R33, R30, UR5, R31, 0x2, P1 ;  /* 0x000000051e217c11 */ /* 0x000fe200088f141f */
[----:B------:R-:W-:-:S05]  /*2c50*/  FFMA.FTZ R35, R36, R35, R37 ;  /* 0x0000002324237223 */ /* 0x000fca0000010025 */
[----:B------:R0:W-:Y:S02]  /*2c60*/  STG.E.64 desc[UR6][R32.64], R34 ;  /* 0x0000002220007986 */ /* 0x0001e4000c101b06 */
.L_x_4000:
[----:B------:R-:W-:Y:S05]  /*2c70*/  BSYNC.RECONVERGENT B1 ;  /* 0x0000000000017941 */ /* 0x000fea0003800200 */
.L_x_3999:
        /* <DEDUP_REMOVED lines=8> */
[----:B------:R-:W-:-:S04]  /*2d00*/  FMUL.FTZ R33, R33, R28 ;  /* 0x0000001c21217220 */ /* 0x000fc80000410000 */
[----:B------:R-:W-:Y:S01]  /*2d10*/  FFMA.FTZ R34, R29, R33, R38 ;  /* 0x000000211d227223 */ /* 0x000fe20000010026 */
[----:B-1----:R-:W-:Y:S02]  /*2d20*/  IMAD R35, R27, UR4, RZ ;  /* 0x000000041b237c24 */ /* 0x002fe4000f8e02ff */
[----:B------:R-:W-:-:S04]  /*2d30*/  IMAD.WIDE.U32 R30, R10, UR4, R30 ;  /* 0x000000040a1e7c25 */ /* 0x000fc8000f8e001e */
[----:B------:R-:W-:Y:S01]  /*2d40*/  IMAD R35, R10, UR5, R35 ;  /* 0x000000050a237c24 */ /* 0x000fe2000f8e0223 */
[----:B0-----:R-:W-:-:S04]  /*2d50*/  LEA R32, P1, R30, UR10, 0x2 ;  /* 0x0000000a1e207c11 */ /* 0x001fc8000f8210ff */
[----:B------:R-:W-:Y:S01]  /*2d60*/  IADD3 R31, PT, PT, R31, R35, RZ ;  /* 0x000000231f1f7210 */ /* 0x000fe20007ffe0ff */
[----:B------:R-:W-:-:S03]  /*2d70*/  FMUL.FTZ R35, R65, R28 ;  /* 0x0000001c41237220 */ /* 0x000fc60000410000 */
[----:B------:R-:W-:Y:S01]  /*2d80*/  LEA.HI.X R33, R30, UR11, R31, 0x2, P1 ;  /* 0x0000000b1e217c11 */ /* 0x000fe200088f141f */
[----:B------:R-:W-:-:S05]  /*2d90*/  FFMA.FTZ R35, R36, R35, R37 ;  /* 0x0000002324237223 */ /* 0x000fca0000010025 */
[----:B------:R1:W-:Y:S02]  /*2da0*/  STG.E.64 desc[UR6][R32.64], R34 ;  /* 0x0000002220007986 */ /* 0x0003e4000c101b06 */
.L_x_4002:
[----:B------:R-:W-:Y:S05]  /*2db0*/  BSYNC.RECONVERGENT B1 ;  /* 0x0000000000017941 */ /* 0x000fea0003800200 */
.L_x_4001:
        /* <DEDUP_REMOVED lines=12> */
[C---:B01----:R-:W-:Y:S01]  /*2e80*/  FADD.FTZ R33, -R26.reuse, R66 ;  /* 0x000000421a217221 */ /* 0x043fe20000010100 */
[----:B------:R-:W-:Y:S01]  /*2e90*/  MOV R31, R63 ;  /* 0x0000003f001f7202 */ /* 0x000fe20000000f00 */
[----:B------:R-:W0:Y:S01]  /*2ea0*/  LDCU.64 UR10, c[0x0][0x380] ;  /* 0x00007000ff0a77ac */ /* 0x000e220008000a00 */
[----:B------:R-:W-:Y:S01]  /*2eb0*/  FADD.FTZ R67, -R26, R67 ;  /* 0x000000431a437221 */ /* 0x000fe20000010100 */
[----:B------:R-:W-:-:S04]  /*2ec0*/  FMUL.FTZ R33, R33, R28 ;  /* 0x0000001c21217220 */ /* 0x000fc80000410000 */
[----:B------:R-:W-:Y:S01]  /*2ed0*/  FFMA.FTZ R34, R29, R33, R38 ;  /* 0x000000211d227223 */ /* 0x000fe20000010026 */
[----:B--2---:R-:W-:Y:S02]  /*2ee0*/  IMAD R35, R53, UR4, RZ ;  /* 0x0000000435237c24 */ /* 0x004fe4000f8e02ff */
        /* <DEDUP_REMOVED lines=8> */
.L_x_4004:
[----:B------:R-:W-:Y:S05]  /*2f70*/  BSYNC.RECONVERGENT B1 ;  /* 0x0000000000017941 */ /* 0x000fea0003800200 */
.L_x_4003:
[----:B------:R-:W-:Y:S04]  /*2f80*/  BSSY.RECONVERGENT B1, `(.L_x_4005) ;  /* 0x0000013000017945 */ /* 0x000fe80003800200 */
[----:B------:R-:W-:Y:S05]  /*2f90*/  @P6 BRA `(.L_x_4006) ;  /* 0x0000000000446947 */ /* 0x000fea0003800000 */
[----:B------:R-:W3:Y:S01]  /*2fa0*/  LDCU.64 UR4, c[0x0][0x3e0] ;  /* 0x00007c00ff0477ac */ /* 0x000ee20008000a00 */
[----:B------:R-:W-:Y:S01]  /*2fb0*/  MOV R30, R114 ;  /* 0x00000072001e7202 */ /* 0x000fe20000000f00 */
[C---:B012---:R-:W-:Y:S01]  /*2fc0*/  FADD.FTZ R33, -R26.reuse, R68 ;  /* 0x000000441a217221 */ /* 0x047fe20000010100 */
[----:B------:R-:W-:Y:S01]  /*2fd0*/  MOV R31, R63 ;  /* 0x0000003f001f7202 */ /* 0x000fe20000000f00 */
[----:B------:R-:W0:Y:S01]  /*2fe0*/  LDCU.64 UR10, c[0x0][0x380] ;  /* 0x00007000ff0a77ac */ /* 0x000e220008000a00 */
[----:B------:R-:W-:Y:S01]  /*2ff0*/  FADD.FTZ R69, -R26, R69 ;  /* 0x000000451a457221 */ /* 0x000fe20000010100 */
[----:B---3--:R-:W-:Y:S02]  /*3000*/  IMAD R32, R55, UR4, RZ ;  /* 0x0000000437207c24 */ /* 0x008fe4000f8e02ff */
[----:B------:R-:W-:-:S04]  /*3010*/  IMAD.WIDE.U32 R30, R13, UR4, R30 ;  /* 0x000000040d1e7c25 */ /* 0x000fc8000f8e001e */
[----:B------:R-:W-:Y:S02]  /*3020*/  IMAD R35, R13, UR5, R32 ;  /* 0x000000050d237c24 */ /* 0x000fe4000f8e0220 */
[-C--:B------:R-:W-:Y:S01]  /*3030*/  FMUL.FTZ R32, R33, R28.reuse ;  /* 0x0000001c21207220 */ /* 0x080fe20000410000 */
[----:B0-----:R-:W-:Y:S01]  /*3040*/  LEA R34, P5, R30, UR10, 0x2 ;  /* 0x0000000a1e227c11 */ /* 0x001fe2000f8a10ff */
[----:B------:R-:W-:Y:S01]  /*3050*/  FMUL.FTZ R33, R69, R28 ;  /* 0x0000001c45217220 */ /* 0x000fe20000410000 */
[----:B------:R-:W-:Y:S01]  /*3060*/  IADD3 R35, PT, PT, R31, R35, RZ ;  /* 0x000000231f237210 */ /* 0x000fe20007ffe0ff */
[----:B------:R-:W-:Y:S02]  /*3070*/  FFMA.FTZ R32, R29, R32, R38 ;  /* 0x000000201d207223 */ /* 0x000fe40000010026 */
[----:B------:R-:W-:Y:S01]  /*3080*/  FFMA.FTZ R33, R36, R33, R37 ;  /* 0x0000002124217223 */ /* 0x000fe20000010025 */
[----:B------:R-:W-:-:S05]  /*3090*/  LEA.HI.X R35, R30, UR11, R35, 0x2, P5 ;  /* 0x0000000b1e237c11 */ /* 0x000fca000a8f1423 */
[----:B------:R3:W-:Y:S02]  /*30a0*/  STG.E.64 desc[UR6][R34.64], R32 ;  /* 0x0000002022007986 */ /* 0x0007e4000c101b06 */
.L_x_4006:
[----:B------:R-:W-:Y:S05]  /*30b0*/  BSYNC.RECONVERGENT B1 ;  /* 0x0000000000017941 */ /* 0x000fea0003800200 */
.L_x_4005:
[----:B------:R-:W-:Y:S04]  /*30c0*/  BSSY.RECONVERGENT B1, `(.L_x_4007) ;  /* 0x0000013000017945 */ /* 0x000fe80003800200 */
[----:B------:R-:W-:Y:S05]  /*30d0*/  @P1 BRA `(.L_x_4008) ;  /* 0x0000000000441947 */ /* 0x000fea0003800000 */
[----:B------:R-:W4:Y:S01]  /*30e0*/  LDCU.64 UR4, c[0x0][0x3e0] ;  /* 0x00007c00ff0477ac */ /* 0x000f220008000a00 */
[----:B------:R-:W-:Y:S01]  /*30f0*/  MOV R30, R114 ;  /* 0x00000072001e7202 */ /* 0x000fe20000000f00 */
[C---:B0123--:R-:W-:Y:S01]  /*3100*/  FADD.FTZ R33, -R26.reuse, R70 ;  /* 0x000000461a217221 */ /* 0x04ffe20000010100 */
[----:B------:R-:W-:Y:S01]  /*3110*/  MOV R31, R63 ;  /* 0x0000003f001f7202 */ /* 0x000fe20000000f00 */
[----:B------:R-:W0:Y:S01]  /*3120*/  LDCU.64 UR10, c[0x0][0x380] ;  /* 0x00007000ff0a77ac */ /* 0x000e220008000a00 */
[----:B------:R-:W-:Y:S01]  /*3130*/  FADD.FTZ R71, -R26, R71 ;  /* 0x000000471a477221 */ /* 0x000fe20000010100 */
[----:B------:R-:W-:-:S04]  /*3140*/  FMUL.FTZ R33, R33, R28 ;  /* 0x0000001c21217220 */ /* 0x000fc80000410000 */
[----:B------:R-:W-:Y:S01]  /*3150*/  FFMA.FTZ R34, R29, R33, R38 ;  /* 0x000000211d227223 */ /* 0x000fe20000010026 */
[----:B----4-:R-:W-:Y:S02]  /*3160*/  IMAD R35, R57, UR4, RZ ;  /* 0x0000000439237c24 */ /* 0x010fe4000f8e02ff */
        /* <DEDUP_REMOVED lines=8> */
.L_x_4008:
[----:B------:R-:W-:Y:S05]  /*31f0*/  BSYNC.RECONVERGENT B1 ;  /* 0x0000000000017941 */ /* 0x000fea0003800200 */
.L_x_4007:
[----:B------:R-:W-:Y:S04]  /*3200*/  BSSY.RECONVERGENT B1, `(.L_x_4009) ;  /* 0x0000013000017945 */ /* 0x000fe80003800200 */
[----:B------:R-:W-:Y:S05]  /*3210*/  @P2 BRA `(.L_x_4010) ;  /* 0x0000000000442947 */ /* 0x000fea0003800000 */
[----:B------:R-:W5:Y:S01]  /*3220*/  LDCU.64 UR4, c[0x0][0x3e0] ;  /* 0x00007c00ff0477ac */ /* 0x000f620008000a00 */
[----:B------:R-:W-:Y:S01]  /*3230*/  MOV R30, R114 ;  /* 0x00000072001e7202 */ /* 0x000fe20000000f00 */
[C---:B01234-:R-:W-:Y:S01]  /*3240*/  FADD.FTZ R33, -R26.reuse, R72 ;  /* 0x000000481a217221 */ /* 0x05ffe20000010100 */
[----:B------:R-:W-:Y:S01]  /*3250*/  MOV R31, R63 ;  /* 0x0000003f001f7202 */ /* 0x000fe20000000f00 */
[----:B------:R-:W0:Y:S01]  /*3260*/  LDCU.64 UR10, c[0x0][0x380] ;  /* 0x00007000ff0a77ac */ /* 0x000e220008000a00 */
[----:B------:R-:W-:Y:S01]  /*3270*/  FADD.FTZ R73, -R26, R73 ;  /* 0x000000491a497221 */ /* 0x000fe20000010100 */
[----:B------:R-:W-:-:S04]  /*3280*/  FMUL.FTZ R33, R33, R28 ;  /* 0x0000001c21217220 */ /* 0x000fc80000410000 */
[----:B------:R-:W-:Y:S01]  /*3290*/  FFMA.FTZ R34, R29, R33, R38 ;  /* 0x000000211d227223 */ /* 0x000fe20000010026 */
[----:B-----5:R-:W-:Y:S02]  /*32a0*/  IMAD R32, R59, UR4, RZ ;  /* 0x000000043b207c24 */ /* 0x020fe4000f8e02ff */
        /* <DEDUP_REMOVED lines=8> */
.L_x_4010:
[----:B------:R-:W-:Y:S05]  /*3330*/  BSYNC.RECONVERGENT B1 ;  /* 0x0000000000017941 */ /* 0x000fea0003800200 */
.L_x_4009:
        /* <DEDUP_REMOVED lines=12> */
[C---:B01234-:R-:W-:Y:S01]  /*3400*/  FADD.FTZ R33, -R26.reuse, R74 ;  /* 0x0000004a1a217221 */ /* 0x05ffe20000010100 */
[----:B------:R-:W-:Y:S01]  /*3410*/  MOV R31, R63 ;  /* 0x0000003f001f7202 */ /* 0x000fe20000000f00 */
[----:B------:R-:W0:Y:S01]  /*3420*/  LDCU.64 UR10, c[0x0][0x380] ;  /* 0x00007000ff0a77ac */ /* 0x000e220008000a00 */
[----:B------:R-:W-:Y:S01]  /*3430*/  FADD.FTZ R75, -R26, R75 ;  /* 0x0000004b1a4b7221 */ /* 0x000fe20000010100 */
        /* <DEDUP_REMOVED lines=10> */
[----:B------:R0:W-:Y:S02]  /*34e0*/  STG.E.64 desc[UR6][R32.64], R74 ;  /* 0x0000004a20007986 */ /* 0x0001e4000c101b06 */
.L_x_4012:
[----:B------:R-:W-:Y:S05]  /*34f0*/  BSYNC.RECONVERGENT B1 ;  /* 0x0000000000017941 */ /* 0x000fea0003800200 */
.L_x_4011:
        /* <DEDUP_REMOVED lines=19> */
.L_x_4014:
[----:B------:R-:W-:Y:S05]  /*3630*/  BSYNC.RECONVERGENT B1 ;  /* 0x0000000000017941 */ /* 0x000fea0003800200 */
.L_x_4013:
        /* <DEDUP_REMOVED lines=19> */
.L_x_4016:
[----:B------:R-:W-:Y:S05]  /*3770*/  BSYNC.RECONVERGENT B1 ;  /* 0x0000000000017941 */ /* 0x000fea0003800200 */
.L_x_4015:
        /* <DEDUP_REMOVED lines=19> */
.L_x_4018:
[----:B------:R-:W-:Y:S05]  /*38b0*/  BSYNC.RECONVERGENT B1 ;  /* 0x0000000000017941 */ /* 0x000fea0003800200 */
.L_x_4017:
        /* <DEDUP_REMOVED lines=29> */
.L_x_4020:
[----:B------:R-:W-:Y:S05]  /*3a90*/  BSYNC.RECONVERGENT B1 ;  /* 0x0000000000017941 */ /* 0x000fea0003800200 */
.L_x_4019:
        /* <DEDUP_REMOVED lines=19> */
.L_x_4022:
[----:B------:R-:W-:Y:S05]  /*3bd0*/  BSYNC.RECONVERGENT B1 ;  /* 0x0000000000017941 */ /* 0x000fea0003800200 */
.L_x_4021:
        /* <DEDUP_REMOVED lines=19> */
.L_x_4024:
[----:B------:R-:W-:Y:S05]  /*3d10*/  BSYNC.RECONVERGENT B1 ;  /* 0x0000000000017941 */ /* 0x000fea0003800200 */
.L_x_4023:
[----:B------:R-:W-:Y:S04]  /*3d20*/  BSSY.RECONVERGENT B1, `(.L_x_4025) ;  /* 0x0000013000017945 */ /* 0x000fe80003800200 */
[----:B------:R-:W-:Y:S05]  /*3d30*/  @P2 BRA `(.L_x_4026) ;  /* 0x0000000000442947 */ /* 0x000fea0003800000 */
[----:B------:R-:W5:Y:S01]  /*3d40*/  LDCU.64 UR4, c[0x0][0x3e0] ;  /* 0x00007c00ff0477ac */ /* 0x000f620008000a00 */
[----:B0-----:R-:W-:Y:S01]  /*3d50*/  MOV R30, R114 ;  /* 0x00000072001e7202 */ /* 0x001fe20000000f00 */
[C---:B-1234-:R-:W-:Y:S01]  /*3d60*/  FADD.FTZ R35, -R26.reuse, R90 ;  /* 0x0000005a1a237221 */ /* 0x05efe20000010100 */
        /* <DEDUP_REMOVED lines=14> */
.L_x_4026:
[----:B------:R-:W-:Y:S05]  /*3e50*/  BSYNC.RECONVERGENT B1 ;  /* 0x0000000000017941 */ /* 0x000fea0003800200 */
.L_x_4025:
        /* <DEDUP_REMOVED lines=19> */
.L_x_4028:
[----:B------:R-:W-:Y:S05]  /*3f90*/  BSYNC.RECONVERGENT B1 ;  /* 0x0000000000017941 */ /* 0x000fea0003800200 */
.L_x_4027:
[----:B------:R-:W-:Y:S05]  /*3fa0*/  @P4 BRA `(.L_x_4029) ;  /* 0x0000002000344947 */ /* 0x000fea0003800000 */
[----:B------:R-:W5:Y:S01]  /*3fb0*/  LDCU.64 UR4, c[0x0][0x3e0] ;  /* 0x00007c00ff0477ac */ /* 0x000f620008000a00 */
[----:B------:R-:W-:Y:S01]  /*3fc0*/  MOV R62, R114 ;  /* 0x00000072003e7202 */ /* 0x000fe20000000f00 */
[C---:B0-----:R-:W-:Y:S01]  /*3fd0*/  FADD.FTZ R31, -R26.reuse, R94 ;  /* 0x0000005e1a1f7221 */ /* 0x041fe20000010100 */
[----:B------:R-:W-:Y:S01]  /*3fe0*/  FADD.FTZ R95, -R26, R95 ;  /* 0x0000005f1a5f7221 */ /* 0x000fe20000010100 */
[----:B------:R-:W0:Y:S02]  /*3ff0*/  LDCU.64 UR8, c[0x0][0x380] ;  /* 0x00007000ff0877ac */ /* 0x000e240008000a00 */
[-C--:B------:R-:W-:Y:S01]  /*4000*/  FMUL.FTZ R31, R31, R28.reuse ;  /* 0x0000001c1f1f7220 */ /* 0x080fe20000410000 */
[----:B------:R-:W-:-:S03]  /*4010*/  FMUL.FTZ R95, R95, R28 ;  /* 0x0000001c5f5f7220 */ /* 0x000fc60000410000 */
[----:B------:R-:W-:Y:S01]  /*4020*/  FFMA.FTZ R94, R29, R31, R38 ;  /* 0x0000001f1d5e7223 */ /* 0x000fe20000010026 */
[----:B------:R-:W-:Y:S01]  /*4030*/  FFMA.FTZ R95, R36, R95, R37 ;  /* 0x0000005f245f7223 */ /* 0x000fe20000010025 */
[----:B-----5:R-:W-:Y:S02]  /*4040*/  IMAD R30, R113, UR4, RZ ;  /* 0x00000004711e7c24 */ /* 0x020fe4000f8e02ff */
[----:B------:R-:W-:-:S04]  /*4050*/  IMAD.WIDE.U32 R62, R25, UR4, R62 ;  /* 0x00000004193e7c25 */ /* 0x000fc8000f8e003e */
[----:B-1234-:R-:W-:Y:S01]  /*4060*/  IMAD R33, R25, UR5, R30 ;  /* 0x0000000519217c24 */ /* 0x01efe2000f8e021e */
[----:B0-----:R-:W-:-:S04]  /*4070*/  LEA R30, P1, R62, UR8, 0x2 ;  /* 0x000000083e1e7c11 */ /* 0x001fc8000f8210ff */
[----:B------:R-:W-:-:S04]  /*4080*/  IADD3 R33, PT, PT, R63, R33, RZ ;  /* 0x000000213f217210 */ /* 0x000fc80007ffe0ff */
[----:B------:R-:W-:-:S05]  /*4090*/  LEA.HI.X R31, R62, UR9, R33, 0x2, P1 ;  /* 0x000000093e1f7c11 */ /* 0x000fca00088f1421 */
[----:B------:R0:W-:Y:S01]  /*40a0*/  STG.E.64 desc[UR6][R30.64], R94 ;  /* 0x0000005e1e007986 */ /* 0x0001e2000c101b06 */
[----:B------:R-:W-:Y:S05]  /*40b0*/  BRA `(.L_x_4029) ;  /* 0x0000001c00f07947 */ /* 0x000fea0003800000 */
.L_x_3998:
[----:B------:R-:W0:Y:S01]  /*40c0*/  LDCU.64 UR10, c[0x0][0x3e8] ;  /* 0x00007d00ff0a77ac */ /* 0x000e220008000a00 */
[----:B------:R-:W-:Y:S01]  /*40d0*/  BSSY.RECONVERGENT B1, `(.L_x_4030) ;  /* 0x0000021000017945 */ /* 0x000fe20003800200 */
[----:B0-----:R-:W-:Y:S02]  /*40e0*/  ISETP.GE.U32.AND P3, PT, R10, UR10, PT ;  /* 0x0000000a0a007c0c */ /* 0x001fe4000bf66070 */
[----:B------:R-:W-:Y:S02]  /*40f0*/  ISETP.GE.U32.AND P5, PT, R12, UR10, PT ;  /* 0x0000000a0c007c0c */ /* 0x000fe4000bfa6070 */
        /* <DEDUP_REMOVED lines=30> */
.L_x_4031:
[----:B------:R-:W-:Y:S05]  /*42e0*/  BSYNC.RECONVERGENT B1 ;  /* 0x0000000000017941 */ /* 0x000fea0003800200 */
.L_x_4030:
[----:B------:R-:W-:Y:S04]  /*42f0*/  BSSY.RECONVERGENT B1, `(.L_x_4032) ;  /* 0x000001d000017945 */ /* 0x000fe80003800200 */
[----:B------:R-:W-:Y:S05]  /*4300*/  @P3 BRA `(.L_x_4033) ;  /* 0x00000000006c3947 */ /* 0x000fea0003800000 */
[C---:B0-----:R-:W-:Y:S01]  /*4310*/  FADD.FTZ R31, -R26.reuse, R64 ;  /* 0x000000401a1f7221 */ /* 0x041fe20000010100 */
        /* <DEDUP_REMOVED lines=26> */
.L_x_4033:
[----:B------:R-:W-:Y:S05]  /*44c0*/  BSYNC.RECONVERGENT B1 ;  /* 0x0000000000017941 */ /* 0x000fea0003800200 */
.L_x_4032:
        /* <DEDUP_REMOVED lines=10> */
[C---:B01----:R-:W-:Y:S01]  /*4570*/  FADD.FTZ R31, -R26.reuse, R66 ;  /* 0x000000421a1f7221 */ /* 0x043fe20000010100 */
        /* <DEDUP_REMOVED lines=26> */
.L_x_4035:
[----:B------:R-:W-:Y:S05]  /*4720*/  BSYNC.RECONVERGENT B1 ;  /* 0x0000000000017941 */ /* 0x000fea0003800200 */
.L_x_4034:
[----:B------:R-:W-:Y:S04]  /*4730*/  BSSY.RECONVERGENT B1, `(.L_x_4036) ;  /* 0x000001d000017945 */ /* 0x000fe80003800200 */
[----:B------:R-:W-:Y:S05]  /*4740*/  @P2 BRA `(.L_x_4037) ;  /* 0x00000000006c2947 */ /* 0x000fea0003800000 */
[C---:B012---:R-:W-:Y:S01]  /*4750*/  FADD.FTZ R31, -R26.reuse, R68 ;  /* 0x000000441a1f7221 */ /* 0x047fe20000010100 */
        /* <DEDUP_REMOVED lines=26> */
.L_x_4037:
[----:B------:R-:W-:Y:S05]  /*4900*/  BSYNC.RECONVERGENT B1 ;  /* 0x0000000000017941 */ /* 0x000fea0003800200 */
.L_x_4036:
[----:B------:R-:W-:Y:S04]  /*4910*/  BSSY.RECONVERGENT B1, `(.L_x_4038) ;  /* 0x000001d000017945 */ /* 0x000fe80003800200 */
[----:B------:R-:W-:Y:S05]  /*4920*/  @P1 BRA `(.L_x_4039) ;  /* 0x00000000006c1947 */ /* 0x000fea0003800000 */
[C---:B0123--:R-:W-:Y:S01]  /*4930*/  FADD.FTZ R31, -R26.reuse, R70 ;  /* 0x000000461a1f7221 */ /* 0x04ffe20000010100 */
        /* <DEDUP_REMOVED lines=26> */
.L_x_4039:
[----:B------:R-:W-:Y:S05]  /*4ae0*/  BSYNC.RECONVERGENT B1 ;  /* 0x0000000000017941 */ /* 0x000fea0003800200 */
.L_x_4038:
[----:B------:R-:W-:Y:S04]  /*4af0*/  BSSY.RECONVERGENT B1, `(.L_x_4040) ;  /* 0x000001d000017945 */ /* 0x000fe80003800200 */
[----:B------:R-:W-:Y:S05]  /*4b00*/  @P6 BRA `(.L_x_4041) ;  /* 0x00000000006c6947 */ /* 0x000fea0003800000 */
[C---:B01234-:R-:W-:Y:S01]  /*4b10*/  FADD.FTZ R31, -R26.reuse, R72 ;  /* 0x000000481a1f7221 */ /* 0x05ffe20000010100 */
        /* <DEDUP_REMOVED lines=26> */
.L_x_4041:
[----:B------:R-:W-:Y:S05]  /*4cc0*/  BSYNC.RECONVERGENT B1 ;  /* 0x0000000000017941 */ /* 0x000fea0003800200 */
.L_x_4040:
        /* <DEDUP_REMOVED lines=37> */
.L_x_4043:
[----:B------:R-:W-:Y:S05]  /*4f20*/  BSYNC.RECONVERGENT B1 ;  /* 0x0000000000017941 */ /* 0x000fea0003800200 */
.L_x_4042:
        /* <DEDUP_REMOVED lines=29> */
.L_x_4045:
[----:B------:R-:W-:Y:S05]  /*5100*/  BSYNC.RECONVERGENT B1 ;  /* 0x0000000000017941 */ /* 0x000fea0003800200 */
.L_x_4044:
[----:B------:R-:W-:Y:S04]  /*5110*/  BSSY.RECONVERGENT B1, `(.L_x_4046) ;  /* 0x000001d000017945 */ /* 0x000fe80003800200 */
[----:B------:R-:W-:Y:S05]  /*5120*/  @P5 BRA `(.L_x_4047) ;  /* 0x00000000006c5947 */ /* 0x000fea0003800000 */
[C---:B01234-:R-:W-:Y:S01]  /*5130*/  FADD.FTZ R31, -R26.reuse, R78 ;  /* 0x0000004e1a1f7221 */ /* 0x05ffe20000010100 */
        /* <DEDUP_REMOVED lines=26> */
.L_x_4047:
[----:B------:R-:W-:Y:S05]  /*52e0*/  BSYNC.RECONVERGENT B1 ;  /* 0x0000000000017941 */ /* 0x000fea0003800200 */
.L_x_4046:
        /* <DEDUP_REMOVED lines=29> */
.L_x_4049:
[----:B------:R-:W-:Y:S05]  /*54c0*/  BSYNC.RECONVERGENT B1 ;  /* 0x0000000000017941 */ /* 0x000fea0003800200 */
.L_x_4048:
        /* <DEDUP_REMOVED lines=39> */
.L_x_4051:
[----:B------:R-:W-:Y:S05]  /*5740*/  BSYNC.RECONVERGENT B1 ;  /* 0x0000000000017941 */ /* 0x000fea0003800200 */
.L_x_4050:
        /* <DEDUP_REMOVED lines=29> */
.L_x_4053:
[----:B------:R-:W-:Y:S05]  /*5920*/  BSYNC.RECONVERGENT B1 ;  /* 0x0000000000017941 */ /* 0x000fea0003800200 */
.L_x_4052:
        /* <DEDUP_REMOVED lines=29> */
.L_x_4055:
[----:B------:R-:W-:Y:S05]  /*5b00*/  BSYNC.RECONVERGENT B1 ;  /* 0x0000000000017941 */ /* 0x000fea0003800200 */
.L_x_4054:
        /* <DEDUP_REMOVED lines=29> */
.L_x_4057:
[----:B------:R-:W-:Y:S05]  /*5ce0*/  BSYNC.RECONVERGENT B1 ;  /* 0x0000000000017941 */ /* 0x000fea0003800200 */
.L_x_4056:
        /* <DEDUP_REMOVED lines=29> */
.L_x_4059:
[----:B------:R-:W-:Y:S05]  /*5ec0*/  BSYNC.RECONVERGENT B1 ;  /* 0x0000000000017941 */ /* 0x000fea0003800200 */
.L_x_4058:
[----:B------:R-:W-:Y:S05]  /*5ed0*/  @P6 BRA `(.L_x_4029) ;  /* 0x0000000000686947 */ /* 0x000fea0003800000 */
[C---:B01234-:R-:W-:Y:S01]  /*5ee0*/  FADD.FTZ R31, -R26.reuse, R94 ;  /* 0x0000005e1a1f7221 */ /* 0x05ffe20000010100 */
        /* <DEDUP_REMOVED lines=25> */
.L_x_4029:
[----:B------:R-:W-:Y:S05]  /*6080*/  BSYNC.RECONVERGENT B0 ;  /* 0x0000000000007941 */ /* 0x000fea0003800200 */
.L_x_3997:
        /* <DEDUP_REMOVED lines=8> */
.L_x_4061:
        /* <DEDUP_REMOVED lines=15> */
.L_x_4562:


//--------------------- .text._Z35group_norm_nhwc_fwd_one_pass_kernelI11Fp32IOBf16WLi512ELi64ELi512EEv26Group_norm_nhwc_fwd_params --------------------------
	.section	.text._Z35group_norm_nhwc_fwd_one_pass_kernelI11Fp32IOBf16WLi512ELi64ELi512EEv26Group_norm_nhwc_fwd_params,"ax",@progbits
	.align	128
        .global         _Z35group_norm_nhwc_fwd_one_pass_kernelI11Fp32IOBf16WLi512ELi64ELi512EEv26Group_norm_nhwc_fwd_params
        .type           _Z35group_norm_nhwc_fwd_one_pass_kernelI11Fp32IOBf16WLi512ELi64ELi512EEv26Group_norm_nhwc_fwd_params,@function
        .size           _Z35group_norm_nhwc_fwd_one_pass_kernelI11Fp32IOBf16WLi512ELi64ELi512EEv26Group_norm_nhwc_fwd_params,(.L_x_4563 - _Z35group_norm_nhwc_fwd_one_pass_kernelI11Fp32IOBf16WLi512ELi64ELi512EEv26Group_norm_nhwc_fwd_params)
        .other          _Z35group_norm_nhwc_fwd_one_pass_kernelI11Fp32IOBf16WLi512ELi64ELi512EEv26Group_norm_nhwc_fwd_params,@"STO_CUDA_ENTRY STV_DEFAULT"
_Z35group_norm_nhwc_fwd_one_pass_kernelI11Fp32IOBf16WLi512ELi64ELi512EEv26Group_norm_nhwc_fwd_params:
.text._Z35group_norm_nhwc_fwd_one_pass_kernelI11Fp32IOBf16WLi512ELi64ELi512EEv26Group_norm_nhwc_fwd_params:
        /* <DEDUP_REMOVED lines=33> */
.L_x_4201:
[----:B0-----:R-:W0:Y:S01]  /*0210*/  LDC R29, c[0x0][0x3f8] ;  /* 0x0000fe00ff1d7b82 */ /* 0x001e220000000800 */
[----:B-1----:R-:W1:Y:S01]  /*0220*/  LDCU UR8, c[0x0][0x404] ;  /* 0x00008080ff0877ac */ /* 0x002e620008000800 */
[----:B------:R-:W-:Y:S02]  /*0230*/  SHF.R.U32.HI R39, RZ, 0x5, R17 ;  /* 0x00000005ff277819 */ /* 0x000fe40000011611 */
[----:B------:R-:W-:Y:S01]  /*0240*/  SHF.L.U32 R110, R17, 0x1, RZ ;  /* 0x00000001116e7819 */ /* 0x000fe200000006ff */
[----:B--2---:R-:W2:Y:S02]  /*0250*/  LDCU.64 UR4, c[0x0][0x3e8] ;  /* 0x00007d00ff0477ac */ /* 0x004ea40008000a00 */
[----:B-1----:R-:W-:Y:S01]  /*0260*/  IMAD R39, R106, UR8, R39 ;  /* 0x000000086a277c24 */ /* 0x002fe2000f8e0227 */
[----:B------:R-:W1:Y:S01]  /*0270*/  LDCU.64 UR8, c[0x0][0x3f0] ;  /* 0x00007e00ff0877ac */ /* 0x000e620008000a00 */
[----:B0--34-:R-:W-:-:S03]  /*0280*/  IABS R21, R29 ;  /* 0x0000001d00157213 */ /* 0x019fc60000000000 */
[C---:B--2---:R-:W-:Y:S01]  /*0290*/  ISETP.GE.U32.AND P2, PT, R39.reuse, UR4, PT ;  /* 0x0000000427007c0c */ /* 0x044fe2000bf46070 */
[----:B------:R-:W0:Y:S01]  /*02a0*/  I2F.RP R20, R21 ;  /* 0x0000001500147306 */ /* 0x000e220000209400 */
[C---:B------:R-:W-:Y:S02]  /*02b0*/  IADD3 R27, PT, PT, R39.reuse, 0x20, RZ ;  /* 0x00000020271b7810 */ /* 0x040fe40007ffe0ff */
[----:B------:R-:W-:Y:S02]  /*02c0*/  IADD3 R31, PT, PT, R39, 0x50, RZ ;  /* 0x00000050271f7810 */ /* 0x000fe40007ffe0ff */
[----:B------:R-:W-:Y:S02]  /*02d0*/  SHF.R.S32.HI R33, RZ, 0x1f, R27 ;  /* 0x0000001fff217819 */ /* 0x000fe4000001141b */
[----:B------:R-:W-:Y:S01]  /*02e0*/  ISETP.GE.U32.AND P6, PT, R31, UR4, PT ;  /* 0x000000041f007c0c */ /* 0x000fe2000bfc6070 */
        /* <DEDUP_REMOVED lines=8> */
[----:B------:R-:W-:Y:S02]  /*0370*/  LOP3.LUT R18, R12, R29, RZ, 0x3c, !PT ;  /* 0x0000001d0c127212 */ /* 0x000fe400078e3cff */
[----:B------:R-:W-:Y:S02]  /*0380*/  IADD3 R23, PT, PT, R39, 0x10, RZ ;  /* 0x0000001027177810 */ /* 0x000fe40007ffe0ff */
[----:B------:R-:W-:Y:S01]  /*0390*/  ISETP.GE.AND P4, PT, R18, RZ, PT ;  /* 0x000000ff1200720c */ /* 0x000fe20003f86270 */
[----:B------:R-:W-:Y:S01]  /*03a0*/  IMAD.HI.U32 R19, R19, R22, RZ ;  /* 0x0000001613137227 */ /* 0x000fe200078e00ff */
[----:B------:R-:W-:-:S04]  /*03b0*/  SHF.R.S32.HI R25, RZ, 0x1f, R23 ;  /* 0x0000001fff197819 */ /* 0x000fc80000011417 */
[----:B------:R-:W-:-:S05]  /*03c0*/  IADD3 R20, PT, PT, -R19, RZ, RZ ;  /* 0x000000ff13147210 */ /* 0x000fca0007ffe1ff */
[----:B------:R-:W-:-:S05]  /*03d0*/  IMAD R20, R21, R20, R22 ;  /* 0x0000001415147224 */ /* 0x000fca00078e0216 */
[----:B------:R-:W-:-:S13]  /*03e0*/  ISETP.GT.U32.AND P1, PT, R21, R20, PT ;  /* 0x000000141500720c */ /* 0x000fda0003f24070 */
[-C--:B------:R-:W-:Y:S02]  /*03f0*/  @!P1 IADD3 R20, PT, PT, R20, -R21.reuse, RZ ;  /* 0x8000001514149210 */ /* 0x080fe40007ffe0ff */
[----:B------:R-:W-:Y:S02]  /*0400*/  @!P1 IADD3 R19, PT, PT, R19, 0x1, RZ ;  /* 0x0000000113139810 */ /* 0x000fe40007ffe0ff */
[----:B------:R-:W-:Y:S02]  /*0410*/  ISETP.GE.U32.AND P3, PT, R20, R21, PT ;  /* 0x000000151400720c */ /* 0x000fe40003f66070 */
[----:B------:R-:W-:Y:S02]  /*0420*/  SHF.R.S32.HI R21, RZ, 0x1f, R39 ;  /* 0x0000001fff157819 */ /* 0x000fe40000011427 */
[----:B------:R-:W-:Y:S02]  /*0430*/  ISETP.NE.AND P1, PT, R29, RZ, PT ;  /* 0x000000ff1d00720c */ /* 0x000fe40003f25270 */
[----:B------:R-:W-:-:S07]  /*0440*/  ISETP.GE.AND.EX P2, PT, R21, UR5, PT, P2 ;  /* 0x0000000515007c0c */ /* 0x000fce000bf46320 */
[----:B------:R-:W-:Y:S02]  /*0450*/  @P3 IADD3 R19, PT, PT, R19, 0x1, RZ ;  /* 0x0000000113133810 */ /* 0x000fe40007ffe0ff */
[----:B------:R-:W-:Y:S02]  /*0460*/  ISETP.GE.U32.AND P3, PT, R23, UR4, PT ;  /* 0x0000000417007c0c */ /* 0x000fe4000bf66070 */
[----:B------:R-:W-:Y:S02]  /*0470*/  @!P4 IADD3 R19, PT, PT, -R19, RZ, RZ ;  /* 0x000000ff1313c210 */ /* 0x000fe40007ffe1ff */
[----:B------:R-:W-:Y:S01]  /*0480*/  ISETP.GE.AND.EX P3, PT, R25, UR5, PT, P3 ;  /* 0x0000000519007c0c */ /* 0x000fe2000bf66330 */
[----:B------:R-:W0:Y:S01]  /*0490*/  @!P2 LDC.64 R36, c[0x0][0x3e0] ;  /* 0x0000f800ff24ab82 */ /* 0x000e220000000a00 */
[----:B------:R-:W-:Y:S02]  /*04a0*/  @!P1 LOP3.LUT R19, RZ, R29, RZ, 0x33, !PT ;  /* 0x0000001dff139212 */ /* 0x000fe400078e33ff */
[----:B------:R-:W-:-:S02]  /*04b0*/  ISETP.GE.U32.AND P1, PT, R27, UR4, PT ;  /* 0x000000041b007c0c */ /* 0x000fc4000bf26070 */
[----:B------:R-:W-:Y:S02]  /*04c0*/  IADD3 R107, PT, PT, -R19, RZ, RZ ;  /* 0x000000ff136b7210 */ /* 0x000fe40007ffe1ff */
[----:B------:R-:W-:Y:S01]  /*04d0*/  ISETP.GE.AND.EX P1, PT, R33, UR5, PT, P1 ;  /* 0x0000000521007c0c */ /* 0x000fe2000bf26310 */
[----:B------:R-:W2:Y:S01]  /*04e0*/  @!P2 LDC.64 R42, c[0x0][0x390] ;  /* 0x0000e400ff2aab82 */ /* 0x000ea20000000a00 */
[----:B------:R-:W-:Y:S01]  /*04f0*/  SHF.R.S32.HI R18, RZ, 0x1f, R19 ;  /* 0x0000001fff127819 */ /* 0x000fe20000011413 */
[----:B------:R-:W-:Y:S01]  /*0500*/  IMAD R107, R29, R107, R12 ;  /* 0x0000006b1d6b7224 */ /* 0x000fe200078e020c */
[----:B------:R-:W-:-:S03]  /*0510*/  IADD3 R29, PT, PT, R39, 0x30, RZ ;  /* 0x00000030271d7810 */ /* 0x000fc60007ffe0ff */
[----:B-1----:R-:W-:Y:S01]  /*0520*/  IMAD R18, R18, UR8, RZ ;  /* 0x0000000812127c24 */ /* 0x002fe2000f8e02ff */
[----:B------:R-:W-:Y:S01]  /*0530*/  SHF.L.U32 R107, R107, 0x6, RZ ;  /* 0x000000066b6b7819 */ /* 0x000fe200000006ff */
[----:B------:R-:W1:Y:S01]  /*0540*/  @!P3 LDC.64 R40, c[0x0][0x3e0] ;  /* 0x0000f800ff28bb82 */ /* 0x000e620000000a00 */
[----:B------:R-:W-:Y:S01]  /*0550*/  ISETP.GE.U32.AND P4, PT, R29, UR4, PT ;  /* 0x000000041d007c0c */ /* 0x000fe2000bf86070 */
[----:B------:R-:W-:Y:S01]  /*0560*/  IMAD R113, R19, UR9, R18 ;  /* 0x0000000913717c24 */ /* 0x000fe2000f8e0212 */
[----:B------:R-:W-:Y:S02]  /*0570*/  LOP3.LUT R110, R107, 0x3e, R110, 0xf8, !PT ;  /* 0x0000003e6b6e7812 */ /* 0x000fe400078ef86e */
[----:B------:R-:W-:Y:S02]  /*0580*/  SHF.R.S32.HI R111, RZ, 0x1f, R107 ;  /* 0x0000001fff6f7819 */ /* 0x000fe4000001146b */
[----:B------:R-:W-:Y:S01]  /*0590*/  SHF.R.S32.HI R35, RZ, 0x1f, R29 ;  /* 0x0000001fff237819 */ /* 0x000fe2000001141d */
[----:B------:R-:W3:Y:S01]  /*05a0*/  @!P3 LDC.64 R44, c[0x0][0x390] ;  /* 0x0000e400ff2cbb82 */ /* 0x000ee20000000a00 */
[----:B0-----:R-:W-:-:S02]  /*05b0*/  @!P2 IMAD R18, R21, R36, RZ ;  /* 0x000000241512a224 */ /* 0x001fc400078e02ff */
[----:B------:R-:W-:Y:S01]  /*05c0*/  IMAD.WIDE.U32 R110, R19, UR8, R110 ;  /* 0x00000008136e7c25 */ /* 0x000fe2000f8e006e */
[----:B------:R-:W-:-:S03]  /*05d0*/  ISETP.GE.AND.EX P4, PT, R35, UR5, PT, P4 ;  /* 0x0000000523007c0c */ /* 0x000fc6000bf86340 */
[----:B------:R-:W-:Y:S01]  /*05e0*/  @!P2 IMAD R37, R39, R37, R18 ;  /* 0x000000252725a224 */ /* 0x000fe200078e0212 */
[----:B------:R-:W0:Y:S01]  /*05f0*/  @!P1 LDC.64 R46, c[0x0][0x3e0] ;  /* 0x0000f800ff2e9b82 */ /* 0x000e220000000a00 */
[----:B------:R-:W-:Y:S02]  /*0600*/  IADD3 R113, PT, PT, R111, R113, RZ ;  /* 0x000000716f717210 */ /* 0x000fe40007ffe0ff */
[----:B------:R-:W-:Y:S02]  /*0610*/  @!P2 MOV R112, R110 ;  /* 0x0000006e0070a202 */ /* 0x000fe40000000f00 */
[----:B------:R-:W-:Y:S01]  /*0620*/  @!P3 MOV R21, R113 ;  /* 0x000000710015b202 */ /* 0x000fe20000000f00 */
[----:B-1----:R-:W-:Y:S02]  /*0630*/  @!P3 IMAD R20, R25, R40, RZ ;  /* 0x000000281914b224 */ /* 0x002fe400078e02ff */
[----:B------:R-:W1:Y:S01]  /*0640*/  @!P1 LDC.64 R48, c[0x0][0x390] ;  /* 0x0000e400ff309b82 */ /* 0x000e620000000a00 */
[----:B------:R-:W-:-:S04]  /*0650*/  @!P2 IMAD.WIDE.U32 R18, R39, R36, R112 ;  /* 0x000000242712a225 */ /* 0x000fc800078e0070 */
[----:B------:R-:W-:Y:S01]  /*0660*/  @!P3 IMAD R25, R23, R41, R20 ;  /* 0x000000291719b224 */ /* 0x000fe200078e0214 */
[----:B------:R-:W-:Y:S02]  /*0670*/  @!P3 MOV R20, R110 ;  /* 0x0000006e0014b202 */ /* 0x000fe40000000f00 */
[----:B------:R-:W-:Y:S01]  /*0680*/  @!P2 IADD3 R19, PT, PT, R19, R37, RZ ;  /* 0x000000251313a210 */ /* 0x000fe20007ffe0ff */
[----:B------:R-:W4:Y:S01]  /*0690*/  @!P4 LDC.64 R50, c[0x0][0x3e0] ;  /* 0x0000f800ff32cb82 */ /* 0x000f220000000a00 */
[C---:B--2---:R-:W-:Y:S01]  /*06a0*/  @!P2 LEA R22, P5, R18.reuse, R42, 0x2 ;  /* 0x0000002a1216a211 */ /* 0x044fe200078a10ff */
[----:B------:R-:W-:Y:S01]  /*06b0*/  @!P3 IMAD.WIDE.U32 R20, R23, R40, R20 ;  /* 0x000000281714b225 */ /* 0x000fe200078e0014 */
[----:B------:R-:W-:Y:S02]  /*06c0*/  SHF.R.S32.HI R41, RZ, 0x1f, R31 ;  /* 0x0000001fff297819 */ /* 0x000fe4000001141f */
[----:B------:R-:W-:Y:S01]  /*06d0*/  @!P2 LEA.HI.X R23, R18, R43, R19, 0x2, P5 ;  /* 0x0000002b1217a211 */ /* 0x000fe200028f1413 */
[----:B0-----:R-:W-:Y:S01]  /*06e0*/  @!P1 IMAD R26, R33, R46, RZ ;  /* 0x0000002e211a9224 */ /* 0x001fe200078e02ff */
[----:B------:R-:W-:-:S02]  /*06f0*/  @!P3 IADD3 R18, PT, PT, R21, R25, RZ ;  /* 0x000000191512b210 */ /* 0x000fc40007ffe0ff */
[C---:B---3--:R-:W-:Y:S01]  /*0700*/  @!P3 LEA R24, P5, R20.reuse, R44, 0x2 ;  /* 0x0000002c1418b211 */ /* 0x048fe200078a10ff */
[C---:B------:R-:W-:Y:S01]  /*0710*/  @!P1 IMAD R37, R27.reuse, R47, R26 ;  /* 0x0000002f1b259224 */ /* 0x040fe200078e021a */
[----:B------:R-:W-:Y:S02]  /*0720*/  @!P1 MOV R21, R113 ;  /* 0x0000007100159202 */ /* 0x000fe40000000f00 */
[----:B------:R-:W-:Y:S02]  /*0730*/  @!P3 LEA.HI.X R25, R20, R45, R18, 0x2, P5 ;  /* 0x0000002d1419b211 */ /* 0x000fe400028f1412 */
[----:B------:R-:W-:Y:S01]  /*0740*/  @!P1 MOV R20, R110 ;  /* 0x0000006e00149202 */ /* 0x000fe20000000f00 */
[----:B------:R-:W0:Y:S01]  /*0750*/  @!P4 LDC.64 R44, c[0x0][0x390] ;  /* 0x0000e400ff2ccb82 */ /* 0x000e220000000a00 */
[----:B------:R-:W-:Y:S02]  /*0760*/  MOV R19, RZ ;  /* 0x000000ff00137202 */ /* 0x000fe40000000f00 */
[----:B------:R-:W-:Y:S01]  /*0770*/  MOV R18, RZ ;  /* 0x000000ff00127202 */ /* 0x000fe20000000f00 */
[----:B------:R-:W-:Y:S01]  /*0780*/  @!P1 IMAD.WIDE.U32 R20, R27, R46, R20 ;  /* 0x0000002e1b149225 */ /* 0x000fe200078e0014 */
[----:B------:R-:W-:-:S02]  /*0790*/  ISETP.GE.AND.EX P6, PT, R41, UR5, PT, P6 ;  /* 0x0000000529007c0c */ /* 0x000fc4000bfc6360 */
[----:B------:R-:W-:Y:S02]  /*07a0*/  IADD3 R33, PT, PT, R39, 0x60, RZ ;  /* 0x0000006027217810 */ /* 0x000fe40007ffe0ff */
[----:B------:R2:W3:Y:S01]  /*07b0*/  @!P2 LDG.E.64 R18, desc[UR6][R22.64] ;  /* 0x000000061612a981 */ /* 0x0004e2000c1e1b00 */
[----:B------:R-:W-:Y:S01]  /*07c0*/  @!P1 IADD3 R21, PT, PT, R21, R37, RZ ;  /* 0x0000002515159210 */ /* 0x000fe20007ffe0ff */
[----:B----4-:R-:W-:Y:S01]  /*07d0*/  @!P4 IMAD R28, R35, R50, RZ ;  /* 0x00000032231cc224 */ /* 0x010fe200078e02ff */
[----:B------:R-:W-:Y:S02]  /*07e0*/  ISETP.GE.U32.AND P2, PT, R33, UR4, PT ;  /* 0x0000000421007c0c */ /* 0x000fe4000bf46070 */
[----:B------:R-:W-:Y:S01]  /*07f0*/  SHF.R.S32.HI R43, RZ, 0x1f, R33 ;  /* 0x0000001fff2b7819 */ /* 0x000fe20000011421 */
[----:B------:R-:W-:Y:S01]  /*0800*/  @!P4 IMAD R35, R29, R51, R28 ;  /* 0x000000331d23c224 */ /* 0x000fe200078e021c */
[----:B-1----:R-:W-:Y:S02]  /*0810*/  @!P1 LEA R26, P5, R20, R48, 0x2 ;  /* 0x00000030141a9211 */ /* 0x002fe400078a10ff */
[----:B------:R-:W-:Y:S01]  /*0820*/  IADD3 R37, PT, PT, R39, 0x70, RZ ;  /* 0x0000007027257810 */ /* 0x000fe20007ffe0ff */
[----:B------:R-:W1:Y:S01]  /*0830*/  @!P6 LDC.64 R52, c[0x0][0x3e0] ;  /* 0x0000f800ff34eb82 */ /* 0x000e620000000a00 */
[----:B------:R-:W-:-:S02]  /*0840*/  ISETP.GE.AND.EX P2, PT, R43, UR5, PT, P2 ;  /* 0x000000052b007c0c */ /* 0x000fc4000bf46320 */
[----:B------:R-:W-:Y:S02]  /*0850*/  @!P1 LEA.HI.X R27, R20, R49, R21, 0x2, P5 ;  /* 0x00000031141b9211 */ /* 0x000fe400028f1415 */
[----:B------:R-:W-:Y:S02]  /*0860*/  CS2R R20, SRZ ;  /* 0x0000000000147805 */ /* 0x000fe4000001ff00 */
[----:B------:R-:W-:Y:S02]  /*0870*/  ISETP.GE.U32.AND P5, PT, R37, UR4, PT ;  /* 0x0000000425007c0c */ /* 0x000fe4000bfa6070 */
[----:B------:R-:W-:Y:S01]  /*0880*/  SHF.R.S32.HI R47, RZ, 0x1f, R37 ;  /* 0x0000001fff2f7819 */ /* 0x000fe20000011425 */
[----:B------:R-:W4:Y:S01]  /*0890*/  @!P6 LDC.64 R54, c[0x0][0x390] ;  /* 0x0000e400ff36eb82 */ /* 0x000f220000000a00 */
[----:B--2---:R-:W-:Y:S01]  /*08a0*/  @!P4 MOV R22, R110 ;  /* 0x0000006e0016c202 */ /* 0x004fe20000000f00 */
[----:B------:R2:W5:Y:S01]  /*08b0*/  @!P3 LDG.E.64 R20, desc[UR6][R24.64] ;  /* 0x000000061814b981 */ /* 0x000562000c1e1b00 */
[----:B------:R-:W-:-:S02]  /*08c0*/  @!P4 MOV R23, R113 ;  /* 0x000000710017c202 */ /* 0x000fc40000000f00 */
[----:B------:R-:W-:Y:S01]  /*08d0*/  ISETP.GE.AND.EX P5, PT, R47, UR5, PT, P5 ;  /* 0x000000052f007c0c */ /* 0x000fe2000bfa6350 */
[----:B------:R-:W-:Y:S02]  /*08e0*/  @!P4 IMAD.WIDE.U32 R22, R29, R50, R22 ;  /* 0x000000321d16c225 */ /* 0x000fe400078e0016 */
[----:B------:R-:W4:Y:S03]  /*08f0*/  @!P2 LDC.64 R56, c[0x0][0x3e0] ;  /* 0x0000f800ff38ab82 */ /* 0x000f260000000a00 */
[----:B------:R-:W-:Y:S02]  /*0900*/  @!P4 IADD3 R23, PT, PT, R23, R35, RZ ;  /* 0x000000231717c210 */ /* 0x000fe40007ffe0ff */
[----:B0-----:R-:W-:-:S03]  /*0910*/  @!P4 LEA R28, P3, R22, R44, 0x2 ;  /* 0x0000002c161cc211 */ /* 0x001fc600078610ff */
[----:B------:R-:W0:Y:S01]  /*0920*/  @!P2 LDC.64 R58, c[0x0][0x390] ;  /* 0x0000e400ff3aab82 */ /* 0x000e220000000a00 */
[----:B------:R-:W-:Y:S02]  /*0930*/  @!P4 LEA.HI.X R29, R22, R45, R23, 0x2, P3 ;  /* 0x0000002d161dc211 */ /* 0x000fe400018f1417 */
[----:B------:R-:W-:-:S05]  /*0940*/  CS2R R22, SRZ ;  /* 0x0000000000167805 */ /* 0x000fca000001ff00 */
[----:B------:R-:W0:Y:S01]  /*0950*/  @!P5 LDC.64 R60, c[0x0][0x3e0] ;  /* 0x0000f800ff3cdb82 */ /* 0x000e220000000a00 */
[----:B------:R-:W-:Y:S01]  /*0960*/  IADD3 R45, PT, PT, R39, 0x90, RZ ;  /* 0x00000090272d7810 */ /* 0x000fe20007ffe0ff */
[----:B-1----:R-:W-:Y:S01]  /*0970*/  @!P6 IMAD R30, R41, R52, RZ ;  /* 0x00000034291ee224 */ /* 0x002fe200078e02ff */
[----:B------:R-:W-:Y:S01]  /*0980*/  IADD3 R41, PT, PT, R39, 0x80, RZ ;  /* 0x0000008027297810 */ /* 0x000fe20007ffe0ff */
[----:B------:R1:W5:Y:S01]  /*0990*/  @!P1 LDG.E.64 R22, desc[UR6][R26.64] ;  /* 0x000000061a169981 */ /* 0x000362000c1e1b00 */
[----:B------:R-:W-:Y:S02]  /*09a0*/  ISETP.GE.U32.AND P1, PT, R45, UR4, PT ;  /* 0x000000042d007c0c */ /* 0x000fe4000bf26070 */
[----:B------:R-:W-:Y:S02]  /*09b0*/  SHF.R.S32.HI R51, RZ, 0x1f, R45 ;  /* 0x0000001fff337819 */ /* 0x000fe4000001142d */
[----:B--2---:R-:W-:Y:S02]  /*09c0*/  CS2R R24, SRZ ;  /* 0x0000000000187805 */ /* 0x004fe4000001ff00 */
[----:B------:R-:W-:Y:S01]  /*09d0*/  ISETP.GE.U32.AND P3, PT, R41, UR4, PT ;  /* 0x0000000429007c0c */ /* 0x000fe2000bf66070 */
[----:B------:R-:W2:Y:S01]  /*09e0*/  @!P5 LDC.64 R62, c[0x0][0x390] ;  /* 0x0000e400ff3edb82 */ /* 0x000ea20000000a00 */
[----:B------:R-:W-:-:S02]  /*09f0*/  SHF.R.S32.HI R49, RZ, 0x1f, R41 ;  /* 0x0000001fff317819 */ /* 0x000fc40000011429 */
[----:B------:R-:W-:Y:S01]  /*0a00*/  ISETP.GE.AND.EX P1, PT, R51, UR5, PT, P1 ;  /* 0x0000000533007c0c */ /* 0x000fe2000bf26310 */
[----:B------:R-:W-:Y:S01]  /*0a10*/  @!P6 IMAD R53, R31, R53, R30 ;  /* 0x000000351f35e224 */ /* 0x000fe200078e021e */
[----:B-1----:R-:W-:Y:S02]  /*0a20*/  @!P6 MOV R26, R110 ;  /* 0x0000006e001ae202 */ /* 0x002fe40000000f00 */
[-C--:B------:R-:W-:Y:S01]  /*0a30*/  @!P6 MOV R27, R113.reuse ;  /* 0x00000071001be202 */ /* 0x080fe20000000f00 */
[----:B----4-:R-:W-:Y:S01]  /*0a40*/  @!P2 IMAD R30, R43, R56, RZ ;  /* 0x000000382b1ea224 */ /* 0x010fe200078e02ff */
[----:B------:R-:W-:Y:S01]  /*0a50*/  ISETP.GE.AND.EX P3, PT, R49, UR5, PT, P3 ;  /* 0x0000000531007c0c */ /* 0x000fe2000bf66330 */
[----:B------:R0:W4:Y:S01]  /*0a60*/  @!P4 LDG.E.64 R24, desc[UR6][R28.64] ;  /* 0x000000061c18c981 */ /* 0x000122000c1e1b00 */
[----:B------:R-:W-:Y:S01]  /*0a70*/  @!P2 MOV R34, R110 ;  /* 0x0000006e0022a202 */ /* 0x000fe20000000f00 */
[----:B------:R-:W-:Y:S01]  /*0a80*/  @!P6 IMAD.WIDE.U32 R26, R31, R52, R26 ;  /* 0x000000341f1ae225 */ /* 0x000fe200078e001a */
[----:B------:R-:W-:-:S03]  /*0a90*/  @!P2 MOV R35, R113 ;  /* 0x000000710023a202 */ /* 0x000fc60000000f00 */
[----:B------:R-:W-:Y:S01]  /*0aa0*/  @!P2 IMAD R43, R33, R57, R30 ;  /* 0x00000039212ba224 */ /* 0x000fe200078e021e */
[----:B------:R-:W-:Y:S01]  /*0ab0*/  @!P6 IADD3 R27, PT, PT, R27, R53, RZ ;  /* 0x000000351b1be210 */ /* 0x000fe20007ffe0ff */
[----:B------:R-:W-:Y:S01]  /*0ac0*/  @!P2 IMAD.WIDE.U32 R34, R33, R56, R34 ;  /* 0x000000382122a225 */ /* 0x000fe200078e0022 */
[C---:B------:R-:W-:Y:S01]  /*0ad0*/  @!P6 LEA R30, P4, R26.reuse, R54, 0x2 ;  /* 0x000000361a1ee211 */ /* 0x040fe200078810ff */
[----:B------:R-:W1:Y:S02]  /*0ae0*/  @!P1 LDC.64 R56, c[0x0][0x3e0] ;  /* 0x0000f800ff389b82 */ /* 0x000e640000000a00 */
[----:B0-----:R-:W-:Y:S01]  /*0af0*/  @!P5 IMAD R28, R47, R60, RZ ;  /* 0x0000003c2f1cd224 */ /* 0x001fe200078e02ff */
[----:B------:R-:W-:Y:S02]  /*0b00*/  @!P6 LEA.HI.X R31, R26, R55, R27, 0x2, P4 ;  /* 0x000000371a1fe211 */ /* 0x000fe400020f141b */
[----:B------:R-:W-:Y:S01]  /*0b10*/  @!P2 IADD3 R26, PT, PT, R35, R43, RZ ;  /* 0x0000002b231aa210 */ /* 0x000fe20007ffe0ff */
[----:B------:R-:W-:Y:S01]  /*0b20*/  @!P5 IMAD R35, R37, R61, R28 ;  /* 0x0000003d2523d224 */ /* 0x000fe200078e021c */
[----:B------:R-:W-:Y:S01]  /*0b30*/  @!P2 LEA R32, P4, R34, R58, 0x2 ;  /* 0x0000003a2220a211 */ /* 0x000fe200078810ff */
[----:B------:R-:W0:Y:S01]  /*0b40*/  @!P3 LDC.64 R52, c[0x0][0x3e0] ;  /* 0x0000f800ff34bb82 */ /* 0x000e220000000a00 */
[----:B------:R-:W-:-:S02]  /*0b50*/  @!P5 MOV R28, R110 ;  /* 0x0000006e001cd202 */ /* 0x000fc40000000f00 */
[----:B------:R-:W-:Y:S02]  /*0b60*/  @!P5 MOV R29, R113 ;  /* 0x00000071001dd202 */ /* 0x000fe40000000f00 */
[----:B------:R-:W-:Y:S02]  /*0b70*/  @!P2 LEA.HI.X R33, R34, R59, R26, 0x2, P4 ;  /* 0x0000003b2221a211 */ /* 0x000fe400020f141a */
[----:B------:R-:W-:Y:S02]  /*0b80*/  CS2R R26, SRZ ;  /* 0x00000000001a7805 */ /* 0x000fe4000001ff00 */
[----:B------:R-:W-:Y:S01]  /*0b90*/  IADD3 R47, PT, PT, R39, 0xa0, RZ ;  /* 0x000000a0272f7810 */ /* 0x000fe20007ffe0ff */
[----:B------:R-:W-:Y:S01]  /*0ba0*/  @!P5 IMAD.WIDE.U32 R28, R37, R60, R28 ;  /* 0x0000003c251cd225 */ /* 0x000fe200078e001c */
[----:B------:R-:W0:Y:S02]  /*0bb0*/  @!P1 LDC.64 R64, c[0x0][0x390] ;  /* 0x0000e400ff409b82 */ /* 0x000e240000000a00 */
[----:B------:R-:W-:Y:S01]  /*0bc0*/  ISETP.GE.U32.AND P4, PT, R47, UR4, PT ;  /* 0x000000042f007c0c */ /* 0x000fe2000bf86070 */
[----:B------:R0:W4:Y:S01]  /*0bd0*/  @!P6 LDG.E.64 R26, desc[UR6][R30.64] ;  /* 0x000000061e1ae981 */ /* 0x000122000c1e1b00 */
[----:B------:R-:W-:-:S02]  /*0be0*/  SHF.R.S32.HI R55, RZ, 0x1f, R47 ;  /* 0x0000001fff377819 */ /* 0x000fc4000001142f */
[----:B------:R-:W-:Y:S02]  /*0bf0*/  @!P5 IADD3 R29, PT, PT, R29, R35, RZ ;  /* 0x000000231d1dd210 */ /* 0x000fe40007ffe0ff */
[C---:B--2---:R-:W-:Y:S02]  /*0c00*/  @!P5 LEA R34, P6, R28.reuse, R62, 0x2 ;  /* 0x0000003e1c22d211 */ /* 0x044fe400078c10ff */
[----:B------:R-:W-:Y:S02]  /*0c10*/  ISETP.GE.AND.EX P4, PT, R55, UR5, PT, P4 ;  /* 0x0000000537007c0c */ /* 0x000fe4000bf86340 */
[----:B------:R-:W-:Y:S02]  /*0c20*/  @!P5 LEA.HI.X R35, R28, R63, R29, 0x2, P6 ;  /* 0x0000003f1c23d211 */ /* 0x000fe400030f141d */
[----:B------:R-:W2:Y:S01]  /*0c30*/  @!P3 LDC.64 R62, c[0x0][0x390] ;  /* 0x0000e400ff3ebb82 */ /* 0x000ea20000000a00 */
[----:B------:R-:W-:Y:S01]  /*0c40*/  @!P1 MOV R42, R110 ;  /* 0x0000006e002a9202 */ /* 0x000fe20000000f00 */
[----:B-1----:R-:W-:Y:S01]  /*0c50*/  @!P1 IMAD R28, R51, R56, RZ ;  /* 0x00000038331c9224 */ /* 0x002fe200078e02ff */
[----:B------:R-:W-:Y:S01]  /*0c60*/  @!P1 MOV R43, R113 ;  /* 0x00000071002b9202 */ /* 0x000fe20000000f00 */
[----:B0-----:R-:W-:-:S02]  /*0c70*/  @!P3 IMAD R36, R49, R52, RZ ;  /* 0x000000343124b224 */ /* 0x001fc400078e02ff */
[C---:B------:R-:W-:Y:S02]  /*0c80*/  @!P1 IMAD R59, R45.reuse, R57, R28 ;  /* 0x000000392d3b9224 */ /* 0x040fe400078e021c */
[----:B------:R-:W-:Y:S01]  /*0c90*/  @!P1 IMAD.WIDE.U32 R42, R45, R56, R42 ;  /* 0x000000382d2a9225 */ /* 0x000fe200078e002a */
[----:B------:R-:W-:Y:S01]  /*0ca0*/  @!P3 MOV R37, R113 ;  /* 0x000000710025b202 */ /* 0x000fe20000000f00 */
[----:B------:R-:W0:Y:S01]  /*0cb0*/  @!P4 LDC.64 R44, c[0x0][0x3e0] ;  /* 0x0000f800ff2ccb82 */ /* 0x000e220000000a00 */
[----:B------:R-:W-:Y:S01]  /*0cc0*/  IADD3 R51, PT, PT, R39, 0xb0, RZ ;  /* 0x000000b027337810 */ /* 0x000fe20007ffe0ff */
[----:B------:R-:W-:Y:S01]  /*0cd0*/  @!P3 IMAD R49, R41, R53, R36 ;  /* 0x000000352931b224 */ /* 0x000fe200078e0224 */
[----:B------:R-:W-:Y:S02]  /*0ce0*/  @!P3 MOV R36, R110 ;  /* 0x0000006e0024b202 */ /* 0x000fe40000000f00 */
[----:B------:R-:W-:Y:S02]  /*0cf0*/  CS2R R30, SRZ ;  /* 0x00000000001e7805 */ /* 0x000fe4000001ff00 */
[----:B------:R-:W-:-:S02]  /*0d00*/  CS2R R28, SRZ ;  /* 0x00000000001c7805 */ /* 0x000fc4000001ff00 */
[----:B------:R-:W-:Y:S02]  /*0d10*/  ISETP.GE.U32.AND P6, PT, R51, UR4, PT ;  /* 0x0000000433007c0c */ /* 0x000fe4000bfc6070 */
[----:B------:R-:W-:Y:S01]  /*0d20*/  SHF.R.S32.HI R57, RZ, 0x1f, R51 ;  /* 0x0000001fff397819 */ /* 0x000fe20000011433 */
[----:B------:R-:W-:Y:S01]  /*0d30*/  @!P3 IMAD.WIDE.U32 R36, R41, R52, R36 ;  /* 0x000000342924b225 */ /* 0x000fe200078e0024 */
[----:B------:R-:W-:Y:S01]  /*0d40*/  IADD3 R53, PT, PT, R39, 0xc0, RZ ;  /* 0x000000c027357810 */ /* 0x000fe20007ffe0ff */
[----:B------:R-:W4:Y:S01]  /*0d50*/  @!P5 LDG.E.64 R30, desc[UR6][R34.64] ;  /* 0x00000006221ed981 */ /* 0x000f22000c1e1b00 */
[----:B------:R-:W-:Y:S01]  /*0d60*/  ISETP.GE.AND.EX P5, PT, R57, UR5, PT, P6 ;  /* 0x0000000539007c0c */ /* 0x000fe2000bfa6360 */
[----:B------:R-:W1:Y:S01]  /*0d70*/  @!P4 LDC.64 R66, c[0x0][0x390] ;  /* 0x0000e400ff42cb82 */ /* 0x000e620000000a00 */
[----:B------:R-:W-:Y:S01]  /*0d80*/  SHF.R.S32.HI R61, RZ, 0x1f, R53 ;  /* 0x0000001fff3d7819 */ /* 0x000fe20000011435 */
[----:B------:R2:W4:Y:S01]  /*0d90*/  @!P2 LDG.E.64 R28, desc[UR6][R32.64] ;  /* 0x00000006201ca981 */ /* 0x000522000c1e1b00 */
[----:B------:R-:W-:-:S02]  /*0da0*/  ISETP.GE.U32.AND P2, PT, R53, UR4, PT ;  /* 0x0000000435007c0c */ /* 0x000fc4000bf46070 */
[----:B------:R-:W-:Y:S02]  /*0db0*/  @!P3 IADD3 R37, PT, PT, R37, R49, RZ ;  /* 0x000000312525b210 */ /* 0x000fe40007ffe0ff */
[C---:B--2---:R-:W-:Y:S02]  /*0dc0*/  @!P3 LEA R40, P6, R36.reuse, R62, 0x2 ;  /* 0x0000003e2428b211 */ /* 0x044fe400078c10ff */
[----:B------:R-:W-:Y:S02]  /*0dd0*/  ISETP.GE.AND.EX P2, PT, R61, UR5, PT, P2 ;  /* 0x000000053d007c0c */ /* 0x000fe4000bf46320 */
[----:B------:R-:W-:Y:S01]  /*0de0*/  @!P3 LEA.HI.X R41, R36, R63, R37, 0x2, P6 ;  /* 0x0000003f2429b211 */ /* 0x000fe200030f1425 */
[----:B------:R-:W2:Y:S01]  /*0df0*/  @!P5 LDC.64 R72, c[0x0][0x3e0] ;  /* 0x0000f800ff48db82 */ /* 0x000ea20000000a00 */
[----:B------:R-:W-:Y:S02]  /*0e00*/  @!P1 IADD3 R32, PT, PT, R43, R59, RZ ;  /* 0x0000003b2b209210 */ /* 0x000fe40007ffe0ff */
[----:B------:R-:W-:Y:S01]  /*0e10*/  @!P1 LEA R48, P6, R42, R64, 0x2 ;  /* 0x000000402a309211 */ /* 0x000fe200078c10ff */
[----:B0-----:R-:W-:Y:S01]  /*0e20*/  @!P4 IMAD R36, R55, R44, RZ ;  /* 0x0000002c3724c224 */ /* 0x001fe200078e02ff */
[----:B------:R-:W-:-:S02]  /*0e30*/  @!P4 MOV R43, R113 ;  /* 0x00000071002bc202 */ /* 0x000fc40000000f00 */
[----:B------:R-:W-:Y:S02]  /*0e40*/  @!P1 LEA.HI.X R49, R42, R65, R32, 0x2, P6 ;  /* 0x000000412a319211 */ /* 0x000fe400030f1420 */
[----:B------:R-:W-:Y:S02]  /*0e50*/  CS2R R32, SRZ ;  /* 0x0000000000207805 */ /* 0x000fe4000001ff00 */
[----:B------:R-:W-:Y:S02]  /*0e60*/  @!P4 MOV R42, R110 ;  /* 0x0000006e002ac202 */ /* 0x000fe40000000f00 */
[----:B------:R-:W-:Y:S01]  /*0e70*/  IADD3 R59, PT, PT, R39, 0xe0, RZ ;  /* 0x000000e0273b7810 */ /* 0x000fe20007ffe0ff */
[C---:B------:R-:W-:Y:S02]  /*0e80*/  @!P4 IMAD R55, R47.reuse, R45, R36 ;  /* 0x0000002d2f37c224 */ /* 0x040fe400078e0224 */
[----:B------:R-:W-:Y:S01]  /*0e90*/  @!P4 IMAD.WIDE.U32 R42, R47, R44, R42 ;  /* 0x0000002c2f2ac225 */ /* 0x000fe200078e002a */
[----:B------:R2:W4:Y:S01]  /*0ea0*/  @!P3 LDG.E.64 R32, desc[UR6][R40.64] ;  /* 0x000000062820b981 */ /* 0x000522000c1e1b00 */
[----:B------:R-:W0:Y:S01]  /*0eb0*/  @!P2 LDC.64 R44, c[0x0][0x3e0] ;  /* 0x0000f800ff2cab82 */ /* 0x000e220000000a00 */
[----:B------:R-:W-:-:S02]  /*0ec0*/  ISETP.GE.U32.AND P3, PT, R59, UR4, PT ;  /* 0x000000043b007c0c */ /* 0x000fc4000bf66070 */
[----:B------:R-:W-:Y:S02]  /*0ed0*/  SHF.R.S32.HI R63, RZ, 0x1f, R59 ;  /* 0x0000001fff3f7819 */ /* 0x000fe4000001143b */
[----:B------:R-:W-:Y:S02]  /*0ee0*/  CS2R R34, SRZ ;  /* 0x0000000000227805 */ /* 0x000fe4000001ff00 */
[----:B------:R-:W-:Y:S02]  /*0ef0*/  IADD3 R65, PT, PT, R39, 0xf0, RZ ;  /* 0x000000f027417810 */ /* 0x000fe40007ffe0ff */
[----:B------:R-:W-:Y:S01]  /*0f00*/  ISETP.GE.AND.EX P3, PT, R63, UR5, PT, P3 ;  /* 0x000000053f007c0c */ /* 0x000fe2000bf66330 */
[----:B------:R-:W0:Y:S01]  /*0f10*/  @!P5 LDC.64 R36, c[0x0][0x390] ;  /* 0x0000e400ff24db82 */ /* 0x000e220000000a00 */
[----:B------:R-:W-:Y:S01]  /*0f20*/  ISETP.GE.U32.AND P6, PT, R65, UR4, PT ;  /* 0x0000000441007c0c */ /* 0x000fe2000bfc6070 */
[----:B------:R2:W4:Y:S01]  /*0f30*/  @!P1 LDG.E.64 R34, desc[UR6][R48.64] ;  /* 0x0000000630229981 */ /* 0x000522000c1e1b00 */
[----:B------:R-:W-:-:S02]  /*0f40*/  SHF.R.S32.HI R69, RZ, 0x1f, R65 ;  /* 0x0000001fff457819 */ /* 0x000fc40000011441 */
[----:B------:R-:W-:Y:S02]  /*0f50*/  @!P4 IADD3 R38, PT, PT, R43, R55, RZ ;  /* 0x000000372b26c210 */ /* 0x000fe40007ffe0ff */
[----:B------:R-:W-:Y:S01]  /*0f60*/  ISETP.GE.AND.EX P1, PT, R69, UR5, PT, P6 ;  /* 0x0000000545007c0c */ /* 0x000fe2000bf26360 */
[----:B------:R-:W3:Y:S01]  /*0f70*/  @!P2 LDC.64 R46, c[0x0][0x390] ;  /* 0x0000e400ff2eab82 */ /* 0x000ee20000000a00 */
[----:B-1----:R-:W-:Y:S01]  /*0f80*/  @!P4 LEA R54, P6, R42, R66, 0x2 ;  /* 0x000000422a36c211 */ /* 0x002fe200078c10ff */
[----:B--2---:R-:W-:-:S03]  /*0f90*/  @!P5 IMAD R40, R57, R72, RZ ;  /* 0x000000483928d224 */ /* 0x004fc600078e02ff */
[----:B------:R-:W-:-:S03]  /*0fa0*/  @!P4 LEA.HI.X R55, R42, R67, R38, 0x2, P6 ;  /* 0x000000432a37c211 */ /* 0x000fc600030f1426 */
[----:B------:R-:W1:Y:S01]  /*0fb0*/  @!P3 LDC.64 R42, c[0x0][0x3e0] ;  /* 0x0000f800ff2abb82 */ /* 0x000e620000000a00 */
[----:B------:R-:W-:Y:S01]  /*0fc0*/  IADD3 R67, PT, PT, R39, 0x100, RZ ;  /* 0x0000010027437810 */ /* 0x000fe20007ffe0ff */
[----:B------:R-:W-:Y:S01]  /*0fd0*/  @!P5 IMAD R73, R51, R73, R40 ;  /* 0x000000493349d224 */ /* 0x000fe200078e0228 */
[----:B------:R-:W-:Y:S02]  /*0fe0*/  @!P5 MOV R48, R110 ;  /* 0x0000006e0030d202 */ /* 0x000fe40000000f00 */
[----:B------:R-:W-:Y:S01]  /*0ff0*/  @!P5 MOV R49, R113 ;  /* 0x000000710031d202 */ /* 0x000fe20000000f00 */
[----:B0-----:R-:W-:Y:S01]  /*1000*/  @!P2 IMAD R38, R61, R44, RZ ;  /* 0x0000002c3d26a224 */ /* 0x001fe200078e02ff */
[----:B------:R-:W-:Y:S01]  /*1010*/  ISETP.GE.U32.AND P6, PT, R67, UR4, PT ;  /* 0x0000000443007c0c */ /* 0x000fe2000bfc6070 */
[----:B------:R-:W0:Y:S01]  /*1020*/  @!P1 LDC.64 R40, c[0x0][0x3e0] ;  /* 0x0000f800ff289b82 */ /* 0x000e220000000a00 */
[----:B------:R-:W-:Y:S02]  /*1030*/  SHF.R.S32.HI R71, RZ, 0x1f, R67 ;  /* 0x0000001fff477819 */ /* 0x000fe40000011443 */
[----:B------:R-:W-:Y:S01]  /*1040*/  CS2R R60, SRZ ;  /* 0x00000000003c7805 */ /* 0x000fe2000001ff00 */
[----:B------:R-:W-:Y:S01]  /*1050*/  @!P5 IMAD.WIDE.U32 R48, R51, R72, R48 ;  /* 0x000000483330d225 */ /* 0x000fe200078e0030 */
[----:B------:R-:W-:-:S02]  /*1060*/  @!P2 MOV R56, R110 ;  /* 0x0000006e0038a202 */ /* 0x000fc40000000f00 */
[----:B------:R-:W-:Y:S02]  /*1070*/  @!P2 MOV R57, R113 ;  /* 0x000000710039a202 */ /* 0x000fe40000000f00 */
[----:B------:R-:W-:Y:S01]  /*1080*/  ISETP.GE.AND.EX P6, PT, R71, UR5, PT, P6 ;  /* 0x0000000547007c0c */ /* 0x000fe2000bfc6360 */
[C---:B------:R-:W-:Y:S01]  /*1090*/  @!P2 IMAD R51, R53.reuse, R45, R38 ;  /* 0x0000002d3533a224 */ /* 0x040fe200078e0226 */
[----:B------:R2:W4:Y:S01]  /*10a0*/  @!P4 LDG.E.64 R60, desc[UR6][R54.64] ;  /* 0x00000006363cc981 */ /* 0x000522000c1e1b00 */
[----:B------:R-:W-:Y:S01]  /*10b0*/  @!P2 IMAD.WIDE.U32 R56, R53, R44, R56 ;  /* 0x0000002c3538a225 */ /* 0x000fe200078e0038 */
[----:B------:R-:W-:Y:S01]  /*10c0*/  @!P5 IADD3 R38, PT, PT, R49, R73, RZ ;  /* 0x000000493126d210 */ /* 0x000fe20007ffe0ff */
[----:B------:R-:W0:Y:S01]  /*10d0*/  @!P3 LDC.64 R44, c[0x0][0x390] ;  /* 0x0000e400ff2cbb82 */ /* 0x000e220000000a00 */
[----:B------:R-:W-:-:S04]  /*10e0*/  @!P5 LEA R52, P4, R48, R36, 0x2 ;  /* 0x000000243034d211 */ /* 0x000fc800078810ff */
[----:B------:R-:W-:Y:S02]  /*10f0*/  @!P5 LEA.HI.X R53, R48, R37, R38, 0x2, P4 ;  /* 0x000000253035d211 */ /* 0x000fe400020f1426 */
[----:B------:R-:W-:Y:S01]  /*1100*/  @!P2 IADD3 R37, PT, PT, R57, R51, RZ ;  /* 0x000000333925a210 */ /* 0x000fe20007ffe0ff */
[----:B------:R-:W5:Y:S01]  /*1110*/  @!P6 LDC.64 R48, c[0x0][0x3e0] ;  /* 0x0000f800ff30eb82 */ /* 0x000f620000000a00 */
[C---:B---3--:R-:W-:Y:S01]  /*1120*/  @!P2 LEA R36, P4, R56.reuse, R46, 0x2 ;  /* 0x0000002e3824a211 */ /* 0x048fe200078810ff */
[----:B-1----:R-:W-:Y:S01]  /*1130*/  @!P3 IMAD R38, R63, R42, RZ ;  /* 0x0000002a3f26b224 */ /* 0x002fe200078e02ff */
[----:B------:R-:W-:Y:S02]  /*1140*/  @!P3 MOV R46, R110 ;  /* 0x0000006e002eb202 */ /* 0x000fe40000000f00 */
[----:B------:R-:W-:Y:S02]  /*1150*/  @!P2 LEA.HI.X R37, R56, R47, R37, 0x2, P4 ;  /* 0x0000002f3825a211 */ /* 0x000fe400020f1425 */
[----:B------:R-:W-:Y:S01]  /*1160*/  @!P3 MOV R47, R113 ;  /* 0x00000071002fb202 */ /* 0x000fe20000000f00 */
[----:B------:R-:W1:Y:S01]  /*1170*/  @!P1 LDC.64 R50, c[0x0][0x390] ;  /* 0x0000e400ff329b82 */ /* 0x000e620000000a00 */
[----:B--2---:R-:W-:Y:S01]  /*1180*/  @!P3 IMAD R55, R59, R43, R38 ;  /* 0x0000002b3b37b224 */ /* 0x004fe200078e0226 */
[----:B------:R-:W-:Y:S01]  /*1190*/  CS2R R62, SRZ ;  /* 0x00000000003e7805 */ /* 0x000fe2000001ff00 */
[----:B0-----:R-:W-:-:S02]  /*11a0*/  @!P1 IMAD R54, R69, R40, RZ ;  /* 0x0000002845369224 */ /* 0x001fc400078e02ff */
[----:B------:R-:W-:Y:S01]  /*11b0*/  @!P3 IMAD.WIDE.U32 R42, R59, R42, R46 ;  /* 0x0000002a3b2ab225 */ /* 0x000fe200078e002e */
[----:B------:R-:W-:Y:S02]  /*11c0*/  @!P1 MOV R46, R110 ;  /* 0x0000006e002e9202 */ /* 0x000fe40000000f00 */
[----:B------:R-:W-:Y:S02]  /*11d0*/  @!P1 MOV R47, R113 ;  /* 0x00000071002f9202 */ /* 0x000fe40000000f00 */
[----:B------:R-:W-:Y:S01]  /*11e0*/  IADD3 R57, PT, PT, R39, 0x110, RZ ;  /* 0x0000011027397810 */ /* 0x000fe20007ffe0ff */
[C---:B------:R-:W-:Y:S01]  /*11f0*/  @!P1 IMAD R59, R65.reuse, R41, R54 ;  /* 0x00000029413b9224 */ /* 0x040fe200078e0236 */
[----:B------:R0:W2:Y:S01]  /*1200*/  @!P5 LDG.E.64 R62, desc[UR6][R52.64] ;  /* 0x00000006343ed981 */ /* 0x0000a2000c1e1b00 */
[----:B------:R-:W-:Y:S01]  /*1210*/  @!P1 IMAD.WIDE.U32 R40, R65, R40, R46 ;  /* 0x0000002841289225 */ /* 0x000fe200078e002e */
[----:B------:R-:W-:Y:S02]  /*1220*/  ISETP.GE.U32.AND P5, PT, R57, UR4, PT ;  /* 0x0000000439007c0c */ /* 0x000fe4000bfa6070 */
[----:B------:R-:W-:-:S02]  /*1230*/  SHF.R.S32.HI R47, RZ, 0x1f, R57 ;  /* 0x0000001fff2f7819 */ /* 0x000fc40000011439 */
[----:B------:R-:W-:Y:S02]  /*1240*/  @!P3 IADD3 R38, PT, PT, R43, R55, RZ ;  /* 0x000000372b26b210 */ /* 0x000fe40007ffe0ff */
[----:B------:R-:W-:Y:S02]  /*1250*/  ISETP.GE.AND.EX P5, PT, R47, UR5, PT, P5 ;  /* 0x000000052f007c0c */ /* 0x000fe4000bfa6350 */
[----:B------:R-:W-:-:S04]  /*1260*/  @!P3 LEA R44, P4, R42, R44, 0x2 ;  /* 0x0000002c2a2cb211 */ /* 0x000fc800078810ff */
[----:B------:R-:W-:Y:S01]  /*1270*/  @!P3 LEA.HI.X R45, R42, R45, R38, 0x2, P4 ;  /* 0x0000002d2a2db211 */ /* 0x000fe200020f1426 */
[----:B-----5:R-:W-:Y:S01]  /*1280*/  @!P6 IMAD R42, R71, R48, RZ ;  /* 0x00000030472ae224 */ /* 0x020fe200078e02ff */
[----:B------:R-:W-:Y:S01]  /*1290*/  @!P1 IADD3 R38, PT, PT, R41, R59, RZ ;  /* 0x0000003b29269210 */ /* 0x000fe20007ffe0ff */
[----:B------:R-:W3:Y:S01]  /*12a0*/  @!P6 LDC.64 R70, c[0x0][0x390] ;  /* 0x0000e400ff46eb82 */ /* 0x000ee20000000a00 */
[C---:B-1----:R-:W-:Y:S01]  /*12b0*/  @!P1 LEA R50, P4, R40.reuse, R50, 0x2 ;  /* 0x0000003228329211 */ /* 0x042fe200078810ff */
[----:B0-----:R-:W-:Y:S01]  /*12c0*/  @!P6 IMAD R53, R67, R49, R42 ;  /* 0x000000314335e224 */ /* 0x001fe200078e022a */
[----:B------:R-:W-:Y:S02]  /*12d0*/  IADD3 R75, PT, PT, R39, 0x120, RZ ;  /* 0x00000120274b7810 */ /* 0x000fe40007ffe0ff */
[----:B------:R-:W-:Y:S02]  /*12e0*/  @!P1 LEA.HI.X R51, R40, R51, R38, 0x2, P4 ;  /* 0x0000003328339211 */ /* 0x000fe400020f1426 */
[----:B------:R-:W-:Y:S01]  /*12f0*/  @!P6 MOV R40, R110 ;  /* 0x0000006e0028e202 */ /* 0x000fe20000000f00 */
[----:B------:R-:W0:Y:S01]  /*1300*/  @!P5 LDC.64 R42, c[0x0][0x3e0] ;  /* 0x0000f800ff2adb82 */ /* 0x000e220000000a00 */
[----:B------:R-:W-:-:S02]  /*1310*/  @!P6 MOV R41, R113 ;  /* 0x000000710029e202 */ /* 0x000fc40000000f00 */
[----:B------:R-:W-:Y:S02]  /*1320*/  ISETP.GE.U32.AND P4, PT, R75, UR4, PT ;  /* 0x000000044b007c0c */ /* 0x000fe4000bf86070 */
[----:B------:R-:W-:Y:S01]  /*1330*/  SHF.R.S32.HI R59, RZ, 0x1f, R75 ;  /* 0x0000001fff3b7819 */ /* 0x000fe2000001144b */
[----:B------:R-:W-:Y:S01]  /*1340*/  @!P6 IMAD.WIDE.U32 R48, R67, R48, R40 ;  /* 0x000000304330e225 */ /* 0x000fe200078e0028 */
[----:B------:R-:W-:Y:S02]  /*1350*/  CS2R R66, SRZ ;  /* 0x0000000000427805 */ /* 0x000fe4000001ff00 */
[----:B------:R-:W-:Y:S02]  /*1360*/  ISETP.GE.AND.EX P4, PT, R59, UR5, PT, P4 ;  /* 0x000000053b007c0c */ /* 0x000fe4000bf86340 */
[----:B------:R-:W-:Y:S02]  /*1370*/  CS2R R64, SRZ ;  /* 0x0000000000407805 */ /* 0x000fe4000001ff00 */
[----:B------:R-:W-:Y:S01]  /*1380*/  IADD3 R77, PT, PT, R39, 0x130, RZ ;  /* 0x00000130274d7810 */ /* 0x000fe20007ffe0ff */
[----:B------:R-:W5:Y:S03]  /*1390*/  @!P3 LDG.E.64 R66, desc[UR6][R44.64] ;  /* 0x000000062c42b981 */ /* 0x000f66000c1e1b00 */
[----:B------:R-:W-:-:S02]  /*13a0*/  ISETP.GE.U32.AND P3, PT, R77, UR4, PT ;  /* 0x000000044d007c0c */ /* 0x000fc4000bf66070 */
[----:B------:R-:W-:Y:S01]  /*13b0*/  SHF.R.S32.HI R79, RZ, 0x1f, R77 ;  /* 0x0000001fff4f7819 */ /* 0x000fe2000001144d */
[----:B------:R1:W5:Y:S01]  /*13c0*/  @!P2 LDG.E.64 R64, desc[UR6][R36.64] ;  /* 0x000000062440a981 */ /* 0x000362000c1e1b00 */
[----:B------:R-:W-:Y:S02]  /*13d0*/  CS2R R68, SRZ ;  /* 0x0000000000447805 */ /* 0x000fe4000001ff00 */
[----:B------:R-:W-:Y:S01]  /*13e0*/  ISETP.GE.AND.EX P3, PT, R79, UR5, PT, P3 ;  /* 0x000000054f007c0c */ /* 0x000fe2000bf66330 */
[----:B------:R-:W3:Y:S01]  /*13f0*/  @!P4 LDC.64 R40, c[0x0][0x3e0] ;  /* 0x0000f800ff28cb82 */ /* 0x000ee20000000a00 */
[----:B------:R-:W-:Y:S02]  /*1400*/  IADD3 R55, PT, PT, R39, 0x140, RZ ;  /* 0x0000014027377810 */ /* 0x000fe40007ffe0ff */
[----:B------:R3:W5:Y:S05]  /*1410*/  @!P1 LDG.E.64 R68, desc[UR6][R50.64] ;  /* 0x0000000632449981 */ /* 0x00076a000c1e1b00 */
[----:B-1----:R-:W1:Y:S01]  /*1420*/  @!P5 LDC.64 R36, c[0x0][0x390] ;  /* 0x0000e400ff24db82 */ /* 0x002e620000000a00 */
[----:B------:R-:W-:Y:S01]  /*1430*/  ISETP.GE.U32.AND P1, PT, R55, UR4, PT ;  /* 0x0000000437007c0c */ /* 0x000fe2000bf26070 */
[----:B0-----:R-:W-:Y:S01]  /*1440*/  @!P5 IMAD R44, R47, R42, RZ ;  /* 0x0000002a2f2cd224 */ /* 0x001fe200078e02ff */
[----:B------:R-:W-:-:S02]  /*1450*/  SHF.R.S32.HI R81, RZ, 0x1f, R55 ;  /* 0x0000001fff517819 */ /* 0x000fc40000011437 */
[----:B------:R-:W-:Y:S02]  /*1460*/  @!P6 IADD3 R38, PT, PT, R49, R53, RZ ;  /* 0x000000353126e210 */ /* 0x000fe40007ffe0ff */
[C---:B---3--:R-:W-:Y:S02]  /*1470*/  @!P6 LEA R52, P2, R48.reuse, R70, 0x2 ;  /* 0x000000463034e211 */ /* 0x048fe400078410ff */
[----:B------:R-:W-:Y:S01]  /*1480*/  IADD3 R54, PT, PT, R39, 0x150, RZ ;  /* 0x0000015027367810 */ /* 0x000fe20007ffe0ff */
[----:B------:R-:W-:Y:S01]  /*1490*/  @!P5 IMAD R51, R57, R43, R44 ;  /* 0x0000002b3933d224 */ /* 0x000fe200078e022c */
[----:B------:R-:W-:Y:S01]  /*14a0*/  @!P6 LEA.HI.X R53, R48, R71, R38, 0x2, P2 ;  /* 0x000000473035e211 */ /* 0x000fe200010f1426 */
[----:B------:R-:W0:Y:S01]  /*14b0*/  @!P3 LDC.64 R46, c[0x0][0x3e0] ;  /* 0x0000f800ff2ebb82 */ /* 0x000e220000000a00 */
[----:B------:R-:W-:Y:S02]  /*14c0*/  ISETP.GE.AND.EX P1, PT, R81, UR5, PT, P1 ;  /* 0x0000000551007c0c */ /* 0x000fe4000bf26310 */
[----:B------:R-:W-:-:S02]  /*14d0*/  ISETP.GE.U32.AND P2, PT, R54, UR4, PT ;  /* 0x0000000436007c0c */ /* 0x000fc4000bf46070 */
[----:B------:R-:W-:Y:S02]  /*14e0*/  SHF.R.S32.HI R83, RZ, 0x1f, R54 ;  /* 0x0000001fff537819 */ /* 0x000fe40000011436 */
[----:B------:R-:W-:Y:S02]  /*14f0*/  @!P5 MOV R44, R110 ;  /* 0x0000006e002cd202 */ /* 0x000fe40000000f00 */
[----:B------:R-:W-:Y:S02]  /*1500*/  @!P5 MOV R45, R113 ;  /* 0x00000071002dd202 */ /* 0x000fe40000000f00 */
[----:B------:R-:W-:Y:S02]  /*1510*/  CS2R R70, SRZ ;  /* 0x0000000000467805 */ /* 0x000fe4000001ff00 */
[----:B------:R-:W-:Y:S01]  /*1520*/  ISETP.GE.AND.EX P2, PT, R83, UR5, PT, P2 ;  /* 0x0000000553007c0c */ /* 0x000fe2000bf46320 */
[----:B------:R-:W-:Y:S01]  /*1530*/  @!P5 IMAD.WIDE.U32 R44, R57, R42, R44 ;  /* 0x0000002a392cd225 */ /* 0x000fe200078e002c */
[----:B------:R-:W3:Y:S02]  /*1540*/  @!P1 LDC.64 R48, c[0x0][0x3e0] ;  /* 0x0000f800ff309b82 */ /* 0x000ee40000000a00 */
[----:B------:R1:W5:Y:S02]  /*1550*/  @!P6 LDG.E.64 R70, desc[UR6][R52.64] ;  /* 0x000000063446e981 */ /* 0x000364000c1e1b00 */
[----:B------:R-:W-:-:S04]  /*1560*/  @!P5 IADD3 R45, PT, PT, R45, R51, RZ ;  /* 0x000000332d2dd210 */ /* 0x000fc80007ffe0ff */
[----:B------:R-:W3:Y:S01]  /*1570*/  @!P4 LDC.64 R42, c[0x0][0x390] ;  /* 0x0000e400ff2acb82 */ /* 0x000ee20000000a00 */
[----:B-1----:R-:W-:Y:S01]  /*1580*/  @!P5 LEA R56, P6, R44, R36, 0x2 ;  /* 0x000000242c38d211 */ /* 0x002fe200078c10ff */
[----:B------:R-:W-:-:S06]  /*1590*/  @!P4 IMAD R36, R59, R40, RZ ;  /* 0x000000283b24c224 */ /* 0x000fcc00078e02ff */
[----:B------:R-:W1:Y:S01]  /*15a0*/  @!P3 LDC.64 R50, c[0x0][0x390] ;  /* 0x0000e400ff32bb82 */ /* 0x000e620000000a00 */
[----:B------:R-:W-:Y:S02]  /*15b0*/  @!P5 LEA.HI.X R57, R44, R37, R45, 0x2, P6 ;  /* 0x000000252c39d211 */ /* 0x000fe400030f142d */
[----:B------:R-:W-:Y:S01]  /*15c0*/  IADD3 R38, PT, PT, R39, 0x160, RZ ;  /* 0x0000016027267810 */ /* 0x000fe20007ffe0ff */
[----:B------:R-:W-:Y:S01]  /*15d0*/  @!P4 IMAD R85, R75, R41, R36 ;  /* 0x000000294b55c224 */ /* 0x000fe200078e0224 */
[----:B------:R-:W-:-:S03]  /*15e0*/  @!P4 MOV R52, R110 ;  /* 0x0000006e0034c202 */ /* 0x000fc60000000f00 */
[----:B------:R-:W1:Y:S01]  /*15f0*/  @!P2 LDC.64 R44, c[0x0][0x3e0] ;  /* 0x0000f800ff2cab82 */ /* 0x000e620000000a00 */
[----:B------:R-:W-:Y:S02]  /*1600*/  @!P4 MOV R53, R113 ;  /* 0x000000710035c202 */ /* 0x000fe40000000f00 */
[----:B------:R-:W-:Y:S02]  /*1610*/  ISETP.GE.U32.AND P6, PT, R38, UR4, PT ;  /* 0x0000000426007c0c */ /* 0x000fe4000bfc6070 */
[----:B------:R-:W-:Y:S02]  /*1620*/  SHF.R.S32.HI R59, RZ, 0x1f, R38 ;  /* 0x0000001fff3b7819 */ /* 0x000fe40000011426 */
[----:B------:R-:W-:Y:S01]  /*1630*/  CS2R R72, SRZ ;  /* 0x0000000000487805 */ /* 0x000fe2000001ff00 */
[----:B------:R-:W1:Y:S01]  /*1640*/  @!P1 LDC.64 R36, c[0x0][0x390] ;  /* 0x0000e400ff249b82 */ /* 0x000e620000000a00 */
[----:B------:R-:W-:Y:S01]  /*1650*/  @!P4 IMAD.WIDE.U32 R52, R75, R40, R52 ;  /* 0x000000284b34c225 */ /* 0x000fe200078e0034 */
[----:B------:R-:W-:-:S02]  /*1660*/  ISETP.GE.AND.EX P6, PT, R59, UR5, PT, P6 ;  /* 0x000000053b007c0c */ /* 0x000fc4000bfc6360 */
[----:B------:R-:W-:Y:S01]  /*1670*/  @!P3 MOV R74, R110 ;  /* 0x0000006e004ab202 */ /* 0x000fe20000000f00 */
[-C--:B0-----:R-:W-:Y:S01]  /*1680*/  @!P3 IMAD R58, R79, R46.reuse, RZ ;  /* 0x0000002e4f3ab224 */ /* 0x081fe200078e02ff */
[----:B------:R-:W-:Y:S01]  /*1690*/  @!P3 MOV R75, R113 ;  /* 0x00000071004bb202 */ /* 0x000fe20000000f00 */
[----:B------:R0:W5:Y:S01]  /*16a0*/  @!P5 LDG.E.64 R72, desc[UR6][R56.64] ;  /* 0x000000063848d981 */ /* 0x000162000c1e1b00 */
[----:B------:R-:W0:Y:S01]  /*16b0*/  @!P2 LDC.64 R40, c[0x0][0x390] ;  /* 0x0000e400ff28ab82 */ /* 0x000e220000000a00 */
[----:B------:R-:W-:Y:S01]  /*16c0*/  @!P3 IMAD R79, R77, R47, R58 ;  /* 0x0000002f4d4fb224 */ /* 0x000fe200078e023a */
[----:B------:R-:W-:Y:S01]  /*16d0*/  @!P4 IADD3 R47, PT, PT, R53, R85, RZ ;  /* 0x00000055352fc210 */ /* 0x000fe20007ffe0ff */
[----:B------:R-:W-:Y:S01]  /*16e0*/  @!P3 IMAD.WIDE.U32 R74, R77, R46, R74 ;  /* 0x0000002e4d4ab225 */ /* 0x000fe200078e004a */
[----:B---3--:R-:W-:-:S03]  /*16f0*/  @!P4 LEA R42, P5, R52, R42, 0x2 ;  /* 0x0000002a342ac211 */ /* 0x008fc600078a10ff */
[----:B------:R-:W-:Y:S01]  /*1700*/  @!P1 IMAD R58, R81, R48, RZ ;  /* 0x00000030513a9224 */ /* 0x000fe200078e02ff */
[----:B------:R-:W-:Y:S02]  /*1710*/  @!P4 LEA.HI.X R43, R52, R43, R47, 0x2, P5 ;  /* 0x0000002b342bc211 */ /* 0x000fe400028f142f */
[----:B------:R-:W-:Y:S01]  /*1720*/  @!P3 IADD3 R47, PT, PT, R75, R79, RZ ;  /* 0x0000004f4b2fb210 */ /* 0x000fe20007ffe0ff */
[----:B------:R-:W3:Y:S01]  /*1730*/  @!P6 LDC.64 R52, c[0x0][0x3e0] ;  /* 0x0000f800ff34eb82 */ /* 0x000ee20000000a00 */
[C---:B-1----:R-:W-:Y:S02]  /*1740*/  @!P3 LEA R46, P5, R74.reuse, R50, 0x2 ;  /* 0x000000324a2eb211 */ /* 0x042fe400078a10ff */
[----:B0-----:R-:W-:Y:S02]  /*1750*/  @!P1 MOV R56, R110 ;  /* 0x0000006e00389202 */ /* 0x001fe40000000f00 */
[----:B------:R-:W-:Y:S01]  /*1760*/  @!P1 MOV R57, R113 ;  /* 0x0000007100399202 */ /* 0x000fe20000000f00 */
[----:B------:R-:W-:Y:S01]  /*1770*/  @!P1 IMAD R77, R55, R49, R58 ;  /* 0x00000031374d9224 */ /* 0x000fe200078e023a */
[----:B------:R-:W-:Y:S01]  /*1780*/  @!P3 LEA.HI.X R47, R74, R51, R47, 0x2, P5 ;  /* 0x000000334a2fb211 */ /* 0x000fe200028f142f */
[----:B------:R-:W-:Y:S01]  /*1790*/  @!P2 IMAD R83, R83, R44, RZ ;  /* 0x0000002c5353a224 */ /* 0x000fe200078e02ff */
[----:B------:R-:W-:Y:S01]  /*17a0*/  @!P2 MOV R50, R110 ;  /* 0x0000006e0032a202 */ /* 0x000fe20000000f00 */
[----:B------:R-:W-:Y:S01]  /*17b0*/  @!P1 IMAD.WIDE.U32 R48, R55, R48, R56 ;  /* 0x0000003037309225 */ /* 0x000fe200078e0038 */
[----:B------:R-:W-:-:S03]  /*17c0*/  @!P2 MOV R51, R113 ;  /* 0x000000710033a202 */ /* 0x000fc60000000f00 */
[C---:B------:R-:W-:Y:S01]  /*17d0*/  @!P2 IMAD R83, R54.reuse, R45, R83 ;  /* 0x0000002d3653a224 */ /* 0x040fe200078e0253 */
[----:B------:R-:W-:Y:S01]  /*17e0*/  @!P1 IADD3 R49, PT, PT, R49, R77, RZ ;  /* 0x0000004d31319210 */ /* 0x000fe20007ffe0ff */
[----:B------:R-:W-:Y:S01]  /*17f0*/  @!P2 IMAD.WIDE.U32 R44, R54, R44, R50 ;  /* 0x0000002c362ca225 */ /* 0x000fe200078e0032 */
[C---:B------:R-:W-:Y:S02]  /*1800*/  @!P1 LEA R36, P5, R48.reuse, R36, 0x2 ;  /* 0x0000002430249211 */ /* 0x040fe400078a10ff */
[----:B------:R-:W-:Y:S01]  /*1810*/  CS2R R74, SRZ ;  /* 0x00000000004a7805 */ /* 0x000fe2000001ff00 */
[----:B------:R-:W0:Y:S01]  /*1820*/  @!P6 LDC.64 R54, c[0x0][0x390] ;  /* 0x0000e400ff36eb82 */ /* 0x000e220000000a00 */
[----:B------:R-:W-:Y:S02]  /*1830*/  @!P1 LEA.HI.X R37, R48, R37, R49, 0x2, P5 ;  /* 0x0000002530259211 */ /* 0x000fe400028f1431 */
[----:B------:R-:W-:Y:S02]  /*1840*/  @!P2 IADD3 R45, PT, PT, R45, R83, RZ ;  /* 0x000000532d2da210 */ /* 0x000fe40007ffe0ff */
[----:B------:R1:W5:Y:S01]  /*1850*/  @!P4 LDG.E.64 R74, desc[UR6][R42.64] ;  /* 0x000000062a4ac981 */ /* 0x000362000c1e1b00 */
[----:B------:R-:W-:-:S02]  /*1860*/  @!P2 LEA R40, P5, R44, R40, 0x2 ;  /* 0x000000282c28a211 */ /* 0x000fc400078a10ff */
[----:B------:R-:W-:Y:S02]  /*1870*/  IADD3 R49, PT, PT, R39, 0x190, RZ ;  /* 0x0000019027317810 */ /* 0x000fe40007ffe0ff */
[----:B------:R-:W-:Y:S02]  /*1880*/  @!P2 LEA.HI.X R41, R44, R41, R45, 0x2, P5 ;  /* 0x000000292c29a211 */ /* 0x000fe400028f142d */
[----:B------:R-:W-:Y:S02]  /*1890*/  ISETP.GE.U32.AND P4, PT, R49, UR4, PT ;  /* 0x0000000431007c0c */ /* 0x000fe4000bf86070 */
[----:B------:R-:W-:Y:S01]  /*18a0*/  SHF.R.S32.HI R45, RZ, 0x1f, R49 ;  /* 0x0000001fff2d7819 */ /* 0x000fe20000011431 */
[----:B---3--:R-:W-:-:S03]  /*18b0*/  @!P6 IMAD R59, R59, R52, RZ ;  /* 0x000000343b3be224 */ /* 0x008fc600078e02ff */
[----:B------:R-:W-:Y:S02]  /*18c0*/  ISETP.GE.AND.EX P4, PT, R45, UR5, PT, P4 ;  /* 0x000000052d007c0c */ /* 0x000fe4000bf86340 */
[----:B------:R-:W-:Y:S01]  /*18d0*/  CS2R R76, SRZ ;  /* 0x00000000004c7805 */ /* 0x000fe2000001ff00 */
[C---:B------:R-:W-:Y:S01]  /*18e0*/  @!P6 IMAD R51, R38.reuse, R53, R59 ;  /* 0x000000352633e224 */ /* 0x040fe200078e023b */
[----:B-1----:R-:W-:Y:S02]  /*18f0*/  @!P6 MOV R42, R110 ;  /* 0x0000006e002ae202 */ /* 0x002fe40000000f00 */
[----:B------:R-:W-:Y:S02]  /*1900*/  @!P6 MOV R43, R113 ;  /* 0x00000071002be202 */ /* 0x000fe40000000f00 */
[----:B------:R-:W-:Y:S01]  /*1910*/  IADD3 R59, PT, PT, R39, 0x1a0, RZ ;  /* 0x000001a0273b7810 */ /* 0x000fe20007ffe0ff */
[----:B------:R1:W3:Y:S01]  /*1920*/  @!P3 LDG.E.64 R76, desc[UR6][R46.64] ;  /* 0x000000062e4cb981 */ /* 0x0002e2000c1e1b00 */
[----:B------:R-:W-:Y:S01]  /*1930*/  CS2R R78, SRZ ;  /* 0x00000000004e7805 */ /* 0x000fe2000001ff00 */
[----:B------:R-:W-:Y:S01]  /*1940*/  @!P6 IMAD.WIDE.U32 R52, R38, R52, R42 ;  /* 0x000000342634e225 */ /* 0x000fe200078e002a */
[----:B------:R-:W-:-:S02]  /*1950*/  ISETP.GE.U32.AND P3, PT, R59, UR4, PT ;  /* 0x000000043b007c0c */ /* 0x000fc4000bf66070 */
[----:B------:R-:W-:Y:S01]  /*1960*/  SHF.R.S32.HI R87, RZ, 0x1f, R59 ;  /* 0x0000001fff577819 */ /* 0x000fe2000001143b */
[----:B------:R-:W4:Y:S01]  /*1970*/  @!P4 LDC.64 R42, c[0x0][0x3e0] ;  /* 0x0000f800ff2acb82 */ /* 0x000f220000000a00 */
[----:B------:R-:W-:Y:S01]  /*1980*/  IADD3 R85, PT, PT, R39, 0x1b0, RZ ;  /* 0x000001b027557810 */ /* 0x000fe20007ffe0ff */
[----:B------:R4:W3:Y:S01]  /*1990*/  @!P1 LDG.E.64 R78, desc[UR6][R36.64] ;  /* 0x00000006244e9981 */ /* 0x0008e2000c1e1b00 */
[----:B------:R-:W-:Y:S02]  /*19a0*/  ISETP.GE.AND.EX P3, PT, R87, UR5, PT, P3 ;  /* 0x0000000557007c0c */ /* 0x000fe4000bf66330 */
[----:B------:R-:W-:Y:S02]  /*19b0*/  CS2R R80, SRZ ;  /* 0x0000000000507805 */ /* 0x000fe4000001ff00 */
[----:B------:R-:W-:Y:S02]  /*19c0*/  ISETP.GE.U32.AND P1, PT, R85, UR4, PT ;  /* 0x0000000455007c0c */ /* 0x000fe4000bf26070 */
[----:B------:R-:W-:Y:S01]  /*19d0*/  SHF.R.S32.HI R89, RZ, 0x1f, R85 ;  /* 0x0000001fff597819 */ /* 0x000fe20000011455 */
[----:B-1----:R-:W1:Y:S01]  /*19e0*/  @!P4 LDC.64 R46, c[0x0][0x390] ;  /* 0x0000e400ff2ecb82 */ /* 0x002e620000000a00 */
[----:B------:R-:W-:Y:S01]  /*19f0*/  IADD3 R38, PT, PT, R39, 0x1c0, RZ ;  /* 0x000001c027267810 */ /* 0x000fe20007ffe0ff */
[----:B------:R1:W3:Y:S01]  /*1a00*/  @!P2 LDG.E.64 R80, desc[UR6][R40.64] ;  /* 0x000000062850a981 */ /* 0x0002e2000c1e1b00 */
[----:B------:R-:W-:-:S02]  /*1a10*/  ISETP.GE.AND.EX P1, PT, R89, UR5, PT, P1 ;  /* 0x0000000559007c0c */ /* 0x000fc4000bf26310 */
[----:B------:R-:W-:Y:S02]  /*1a20*/  @!P6 IADD3 R44, PT, PT, R53, R51, RZ ;  /* 0x00000033352ce210 */ /* 0x000fe40007ffe0ff */
[----:B0-----:R-:W-:Y:S02]  /*1a30*/  @!P6 LEA R54, P5, R52, R54, 0x2 ;  /* 0x000000363436e211 */ /* 0x001fe400078a10ff */
[----:B------:R-:W-:Y:S02]  /*1a40*/  ISETP.GE.U32.AND P2, PT, R38, UR4, PT ;  /* 0x0000000426007c0c */ /* 0x000fe4000bf46070 */
[----:B------:R-:W-:Y:S02]  /*1a50*/  SHF.R.S32.HI R91, RZ, 0x1f, R38 ;  /* 0x0000001fff5b7819 */ /* 0x000fe40000011426 */
[----:B------:R-:W-:Y:S02]  /*1a60*/  @!P6 LEA.HI.X R55, R52, R55, R44, 0x2, P5 ;  /* 0x000000373437e211 */ /* 0x000fe400028f142c */
[----:B------:R-:W0:Y:S01]  /*1a70*/  @!P3 LDC.64 R52, c[0x0][0x3e0] ;  /* 0x0000f800ff34bb82 */ /* 0x000e220000000a00 */
[----:B------:R-:W-:Y:S01]  /*1a80*/  ISETP.GE.AND.EX P2, PT, R91, UR5, PT, P2 ;  /* 0x000000055b007c0c */ /* 0x000fe2000bf46320 */
[----:B----4-:R-:W-:Y:S01]  /*1a90*/  @!P4 IMAD R36, R45, R42, RZ ;  /* 0x0000002a2d24c224 */ /* 0x010fe200078e02ff */
[----:B------:R-:W-:-:S05]  /*1aa0*/  ISETP.GE.U32.AND P5, PT, R10, UR4, PT ;  /* 0x000000040a007c0c */ /* 0x000fca000bfa6070 */
[----:B------:R-:W4:Y:S01]  /*1ab0*/  @!P1 LDC.64 R50, c[0x0][0x3e0] ;  /* 0x0000f800ff329b82 */ /* 0x000f220000000a00 */
[----:B------:R-:W-:Y:S01]  /*1ac0*/  ISETP.GE.AND.EX P5, PT, R13, UR5, PT, P5 ;  /* 0x000000050d007c0c */ /* 0x000fe2000bfa6350 */
[----:B------:R-:W-:Y:S01]  /*1ad0*/  @!P4 IMAD R43, R49, R43, R36 ;  /* 0x0000002b312bc224 */ /* 0x000fe200078e0224 */
[----:B------:R-:W-:Y:S02]  /*1ae0*/  @!P4 MOV R56, R110 ;  /* 0x0000006e0038c202 */ /* 0x000fe40000000f00 */
[----:B------:R-:W-:-:S03]  /*1af0*/  @!P4 MOV R57, R113 ;  /* 0x000000710039c202 */ /* 0x000fc60000000f00 */
[----:B------:R-:W2:Y:S01]  /*1b00*/  @!P3 LDC.64 R44, c[0x0][0x390] ;  /* 0x0000e400ff2cbb82 */ /* 0x000ea20000000a00 */
[----:B------:R-:W-:Y:S01]  /*1b10*/  CS2R R82, SRZ ;  /* 0x0000000000527805 */ /* 0x000fe2000001ff00 */
[----:B------:R-:W-:-:S05]  /*1b20*/  @!P4 IMAD.WIDE.U32 R56, R49, R42, R56 ;  /* 0x0000002a3138c225 */ /* 0x000fca00078e0038 */
[----:B------:R0:W3:Y:S01]  /*1b30*/  @!P6 LDG.E.64 R82, desc[UR6][R54.64] ;  /* 0x000000063652e981 */ /* 0x0000e2000c1e1b00 */
[----:B------:R-:W2:Y:S01]  /*1b40*/  @!P2 LDC.64 R36, c[0x0][0x3e0] ;  /* 0x0000f800ff24ab82 */ /* 0x000ea20000000a00 */
[----:B-1----:R-:W-:Y:S01]  /*1b50*/  @!P4 LEA R42, P6, R56, R46, 0x2 ;  /* 0x0000002e382ac211 */ /* 0x002fe200078c10ff */
[----:B0-----:R-:W-:-:S06]  /*1b60*/  @!P3 IMAD R46, R87, R52, RZ ;  /* 0x00000034572eb224 */ /* 0x001fcc00078e02ff */
[----:B------:R-:W0:Y:S01]  /*1b70*/  @!P1 LDC.64 R40, c[0x0][0x390] ;  /* 0x0000e400ff289b82 */ /* 0x000e220000000a00 */
[----:B------:R-:W-:Y:S02]  /*1b80*/  @!P3 MOV R54, R110 ;  /* 0x0000006e0036b202 */ /* 0x000fe40000000f00 */
[----:B------:R-:W-:Y:S02]  /*1b90*/  @!P3 MOV R55, R113 ;  /* 0x000000710037b202 */ /* 0x000fe40000000f00 */
[----:B------:R-:W-:-:S03]  /*1ba0*/  @!P4 IADD3 R43, PT, PT, R57, R43, RZ ;  /* 0x0000002b392bc210 */ /* 0x000fc60007ffe0ff */
[----:B------:R-:W1:Y:S01]  /*1bb0*/  @!P5 LDC.64 R48, c[0x0][0x3e0] ;  /* 0x0000f800ff30db82 */ /* 0x000e620000000a00 */
[C---:B------:R-:W-:Y:S01]  /*1bc0*/  @!P3 IMAD R57, R59.reuse, R53, R46 ;  /* 0x000000353b39b224 */ /* 0x040fe200078e022e */
[----:B------:R-:W-:Y:S01]  /*1bd0*/  @!P4 LEA.HI.X R43, R56, R47, R43, 0x2, P6 ;  /* 0x0000002f382bc211 */ /* 0x000fe200030f142b */
[----:B------:R-:W-:Y:S01]  /*1be0*/  @!P3 IMAD.WIDE.U32 R54, R59, R52, R54 ;  /* 0x000000343b36b225 */ /* 0x000fe200078e0036 */
[----:B------:R-:W-:Y:S02]  /*1bf0*/  @!P1 MOV R52, R110 ;  /* 0x0000006e00349202 */ /* 0x000fe40000000f00 */
[----:B------:R-:W-:Y:S01]  /*1c00*/  @!P1 MOV R53, R113 ;  /* 0x0000007100359202 */ /* 0x000fe20000000f00 */
[----:B----4-:R-:W-:Y:S01]  /*1c10*/  @!P1 IMAD R56, R89, R50, RZ ;  /* 0x0000003259389224 */ /* 0x010fe200078e02ff */
[----:B------:R-:W4:Y:S03]  /*1c20*/  @!P2 LDC.64 R46, c[0x0][0x390] ;  /* 0x0000e400ff2eab82 */ /* 0x000f260000000a00 */
[----:B------:R-:W-:-:S02]  /*1c30*/  @!P1 IMAD R59, R85, R51, R56 ;  /* 0x00000033553b9224 */ /* 0x000fc400078e0238 */
[----:B------:R-:W-:Y:S01]  /*1c40*/  @!P1 IMAD.WIDE.U32 R52, R85, R50, R52 ;  /* 0x0000003255349225 */ /* 0x000fe200078e0034 */
[----:B------:R-:W-:Y:S02]  /*1c50*/  @!P3 IADD3 R55, PT, PT, R55, R57, RZ ;  /* 0x000000393737b210 */ /* 0x000fe40007ffe0ff */
[----:B------:R-:W4:Y:S01]  /*1c60*/  @!P5 LDC.64 R50, c[0x0][0x390] ;  /* 0x0000e400ff32db82 */ /* 0x000f220000000a00 */
[----:B--2---:R-:W-:Y:S01]  /*1c70*/  @!P3 LEA R44, P6, R54, R44, 0x2 ;  /* 0x0000002c362cb211 */ /* 0x004fe200078c10ff */
[----:B------:R-:W-:-:S03]  /*1c80*/  @!P2 IMAD R91, R91, R36, RZ ;  /* 0x000000245b5ba224 */ /* 0x000fc600078e02ff */
[----:B------:R-:W-:Y:S01]  /*1c90*/  @!P3 LEA.HI.X R45, R54, R45, R55, 0x2, P6 ;  /* 0x0000002d362db211 */ /* 0x000fe200030f1437 */
[----:B------:R-:W-:Y:S01]  /*1ca0*/  @!P2 IMAD R91, R38, R37, R91 ;  /* 0x00000025265ba224 */ /* 0x000fe200078e025b */
[----:B------:R-:W-:Y:S02]  /*1cb0*/  @!P2 MOV R54, R110 ;  /* 0x0000006e0036a202 */ /* 0x000fe40000000f00 */
[----:B------:R-:W-:Y:S02]  /*1cc0*/  @!P2 MOV R55, R113 ;  /* 0x000000710037a202 */ /* 0x000fe40000000f00 */
[----:B------:R-:W-:Y:S02]  /*1cd0*/  @!P1 IADD3 R37, PT, PT, R53, R59, RZ ;  /* 0x0000003b35259210 */ /* 0x000fe40007ffe0ff */
[----:B0-----:R-:W-:Y:S01]  /*1ce0*/  @!P1 LEA R40, P6, R52, R40, 0x2 ;  /* 0x0000002834289211 */ /* 0x001fe200078c10ff */
[----:B------:R-:W-:Y:S01]  /*1cf0*/  @!P2 IMAD.WIDE.U32 R54, R38, R36, R54 ;  /* 0x000000242636a225 */ /* 0x000fe200078e0036 */
[----:B------:R-:W-:-:S02]  /*1d00*/  @!P5 MOV R36, R110 ;  /* 0x0000006e0024d202 */ /* 0x000fc40000000f00 */
[----:B------:R-:W-:Y:S01]  /*1d10*/  @!P1 LEA.HI.X R41, R52, R41, R37, 0x2, P6 ;  /* 0x0000002934299211 */ /* 0x000fe200030f1425 */
[----:B-1----:R-:W-:Y:S01]  /*1d20*/  @!P5 IMAD R53, R13, R48, RZ ;  /* 0x000000300d35d224 */ /* 0x002fe200078e02ff */
[----:B------:R-:W-:-:S03]  /*1d30*/  @!P5 MOV R37, R113 ;  /* 0x000000710025d202 */ /* 0x000fc60000000f00 */
[C---:B------:R-:W-:Y:S02]  /*1d40*/  @!P5 IMAD R53, R10.reuse, R49, R53 ;  /* 0x000000310a35d224 */ /* 0x040fe400078e0235 */
[----:B------:R-:W-:Y:S01]  /*1d50*/  @!P5 IMAD.WIDE.U32 R48, R10, R48, R36 ;  /* 0x000000300a30d225 */ /* 0x000fe200078e0024 */
[----:B------:R-:W-:Y:S02]  /*1d60*/  @!P2 IADD3 R37, PT, PT, R55, R91, RZ ;  /* 0x0000005b3725a210 */ /* 0x000fe40007ffe0ff */
[C---:B----4-:R-:W-:Y:S02]  /*1d70*/  @!P2 LEA R36, P6, R54.reuse, R46, 0x2 ;  /* 0x0000002e3624a211 */ /* 0x050fe400078c10ff */
[----:B------:R-:W-:Y:S02]  /*1d80*/  @!P5 IADD3 R38, PT, PT, R49, R53, RZ ;  /* 0x000000353126d210 */ /* 0x000fe40007ffe0ff */
[----:B------:R-:W-:Y:S02]  /*1d90*/  @!P2 LEA.HI.X R37, R54, R47, R37, 0x2, P6 ;  /* 0x0000002f3625a211 */ /* 0x000fe400030f1425 */
[----:B------:R-:W-:-:S04]  /*1da0*/  @!P5 LEA R50, P6, R48, R50, 0x2 ;  /* 0x000000323032d211 */ /* 0x000fc800078c10ff */
[----:B------:R-:W-:Y:S02]  /*1db0*/  @!P5 LEA.HI.X R51, R48, R51, R38, 0x2, P6 ;  /* 0x000000333033d211 */ /* 0x000fe400030f1426 */
[----:B------:R-:W-:-:S04]  /*1dc0*/  ISETP.GE.U32.AND P6, PT, R8, UR4, PT ;  /* 0x0000000408007c0c */ /* 0x000fc8000bfc6070 */
[----:B------:R-:W-:Y:S02]  /*1dd0*/  ISETP.GE.AND.EX P6, PT, R11, UR5, PT, P6 ;  /* 0x000000050b007c0c */ /* 0x000fe4000bfc6360 */
[----:B------:R-:W-:Y:S02]  /*1de0*/  CS2R R86, SRZ ;  /* 0x0000000000567805 */ /* 0x000fe4000001ff00 */
[----:B------:R-:W-:-:S04]  /*1df0*/  CS2R R84, SRZ ;  /* 0x0000000000547805 */ /* 0x000fc8000001ff00 */
[----:B------:R0:W2:Y:S01]  /*1e00*/  @!P4 LDG.E.64 R86, desc[UR6][R42.64] ;  /* 0x000000062a56c981 */ /* 0x0000a2000c1e1b00 */
[----:B------:R-:W-:-:S03]  /*1e10*/  ISETP.GE.U32.AND P4, PT, R6, UR4, PT ;  /* 0x0000000406007c0c */ /* 0x000fc6000bf86070 */
[----:B------:R1:W4:Y:S01]  /*1e20*/  @!P5 LDG.E.64 R84, desc[UR6][R50.64] ;  /* 0x000000063254d981 */ /* 0x000322000c1e1b00 */
[----:B------:R-:W1:Y:S01]  /*1e30*/  @!P6 LDC.64 R46, c[0x0][0x3e0] ;  /* 0x0000f800ff2eeb82 */ /* 0x000e620000000a00 */
[----:B------:R-:W-:Y:S02]  /*1e40*/  ISETP.GE.AND.EX P4, PT, R9, UR5, PT, P4 ;  /* 0x0000000509007c0c */ /* 0x000fe4000bf86340 */
[----:B------:R-:W-:-:S05]  /*1e50*/  CS2R R88, SRZ ;  /* 0x0000000000587805 */ /* 0x000fca000001ff00 */
[----:B------:R-:W1:Y:S01]  /*1e60*/  @!P6 LDC.64 R52, c[0x0][0x390] ;  /* 0x0000e400ff34eb82 */ /* 0x000e620000000a00 */
[----:B------:R1:W2:Y:S01]  /*1e70*/  @!P3 LDG.E.64 R88, desc[UR6][R44.64] ;  /* 0x000000062c58b981 */ /* 0x0002a2000c1e1b00 */
[----:B------:R-:W-:Y:S02]  /*1e80*/  ISETP.GE.U32.AND P3, PT, R4, UR4, PT ;  /* 0x0000000404007c0c */ /* 0x000fe4000bf66070 */
[----:B0-----:R-:W-:-:S04]  /*1e90*/  @!P6 MOV R42, R110 ;  /* 0x0000006e002ae202 */ /* 0x001fc80000000f00 */
[----:B------:R-:W0:Y:S01]  /*1ea0*/  @!P4 LDC.64 R48, c[0x0][0x3e0] ;  /* 0x0000f800ff30cb82 */ /* 0x000e220000000a00 */
[----:B------:R-:W-:Y:S02]  /*1eb0*/  @!P6 MOV R43, R113 ;  /* 0x00000071002be202 */ /* 0x000fe40000000f00 */
[----:B------:R-:W-:Y:S01]  /*1ec0*/  ISETP.GE.AND.EX P3, PT, R7, UR5, PT, P3 ;  /* 0x0000000507007c0c */ /* 0x000fe2000bf66330 */
[-C--:B-1----:R-:W-:Y:S02]  /*1ed0*/  @!P6 IMAD R38, R11, R46.reuse, RZ ;  /* 0x0000002e0b26e224 */ /* 0x082fe400078e02ff */
[----:B------:R-:W-:-:S04]  /*1ee0*/  @!P6 IMAD.WIDE.U32 R42, R8, R46, R42 ;  /* 0x0000002e082ae225 */ /* 0x000fc800078e002a */
[----:B------:R-:W-:Y:S02]  /*1ef0*/  @!P6 IMAD R51, R8, R47, R38 ;  /* 0x0000002f0833e224 */ /* 0x000fe400078e0226 */
[----:B------:R-:W1:Y:S01]  /*1f00*/  @!P4 LDC.64 R46, c[0x0][0x390] ;  /* 0x0000e400ff2ecb82 */ /* 0x000e620000000a00 */
[C---:B------:R-:W-:Y:S02]  /*1f10*/  @!P6 LEA R50, P5, R42.reuse, R52, 0x2 ;  /* 0x000000342a32e211 */ /* 0x040fe400078a10ff */
[----:B------:R-:W-:Y:S02]  /*1f20*/  @!P6 IADD3 R38, PT, PT, R43, R51, RZ ;  /* 0x000000332b26e210 */ /* 0x000fe40007ffe0ff */
[----:B------:R-:W-:Y:S02]  /*1f30*/  CS2R R90, SRZ ;  /* 0x00000000005a7805 */ /* 0x000fe4000001ff00 */
[----:B------:R-:W-:Y:S01]  /*1f40*/  @!P6 LEA.HI.X R51, R42, R53, R38, 0x2, P5 ;  /* 0x000000352a33e211 */ /* 0x000fe200028f1426 */
[----:B------:R-:W5:Y:S01]  /*1f50*/  @!P3 LDC.64 R44, c[0x0][0x3e0] ;  /* 0x0000f800ff2cbb82 */ /* 0x000f620000000a00 */
[----:B0-----:R-:W-:-:S03]  /*1f60*/  @!P4 IMAD R38, R9, R48, RZ ;  /* 0x000000300926c224 */ /* 0x001fc600078e02ff */
[----:B------:R0:W3:Y:S01]  /*1f70*/  @!P6 LDG.E.64 R90, desc[UR6][R50.64] ;  /* 0x00000006325ae981 */ /* 0x0000e2000c1e1b00 */
[----:B------:R-:W-:Y:S01]  /*1f80*/  CS2R R92, SRZ ;  /* 0x00000000005c7805 */ /* 0x000fe2000001ff00 */
[----:B------:R-:W-:Y:S01]  /*1f90*/  @!P4 IMAD R53, R6, R49, R38 ;  /* 0x000000310635c224 */ /* 0x000fe200078e0226 */
[----:B------:R-:W-:Y:S01]  /*1fa0*/  ISETP.GE.U32.AND P5, PT, R2, UR4, PT ;  /* 0x0000000402007c0c */ /* 0x000fe2000bfa6070 */
[----:B------:R-:W5:Y:S01]  /*1fb0*/  @!P3 LDC.64 R42, c[0x0][0x390] ;  /* 0x0000e400ff2abb82 */ /* 0x000f620000000a00 */
[----:B0-----:R-:W-:Y:S02]  /*1fc0*/  @!P4 MOV R50, R110 ;  /* 0x0000006e0032c202 */ /* 0x001fe40000000f00 */
[----:B------:R0:W2:Y:S01]  /*1fd0*/  @!P1 LDG.E.64 R92, desc[UR6][R40.64] ;  /* 0x00000006285c9981 */ /* 0x0000a2000c1e1b00 */
[----:B------:R-:W-:Y:S02]  /*1fe0*/  @!P4 MOV R51, R113 ;  /* 0x000000710033c202 */ /* 0x000fe40000000f00 */
[----:B------:R-:W-:Y:S01]  /*1ff0*/  ISETP.GE.AND.EX P5, PT, R5, UR5, PT, P5 ;  /* 0x0000000505007c0c */ /* 0x000fe2000bfa6350 */
[----:B------:R-:W-:-:S05]  /*2000*/  @!P4 IMAD.WIDE.U32 R48, R6, R48, R50 ;  /* 0x000000300630c225 */ /* 0x000fca00078e0032 */
[----:B------:R-:W-:Y:S02]  /*2010*/  @!P4 IADD3 R38, PT, PT, R49, R53, RZ ;  /* 0x000000353126c210 */ /* 0x000fe40007ffe0ff */
[----:B-1----:R-:W-:-:S04]  /*2020*/  @!P4 LEA R54, P1, R48, R46, 0x2 ;  /* 0x0000002e3036c211 */ /* 0x002fc800078210ff */
[----:B------:R-:W-:Y:S02]  /*2030*/  @!P4 LEA.HI.X R55, R48, R47, R38, 0x2, P1 ;  /* 0x0000002f3037c211 */ /* 0x000fe400008f1426 */
[----:B------:R-:W-:Y:S01]  /*2040*/  ISETP.GE.U32.AND P1, PT, R0, UR4, PT ;  /* 0x0000000400007c0c */ /* 0x000fe2000bf26070 */
[----:B-----5:R-:W-:Y:S01]  /*2050*/  @!P3 IMAD R46, R7, R44, RZ ;  /* 0x0000002c072eb224 */ /* 0x020fe200078e02ff */
[----:B0-----:R-:W-:Y:S01]  /*2060*/  @!P3 MOV R40, R110 ;  /* 0x0000006e0028b202 */ /* 0x001fe20000000f00 */
[----:B------:R-:W0:Y:S01]  /*2070*/  @!P5 LDC.64 R48, c[0x0][0x3e0] ;  /* 0x0000f800ff30db82 */ /* 0x000e220000000a00 */
[----:B------:R-:W-:Y:S02]  /*2080*/  ISETP.GE.AND.EX P1, PT, R3, UR5, PT, P1 ;  /* 0x0000000503007c0c */ /* 0x000fe4000bf26310 */
[----:B------:R-:W-:Y:S02]  /*2090*/  @!P3 MOV R41, R113 ;  /* 0x000000710029b202 */ /* 0x000fe40000000f00 */
[----:B------:R-:W-:Y:S01]  /*20a0*/  CS2R R94, SRZ ;  /* 0x00000000005e7805 */ /* 0x000fe2000001ff00 */
[----:B------:R-:W-:-:S02]  /*20b0*/  @!P3 IMAD R47, R4, R45, R46 ;  /* 0x0000002d042fb224 */ /* 0x000fc400078e022e */
[----:B------:R-:W-:-:S03]  /*20c0*/  @!P3 IMAD.WIDE.U32 R44, R4, R44, R40 ;  /* 0x0000002c042cb225 */ /* 0x000fc600078e0028 */
[----:B------:R1:W5:Y:S01]  /*20d0*/  @!P4 LDG.E.64 R94, desc[UR6][R54.64] ;  /* 0x00000006365ec981 */ /* 0x000362000c1e1b00 */
[----:B------:R-:W-:Y:S02]  /*20e0*/  IADD3 R52, PT, PT, R39, 0x1f0, RZ ;  /* 0x000001f027347810 */ /* 0x000fe40007ffe0ff */
[----:B------:R-:W-:Y:S01]  /*20f0*/  @!P3 IADD3 R38, PT, PT, R45, R47, RZ ;  /* 0x0000002f2d26b210 */ /* 0x000fe20007ffe0ff */
[----:B------:R-:W1:Y:S01]  /*2100*/  @!P1 LDC.64 R50, c[0x0][0x3e0] ;  /* 0x0000f800ff329b82 */ /* 0x000e620000000a00 */
[C---:B------:R-:W-:Y:S02]  /*2110*/  @!P3 LEA R46, P4, R44.reuse, R42, 0x2 ;  /* 0x0000002a2c2eb211 */ /* 0x040fe400078810ff */
[----:B------:R-:W-:Y:S02]  /*2120*/  SHF.R.S32.HI R53, RZ, 0x1f, R52 ;  /* 0x0000001fff357819 */ /* 0x000fe40000011434 */
[----:B------:R-:W-:Y:S02]  /*2130*/  @!P3 LEA.HI.X R47, R44, R43, R38, 0x2, P4 ;  /* 0x0000002b2c2fb211 */ /* 0x000fe400020f1426 */
[----:B------:R-:W-:Y:S01]  /*2140*/  ISETP.GE.U32.AND P4, PT, R52, UR4, PT ;  /* 0x0000000434007c0c */ /* 0x000fe2000bf86070 */
[----:B------:R-:W1:Y:S03]  /*2150*/  @!P5 LDC.64 R44, c[0x0][0x390] ;  /* 0x0000e400ff2cdb82 */ /* 0x000e660000000a00 */
[----:B------:R-:W-:Y:S01]  /*2160*/  ISETP.GE.AND.EX P4, PT, R53, UR5, PT, P4 ;  /* 0x0000000535007c0c */ /* 0x000fe2000bf86340 */
[----:B0-----:R-:W-:Y:S01]  /*2170*/  @!P5 IMAD R42, R5, R48, RZ ;  /* 0x00000030052ad224 */ /* 0x001fe200078e02ff */
[----:B------:R-:W-:-:S03]  /*2180*/  @!P5 MOV R43, R113 ;  /* 0x00000071002bd202 */ /* 0x000fc60000000f00 */
[C---:B-1----:R-:W-:Y:S01]  /*2190*/  @!P5 IMAD R55, R2.reuse, R49, R42 ;  /* 0x000000310237d224 */ /* 0x042fe200078e022a */
[----:B------:R-:W-:Y:S02]  /*21a0*/  @!P5 MOV R42, R110 ;  /* 0x0000006e002ad202 */ /* 0x000fe40000000f00 */
[----:B------:R-:W-:Y:S01]  /*21b0*/  CS2R R96, SRZ ;  /* 0x0000000000607805 */ /* 0x000fe2000001ff00 */
[----:B------:R-:W0:Y:S02]  /*21c0*/  @!P1 LDC.64 R40, c[0x0][0x390] ;  /* 0x0000e400ff289b82 */ /* 0x000e240000000a00 */
[----:B------:R-:W-:Y:S01]  /*21d0*/  @!P5 IMAD.WIDE.U32 R48, R2, R48, R42 ;  /* 0x000000300230d225 */ /* 0x000fe200078e002a */
[----:B------:R-:W-:Y:S02]  /*21e0*/  @!P1 MOV R42, R110 ;  /* 0x0000006e002a9202 */ /* 0x000fe40000000f00 */
[----:B------:R1:W2:Y:S03]  /*21f0*/  @!P3 LDG.E.64 R96, desc[UR6][R46.64] ;  /* 0x000000062e60b981 */ /* 0x0002a6000c1e1b00 */
[----:B------:R-:W0:Y:S01]  /*2200*/  @!P4 LDC.64 R38, c[0x0][0x3e0] ;  /* 0x0000f800ff26cb82 */ /* 0x000e220000000a00 */
[----:B------:R-:W-:Y:S01]  /*2210*/  @!P1 IMAD R54, R3, R50, RZ ;  /* 0x0000003203369224 */ /* 0x000fe200078e02ff */
[----:B------:R-:W-:-:S03]  /*2220*/  @!P1 MOV R43, R113 ;  /* 0x00000071002b9202 */ /* 0x000fc60000000f00 */
[C---:B------:R-:W-:Y:S02]  /*2230*/  @!P1 IMAD R57, R0.reuse, R51, R54 ;  /* 0x0000003300399224 */ /* 0x040fe400078e0236 */
[----:B------:R-:W-:Y:S02]  /*2240*/  @!P1 IMAD.WIDE.U32 R50, R0, R50, R42 ;  /* 0x0000003200329225 */ /* 0x000fe400078e002a */
[----:B------:R-:W0:Y:S01]  /*2250*/  @!P4 LDC.64 R42, c[0x0][0x390] ;  /* 0x0000e400ff2acb82 */ /* 0x000e220000000a00 */
[----:B------:R-:W-:Y:S02]  /*2260*/  CS2R R98, SRZ ;  /* 0x0000000000627805 */ /* 0x000fe4000001ff00 */
[----:B------:R-:W-:Y:S02]  /*2270*/  @!P5 IADD3 R49, PT, PT, R49, R55, RZ ;  /* 0x000000373131d210 */ /* 0x000fe40007ffe0ff */
[----:B------:R-:W-:Y:S02]  /*2280*/  @!P5 LEA R44, P3, R48, R44, 0x2 ;  /* 0x0000002c302cd211 */ /* 0x000fe400078610ff */
[----:B-1----:R-:W-:-:S02]  /*2290*/  @!P4 MOV R46, R110 ;  /* 0x0000006e002ec202 */ /* 0x002fc40000000f00 */
[----:B------:R-:W-:Y:S02]  /*22a0*/  CS2R R100, SRZ ;  /* 0x0000000000647805 */ /* 0x000fe4000001ff00 */
[----:B------:R-:W-:Y:S01]  /*22b0*/  @!P4 MOV R47, R113 ;  /* 0x00000071002fc202 */ /* 0x000fe20000000f00 */
[----:B------:R1:W2:Y:S01]  /*22c0*/  @!P2 LDG.E.64 R98, desc[UR6][R36.64] ;  /* 0x000000062462a981 */ /* 0x0002a2000c1e1b00 */
[----:B------:R-:W-:Y:S01]  /*22d0*/  @!P5 LEA.HI.X R45, R48, R45, R49, 0x2, P3 ;  /* 0x0000002d302dd211 */ /* 0x000fe200018f1431 */
[----:B0-----:R-:W-:Y:S01]  /*22e0*/  @!P4 IMAD R53, R53, R38, RZ ;  /* 0x000000263535c224 */ /* 0x001fe200078e02ff */
[----:B------:R-:W-:Y:S02]  /*22f0*/  @!P1 IADD3 R48, PT, PT, R51, R57, RZ ;  /* 0x0000003933309210 */ /* 0x000fe40007ffe0ff */
[----:B------:R-:W-:Y:S02]  /*2300*/  CS2R R102, SRZ ;  /* 0x0000000000667805 */ /* 0x000fe4000001ff00 */
[----:B------:R-:W-:Y:S01]  /*2310*/  @!P1 LEA R40, P3, R50, R40, 0x2 ;  /* 0x0000002832289211 */ /* 0x000fe200078610ff */
[C---:B------:R-:W-:Y:S01]  /*2320*/  @!P4 IMAD R53, R52.reuse, R39, R53 ;  /* 0x000000273435c224 */ /* 0x040fe200078e0235 */
[----:B------:R0:W2:Y:S01]  /*2330*/  @!P5 LDG.E.64 R100, desc[UR6][R44.64] ;  /* 0x000000062c64d981 */ /* 0x0000a2000c1e1b00 */
[----:B------:R-:W-:Y:S01]  /*2340*/  @!P4 IMAD.WIDE.U32 R38, R52, R38, R46 ;  /* 0x000000263426c225 */ /* 0x000fe200078e002e */
[----:B------:R-:W-:-:S02]  /*2350*/  @!P1 LEA.HI.X R41, R50, R41, R48, 0x2, P3 ;  /* 0x0000002932299211 */ /* 0x000fc400018f1430 */
[----:B------:R-:W-:Y:S02]  /*2360*/  CS2R R104, SRZ ;  /* 0x0000000000687805 */ /* 0x000fe4000001ff00 */
[----:B------:R-:W-:Y:S01]  /*2370*/  @!P4 IADD3 R39, PT, PT, R39, R53, RZ ;  /* 0x000000352727c210 */ /* 0x000fe20007ffe0ff */
[----:B------:R0:W2:Y:S01]  /*2380*/  @!P1 LDG.E.64 R102, desc[UR6][R40.64] ;  /* 0x0000000628669981 */ /* 0x0000a2000c1e1b00 */
[----:B------:R-:W-:-:S04]  /*2390*/  @!P4 LEA R42, P2, R38, R42, 0x2 ;  /* 0x0000002a262ac211 */ /* 0x000fc800078410ff */
[----:B------:R-:W-:-:S05]  /*23a0*/  @!P4 LEA.HI.X R43, R38, R43, R39, 0x2, P2 ;  /* 0x0000002b262bc211 */ /* 0x000fca00010f1427 */
[----:B------:R-:W2:Y:S01]  /*23b0*/  @!P4 LDG.E.64 R104, desc[UR6][R42.64] ;  /* 0x000000062a68c981 */ /* 0x000ea2000c1e1b00 */
[----:B-1----:R-:W-:Y:S01]  /*23c0*/  FMUL.FTZ R37, R19, R19 ;  /* 0x0000001313257220 */ /* 0x002fe20000410000 */
[C---:B------:R-:W-:Y:S01]  /*23d0*/  FADD.FTZ R36, R18.reuse, R19 ;  /* 0x0000001312247221 */ /* 0x040fe20000010000 */
[----:B0-----:R-:W-:Y:S02]  /*23e0*/  FMUL.FTZ R45, R21, R21 ;  /* 0x00000015152d7220 */ /* 0x001fe40000410000 */
[----:B------:R-:W-:Y:S01]  /*23f0*/  FFMA.FTZ R37, R18, R18, R37 ;  /* 0x0000001212257223 */ /* 0x000fe20000010025 */
[C---:B------:R-:W-:Y:S01]  /*2400*/  FADD.FTZ R39, R20.reuse, R21 ;  /* 0x0000001514277221 */ /* 0x040fe20000010000 */
[----:B------:R-:W-:Y:S01]  /*2410*/  FADD.FTZ R36, RZ, R36 ;  /* 0x00000024ff247221 */ /* 0x000fe20000010000 */
[----:B------:R-:W-:Y:S01]  /*2420*/  FFMA.FTZ R38, R20, R20, R45 ;  /* 0x0000001414267223 */ /* 0x000fe2000001002d */
[----:B------:R-:W-:Y:S01]  /*2430*/  FADD.FTZ R37, RZ, R37 ;  /* 0x00000025ff257221 */ /* 0x000fe20000010000 */
[----:B------:R-:W-:Y:S01]  /*2440*/  FMUL.FTZ R41, R23, R23 ;  /* 0x0000001717297220 */ /* 0x000fe20000410000 */
[----:B------:R-:W-:Y:S01]  /*2450*/  FADD.FTZ R36, R36, R39 ;  /* 0x0000002724247221 */ /* 0x000fe20000010000 */
[C---:B------:R-:W-:Y:S01]  /*2460*/  FADD.FTZ R39, R22.reuse, R23 ;  /* 0x0000001716277221 */ /* 0x040fe20000010000 */
[----:B------:R-:W-:Y:S01]  /*2470*/  FADD.FTZ R37, R37, R38 ;  /* 0x0000002625257221 */ /* 0x000fe20000010000 */
[----:B------:R-:W-:Y:S01]  /*2480*/  FFMA.FTZ R38, R22, R22, R41 ;  /* 0x0000001616267223 */ /* 0x000fe20000010029 */
[----:B------:R-:W-:Y:S01]  /*2490*/  FMUL.FTZ R41, R25, R25 ;  /* 0x0000001919297220 */ /* 0x000fe20000410000 */
[----:B------:R-:W-:Y:S01]  /*24a0*/  FADD.FTZ R36, R36, R39 ;  /* 0x0000002724247221 */ /* 0x000fe20000010000 */
[C---:B------:R-:W-:Y:S01]  /*24b0*/  FADD.FTZ R39, R24.reuse, R25 ;  /* 0x0000001918277221 */ /* 0x040fe20000010000 */
[----:B------:R-:W-:Y:S01]  /*24c0*/  FADD.FTZ R37, R37, R38 ;  /* 0x0000002625257221 */ /* 0x000fe20000010000 */
[----:B------:R-:W-:-:S02]  /*24d0*/  FFMA.FTZ R38, R24, R24, R41 ;  /* 0x0000001818267223 */ /* 0x000fc40000010029 */
[----:B------:R-:W-:Y:S02]  /*24e0*/  FADD.FTZ R36, R36, R39 ;  /* 0x0000002724247221 */ /* 0x000fe40000010000 */
[----:B------:R-:W-:Y:S01]  /*24f0*/  FADD.FTZ R37, R37, R38 ;  /* 0x0000002625257221 */ /* 0x000fe20000010000 */
[----:B----4-:R-:W-:Y:S01]  /*2500*/  FMUL.FTZ R41, R85, R85 ;  /* 0x0000005555297220 */ /* 0x010fe20000410000 */
[----:B------:R-:W-:-:S03]  /*2510*/  FADD.FTZ R39, R84, R85 ;  /* 0x0000005554277221 */ /* 0x000fc60000010000 */
[----:B------:R-:W-:Y:S01]  /*2520*/  FFMA.FTZ R38, R84, R84, R41 ;  /* 0x0000005454267223 */ /* 0x000fe20000010029 */
        /* <DEDUP_REMOVED lines=40> */
[----:B---3--:R-:W-:Y:S01]  /*27b0*/  FMUL.FTZ R41, R91, R91 ;  /* 0x0000005b5b297220 */ /* 0x008fe20000410000 */
[----:B------:R-:W-:-:S02]  /*27c0*/  FADD.FTZ R36, R36, R39 ;  /* 0x0000002724247221 */ /* 0x000fc40000010000 */
[----:B------:R-:W-:Y:S01]  /*27d0*/  FADD.FTZ R37, R37, R38 ;  /* 0x0000002625257221 */ /* 0x000fe20000010000 */
[C---:B------:R-:W-:Y:S01]  /*27e0*/  FADD.FTZ R39, R90.reuse, R91 ;  /* 0x0000005b5a277221 */ /* 0x040fe20000010000 */
[----:B------:R-:W-:Y:S01]  /*27f0*/  FFMA.FTZ R38, R90, R90, R41 ;  /* 0x0000005a5a267223 */ /* 0x000fe20000010029 */
[----:B------:R-:W-:Y:S02]  /*2800*/  FMUL.FTZ R41, R67, R67 ;  /* 0x0000004343297220 */ /* 0x000fe40000410000 */
[----:B------:R-:W-:Y:S01]  /*2810*/  FADD.FTZ R36, R36, R39 ;  /* 0x0000002724247221 */ /* 0x000fe20000010000 */
        /* <DEDUP_REMOVED lines=8> */
[----:B------:R-:W-:-:S02]  /*28a0*/  FMUL.FTZ R41, R71, R71 ;  /* 0x0000004747297220 */ /* 0x000fc40000410000 */
        /* <DEDUP_REMOVED lines=34> */
[----:B-----5:R-:W-:Y:S02]  /*2ad0*/  FMUL.FTZ R41, R95, R95 ;  /* 0x0000005f5f297220 */ /* 0x020fe40000410000 */
[----:B------:R-:W-:Y:S01]  /*2ae0*/  FADD.FTZ R36, R36, R39 ;  /* 0x0000002724247221 */ /* 0x000fe20000010000 */
[----:B------:R-:W-:Y:S01]  /*2af0*/  FADD.FTZ R37, R37, R38 ;  /* 0x0000002625257221 */ /* 0x000fe20000010000 */
[C---:B------:R-:W-:Y:S01]  /*2b00*/  FADD.FTZ R39, R94.reuse, R95 ;  /* 0x0000005f5e277221 */ /* 0x040fe20000010000 */
[----:B------:R-:W-:-:S03]  /*2b10*/  FFMA.FTZ R38, R94, R94, R41 ;  /* 0x0000005e5e267223 */ /* 0x000fc60000010029 */
[----:B------:R-:W-:Y:S01]  /*2b20*/  FADD.FTZ R36, R36, R39 ;  /* 0x0000002724247221 */ /* 0x000fe20000010000 */
[----:B------:R-:W-:Y:S01]  /*2b30*/  FADD.FTZ R37, R37, R38 ;  /* 0x0000002625257221 */ /* 0x000fe20000010000 */
[----:B--2---:R-:W-:Y:S01]  /*2b40*/  FMUL.FTZ R41, R97, R97 ;  /* 0x0000006161297220 */ /* 0x004fe20000410000 */
        /* <DEDUP_REMOVED lines=24> */
[----:B------:R-:W-:Y:S01]  /*2cd0*/  FMUL.FTZ R41, R101, R101 ;  /* 0x0000006565297220 */ /* 0x000fe20000410000 */
[----:B------:R-:W-:-:S03]  /*2ce0*/  FADD.FTZ R39, R100, R101 ;  /* 0x0000006564277221 */ /* 0x000fc60000010000 */
[----:B------:R-:W-:Y:S01]  /*2cf0*/  FFMA.FTZ R38, R100, R100, R41 ;  /* 0x0000006464267223 */ /* 0x000fe20000010029 */
[----:B------:R-:W-:Y:S01]  /*2d00*/  FMUL.FTZ R41, R103, R103 ;  /* 0x0000006767297220 */ /* 0x000fe20000410000 */
[----:B------:R-:W-:Y:S02]  /*2d10*/  FADD.FTZ R36, R36, R39 ;  /* 0x0000002724247221 */ /* 0x000fe40000010000 */
[----:B------:R-:W-:Y:S01]  /*2d20*/  FADD.FTZ R37, R37, R38 ;  /* 0x0000002625257221 */ /* 0x000fe20000010000 */
[C---:B------:R-:W-:Y:S01]  /*2d30*/  FADD.FTZ R39, R102.reuse, R103 ;  /* 0x0000006766277221 */ /* 0x040fe20000010000 */
[----:B------:R-:W-:-:S03]  /*2d40*/  FFMA.FTZ R38, R102, R102, R41 ;  /* 0x0000006666267223 */ /* 0x000fc60000010029 */
[----:B------:R-:W-:Y:S01]  /*2d50*/  FADD.FTZ R36, R36, R39 ;  /* 0x0000002724247221 */ /* 0x000fe20000010000 */
[----:B------:R-:W-:Y:S01]  /*2d60*/  FMUL.FTZ R41, R105, R105 ;  /* 0x0000006969297220 */ /* 0x000fe20000410000 */
[----:B------:R-:W-:Y:S01]  /*2d70*/  FADD.FTZ R37, R37, R38 ;  /* 0x0000002625257221 */ /* 0x000fe20000010000 */
[C---:B------:R-:W-:Y:S02]  /*2d80*/  FADD.FTZ R39, R104.reuse, R105 ;  /* 0x0000006968277221 */ /* 0x040fe40000010000 */
[----:B------:R-:W-:Y:S02]  /*2d90*/  FFMA.FTZ R38, R104, R104, R41 ;  /* 0x0000006868267223 */ /* 0x000fe40000010029 */
        /* <DEDUP_REMOVED lines=40> */
.L_x_4063:
[----:B------:R-:W-:Y:S05]  /*3020*/  BSYNC.RECONVERGENT B0 ;  /* 0x0000000000007941 */ /* 0x000fea0003800200 */
.L_x_4062:
        /* <DEDUP_REMOVED lines=44> */
.L_x_4065:
[----:B------:R-:W-:Y:S05]  /*32f0*/  BSYNC.RECONVERGENT B0 ;  /* 0x0000000000007941 */ /* 0x000fea0003800200 */
.L_x_4064:
[----:B------:R-:W4:Y:S02]  /*3300*/  LDCU UR4, c[0x0][0x370] ;  /* 0x00006e00ff0477ac */ /* 0x000f240008000800 */
[----:B----4-:R-:W-:-:S09]  /*3310*/  UISETP.GE.U32.AND UP0, UPT, UR4, 0x2, UPT ;  /* 0x000000020400788c */ /* 0x010fd2000bf06070 */
[----:B------:R-:W-:Y:S05]  /*3320*/  BRA.U !UP0, `(.L_x_4066) ;  /* 0x0000000908b47547 */ /* 0x000fea000b800000 */
[----:B------:R-:W4:Y:S01]  /*3330*/  LDC R37, c[0x0][0x370] ;  /* 0x0000dc00ff257b82 */ /* 0x000f220000000800 */
[----:B------:R-:W-:-:S05]  /*3340*/  LOP3.LUT R38, R14, 0x1, RZ, 0xc0, !PT ;  /* 0x000000010e267812 */ /* 0x000fca00078ec0ff */
[----:B---3--:R-:W-:Y:S02]  /*3350*/  IMAD R36, R38, R15, RZ ;  /* 0x0000000f26247224 */ /* 0x008fe400078e02ff */
[----:B--2---:R-:W2:Y:S02]  /*3360*/  LDC.64 R42, c[0x0][0x3b8] ;  /* 0x0000ee00ff2a7b82 */ /* 0x004ea40000000a00 */
[----:B----4-:R-:W-:-:S05]  /*3370*/  IMAD R36, R36, R37, RZ ;  /* 0x0000002524247224 */ /* 0x010fca00078e02ff */
[----:B------:R-:W-:-:S05]  /*3380*/  SHF.L.U32 R37, R36, 0x1, RZ ;  /* 0x0000000124257819 */ /* 0x000fca00000006ff */
[----:B--2---:R-:W-:Y:S01]  /*3390*/  IMAD.WIDE R42, R37, 0x4, R42 ;  /* 0x00000004252a7825 */ /* 0x004fe200078e022a */
[----:B------:R-:W-:Y:S06]  /*33a0*/  @P2 BRA `(.L_x_4067) ;  /* 0x0000000000542947 */ /* 0x000fec0003800000 */
[----:B------:R-:W2:Y:S01]  /*33b0*/  LDC.64 R36, c[0x0][0x3b0] ;  /* 0x0000ec00ff247b82 */ /* 0x000ea20000000a00 */
[-CC-:B------:R-:W-:Y:S01]  /*33c0*/  IMAD R39, R38, R15.reuse, R108.reuse ;  /* 0x0000000f26277224 */ /* 0x180fe200078e026c */
[----:B-1----:R-:W-:Y:S01]  /*33d0*/  LOP3.LUT P1, R44, R14, 0x2, RZ, 0xc0, !PT ;  /* 0x000000020e2c7812 */ /* 0x002fe2000782c0ff */
[----:B------:R-:W-:Y:S02]  /*33e0*/  IMAD R45, R106, R15, R108 ;  /* 0x0000000f6a2d7224 */ /* 0x000fe400078e026c */
        /* <DEDUP_REMOVED lines=12> */
.L_x_4068:
[----:B------:R-:W2:Y:S04]  /*34b0*/  LDG.E.STRONG.GPU R38, desc[UR6][R36.64] ;  /* 0x0000000624267981 */ /* 0x000ea8000c1ef900 */
[----:B--2---:R-:W-:Y:S01]  /*34c0*/  CCTL.IVALL ;  /* 0x00000000ff00798f */ /* 0x004fe20002000000 */
[----:B------:R-:W-:Y:S05]  /*34d0*/  YIELD ;  /* 0x0000000000007946 */ /* 0x000fea0003800000 */
[----:B------:R-:W-:-:S13]  /*34e0*/  ISETP.NE.AND P1, PT, R38, R47, PT ;  /* 0x0000002f2600720c */ /* 0x000fda0003f25270 */
[----:B------:R-:W-:Y:S05]  /*34f0*/  @P1 BRA `(.L_x_4068) ;  /* 0xfffffffc00ec1947 */ /* 0x000fea000383ffff */
.L_x_4067:
[----:B------:R-:W2:Y:S01]  /*3500*/  LDC R36, c[0x0][0x370] ;  /* 0x0000dc00ff247b82 */ /* 0x000ea20000000800 */
[----:B------:R-:W-:Y:S05]  /*3510*/  WARPSYNC.ALL ;  /* 0x0000000000007948 */ /* 0x000fea0003800000 */
[----:B--2---:R-:W-:Y:S02]  /*3520*/  ISETP.GE.U32.AND P1, PT, R36, 0x8, PT ;  /* 0x000000082400780c */ /* 0x004fe40003f26070 */
        /* <DEDUP_REMOVED lines=13> */
.L_x_4070:
[----:B------:R-:W-:Y:S01]  /*3600*/  UIADD3 UR5, UPT, UPT, UR4, 0x1, URZ ;  /* 0x0000000104057890 */ /* 0x000fe2000fffe0ff */
[----:B------:R-:W-:Y:S01]  /*3610*/  ISETP.EQ.OR P4, PT, R56, RZ, P2 ;  /* 0x000000ff3800720c */ /* 0x000fe20001782670 */
[----:B------:R-:W-:-:S04]  /*3620*/  UIADD3 UR8, UPT, UPT, UR4, 0x2, URZ ;  /* 0x0000000204087890 */ /* 0x000fc8000fffe0ff */
[C---:B------:R-:W-:Y:S01]  /*3630*/  ISETP.EQ.OR P5, PT, R106.reuse, UR5, P2 ;  /* 0x000000056a007c0c */ /* 0x040fe200097a2670 */
[----:B------:R-:W-:Y:S01]  /*3640*/  UIADD3 UR5, UPT, UPT, UR4, 0x3, URZ ;  /* 0x0000000304057890 */ /* 0x000fe2000fffe0ff */
[----:B------:R-:W-:-:S05]  /*3650*/  ISETP.EQ.OR P1, PT, R106, UR8, P2 ;  /* 0x000000086a007c0c */ /* 0x000fca0009722670 */
[----:B------:R-:W-:Y:S01]  /*3660*/  ISETP.EQ.OR P3, PT, R106, UR5, P2 ;  /* 0x000000056a007c0c */ /* 0x000fe20009762670 */
[----:B-1----:R-:W-:-:S05]  /*3670*/  @!P4 IMAD.WIDE.U32 R44, R54, 0x8, R42 ;  /* 0x00000008362cc825 */ /* 0x002fca00078e002a */
[--C-:B------:R-:W-:Y:S01]  /*3680*/  @!P5 IMAD.WIDE.U32 R46, R55, 0x8, R42.reuse ;  /* 0x00000008372ed825 */ /* 0x100fe200078e002a */
[----:B------:R-:W0:Y:S03]  /*3690*/  @!P4 LDG.E.64 R44, desc[UR6][R44.64] ;  /* 0x000000062c2cc981 */ /* 0x000e26000c1e1b00 */
[--C-:B------:R-:W-:Y:S02]  /*36a0*/  @!P1 IMAD.WIDE.U32 R50, R53, 0x8, R42.reuse ;  /* 0x0000000835329825 */ /* 0x100fe400078e002a */
        /* <DEDUP_REMOVED lines=42> */
[----:B------:R-:W-:Y:S01]  /*3950*/  @!P5 FADD.FTZ R41, R41, R47 ;  /* 0x0000002f2929d221 */ /* 0x000fe20000010000 */
[----:B0-----:R-:W-:Y:S02]  /*3960*/  LOP3.LUT R47, R57, 0x7ffffff8, RZ, 0xc0, !PT ;  /* 0x7ffffff8392f7812 */ /* 0x001fe400078ec0ff */
[----:B----4-:R-:W-:Y:S01]  /*3970*/  @!P1 FADD.FTZ R40, R40, R50 ;  /* 0x0000003228289221 */ /* 0x010fe20000010000 */
[----:B------:R-:W-:Y:S01]  /*3980*/  @!P1 FADD.FTZ R41, R41, R51 ;  /* 0x0000003329299221 */ /* 0x000fe20000010000 */
[----:B------:R-:W-:Y:S02]  /*3990*/  ISETP.NE.AND P1, PT, R47, UR4, PT ;  /* 0x000000042f007c0c */ /* 0x000fe4000bf25270 */
[----:B-----5:R-:W-:Y:S01]  /*39a0*/  @!P3 FADD.FTZ R40, R40, R48 ;  /* 0x000000302828b221 */ /* 0x020fe20000010000 */
[----:B------:R-:W-:-:S10]  /*39b0*/  @!P3 FADD.FTZ R41, R41, R49 ;  /* 0x000000312929b221 */ /* 0x000fd40000010000 */
[----:B------:R-:W-:Y:S05]  /*39c0*/  @P1 BRA `(.L_x_4070) ;  /* 0xfffffffc000c1947 */ /* 0x000fea000383ffff */
.L_x_4069:
        /* <DEDUP_REMOVED lines=38> */
.L_x_4071:
        /* <DEDUP_REMOVED lines=19> */
.L_x_4072:
        /* <DEDUP_REMOVED lines=9> */
.L_x_4073:
[----:B------:R-:W-:Y:S05]  /*3df0*/  BSYNC.RECONVERGENT B0 ;  /* 0x0000000000007941 */ /* 0x000fea0003800200 */
.L_x_4066:
[----:B------:R-:W4:Y:S01]  /*3e00*/  S2UR UR5, SR_CgaCtaId ;  /* 0x00000000000579c3 */ /* 0x000f220000008800 */
[----:B------:R-:W5:Y:S01]  /*3e10*/  LDCU UR8, c[0x0][0x414] ;  /* 0x00008280ff0877ac */ /* 0x000f620008000800 */
[----:B-1----:R-:W-:Y:S01]  /*3e20*/  SHF.L.U32 R44, R17, 0x1, RZ ;  /* 0x00000001112c7819 */ /* 0x002fe200000006ff */
[----:B------:R-:W-:-:S03]  /*3e30*/  UMOV UR4, 0x400 ;  /* 0x0000040000047882 */ /* 0x000fc60000000000 */
[----:B------:R-:W-:Y:S02]  /*3e40*/  LOP3.LUT R44, R44, 0x3e, RZ, 0xc0, !PT ;  /* 0x0000003e2c2c7812 */ /* 0x000fe400078ec0ff */
[----:B--2---:R-:W1:Y:S02]  /*3e50*/  @P0 LDC.64 R42, c[0x0][0x388] ;  /* 0x0000e200ff2a0b82 */ /* 0x004e640000000a00 */
[----:B------:R-:W-:-:S06]  /*3e60*/  IADD3 R45, PT, PT, R107, R44, RZ ;  /* 0x0000002c6b2d7210 */ /* 0x000fcc0007ffe0ff */
[----:B------:R-:W2:Y:S01]  /*3e70*/  LDC.64 R38, c[0x0][0x398] ;  /* 0x0000e600ff267b82 */ /* 0x000ea20000000a00 */
[----:B-----5:R-:W-:Y:S01]  /*3e80*/  @P0 FMUL.FTZ R46, R40, UR8 ;  /* 0x00000008282e0c20 */ /* 0x020fe20008410000 */
[----:B------:R-:W-:Y:S01]  /*3e90*/  @P0 FMUL.FTZ R47, R41, UR8 ;  /* 0x00000008292f0c20 */ /* 0x000fe20008410000 */
[----:B----4-:R-:W-:-:S05]  /*3ea0*/  ULEA UR4, UR5, UR4, 0x18 ;  /* 0x0000000405047291 */ /* 0x010fca000f8ec0ff */
[----:B---3--:R-:W3:Y:S01]  /*3eb0*/  LDC.64 R36, c[0x0][0x3a0] ;  /* 0x0000e800ff247b82 */ /* 0x008ee20000000a00 */
[----:B------:R-:W4:Y:S01]  /*3ec0*/  LDCU UR5, c[0x0][0x404] ;  /* 0x00008080ff0577ac */ /* 0x000f220008000800 */
[----:B-1----:R-:W-:Y:S02]  /*3ed0*/  @P0 IMAD.WIDE R42, R12, 0x8, R42 ;  /* 0x000000080c2a0825 */ /* 0x002fe400078e022a */
        /* <DEDUP_REMOVED lines=9> */
[----:B------:R-:W-:Y:S01]  /*3f70*/  BSSY.RECONVERGENT B0, `(.L_x_4074) ;  /* 0x000072a000007945 */ /* 0x000fe20003800200 */
[----:B---3--:R-:W-:-:S02]  /*3f80*/  SHF.R.U32.HI R39, RZ, 0x5, R17 ;  /* 0x00000005ff277819 */ /* 0x008fc40000011611 */
[----:B------:R-:W3:Y:S01]  /*3f90*/  LDS.64 R36, [UR4+0x98] ;  /* 0x00009804ff247984 */ /* 0x000ee20008000a00 */
[----:B------:R-:W1:Y:S02]  /*3fa0*/  LDCU.U8 UR4, c[0x0][0x3fc] ;  /* 0x00007f80ff0477ac */ /* 0x000e640008000000 */
[----:B----4-:R-:W-:-:S05]  /*3fb0*/  IMAD R38, R106, UR5, R39 ;  /* 0x000000056a267c24 */ /* 0x010fca000f8e0227 */
[C---:B------:R-:W-:Y:S02]  /*3fc0*/  IADD3 R39, PT, PT, R38.reuse, 0x1f0, RZ ;  /* 0x000001f026277810 */ /* 0x040fe40007ffe0ff */
[C---:B0-----:R-:W-:Y:S02]  /*3fd0*/  IADD3 R40, PT, PT, R38.reuse, 0x80, RZ ;  /* 0x0000008026287810 */ /* 0x041fe40007ffe0ff */
[C---:B------:R-:W-:Y:S02]  /*3fe0*/  IADD3 R41, PT, PT, R38.reuse, 0xe0, RZ ;  /* 0x000000e026297810 */ /* 0x040fe40007ffe0ff */
[C---:B-1----:R-:W-:Y:S02]  /*3ff0*/  IADD3 R42, PT, PT, R38.reuse, 0xb0, RZ ;  /* 0x000000b0262a7810 */ /* 0x042fe40007ffe0ff */
[----:B------:R-:W-:Y:S02]  /*4000*/  IADD3 R43, PT, PT, R38, 0x120, RZ ;  /* 0x00000120262b7810 */ /* 0x000fe40007ffe0ff */
[----:B------:R-:W-:Y:S01]  /*4010*/  SHF.R.S32.HI R44, RZ, 0x1f, R39 ;  /* 0x0000001fff2c7819 */ /* 0x000fe20000011427 */
[----:B------:R-:W-:Y:S01]  /*4020*/  UISETP.NE.AND UP0, UPT, UR4, URZ, UPT ;  /* 0x000000ff0400728c */ /* 0x000fe2000bf05270 */
[----:B------:R-:W-:-:S02]  /*4030*/  SHF.R.S32.HI R45, RZ, 0x1f, R40 ;  /* 0x0000001fff2d7819 */ /* 0x000fc40000011428 */
[----:B------:R-:W-:Y:S02]  /*4040*/  SHF.R.S32.HI R46, RZ, 0x1f, R41 ;  /* 0x0000001fff2e7819 */ /* 0x000fe40000011429 */
[----:B------:R-:W-:Y:S01]  /*4050*/  SHF.R.S32.HI R47, RZ, 0x1f, R42 ;  /* 0x0000001fff2f7819 */ /* 0x000fe2000001142a */
[----:B---3--:R-:W-:-:S04]  /*4060*/  FMUL.FTZ R36, R36, UR8 ;  /* 0x0000000824247c20 */ /* 0x008fc80008410000 */
[----:B------:R-:W-:-:S04]  /*4070*/  FMUL.FTZ R48, R36, R36 ;  /* 0x0000002424307220 */ /* 0x000fc80000410000 */
[----:B------:R-:W-:-:S05]  /*4080*/  FFMA.FTZ R37, R37, UR8, -R48 ;  /* 0x0000000825257c23 */ /* 0x000fca0008010830 */
[----:B------:R-:W-:-:S13]  /*4090*/  FSETP.GTU.FTZ.AND P1, PT, R37, RZ, PT ;  /* 0x000000ff2500720b */ /* 0x000fda0003f3c000 */
[----:B------:R-:W0:Y:S02]  /*40a0*/  @P1 LDC R48, c[0x0][0x3a8] ;  /* 0x0000ea00ff301b82 */ /* 0x000e240000000800 */
[----:B0-----:R-:W-:Y:S01]  /*40b0*/  @P1 FADD.FTZ R48, R37, R48 ;  /* 0x0000003025301221 */ /* 0x001fe20000010000 */
[----:B------:R-:W-:-:S06]  /*40c0*/  MOV R37, 0x3f800000 ;  /* 0x3f80000000257802 */ /* 0x000fcc0000000f00 */
[----:B------:R0:W1:Y:S02]  /*40d0*/  @P1 MUFU.RSQ R37, R48 ;  /* 0x0000003000251308 */ /* 0x0000640000001400 */
[----:B0-----:R-:W-:Y:S02]  /*40e0*/  SHF.R.S32.HI R48, RZ, 0x1f, R43 ;  /* 0x0000001fff307819 */ /* 0x001fe4000001142b */
[----:B--2---:R-:W-:Y:S02]  /*40f0*/  SHF.L.U32 R49, R49, 0x10, RZ ;  /* 0x0000001031317819 */ /* 0x004fe400000006ff */
[----:B-----5:R-:W-:Y:S02]  /*4100*/  SHF.L.U32 R50, R50, 0x10, RZ ;  /* 0x0000001032327819 */ /* 0x020fe400000006ff */
[----:B------:R-:W-:Y:S02]  /*4110*/  SHF.L.U32 R52, R52, 0x10, RZ ;  /* 0x0000001034347819 */ /* 0x000fe400000006ff */
[----:B------:R-:W-:Y:S01]  /*4120*/  SHF.L.U32 R51, R51, 0x10, RZ ;  /* 0x0000001033337819 */ /* 0x000fe200000006ff */
[----:B-1----:R-:W-:Y:S06]  /*4130*/  BRA.U UP0, `(.L_x_4075) ;  /* 0x0000002d00a07547 */ /* 0x002fec000b800000 */
        /* <DEDUP_REMOVED lines=10> */
[----:B------:R-:W-:-:S11]  /*41e0*/  ISETP.GE.AND.EX P2, PT, R107, UR5, PT, P2 ;  /* 0x000000056b007c0c */ /* 0x000fd6000bf46320 */
[----:B------:R-:W-:Y:S05]  /*41f0*/  @P1 BRA `(.L_x_4077) ;  /* 0x0000000000441947 */ /* 0x000fea0003800000 */
[----:B------:R-:W0:Y:S01]  /*4200*/  LDCU.64 UR10, c[0x0][0x3e0] ;  /* 0x00007c00ff0a77ac */ /* 0x000e220008000a00 */
[----:B------:R-:W-:Y:S01]  /*4210*/  MOV R56, R110 ;  /* 0x0000006e00387202 */ /* 0x000fe20000000f00 */
[----:B------:R-:W-:Y:S01]  /*4220*/  FADD.FTZ R18, -R36, R18 ;  /* 0x0000001224127221 */ /* 0x000fe20000010100 */
[----:B------:R-:W-:Y:S01]  /*4230*/  MOV R57, R113 ;  /* 0x0000007100397202 */ /* 0x000fe20000000f00 */
[----:B------:R-:W1:Y:S02]  /*4240*/  LDCU.64 UR8, c[0x0][0x380] ;  /* 0x00007000ff0877ac */ /* 0x000e640008000a00 */
[----:B------:R-:W-:-:S04]  /*4250*/  FMUL.FTZ R18, R18, R37 ;  /* 0x0000002512127220 */ /* 0x000fc80000410000 */
[----:B------:R-:W-:Y:S01]  /*4260*/  FFMA.FTZ R18, R49, R18, R52 ;  /* 0x0000001231127223 */ /* 0x000fe20000010034 */
[----:B0-----:R-:W-:Y:S02]  /*4270*/  IMAD R59, R54, UR10, RZ ;  /* 0x0000000a363b7c24 */ /* 0x001fe4000f8e02ff */
[----:B------:R-:W-:Y:S01]  /*4280*/  FADD.FTZ R54, -R36, R19 ;  /* 0x0000001324367221 */ /* 0x000fe20000010100 */
[----:B------:R-:W-:-:S04]  /*4290*/  IMAD.WIDE.U32 R56, R38, UR10, R56 ;  /* 0x0000000a26387c25 */ /* 0x000fc8000f8e0038 */
[----:B------:R-:W-:Y:S01]  /*42a0*/  FMUL.FTZ R19, R54, R37 ;  /* 0x0000002536137220 */ /* 0x000fe20000410000 */
[----:B------:R-:W-:Y:S01]  /*42b0*/  IMAD R59, R38, UR11, R59 ;  /* 0x0000000b263b7c24 */ /* 0x000fe2000f8e023b */
[----:B-1----:R-:W-:Y:S02]  /*42c0*/  LEA R58, P1, R56, UR8, 0x2 ;  /* 0x00000008383a7c11 */ /* 0x002fe4000f8210ff */
[----:B------:R-:W-:Y:S02]  /*42d0*/  FFMA.FTZ R19, R50, R19, R51 ;  /* 0x0000001332137223 */ /* 0x000fe40000010033 */
[----:B------:R-:W-:-:S04]  /*42e0*/  IADD3 R59, PT, PT, R57, R59, RZ ;  /* 0x0000003b393b7210 */ /* 0x000fc80007ffe0ff */
[----:B------:R-:W-:-:S05]  /*42f0*/  LEA.HI.X R59, R56, UR9, R59, 0x2, P1 ;  /* 0x00000009383b7c11 */ /* 0x000fca00088f143b */
[----:B------:R0:W-:Y:S02]  /*4300*/  STG.E.64 desc[UR6][R58.64], R18 ;  /* 0x000000123a007986 */ /* 0x0001e4000c101b06 */
.L_x_4077:
[----:B------:R-:W-:Y:S05]  /*4310*/  BSYNC.RECONVERGENT B1 ;  /* 0x0000000000017941 */ /* 0x000fea0003800200 */
.L_x_4076:
[----:B------:R-:W-:Y:S04]  /*4320*/  BSSY.RECONVERGENT B1, `(.L_x_4078) ;  /* 0x0000013000017945 */ /* 0x000fe80003800200 */
[----:B------:R-:W-:Y:S05]  /*4330*/  @P2 BRA `(.L_x_4079) ;  /* 0x0000000000442947 */ /* 0x000fea0003800000 */
[----:B------:R-:W1:Y:S01]  /*4340*/  LDCU.64 UR8, c[0x0][0x3e0] ;  /* 0x00007c00ff0877ac */ /* 0x000e620008000a00 */
[----:B------:R-:W-:Y:S01]  /*4350*/  MOV R56, R110 ;  /* 0x0000006e00387202 */ /* 0x000fe20000000f00 */
[C---:B------:R-:W-:Y:S01]  /*4360*/  FADD.FTZ R20, -R36.reuse, R20 ;  /* 0x0000001424147221 */ /* 0x040fe20000010100 */
[----:B------:R-:W-:Y:S01]  /*4370*/  MOV R57, R113 ;  /* 0x0000007100397202 */ /* 0x000fe20000000f00 */
[----:B------:R-:W2:Y:S01]  /*4380*/  LDCU.64 UR10, c[0x0][0x380] ;  /* 0x00007000ff0a77ac */ /* 0x000ea20008000a00 */
[----:B------:R-:W-:-:S04]  /*4390*/  FADD.FTZ R54, -R36, R21 ;  /* 0x0000001524367221 */ /* 0x000fc80000010100 */
[----:B0-----:R-:W-:-:S04]  /*43a0*/  FMUL.FTZ R19, R54, R37 ;  /* 0x0000002536137220 */ /* 0x001fc80000410000 */
[----:B------:R-:W-:Y:S01]  /*43b0*/  FFMA.FTZ R19, R50, R19, R51 ;  /* 0x0000001332137223 */ /* 0x000fe20000010033 */
[----:B-1----:R-:W-:Y:S02]  /*43c0*/  IMAD R18, R107, UR8, RZ ;  /* 0x000000086b127c24 */ /* 0x002fe4000f8e02ff */
[----:B------:R-:W-:-:S04]  /*43d0*/  IMAD.WIDE.U32 R56, R53, UR8, R56 ;  /* 0x0000000835387c25 */ /* 0x000fc8000f8e0038 */
[----:B------:R-:W-:Y:S02]  /*43e0*/  IMAD R53, R53, UR9, R18 ;  /* 0x0000000935357c24 */ /* 0x000fe4000f8e0212 */
[----:B------:R-:W-:Y:S01]  /*43f0*/  FMUL.FTZ R18, R20, R37 ;  /* 0x0000002514127220 */ /* 0x000fe20000410000 */
[----:B--2---:R-:W-:Y:S02]  /*4400*/  LEA R20, P1, R56, UR10, 0x2 ;  /* 0x0000000a38147c11 */ /* 0x004fe4000f8210ff */
[----:B------:R-:W-:Y:S01]  /*4410*/  IADD3 R53, PT, PT, R57, R53, RZ ;  /* 0x0000003539357210 */ /* 0x000fe20007ffe0ff */
[----:B------:R-:W-:-:S03]  /*4420*/  FFMA.FTZ R18, R49, R18, R52 ;  /* 0x0000001231127223 */ /* 0x000fc60000010034 */
[----:B------:R-:W-:-:S05]  /*4430*/  LEA.HI.X R21, R56, UR11, R53, 0x2, P1 ;  /* 0x0000000b38157c11 */ /* 0x000fca00088f1435 */
[----:B------:R1:W-:Y:S02]  /*4440*/  STG.E.64 desc[UR6][R20.64], R18 ;  /* 0x0000001214007986 */ /* 0x0003e4000c101b06 */
.L_x_4079:
[----:B------:R-:W-:Y:S05]  /*4450*/  BSYNC.RECONVERGENT B1 ;  /* 0x0000000000017941 */ /* 0x000fea0003800200 */
.L_x_4078:
[----:B------:R-:W-:Y:S01]  /*4460*/  ISETP.GE.U32.AND P5, PT, R115, UR4, PT ;  /* 0x0000000473007c0c */ /* 0x000fe2000bfa6070 */
[----:B------:R-:W-:Y:S01]  /*4470*/  BSSY.RECONVERGENT B1, `(.L_x_4080) ;  /* 0x0000028000017945 */ /* 0x000fe20003800200 */
[----:B01----:R-:W-:Y:S02]  /*4480*/  SHF.R.S32.HI R18, RZ, 0x1f, R115 ;  /* 0x0000001fff127819 */ /* 0x003fe40000011473 */
[----:B------:R-:W-:Y:S02]  /*4490*/  IADD3 R107, PT, PT, R38, 0x50, RZ ;  /* 0x00000050266b7810 */ /* 0x000fe40007ffe0ff */
        /* <DEDUP_REMOVED lines=22> */
[C---:B------:R-:W-:Y:S01]  /*4600*/  FADD.FTZ R22, -R36.reuse, R22 ;  /* 0x0000001624167221 */ /* 0x040fe20000010100 */
[----:B------:R-:W-:Y:S01]  /*4610*/  MOV R21, R113 ;  /* 0x0000007100157202 */ /* 0x000fe20000000f00 */
[----:B------:R-:W1:Y:S01]  /*4620*/  LDCU.64 UR10, c[0x0][0x380] ;  /* 0x00007000ff0a77ac */ /* 0x000e620008000a00 */
[----:B------:R-:W-:-:S04]  /*4630*/  FADD.FTZ R116, -R36, R23 ;  /* 0x0000001724747221 */ /* 0x000fc80000010100 */
[----:B------:R-:W-:-:S04]  /*4640*/  FMUL.FTZ R19, R116, R37 ;  /* 0x0000002574137220 */ /* 0x000fc80000410000 */
[----:B------:R-:W-:Y:S01]  /*4650*/  FFMA.FTZ R19, R50, R19, R51 ;  /* 0x0000001332137223 */ /* 0x000fe20000010033 */
[----:B0-----:R-:W-:Y:S02]  /*4660*/  IMAD R18, R18, UR8, RZ ;  /* 0x0000000812127c24 */ /* 0x001fe4000f8e02ff */
[----:B------:R-:W-:-:S04]  /*4670*/  IMAD.WIDE.U32 R20, R115, UR8, R20 ;  /* 0x0000000873147c25 */ /* 0x000fc8000f8e0014 */
[----:B------:R-:W-:Y:S02]  /*4680*/  IMAD R115, R115, UR9, R18 ;  /* 0x0000000973737c24 */ /* 0x000fe4000f8e0212 */
[----:B------:R-:W-:Y:S01]  /*4690*/  FMUL.FTZ R18, R22, R37 ;  /* 0x0000002516127220 */ /* 0x000fe20000410000 */
[----:B-1----:R-:W-:Y:S02]  /*46a0*/  LEA R22, P5, R20, UR10, 0x2 ;  /* 0x0000000a14167c11 */ /* 0x002fe4000f8a10ff */
[----:B------:R-:W-:Y:S01]  /*46b0*/  IADD3 R115, PT, PT, R21, R115, RZ ;  /* 0x0000007315737210 */ /* 0x000fe20007ffe0ff */
[----:B------:R-:W-:-:S03]  /*46c0*/  FFMA.FTZ R18, R49, R18, R52 ;  /* 0x0000001231127223 */ /* 0x000fc60000010034 */
[----:B------:R-:W-:-:S05]  /*46d0*/  LEA.HI.X R23, R20, UR11, R115, 0x2, P5 ;  /* 0x0000000b14177c11 */ /* 0x000fca000a8f1473 */
[----:B------:R0:W-:Y:S02]  /*46e0*/  STG.E.64 desc[UR6][R22.64], R18 ;  /* 0x0000001216007986 */ /* 0x0001e4000c101b06 */
.L_x_4081:
[----:B------:R-:W-:Y:S05]  /*46f0*/  BSYNC.RECONVERGENT B1 ;  /* 0x0000000000017941 */ /* 0x000fea0003800200 */
.L_x_4080:
[----:B------:R-:W-:Y:S04]  /*4700*/  BSSY.RECONVERGENT B1, `(.L_x_4082) ;  /* 0x0000013000017945 */ /* 0x000fe80003800200 */
[----:B------:R-:W-:Y:S05]  /*4710*/  @P2 BRA `(.L_x_4083) ;  /* 0x0000000000442947 */ /* 0x000fea0003800000 */
[----:B------:R-:W1:Y:S01]  /*4720*/  LDCU.64 UR8, c[0x0][0x3e0] ;  /* 0x00007c00ff0877ac */ /* 0x000e620008000a00 */
[----:B------:R-:W-:Y:S01]  /*4730*/  MOV R20, R110 ;  /* 0x0000006e00147202 */ /* 0x000fe20000000f00 */
[----:B------:R-:W-:Y:S01]  /*4740*/  FADD.FTZ R24, -R36, R24 ;  /* 0x0000001824187221 */ /* 0x000fe20000010100 */
[----:B------:R-:W-:Y:S01]  /*4750*/  MOV R21, R113 ;  /* 0x0000007100157202 */ /* 0x000fe20000000f00 */
[----:B------:R-:W2:Y:S02]  /*4760*/  LDCU.64 UR10, c[0x0][0x380] ;  /* 0x00007000ff0a77ac */ /* 0x000ea40008000a00 */
[----:B0-----:R-:W-:-:S04]  /*4770*/  FMUL.FTZ R18, R24, R37 ;  /* 0x0000002518127220 */ /* 0x001fc80000410000 */
[----:B------:R-:W-:Y:S01]  /*4780*/  FFMA.FTZ R18, R49, R18, R52 ;  /* 0x0000001231127223 */ /* 0x000fe20000010034 */
[----:B-1----:R-:W-:Y:S02]  /*4790*/  IMAD R114, R114, UR8, RZ ;  /* 0x0000000872727c24 */ /* 0x002fe4000f8e02ff */
[----:B------:R-:W-:-:S04]  /*47a0*/  IMAD.WIDE.U32 R20, R55, UR8, R20 ;  /* 0x0000000837147c25 */ /* 0x000fc8000f8e0014 */
[----:B------:R-:W-:Y:S02]  /*47b0*/  IMAD R55, R55, UR9, R114 ;  /* 0x0000000937377c24 */ /* 0x000fe4000f8e0272 */
[----:B------:R-:W-:Y:S01]  /*47c0*/  FADD.FTZ R114, -R36, R25 ;  /* 0x0000001924727221 */ /* 0x000fe20000010100 */
[----:B--2---:R-:W-:Y:S02]  /*47d0*/  LEA R22, P2, R20, UR10, 0x2 ;  /* 0x0000000a14167c11 */ /* 0x004fe4000f8410ff */
[----:B------:R-:W-:Y:S01]  /*47e0*/  IADD3 R55, PT, PT, R21, R55, RZ ;  /* 0x0000003715377210 */ /* 0x000fe20007ffe0ff */
[----:B------:R-:W-:-:S03]  /*47f0*/  FMUL.FTZ R19, R114, R37 ;  /* 0x0000002572137220 */ /* 0x000fc60000410000 */
[----:B------:R-:W-:Y:S01]  /*4800*/  LEA.HI.X R23, R20, UR11, R55, 0x2, P2 ;  /* 0x0000000b14177c11 */ /* 0x000fe200090f1437 */
[----:B------:R-:W-:-:S05]  /*4810*/  FFMA.FTZ R19, R50, R19, R51 ;  /* 0x0000001332137223 */ /* 0x000fca0000010033 */
[----:B------:R1:W-:Y:S02]  /*4820*/  STG.E.64 desc[UR6][R22.64], R18 ;  /* 0x0000001216007986 */ /* 0x0003e4000c101b06 */
.L_x_4083:
[----:B------:R-:W-:Y:S05]  /*4830*/  BSYNC.RECONVERGENT B1 ;  /* 0x0000000000017941 */ /* 0x000fea0003800200 */
.L_x_4082:
[----:B------:R-:W-:Y:S04]  /*4840*/  BSSY.RECONVERGENT B1, `(.L_x_4084) ;  /* 0x0000013000017945 */ /* 0x000fe80003800200 */
[----:B------:R-:W-:Y:S05]  /*4850*/  @P1 BRA `(.L_x_4085) ;  /* 0x0000000000441947 */ /* 0x000fea0003800000 */
[----:B------:R-:W2:Y:S01]  /*4860*/  LDCU.64 UR8, c[0x0][0x3e0] ;  /* 0x00007c00ff0877ac */ /* 0x000ea20008000a00 */
[----:B------:R-:W-:Y:S01]  /*4870*/  MOV R20, R110 ;  /* 0x0000006e00147202 */ /* 0x000fe20000000f00 */
[C---:B------:R-:W-:Y:S01]  /*4880*/  FADD.FTZ R84, -R36.reuse, R84 ;  /* 0x0000005424547221 */ /* 0x040fe20000010100 */
[----:B------:R-:W-:Y:S01]  /*4890*/  MOV R21, R113 ;  /* 0x0000007100157202 */ /* 0x000fe20000000f00 */
[----:B------:R-:W3:Y:S01]  /*48a0*/  LDCU.64 UR10, c[0x0][0x380] ;  /* 0x00007000ff0a77ac */ /* 0x000ee20008000a00 */
[----:B------:R-:W-:Y:S01]  /*48b0*/  FADD.FTZ R24, -R36, R85 ;  /* 0x0000005524187221 */ /* 0x000fe20000010100 */
[----:B01----:R-:W-:-:S04]  /*48c0*/  FMUL.FTZ R18, R84, R37 ;  /* 0x0000002554127220 */ /* 0x003fc80000410000 */
[----:B------:R-:W-:Y:S01]  /*48d0*/  FFMA.FTZ R18, R49, R18, R52 ;  /* 0x0000001231127223 */ /* 0x000fe20000010034 */
[----:B--2---:R-:W-:Y:S02]  /*48e0*/  IMAD R19, R13, UR8, RZ ;  /* 0x000000080d137c24 */ /* 0x004fe4000f8e02ff */
[----:B------:R-:W-:-:S04]  /*48f0*/  IMAD.WIDE.U32 R20, R10, UR8, R20 ;  /* 0x000000080a147c25 */ /* 0x000fc8000f8e0014 */
[----:B------:R-:W-:Y:S01]  /*4900*/  IMAD R19, R10, UR9, R19 ;  /* 0x000000090a137c24 */ /* 0x000fe2000f8e0213 */
[----:B---3--:R-:W-:-:S04]  /*4910*/  LEA R22, P1, R20, UR10, 0x2 ;  /* 0x0000000a14167c11 */ /* 0x008fc8000f8210ff */
[----:B------:R-:W-:Y:S01]  /*4920*/  IADD3 R21, PT, PT, R21, R19, RZ ;  /* 0x0000001315157210 */ /* 0x000fe20007ffe0ff */
[----:B------:R-:W-:-:S03]  /*4930*/  FMUL.FTZ R19, R24, R37 ;  /* 0x0000002518137220 */ /* 0x000fc60000410000 */
[----:B------:R-:W-:Y:S01]  /*4940*/  LEA.HI.X R23, R20, UR11, R21, 0x2, P1 ;  /* 0x0000000b14177c11 */ /* 0x000fe200088f1415 */
[----:B------:R-:W-:-:S05]  /*4950*/  FFMA.FTZ R19, R50, R19, R51 ;  /* 0x0000001332137223 */ /* 0x000fca0000010033 */
[----:B------:R2:W-:Y:S02]  /*4960*/  STG.E.64 desc[UR6][R22.64], R18 ;  /* 0x0000001216007986 */ /* 0x0005e4000c101b06 */
.L_x_4085:
[----:B------:R-:W-:Y:S05]  /*4970*/  BSYNC.RECONVERGENT B1 ;  /* 0x0000000000017941 */ /* 0x000fea0003800200 */
.L_x_4084:
[----:B------:R-:W-:Y:S04]  /*4980*/  BSSY.RECONVERGENT B1, `(.L_x_4086) ;  /* 0x0000013000017945 */ /* 0x000fe80003800200 */
[----:B------:R-:W-:Y:S05]  /*4990*/  @P6 BRA `(.L_x_4087) ;  /* 0x0000000000446947 */ /* 0x000fea0003800000 */
[----:B------:R-:W3:Y:S01]  /*49a0*/  LDCU.64 UR8, c[0x0][0x3e0] ;  /* 0x00007c00ff0877ac */ /* 0x000ee20008000a00 */
[----:B------:R-:W-:Y:S01]  /*49b0*/  MOV R20, R110 ;  /* 0x0000006e00147202 */ /* 0x000fe20000000f00 */
[C---:B------:R-:W-:Y:S01]  /*49c0*/  FADD.FTZ R26, -R36.reuse, R26 ;  /* 0x0000001a241a7221 */ /* 0x040fe20000010100 */
[----:B------:R-:W-:Y:S01]  /*49d0*/  MOV R21, R113 ;  /* 0x0000007100157202 */ /* 0x000fe20000000f00 */
[----:B------:R-:W4:Y:S01]  /*49e0*/  LDCU.64 UR10, c[0x0][0x380] ;  /* 0x00007000ff0a77ac */ /* 0x000f220008000a00 */
[----:B------:R-:W-:-:S04]  /*49f0*/  FADD.FTZ R24, -R36, R27 ;  /* 0x0000001b24187221 */ /* 0x000fc80000010100 */
[----:B012---:R-:W-:-:S04]  /*4a00*/  FMUL.FTZ R19, R24, R37 ;  /* 0x0000002518137220 */ /* 0x007fc80000410000 */
[----:B------:R-:W-:Y:S01]  /*4a10*/  FFMA.FTZ R19, R50, R19, R51 ;  /* 0x0000001332137223 */ /* 0x000fe20000010033 */
[----:B---3--:R-:W-:Y:S02]  /*4a20*/  IMAD R18, R109, UR8, RZ ;  /* 0x000000086d127c24 */ /* 0x008fe4000f8e02ff */
[----:B------:R-:W-:-:S04]  /*4a30*/  IMAD.WIDE.U32 R20, R107, UR8, R20 ;  /* 0x000000086b147c25 */ /* 0x000fc8000f8e0014 */
[----:B------:R-:W-:Y:S02]  /*4a40*/  IMAD R107, R107, UR9, R18 ;  /* 0x000000096b6b7c24 */ /* 0x000fe4000f8e0212 */
[----:B------:R-:W-:Y:S01]  /*4a50*/  FMUL.FTZ R18, R26, R37 ;  /* 0x000000251a127220 */ /* 0x000fe20000410000 */
[----:B----4-:R-:W-:Y:S02]  /*4a60*/  LEA R22, P1, R20, UR10, 0x2 ;  /* 0x0000000a14167c11 */ /* 0x010fe4000f8210ff */
[----:B------:R-:W-:Y:S01]  /*4a70*/  IADD3 R107, PT, PT, R21, R107, RZ ;  /* 0x0000006b156b7210 */ /* 0x000fe20007ffe0ff */
[----:B------:R-:W-:-:S03]  /*4a80*/  FFMA.FTZ R18, R49, R18, R52 ;  /* 0x0000001231127223 */ /* 0x000fc60000010034 */
[----:B------:R-:W-:-:S05]  /*4a90*/  LEA.HI.X R23, R20, UR11, R107, 0x2, P1 ;  /* 0x0000000b14177c11 */ /* 0x000fca00088f146b */
[----:B------:R3:W-:Y:S02]  /*4aa0*/  STG.E.64 desc[UR6][R22.64], R18 ;  /* 0x0000001216007986 */ /* 0x0007e4000c101b06 */
.L_x_4087:
[----:B------:R-:W-:Y:S05]  /*4ab0*/  BSYNC.RECONVERGENT B1 ;  /* 0x0000000000017941 */ /* 0x000fea0003800200 */
.L_x_4086:
[----:B------:R-:W-:Y:S04]  /*4ac0*/  BSSY.RECONVERGENT B1, `(.L_x_4088) ;  /* 0x0000013000017945 */ /* 0x000fe80003800200 */
[----:B------:R-:W-:Y:S05]  /*4ad0*/  @P3 BRA `(.L_x_4089) ;  /* 0x0000000000443947 */ /* 0x000fea0003800000 */
[----:B------:R-:W4:Y:S01]  /*4ae0*/  LDCU.64 UR8, c[0x0][0x3e0] ;  /* 0x00007c00ff0877ac */ /* 0x000f220008000a00 */
[----:B------:R-:W-:Y:S01]  /*4af0*/  MOV R20, R110 ;  /* 0x0000006e00147202 */ /* 0x000fe20000000f00 */
[C---:B------:R-:W-:Y:S01]  /*4b00*/  FADD.FTZ R28, -R36.reuse, R28 ;  /* 0x0000001c241c7221 */ /* 0x040fe20000010100 */
[----:B------:R-:W-:Y:S01]  /*4b10*/  MOV R21, R113 ;  /* 0x0000007100157202 */ /* 0x000fe20000000f00 */
[----:B------:R-:W5:Y:S01]  /*4b20*/  LDCU.64 UR10, c[0x0][0x380] ;  /* 0x00007000ff0a77ac */ /* 0x000f620008000a00 */
[----:B------:R-:W-:Y:S01]  /*4b30*/  FADD.FTZ R24, -R36, R29 ;  /* 0x0000001d24187221 */ /* 0x000fe20000010100 */
[----:B0123--:R-:W-:-:S03]  /*4b40*/  FMUL.FTZ R18, R28, R37 ;  /* 0x000000251c127220 */ /* 0x00ffc60000410000 */
[----:B------:R-:W-:Y:S01]  /*4b50*/  FMUL.FTZ R19, R24, R37 ;  /* 0x0000002518137220 */ /* 0x000fe20000410000 */
[----:B------:R-:W-:-:S03]  /*4b60*/  FFMA.FTZ R18, R49, R18, R52 ;  /* 0x0000001231127223 */ /* 0x000fc60000010034 */
[----:B------:R-:W-:Y:S01]  /*4b70*/  FFMA.FTZ R19, R50, R19, R51 ;  /* 0x0000001332137223 */ /* 0x000fe20000010033 */
[----:B----4-:R-:W-:Y:S02]  /*4b80*/  IMAD R59, R59, UR8, RZ ;  /* 0x000000083b3b7c24 */ /* 0x010fe4000f8e02ff */
[----:B------:R-:W-:-:S04]  /*4b90*/  IMAD.WIDE.U32 R20, R58, UR8, R20 ;  /* 0x000000083a147c25 */ /* 0x000fc8000f8e0014 */
[----:B------:R-:W-:Y:S01]  /*4ba0*/  IMAD R59, R58, UR9, R59 ;  /* 0x000000093a3b7c24 */ /* 0x000fe2000f8e023b */
[----:B-----5:R-:W-:-:S04]  /*4bb0*/  LEA R22, P1, R20, UR10, 0x2 ;  /* 0x0000000a14167c11 */ /* 0x020fc8000f8210ff */
[----:B------:R-:W-:-:S04]  /*4bc0*/  IADD3 R59, PT, PT, R21, R59, RZ ;  /* 0x0000003b153b7210 */ /* 0x000fc80007ffe0ff */
[----:B------:R-:W-:-:S05]  /*4bd0*/  LEA.HI.X R23, R20, UR11, R59, 0x2, P1 ;  /* 0x0000000b14177c11 */ /* 0x000fca00088f143b */
[----:B------:R4:W-:Y:S02]  /*4be0*/  STG.E.64 desc[UR6][R22.64], R18 ;  /* 0x0000001216007986 */ /* 0x0009e4000c101b06 */
.L_x_4089:
[----:B------:R-:W-:Y:S05]  /*4bf0*/  BSYNC.RECONVERGENT B1 ;  /* 0x0000000000017941 */ /* 0x000fea0003800200 */
.L_x_4088:
[----:B------:R-:W-:Y:S04]  /*4c00*/  BSSY.RECONVERGENT B1, `(.L_x_4090) ;  /* 0x0000013000017945 */ /* 0x000fe80003800200 */
[----:B------:R-:W-:Y:S05]  /*4c10*/  @P4 BRA `(.L_x_4091) ;  /* 0x0000000000444947 */ /* 0x000fea0003800000 */
[----:B------:R-:W5:Y:S01]  /*4c20*/  LDCU.64 UR8, c[0x0][0x3e0] ;  /* 0x00007c00ff0877ac */ /* 0x000f620008000a00 */
[----:B------:R-:W-:Y:S01]  /*4c30*/  MOV R20, R110 ;  /* 0x0000006e00147202 */ /* 0x000fe20000000f00 */
[C---:B------:R-:W-:Y:S01]  /*4c40*/  FADD.FTZ R30, -R36.reuse, R30 ;  /* 0x0000001e241e7221 */ /* 0x040fe20000010100 */
[----:B------:R-:W-:Y:S01]  /*4c50*/  MOV R21, R113 ;  /* 0x0000007100157202 */ /* 0x000fe20000000f00 */
[----:B------:R-:W5:Y:S01]  /*4c60*/  LDCU.64 UR10, c[0x0][0x380] ;  /* 0x00007000ff0a77ac */ /* 0x000f620008000a00 */
[----:B------:R-:W-:Y:S01]  /*4c70*/  FADD.FTZ R24, -R36, R31 ;  /* 0x0000001f24187221 */ /* 0x000fe20000010100 */
[----:B01234-:R-:W-:-:S03]  /*4c80*/  FMUL.FTZ R18, R30, R37 ;  /* 0x000000251e127220 */ /* 0x01ffc60000410000 */
[----:B------:R-:W-:Y:S01]  /*4c90*/  FMUL.FTZ R19, R24, R37 ;  /* 0x0000002518137220 */ /* 0x000fe20000410000 */
[----:B------:R-:W-:-:S03]  /*4ca0*/  FFMA.FTZ R18, R49, R18, R52 ;  /* 0x0000001231127223 */ /* 0x000fc60000010034 */
[----:B------:R-:W-:Y:S01]  /*4cb0*/  FFMA.FTZ R19, R50, R19, R51 ;  /* 0x0000001332137223 */ /* 0x000fe20000010033 */
[----:B-----5:R-:W-:Y:S02]  /*4cc0*/  IMAD R57, R57, UR8, RZ ;  /* 0x0000000839397c24 */ /* 0x020fe4000f8e02ff */
[----:B------:R-:W-:-:S04]  /*4cd0*/  IMAD.WIDE.U32 R20, R56, UR8, R20 ;  /* 0x0000000838147c25 */ /* 0x000fc8000f8e0014 */
[----:B------:R-:W-:Y:S01]  /*4ce0*/  IMAD R57, R56, UR9, R57 ;  /* 0x0000000938397c24 */ /* 0x000fe2000f8e0239 */
[----:B------:R-:W-:-:S04]  /*4cf0*/  LEA R22, P1, R20, UR10, 0x2 ;  /* 0x0000000a14167c11 */ /* 0x000fc8000f8210ff */
[----:B------:R-:W-:-:S04]  /*4d00*/  IADD3 R57, PT, PT, R21, R57, RZ ;  /* 0x0000003915397210 */ /* 0x000fc80007ffe0ff */
[----:B------:R-:W-:-:S05]  /*4d10*/  LEA.HI.X R23, R20, UR11, R57, 0x2, P1 ;  /* 0x0000000b14177c11 */ /* 0x000fca00088f1439 */
[----:B------:R0:W-:Y:S02]  /*4d20*/  STG.E.64 desc[UR6][R22.64], R18 ;  /* 0x0000001216007986 */ /* 0x0001e4000c101b06 */
.L_x_4091:
[----:B------:R-:W-:Y:S05]  /*4d30*/  BSYNC.RECONVERGENT B1 ;  /* 0x0000000000017941 */ /* 0x000fea0003800200 */
.L_x_4090:
        /* <DEDUP_REMOVED lines=37> */
.L_x_4093:
[----:B------:R-:W-:Y:S05]  /*4f90*/  BSYNC.RECONVERGENT B1 ;  /* 0x0000000000017941 */ /* 0x000fea0003800200 */
.L_x_4092:
[----:B------:R-:W-:Y:S04]  /*4fa0*/  BSSY.RECONVERGENT B1, `(.L_x_4094) ;  /* 0x0000013000017945 */ /* 0x000fe80003800200 */
[----:B------:R-:W-:Y:S05]  /*4fb0*/  @P2 BRA `(.L_x_4095) ;  /* 0x0000000000442947 */ /* 0x000fea0003800000 */
[----:B------:R-:W5:Y:S01]  /*4fc0*/  LDCU.64 UR8, c[0x0][0x3e0] ;  /* 0x00007c00ff0877ac */ /* 0x000f620008000a00 */
[----:B01234-:R-:W-:Y:S01]  /*4fd0*/  MOV R18, R110 ;  /* 0x0000006e00127202 */ /* 0x01ffe20000000f00 */
        /* <DEDUP_REMOVED lines=15> */
.L_x_4095:
[----:B------:R-:W-:Y:S05]  /*50d0*/  BSYNC.RECONVERGENT B1 ;  /* 0x0000000000017941 */ /* 0x000fea0003800200 */
.L_x_4094:
[----:B------:R-:W-:Y:S04]  /*50e0*/  BSSY.RECONVERGENT B1, `(.L_x_4096) ;  /* 0x0000013000017945 */ /* 0x000fe80003800200 */
[----:B------:R-:W-:Y:S05]  /*50f0*/  @P1 BRA `(.L_x_4097) ;  /* 0x0000000000441947 */ /* 0x000fea0003800000 */
[----:B------:R-:W5:Y:S01]  /*5100*/  LDCU.64 UR8, c[0x0][0x3e0] ;  /* 0x00007c00ff0877ac */ /* 0x000f620008000a00 */
[----:B01234-:R-:W-:Y:S01]  /*5110*/  MOV R18, R110 ;  /* 0x0000006e00127202 */ /* 0x01ffe20000000f00 */
[----:B------:R-:W-:Y:S01]  /*5120*/  FADD.FTZ R60, -R36, R60 ;  /* 0x0000003c243c7221 */ /* 0x000fe20000010100 */
[----:B------:R-:W-:Y:S01]  /*5130*/  MOV R19, R113 ;  /* 0x0000007100137202 */ /* 0x000fe20000000f00 */
[----:B------:R-:W0:Y:S02]  /*5140*/  LDCU.64 UR10, c[0x0][0x380] ;  /* 0x00007000ff0a77ac */ /* 0x000e240008000a00 */
[----:B------:R-:W-:-:S04]  /*5150*/  FMUL.FTZ R22, R60, R37 ;  /* 0x000000253c167220 */ /* 0x000fc80000410000 */
[----:B------:R-:W-:Y:S01]  /*5160*/  FFMA.FTZ R22, R49, R22, R52 ;  /* 0x0000001631167223 */ /* 0x000fe20000010034 */
[----:B-----5:R-:W-:Y:S02]  /*5170*/  IMAD R21, R28, UR8, RZ ;  /* 0x000000081c157c24 */ /* 0x020fe4000f8e02ff */
[----:B------:R-:W-:Y:S01]  /*5180*/  FADD.FTZ R28, -R36, R61 ;  /* 0x0000003d241c7221 */ /* 0x000fe20000010100 */
        /* <DEDUP_REMOVED lines=8> */
.L_x_4097:
[----:B------:R-:W-:Y:S05]  /*5210*/  BSYNC.RECONVERGENT B1 ;  /* 0x0000000000017941 */ /* 0x000fea0003800200 */
.L_x_4096:
        /* <DEDUP_REMOVED lines=19> */
.L_x_4099:
[----:B------:R-:W-:Y:S05]  /*5350*/  BSYNC.RECONVERGENT B1 ;  /* 0x0000000000017941 */ /* 0x000fea0003800200 */
.L_x_4098:
        /* <DEDUP_REMOVED lines=19> */
.L_x_4101:
[----:B------:R-:W-:Y:S05]  /*5490*/  BSYNC.RECONVERGENT B1 ;  /* 0x0000000000017941 */ /* 0x000fea0003800200 */
.L_x_4100:
        /* <DEDUP_REMOVED lines=19> */
.L_x_4103:
[----:B------:R-:W-:Y:S05]  /*55d0*/  BSYNC.RECONVERGENT B1 ;  /* 0x0000000000017941 */ /* 0x000fea0003800200 */
.L_x_4102:
[----:B------:R-:W-:Y:S01]  /*55e0*/  ISETP.GE.U32.AND P5, PT, R41, UR4, PT ;  /* 0x0000000429007c0c */ /* 0x000fe2000bfa6070 */
[----:B------:R-:W-:Y:S01]  /*55f0*/  BSSY.RECONVERGENT B1, `(.L_x_4104) ;  /* 0x0000026000017945 */ /* 0x000fe20003800200 */
[----:B------:R-:W-:Y:S02]  /*5600*/  IADD3 R30, PT, PT, R38, 0x110, RZ ;  /* 0x00000110261e7810 */ /* 0x000fe40007ffe0ff */
        /* <DEDUP_REMOVED lines=16> */
[C---:B01234-:R-:W-:Y:S02]  /*5710*/  IADD3 R19, PT, PT, R38.reuse, 0x140, RZ ;  /* 0x0000014026137810 */ /* 0x05ffe40007ffe0ff */
[----:B------:R-:W-:Y:S01]  /*5720*/  IADD3 R18, PT, PT, R38, 0x150, RZ ;  /* 0x0000015026127810 */ /* 0x000fe20007ffe0ff */
[----:B------:R-:W-:Y:S08]  /*5730*/  @P5 BRA `(.L_x_4105) ;  /* 0x0000000000445947 */ /* 0x000ff00003800000 */
[----:B------:R-:W0:Y:S01]  /*5740*/  LDCU.64 UR8, c[0x0][0x3e0] ;  /* 0x00007c00ff0877ac */ /* 0x000e220008000a00 */
[----:B------:R-:W-:Y:S01]  /*5750*/  MOV R20, R110 ;  /* 0x0000006e00147202 */ /* 0x000fe20000000f00 */
[C---:B------:R-:W-:Y:S01]  /*5760*/  FADD.FTZ R66, -R36.reuse, R66 ;  /* 0x0000004224427221 */ /* 0x040fe20000010100 */
[----:B------:R-:W-:Y:S01]  /*5770*/  MOV R21, R113 ;  /* 0x0000007100157202 */ /* 0x000fe20000000f00 */
[----:B------:R-:W1:Y:S01]  /*5780*/  LDCU.64 UR10, c[0x0][0x380] ;  /* 0x00007000ff0a77ac */ /* 0x000e620008000a00 */
[----:B------:R-:W-:Y:S01]  /*5790*/  FADD.FTZ R32, -R36, R67 ;  /* 0x0000004324207221 */ /* 0x000fe20000010100 */
        /* <DEDUP_REMOVED lines=8> */
[----:B------:R-:W-:-:S04]  /*5820*/  IADD3 R41, PT, PT, R21, R41, RZ ;  /* 0x0000002915297210 */ /* 0x000fc80007ffe0ff */
[----:B------:R-:W-:-:S05]  /*5830*/  LEA.HI.X R23, R20, UR11, R41, 0x2, P5 ;  /* 0x0000000b14177c11 */ /* 0x000fca000a8f1429 */
[----:B------:R0:W-:Y:S02]  /*5840*/  STG.E.64 desc[UR6][R22.64], R28 ;  /* 0x0000001c16007986 */ /* 0x0001e4000c101b06 */
.L_x_4105:
[----:B------:R-:W-:Y:S05]  /*5850*/  BSYNC.RECONVERGENT B1 ;  /* 0x0000000000017941 */ /* 0x000fea0003800200 */
.L_x_4104:
[----:B------:R-:W-:Y:S04]  /*5860*/  BSSY.RECONVERGENT B1, `(.L_x_4106) ;  /* 0x0000013000017945 */ /* 0x000fe80003800200 */
[----:B------:R-:W-:Y:S05]  /*5870*/  @P2 BRA `(.L_x_4107) ;  /* 0x0000000000442947 */ /* 0x000fea0003800000 */
[----:B------:R-:W1:Y:S01]  /*5880*/  LDCU.64 UR8, c[0x0][0x3e0] ;  /* 0x00007c00ff0877ac */ /* 0x000e620008000a00 */
[----:B------:R-:W-:Y:S01]  /*5890*/  MOV R20, R110 ;  /* 0x0000006e00147202 */ /* 0x000fe20000000f00 */
[----:B------:R-:W-:Y:S01]  /*58a0*/  FADD.FTZ R68, -R36, R68 ;  /* 0x0000004424447221 */ /* 0x000fe20000010100 */
[----:B------:R-:W-:Y:S01]  /*58b0*/  MOV R21, R113 ;  /* 0x0000007100157202 */ /* 0x000fe20000000f00 */
[----:B------:R-:W0:Y:S02]  /*58c0*/  LDCU.64 UR10, c[0x0][0x380] ;  /* 0x00007000ff0a77ac */ /* 0x000e240008000a00 */
[----:B------:R-:W-:-:S04]  /*58d0*/  FMUL.FTZ R68, R68, R37 ;  /* 0x0000002544447220 */ /* 0x000fc80000410000 */
[----:B------:R-:W-:Y:S01]  /*58e0*/  FFMA.FTZ R68, R49, R68, R52 ;  /* 0x0000004431447223 */ /* 0x000fe20000010034 */
[----:B-1----:R-:W-:Y:S02]  /*58f0*/  IMAD R33, R33, UR8, RZ ;  /* 0x0000000821217c24 */ /* 0x002fe4000f8e02ff */
        /* <DEDUP_REMOVED lines=9> */
.L_x_4107:
[----:B------:R-:W-:Y:S05]  /*5990*/  BSYNC.RECONVERGENT B1 ;  /* 0x0000000000017941 */ /* 0x000fea0003800200 */
.L_x_4106:
[----:B------:R-:W-:Y:S04]  /*59a0*/  BSSY.RECONVERGENT B1, `(.L_x_4108) ;  /* 0x0000013000017945 */ /* 0x000fe80003800200 */
[----:B------:R-:W-:Y:S05]  /*59b0*/  @P1 BRA `(.L_x_4109) ;  /* 0x0000000000441947 */ /* 0x000fea0003800000 */
[----:B------:R-:W2:Y:S01]  /*59c0*/  LDCU.64 UR8, c[0x0][0x3e0] ;  /* 0x00007c00ff0877ac */ /* 0x000ea20008000a00 */
[----:B------:R-:W-:Y:S01]  /*59d0*/  MOV R20, R110 ;  /* 0x0000006e00147202 */ /* 0x000fe20000000f00 */
        /* <DEDUP_REMOVED lines=11> */
[----:B01----:R-:W-:-:S04]  /*5a90*/  LEA R22, P1, R20, UR10, 0x2 ;  /* 0x0000000a14167c11 */ /* 0x003fc8000f8210ff */
[----:B------:R-:W-:-:S04]  /*5aa0*/  IADD3 R25, PT, PT, R21, R25, RZ ;  /* 0x0000001915197210 */ /* 0x000fc80007ffe0ff */
[----:B------:R-:W-:-:S05]  /*5ab0*/  LEA.HI.X R23, R20, UR11, R25, 0x2, P1 ;  /* 0x0000000b14177c11 */ /* 0x000fca00088f1419 */
[----:B------:R2:W-:Y:S02]  /*5ac0*/  STG.E.64 desc[UR6][R22.64], R70 ;  /* 0x0000004616007986 */ /* 0x0005e4000c101b06 */
.L_x_4109:
[----:B------:R-:W-:Y:S05]  /*5ad0*/  BSYNC.RECONVERGENT B1 ;  /* 0x0000000000017941 */ /* 0x000fea0003800200 */
.L_x_4108:
[----:B------:R-:W-:Y:S04]  /*5ae0*/  BSSY.RECONVERGENT B1, `(.L_x_4110) ;  /* 0x0000013000017945 */ /* 0x000fe80003800200 */
[----:B------:R-:W-:Y:S05]  /*5af0*/  @P6 BRA `(.L_x_4111) ;  /* 0x0000000000446947 */ /* 0x000fea0003800000 */
[----:B------:R-:W3:Y:S01]  /*5b00*/  LDCU.64 UR8, c[0x0][0x3e0] ;  /* 0x00007c00ff0877ac */ /* 0x000ee20008000a00 */
[----:B------:R-:W-:Y:S01]  /*5b10*/  MOV R20, R110 ;  /* 0x0000006e00147202 */ /* 0x000fe20000000f00 */
[C---:B------:R-:W-:Y:S01]  /*5b20*/  FADD.FTZ R72, -R36.reuse, R72 ;  /* 0x0000004824487221 */ /* 0x040fe20000010100 */
[----:B------:R-:W-:Y:S01]  /*5b30*/  MOV R21, R113 ;  /* 0x0000007100157202 */ /* 0x000fe20000000f00 */
[----:B------:R-:W4:Y:S01]  /*5b40*/  LDCU.64 UR10, c[0x0][0x380] ;  /* 0x00007000ff0a77ac */ /* 0x000f220008000a00 */
[----:B------:R-:W-:Y:S01]  /*5b50*/  FADD.FTZ R24, -R36, R73 ;  /* 0x0000004924187221 */ /* 0x000fe20000010100 */
[----:B------:R-:W-:-:S03]  /*5b60*/  FMUL.FTZ R72, R72, R37 ;  /* 0x0000002548487220 */ /* 0x000fc60000410000 */
[----:B------:R-:W-:Y:S01]  /*5b70*/  FMUL.FTZ R24, R24, R37 ;  /* 0x0000002518187220 */ /* 0x000fe20000410000 */
[----:B------:R-:W-:-:S03]  /*5b80*/  FFMA.FTZ R72, R49, R72, R52 ;  /* 0x0000004831487223 */ /* 0x000fc60000010034 */
[----:B------:R-:W-:Y:S01]  /*5b90*/  FFMA.FTZ R73, R50, R24, R51 ;  /* 0x0000001832497223 */ /* 0x000fe20000010033 */
[----:B---3--:R-:W-:Y:S02]  /*5ba0*/  IMAD R31, R31, UR8, RZ ;  /* 0x000000081f1f7c24 */ /* 0x008fe4000f8e02ff */
[----:B012---:R-:W-:-:S04]  /*5bb0*/  IMAD.WIDE.U32 R22, R30, UR8, R20 ;  /* 0x000000081e167c25 */ /* 0x007fc8000f8e0014 */
[----:B------:R-:W-:Y:S01]  /*5bc0*/  IMAD R31, R30, UR9, R31 ;  /* 0x000000091e1f7c24 */ /* 0x000fe2000f8e021f */
[----:B----4-:R-:W-:-:S04]  /*5bd0*/  LEA R20, P1, R22, UR10, 0x2 ;  /* 0x0000000a16147c11 */ /* 0x010fc8000f8210ff */
[----:B------:R-:W-:-:S04]  /*5be0*/  IADD3 R31, PT, PT, R23, R31, RZ ;  /* 0x0000001f171f7210 */ /* 0x000fc80007ffe0ff */
[----:B------:R-:W-:-:S05]  /*5bf0*/  LEA.HI.X R21, R22, UR11, R31, 0x2, P1 ;  /* 0x0000000b16157c11 */ /* 0x000fca00088f141f */
[----:B------:R3:W-:Y:S02]  /*5c00*/  STG.E.64 desc[UR6][R20.64], R72 ;  /* 0x0000004814007986 */ /* 0x0007e4000c101b06 */
.L_x_4111:
[----:B------:R-:W-:Y:S05]  /*5c10*/  BSYNC.RECONVERGENT B1 ;  /* 0x0000000000017941 */ /* 0x000fea0003800200 */
.L_x_4110:
[----:B------:R-:W-:Y:S04]  /*5c20*/  BSSY.RECONVERGENT B1, `(.L_x_4112) ;  /* 0x0000013000017945 */ /* 0x000fe80003800200 */
[----:B------:R-:W-:Y:S05]  /*5c30*/  @P3 BRA `(.L_x_4113) ;  /* 0x0000000000443947 */ /* 0x000fea0003800000 */
[----:B------:R-:W4:Y:S01]  /*5c40*/  LDCU.64 UR8, c[0x0][0x3e0] ;  /* 0x00007c00ff0877ac */ /* 0x000f220008000a00 */
[----:B---3--:R-:W-:Y:S01]  /*5c50*/  MOV R20, R110 ;  /* 0x0000006e00147202 */ /* 0x008fe20000000f00 */
[C---:B------:R-:W-:Y:S01]  /*5c60*/  FADD.FTZ R74, -R36.reuse, R74 ;  /* 0x0000004a244a7221 */ /* 0x040fe20000010100 */
[----:B------:R-:W-:Y:S01]  /*5c70*/  MOV R21, R113 ;  /* 0x0000007100157202 */ /* 0x000fe20000000f00 */
[----:B------:R-:W3:Y:S01]  /*5c80*/  LDCU.64 UR10, c[0x0][0x380] ;  /* 0x00007000ff0a77ac */ /* 0x000ee20008000a00 */
[----:B------:R-:W-:Y:S01]  /*5c90*/  FADD.FTZ R24, -R36, R75 ;  /* 0x0000004b24187221 */ /* 0x000fe20000010100 */
[----:B------:R-:W-:-:S03]  /*5ca0*/  FMUL.FTZ R74, R74, R37 ;  /* 0x000000254a4a7220 */ /* 0x000fc60000410000 */
[----:B------:R-:W-:Y:S01]  /*5cb0*/  FMUL.FTZ R24, R24, R37 ;  /* 0x0000002518187220 */ /* 0x000fe20000410000 */
[----:B------:R-:W-:-:S03]  /*5cc0*/  FFMA.FTZ R74, R49, R74, R52 ;  /* 0x0000004a314a7223 */ /* 0x000fc60000010034 */
[----:B------:R-:W-:Y:S01]  /*5cd0*/  FFMA.FTZ R75, R50, R24, R51 ;  /* 0x00000018324b7223 */ /* 0x000fe20000010033 */
[----:B----4-:R-:W-:Y:S02]  /*5ce0*/  IMAD R48, R48, UR8, RZ ;  /* 0x0000000830307c24 */ /* 0x010fe4000f8e02ff */
[----:B012---:R-:W-:-:S04]  /*5cf0*/  IMAD.WIDE.U32 R22, R43, UR8, R20 ;  /* 0x000000082b167c25 */ /* 0x007fc8000f8e0014 */
[----:B------:R-:W-:Y:S01]  /*5d00*/  IMAD R43, R43, UR9, R48 ;  /* 0x000000092b2b7c24 */ /* 0x000fe2000f8e0230 */
[----:B---3--:R-:W-:-:S04]  /*5d10*/  LEA R20, P1, R22, UR10, 0x2 ;  /* 0x0000000a16147c11 */ /* 0x008fc8000f8210ff */
[----:B------:R-:W-:-:S04]  /*5d20*/  IADD3 R43, PT, PT, R23, R43, RZ ;  /* 0x0000002b172b7210 */ /* 0x000fc80007ffe0ff */
[----:B------:R-:W-:-:S05]  /*5d30*/  LEA.HI.X R21, R22, UR11, R43, 0x2, P1 ;  /* 0x0000000b16157c11 */ /* 0x000fca00088f142b */
[----:B------:R4:W-:Y:S02]  /*5d40*/  STG.E.64 desc[UR6][R20.64], R74 ;  /* 0x0000004a14007986 */ /* 0x0009e4000c101b06 */
.L_x_4113:
[----:B------:R-:W-:Y:S05]  /*5d50*/  BSYNC.RECONVERGENT B1 ;  /* 0x0000000000017941 */ /* 0x000fea0003800200 */
.L_x_4112:
[----:B------:R-:W-:Y:S04]  /*5d60*/  BSSY.RECONVERGENT B1, `(.L_x_4114) ;  /* 0x0000013000017945 */ /* 0x000fe80003800200 */
[----:B------:R-:W-:Y:S05]  /*5d70*/  @P4 BRA `(.L_x_4115) ;  /* 0x0000000000444947 */ /* 0x000fea0003800000 */
[----:B------:R-:W5:Y:S01]  /*5d80*/  LDCU.64 UR8, c[0x0][0x3e0] ;  /* 0x00007c00ff0877ac */ /* 0x000f620008000a00 */
[----:B---34-:R-:W-:Y:S01]  /*5d90*/  MOV R20, R110 ;  /* 0x0000006e00147202 */ /* 0x018fe20000000f00 */
        /* <DEDUP_REMOVED lines=8> */
[----:B-----5:R-:W-:Y:S02]  /*5e20*/  IMAD R27, R27, UR8, RZ ;  /* 0x000000081b1b7c24 */ /* 0x020fe4000f8e02ff */
[----:B012---:R-:W-:-:S04]  /*5e30*/  IMAD.WIDE.U32 R22, R26, UR8, R20 ;  /* 0x000000081a167c25 */ /* 0x007fc8000f8e0014 */
[----:B------:R-:W-:Y:S01]  /*5e40*/  IMAD R27, R26, UR9, R27 ;  /* 0x000000091a1b7c24 */ /* 0x000fe2000f8e021b */
[----:B---3--:R-:W-:-:S04]  /*5e50*/  LEA R20, P1, R22, UR10, 0x2 ;  /* 0x0000000a16147c11 */ /* 0x008fc8000f8210ff */
[----:B------:R-:W-:-:S04]  /*5e60*/  IADD3 R27, PT, PT, R23, R27, RZ ;  /* 0x0000001b171b7210 */ /* 0x000fc80007ffe0ff */
[----:B------:R-:W-:-:S05]  /*5e70*/  LEA.HI.X R21, R22, UR11, R27, 0x2, P1 ;  /* 0x0000000b16157c11 */ /* 0x000fca00088f141b */
[----:B------:R0:W-:Y:S02]  /*5e80*/  STG.E.64 desc[UR6][R20.64], R76 ;  /* 0x0000004c14007986 */ /* 0x0001e4000c101b06 */
.L_x_4115:
[----:B------:R-:W-:Y:S05]  /*5e90*/  BSYNC.RECONVERGENT B1 ;  /* 0x0000000000017941 */ /* 0x000fea0003800200 */
.L_x_4114:
[----:B------:R-:W-:Y:S01]  /*5ea0*/  ISETP.GE.U32.AND P5, PT, R19, UR4, PT ;  /* 0x0000000413007c0c */ /* 0x000fe2000bfa6070 */
[----:B------:R-:W-:Y:S01]  /*5eb0*/  BSSY.RECONVERGENT B1, `(.L_x_4116) ;  /* 0x0000027000017945 */ /* 0x000fe20003800200 */
[----:B------:R-:W-:Y:S02]  /*5ec0*/  SHF.R.S32.HI R24, RZ, 0x1f, R19 ;  /* 0x0000001fff187819 */ /* 0x000fe40000011413 */
[----:B------:R-:W-:Y:S02]  /*5ed0*/  IADD3 R31, PT, PT, R38, 0x160, RZ ;  /* 0x00000160261f7810 */ /* 0x000fe40007ffe0ff */
[----:B------:R-:W-:Y:S02]  /*5ee0*/  ISETP.GE.AND.EX P5, PT, R24, UR5, PT, P5 ;  /* 0x0000000518007c0c */ /* 0x000fe4000bfa6350 */
[----:B012---:R-:W-:Y:S02]  /*5ef0*/  IADD3 R22, PT, PT, R38, 0x190, RZ ;  /* 0x0000019026167810 */ /* 0x007fe40007ffe0ff */
        /* <DEDUP_REMOVED lines=8> */
[C---:B---34-:R-:W-:Y:S02]  /*5f80*/  IADD3 R21, PT, PT, R38.reuse, 0x1a0, RZ ;  /* 0x000001a026157810 */ /* 0x058fe40007ffe0ff */
[----:B------:R-:W-:Y:S02]  /*5f90*/  IADD3 R20, PT, PT, R38, 0x1b0, RZ ;  /* 0x000001b026147810 */ /* 0x000fe40007ffe0ff */
[----:B------:R-:W-:Y:S02]  /*5fa0*/  ISETP.GE.AND.EX P2, PT, R29, UR5, PT, P2 ;  /* 0x000000051d007c0c */ /* 0x000fe4000bf46320 */
[----:B------:R-:W-:Y:S02]  /*5fb0*/  ISETP.GE.AND.EX P1, PT, R30, UR5, PT, P1 ;  /* 0x000000051e007c0c */ /* 0x000fe4000bf26310 */
[----:B------:R-:W-:-:S02]  /*5fc0*/  ISETP.GE.AND.EX P6, PT, R9, UR5, PT, P6 ;  /* 0x0000000509007c0c */ /* 0x000fc4000bfc6360 */
[----:B------:R-:W-:Y:S02]  /*5fd0*/  ISETP.GE.AND.EX P3, PT, R7, UR5, PT, P3 ;  /* 0x0000000507007c0c */ /* 0x000fe4000bf66330 */
[----:B------:R-:W-:Y:S02]  /*5fe0*/  ISETP.GE.AND.EX P4, PT, R23, UR5, PT, P4 ;  /* 0x0000000517007c0c */ /* 0x000fe4000bf86340 */
[----:B------:R-:W-:Y:S01]  /*5ff0*/  IADD3 R38, PT, PT, R38, 0x1c0, RZ ;  /* 0x000001c026267810 */ /* 0x000fe20007ffe0ff */
[----:B------:R-:W-:Y:S10]  /*6000*/  @P5 BRA `(.L_x_4117) ;  /* 0x0000000000445947 */ /* 0x000ff40003800000 */
[----:B------:R-:W0:Y:S01]  /*6010*/  LDCU.64 UR8, c[0x0][0x3e0] ;  /* 0x00007c00ff0877ac */ /* 0x000e220008000a00 */
[----:B------:R-:W-:Y:S01]  /*6020*/  MOV R25, R113 ;  /* 0x0000007100197202 */ /* 0x000fe20000000f00 */
[----:B------:R-:W-:Y:S01]  /*6030*/  FADD.FTZ R78, -R36, R78 ;  /* 0x0000004e244e7221 */ /* 0x000fe20000010100 */
[----:B------:R-:W1:Y:S03]  /*6040*/  LDCU.64 UR10, c[0x0][0x380] ;  /* 0x00007000ff0a77ac */ /* 0x000e660008000a00 */
[----:B------:R-:W-:-:S04]  /*6050*/  FMUL.FTZ R78, R78, R37 ;  /* 0x000000254e4e7220 */ /* 0x000fc80000410000 */
[----:B------:R-:W-:Y:S01]  /*6060*/  FFMA.FTZ R78, R49, R78, R52 ;  /* 0x0000004e314e7223 */ /* 0x000fe20000010034 */
[----:B0-----:R-:W-:Y:S01]  /*6070*/  IMAD R28, R24, UR8, RZ ;  /* 0x00000008181c7c24 */ /* 0x001fe2000f8e02ff */
[----:B------:R-:W-:-:S05]  /*6080*/  MOV R24, R110 ;  /* 0x0000006e00187202 */ /* 0x000fca0000000f00 */
[----:B------:R-:W-:-:S04]  /*6090*/  IMAD.WIDE.U32 R26, R19, UR8, R24 ;  /* 0x00000008131a7c25 */ /* 0x000fc8000f8e0018 */
[----:B------:R-:W-:Y:S02]  /*60a0*/  IMAD R19, R19, UR9, R28 ;  /* 0x0000000913137c24 */ /* 0x000fe4000f8e021c */
[----:B------:R-:W-:Y:S01]  /*60b0*/  FADD.FTZ R28, -R36, R79 ;  /* 0x0000004f241c7221 */ /* 0x000fe20000010100 */
[----:B-1----:R-:W-:Y:S02]  /*60c0*/  LEA R24, P5, R26, UR10, 0x2 ;  /* 0x0000000a1a187c11 */ /* 0x002fe4000f8a10ff */
[----:B------:R-:W-:Y:S01]  /*60d0*/  IADD3 R19, PT, PT, R27, R19, RZ ;  /* 0x000000131b137210 */ /* 0x000fe20007ffe0ff */
[----:B------:R-:W-:-:S03]  /*60e0*/  FMUL.FTZ R28, R28, R37 ;  /* 0x000000251c1c7220 */ /* 0x000fc60000410000 */
[----:B------:R-:W-:Y:S01]  /*60f0*/  LEA.HI.X R25, R26, UR11, R19, 0x2, P5 ;  /* 0x0000000b1a197c11 */ /* 0x000fe2000a8f1413 */
[----:B------:R-:W-:-:S05]  /*6100*/  FFMA.FTZ R79, R50, R28, R51 ;  /* 0x0000001c324f7223 */ /* 0x000fca0000010033 */
[----:B------:R0:W-:Y:S02]  /*6110*/  STG.E.64 desc[UR6][R24.64], R78 ;  /* 0x0000004e18007986 */ /* 0x0001e4000c101b06 */
.L_x_4117:
[----:B------:R-:W-:Y:S05]  /*6120*/  BSYNC.RECONVERGENT B1 ;  /* 0x0000000000017941 */ /* 0x000fea0003800200 */
.L_x_4116:
        /* <DEDUP_REMOVED lines=19> */
.L_x_4119:
[----:B------:R-:W-:Y:S05]  /*6260*/  BSYNC.RECONVERGENT B1 ;  /* 0x0000000000017941 */ /* 0x000fea0003800200 */
.L_x_4118:
[----:B------:R-:W-:Y:S04]  /*6270*/  BSSY.RECONVERGENT B1, `(.L_x_4120) ;  /* 0x0000013000017945 */ /* 0x000fe80003800200 */
[----:B------:R-:W-:Y:S05]  /*6280*/  @P1 BRA `(.L_x_4121) ;  /* 0x0000000000441947 */ /* 0x000fea0003800000 */
[----:B------:R-:W2:Y:S01]  /*6290*/  LDCU.64 UR8, c[0x0][0x3e0] ;  /* 0x00007c00ff0877ac */ /* 0x000ea20008000a00 */
[----:B-1----:R-:W-:Y:S01]  /*62a0*/  MOV R18, R110 ;  /* 0x0000006e00127202 */ /* 0x002fe20000000f00 */
        /* <DEDUP_REMOVED lines=8> */
[----:B--2---:R-:W-:Y:S02]  /*6330*/  IMAD R30, R30, UR8, RZ ;  /* 0x000000081e1e7c24 */ /* 0x004fe4000f8e02ff */
[----:B0-----:R-:W-:-:S04]  /*6340*/  IMAD.WIDE.U32 R24, R31, UR8, R18 ;  /* 0x000000081f187c25 */ /* 0x001fc8000f8e0012 */
[----:B------:R-:W-:Y:S01]  /*6350*/  IMAD R31, R31, UR9, R30 ;  /* 0x000000091f1f7c24 */ /* 0x000fe2000f8e021e */
[----:B-1----:R-:W-:-:S04]  /*6360*/  LEA R18, P1, R24, UR10, 0x2 ;  /* 0x0000000a18127c11 */ /* 0x002fc8000f8210ff */
[----:B------:R-:W-:-:S04]  /*6370*/  IADD3 R31, PT, PT, R25, R31, RZ ;  /* 0x0000001f191f7210 */ /* 0x000fc80007ffe0ff */
[----:B------:R-:W-:-:S05]  /*6380*/  LEA.HI.X R19, R24, UR11, R31, 0x2, P1 ;  /* 0x0000000b18137c11 */ /* 0x000fca00088f141f */
[----:B------:R2:W-:Y:S02]  /*6390*/  STG.E.64 desc[UR6][R18.64], R82 ;  /* 0x0000005212007986 */ /* 0x0005e4000c101b06 */
.L_x_4121:
[----:B------:R-:W-:Y:S05]  /*63a0*/  BSYNC.RECONVERGENT B1 ;  /* 0x0000000000017941 */ /* 0x000fea0003800200 */
.L_x_4120:
[----:B------:R-:W-:Y:S04]  /*63b0*/  BSSY.RECONVERGENT B1, `(.L_x_4122) ;  /* 0x0000013000017945 */ /* 0x000fe80003800200 */
[----:B------:R-:W-:Y:S05]  /*63c0*/  @P6 BRA `(.L_x_4123) ;  /* 0x0000000000446947 */ /* 0x000fea0003800000 */
[----:B------:R-:W3:Y:S01]  /*63d0*/  LDCU.64 UR8, c[0x0][0x3e0] ;  /* 0x00007c00ff0877ac */ /* 0x000ee20008000a00 */
[----:B-12---:R-:W-:Y:S01]  /*63e0*/  MOV R18, R110 ;  /* 0x0000006e00127202 */ /* 0x006fe20000000f00 */
        /* <DEDUP_REMOVED lines=8> */
[----:B---3--:R-:W-:Y:S02]  /*6470*/  IMAD R27, R9, UR8, RZ ;  /* 0x00000008091b7c24 */ /* 0x008fe4000f8e02ff */
[----:B0-----:R-:W-:-:S04]  /*6480*/  IMAD.WIDE.U32 R24, R6, UR8, R18 ;  /* 0x0000000806187c25 */ /* 0x001fc8000f8e0012 */
[----:B------:R-:W-:Y:S01]  /*6490*/  IMAD R27, R6, UR9, R27 ;  /* 0x00000009061b7c24 */ /* 0x000fe2000f8e021b */
[----:B-1----:R-:W-:-:S04]  /*64a0*/  LEA R18, P1, R24, UR10, 0x2 ;  /* 0x0000000a18127c11 */ /* 0x002fc8000f8210ff */
[----:B------:R-:W-:-:S04]  /*64b0*/  IADD3 R27, PT, PT, R25, R27, RZ ;  /* 0x0000001b191b7210 */ /* 0x000fc80007ffe0ff */
[----:B------:R-:W-:-:S05]  /*64c0*/  LEA.HI.X R19, R24, UR11, R27, 0x2, P1 ;  /* 0x0000000b18137c11 */ /* 0x000fca00088f141b */
[----:B------:R3:W-:Y:S02]  /*64d0*/  STG.E.64 desc[UR6][R18.64], R94 ;  /* 0x0000005e12007986 */ /* 0x0007e4000c101b06 */
.L_x_4123:
[----:B------:R-:W-:Y:S05]  /*64e0*/  BSYNC.RECONVERGENT B1 ;  /* 0x0000000000017941 */ /* 0x000fea0003800200 */
.L_x_4122:
[----:B------:R-:W-:Y:S04]  /*64f0*/  BSSY.RECONVERGENT B1, `(.L_x_4124) ;  /* 0x0000013000017945 */ /* 0x000fe80003800200 */
[----:B------:R-:W-:Y:S05]  /*6500*/  @P3 BRA `(.L_x_4125) ;  /* 0x0000000000443947 */ /* 0x000fea0003800000 */
[----:B------:R-:W4:Y:S01]  /*6510*/  LDCU.64 UR8, c[0x0][0x3e0] ;  /* 0x00007c00ff0877ac */ /* 0x000f220008000a00 */
[----:B-123--:R-:W-:Y:S01]  /*6520*/  MOV R18, R110 ;  /* 0x0000006e00127202 */ /* 0x00efe20000000f00 */
        /* <DEDUP_REMOVED lines=8> */
[----:B----4-:R-:W-:Y:S02]  /*65b0*/  IMAD R27, R7, UR8, RZ ;  /* 0x00000008071b7c24 */ /* 0x010fe4000f8e02ff */
[----:B0-----:R-:W-:-:S04]  /*65c0*/  IMAD.WIDE.U32 R24, R4, UR8, R18 ;  /* 0x0000000804187c25 */ /* 0x001fc8000f8e0012 */
[----:B------:R-:W-:Y:S01]  /*65d0*/  IMAD R27, R4, UR9, R27 ;  /* 0x00000009041b7c24 */ /* 0x000fe2000f8e021b */
[----:B-1----:R-:W-:-:S04]  /*65e0*/  LEA R18, P1, R24, UR10, 0x2 ;  /* 0x0000000a18127c11 */ /* 0x002fc8000f8210ff */
[----:B------:R-:W-:-:S04]  /*65f0*/  IADD3 R27, PT, PT, R25, R27, RZ ;  /* 0x0000001b191b7210 */ /* 0x000fc80007ffe0ff */
[----:B------:R-:W-:-:S05]  /*6600*/  LEA.HI.X R19, R24, UR11, R27, 0x2, P1 ;  /* 0x0000000b18137c11 */ /* 0x000fca00088f141b */
[----:B------:R4:W-:Y:S02]  /*6610*/  STG.E.64 desc[UR6][R18.64], R96 ;  /* 0x0000006012007986 */ /* 0x0009e4000c101b06 */
.L_x_4125:
[----:B------:R-:W-:Y:S05]  /*6620*/  BSYNC.RECONVERGENT B1 ;  /* 0x0000000000017941 */ /* 0x000fea0003800200 */
.L_x_4124:
[----:B------:R-:W-:Y:S04]  /*6630*/  BSSY.RECONVERGENT B1, `(.L_x_4126) ;  /* 0x0000013000017945 */ /* 0x000fe80003800200 */
[----:B------:R-:W-:Y:S05]  /*6640*/  @P4 BRA `(.L_x_4127) ;  /* 0x0000000000444947 */ /* 0x000fea0003800000 */
[----:B------:R-:W5:Y:S01]  /*6650*/  LDCU.64 UR8, c[0x0][0x3e0] ;  /* 0x00007c00ff0877ac */ /* 0x000f620008000a00 */
[----:B-1234-:R-:W-:Y:S01]  /*6660*/  MOV R18, R110 ;  /* 0x0000006e00127202 */ /* 0x01efe20000000f00 */
[----:B------:R-:W-:Y:S01]  /*6670*/  FADD.FTZ R86, -R36, R86 ;  /* 0x0000005624567221 */ /* 0x000fe20000010100 */
[----:B------:R-:W-:Y:S01]  /*6680*/  MOV R19, R113 ;  /* 0x0000007100137202 */ /* 0x000fe20000000f00 */
[----:B------:R-:W1:Y:S02]  /*6690*/  LDCU.64 UR10, c[0x0][0x380] ;  /* 0x00007000ff0a77ac */ /* 0x000e640008000a00 */
[----:B------:R-:W-:-:S04]  /*66a0*/  FMUL.FTZ R86, R86, R37 ;  /* 0x0000002556567220 */ /* 0x000fc80000410000 */
[----:B------:R-:W-:Y:S01]  /*66b0*/  FFMA.FTZ R86, R49, R86, R52 ;  /* 0x0000005631567223 */ /* 0x000fe20000010034 */
[----:B-----5:R-:W-:Y:S02]  /*66c0*/  IMAD R23, R23, UR8, RZ ;  /* 0x0000000817177c24 */ /* 0x020fe4000f8e02ff */
[----:B0-----:R-:W-:-:S04]  /*66d0*/  IMAD.WIDE.U32 R24, R22, UR8, R18 ;  /* 0x0000000816187c25 */ /* 0x001fc8000f8e0012 */
        /* <DEDUP_REMOVED lines=8> */
.L_x_4127:
[----:B------:R-:W-:Y:S05]  /*6760*/  BSYNC.RECONVERGENT B1 ;  /* 0x0000000000017941 */ /* 0x000fea0003800200 */
.L_x_4126:
[----:B------:R-:W-:Y:S01]  /*6770*/  ISETP.GE.U32.AND P5, PT, R21, UR4, PT ;  /* 0x0000000415007c0c */ /* 0x000fe2000bfa6070 */
[----:B------:R-:W-:Y:S01]  /*6780*/  BSSY.RECONVERGENT B1, `(.L_x_4128) ;  /* 0x0000021000017945 */ /* 0x000fe20003800200 */
[----:B01234-:R-:W-:Y:S02]  /*6790*/  SHF.R.S32.HI R18, RZ, 0x1f, R21 ;  /* 0x0000001fff127819 */ /* 0x01ffe40000011415 */
[----:B------:R-:W-:Y:S02]  /*67a0*/  ISETP.GE.U32.AND P2, PT, R20, UR4, PT ;  /* 0x0000000414007c0c */ /* 0x000fe4000bf46070 */
[----:B------:R-:W-:Y:S02]  /*67b0*/  ISETP.GE.AND.EX P5, PT, R18, UR5, PT, P5 ;  /* 0x0000000512007c0c */ /* 0x000fe4000bfa6350 */
[----:B------:R-:W-:Y:S02]  /*67c0*/  ISETP.GE.U32.AND P1, PT, R38, UR4, PT ;  /* 0x0000000426007c0c */ /* 0x000fe4000bf26070 */
[----:B------:R-:W-:-:S02]  /*67d0*/  ISETP.GE.U32.AND P6, PT, R2, UR4, PT ;  /* 0x0000000402007c0c */ /* 0x000fc4000bfc6070 */
[----:B------:R-:W-:Y:S02]  /*67e0*/  ISETP.GE.U32.AND P3, PT, R0, UR4, PT ;  /* 0x0000000400007c0c */ /* 0x000fe4000bf66070 */
[----:B------:R-:W-:Y:S02]  /*67f0*/  SHF.R.S32.HI R25, RZ, 0x1f, R20 ;  /* 0x0000001fff197819 */ /* 0x000fe40000011414 */
[----:B------:R-:W-:Y:S02]  /*6800*/  SHF.R.S32.HI R26, RZ, 0x1f, R38 ;  /* 0x0000001fff1a7819 */ /* 0x000fe40000011426 */
[----:B------:R-:W-:Y:S02]  /*6810*/  ISETP.GE.U32.AND P4, PT, R39, UR4, PT ;  /* 0x0000000427007c0c */ /* 0x000fe4000bf86070 */
[----:B------:R-:W-:Y:S02]  /*6820*/  ISETP.GE.AND.EX P2, PT, R25, UR5, PT, P2 ;  /* 0x0000000519007c0c */ /* 0x000fe4000bf46320 */
[----:B------:R-:W-:-:S02]  /*6830*/  ISETP.GE.AND.EX P1, PT, R26, UR5, PT, P1 ;  /* 0x000000051a007c0c */ /* 0x000fc4000bf26310 */
[----:B------:R-:W-:Y:S02]  /*6840*/  ISETP.GE.AND.EX P6, PT, R5, UR5, PT, P6 ;  /* 0x0000000505007c0c */ /* 0x000fe4000bfc6360 */
[----:B------:R-:W-:Y:S02]  /*6850*/  ISETP.GE.AND.EX P3, PT, R3, UR5, PT, P3 ;  /* 0x0000000503007c0c */ /* 0x000fe4000bf66330 */
[----:B------:R-:W-:Y:S01]  /*6860*/  ISETP.GE.AND.EX P4, PT, R44, UR5, PT, P4 ;  /* 0x000000052c007c0c */ /* 0x000fe2000bf86340 */
[----:B------:R-:W-:-:S12]  /*6870*/  @P5 BRA `(.L_x_4129) ;  /* 0x0000000000445947 */ /* 0x000fd80003800000 */
        /* <DEDUP_REMOVED lines=17> */
.L_x_4129:
[----:B------:R-:W-:Y:S05]  /*6990*/  BSYNC.RECONVERGENT B1 ;  /* 0x0000000000017941 */ /* 0x000fea0003800200 */
.L_x_4128:
[----:B------:R-:W-:Y:S04]  /*69a0*/  BSSY.RECONVERGENT B1, `(.L_x_4130) ;  /* 0x0000013000017945 */ /* 0x000fe80003800200 */
[----:B------:R-:W-:Y:S05]  /*69b0*/  @P2 BRA `(.L_x_4131) ;  /* 0x0000000000442947 */ /* 0x000fea0003800000 */
[----:B------:R-:W1:Y:S01]  /*69c0*/  LDCU.64 UR8, c[0x0][0x3e0] ;  /* 0x00007c00ff0877ac */ /* 0x000e620008000a00 */
[----:B0-----:R-:W-:Y:S01]  /*69d0*/  MOV R18, R110 ;  /* 0x0000006e00127202 */ /* 0x001fe20000000f00 */
        /* <DEDUP_REMOVED lines=15> */
.L_x_4131:
[----:B------:R-:W-:Y:S05]  /*6ad0*/  BSYNC.RECONVERGENT B1 ;  /* 0x0000000000017941 */ /* 0x000fea0003800200 */
.L_x_4130:
[----:B------:R-:W-:Y:S04]  /*6ae0*/  BSSY.RECONVERGENT B1, `(.L_x_4132) ;  /* 0x0000013000017945 */ /* 0x000fe80003800200 */
        /* <DEDUP_REMOVED lines=17> */
[----:B------:R2:W-:Y:S02]  /*6c00*/  STG.E.64 desc[UR6][R18.64], R98 ;  /* 0x0000006212007986 */ /* 0x0005e4000c101b06 */
.L_x_4133:
[----:B------:R-:W-:Y:S05]  /*6c10*/  BSYNC.RECONVERGENT B1 ;  /* 0x0000000000017941 */ /* 0x000fea0003800200 */
.L_x_4132:
[----:B------:R-:W-:Y:S04]  /*6c20*/  BSSY.RECONVERGENT B1, `(.L_x_4134) ;  /* 0x0000013000017945 */ /* 0x000fe80003800200 */
[----:B------:R-:W-:Y:S05]  /*6c30*/  @P6 BRA `(.L_x_4135) ;  /* 0x0000000000446947 */ /* 0x000fea0003800000 */
[----:B------:R-:W3:Y:S01]  /*6c40*/  LDCU.64 UR8, c[0x0][0x3e0] ;  /* 0x00007c00ff0877ac */ /* 0x000ee20008000a00 */
[----:B012---:R-:W-:Y:S01]  /*6c50*/  MOV R18, R110 ;  /* 0x0000006e00127202 */ /* 0x007fe20000000f00 */
        /* <DEDUP_REMOVED lines=12> */
[----:B------:R-:W-:-:S04]  /*6d20*/  IADD3 R23, PT, PT, R21, R23, RZ ;  /* 0x0000001715177210 */ /* 0x000fc80007ffe0ff */
[----:B------:R-:W-:-:S05]  /*6d30*/  LEA.HI.X R19, R20, UR11, R23, 0x2, P1 ;  /* 0x0000000b14137c11 */ /* 0x000fca00088f1417 */
[----:B------:R3:W-:Y:S02]  /*6d40*/  STG.E.64 desc[UR6][R18.64], R100 ;  /* 0x0000006412007986 */ /* 0x0007e4000c101b06 */
.L_x_4135:
[----:B------:R-:W-:Y:S05]  /*6d50*/  BSYNC.RECONVERGENT B1 ;  /* 0x0000000000017941 */ /* 0x000fea0003800200 */
.L_x_4134:
[----:B------:R-:W-:Y:S04]  /*6d60*/  BSSY.RECONVERGENT B1, `(.L_x_4136) ;  /* 0x0000013000017945 */ /* 0x000fe80003800200 */
[----:B------:R-:W-:Y:S05]  /*6d70*/  @P3 BRA `(.L_x_4137) ;  /* 0x0000000000443947 */ /* 0x000fea0003800000 */
[----:B------:R-:W4:Y:S01]  /*6d80*/  LDCU.64 UR8, c[0x0][0x3e0] ;  /* 0x00007c00ff0877ac */ /* 0x000f220008000a00 */
[----:B0123--:R-:W-:Y:S01]  /*6d90*/  MOV R18, R110 ;  /* 0x0000006e00127202 */ /* 0x00ffe20000000f00 */
        /* <DEDUP_REMOVED lines=12> */
[----:B------:R-:W-:-:S04]  /*6e60*/  IADD3 R23, PT, PT, R21, R23, RZ ;  /* 0x0000001715177210 */ /* 0x000fc80007ffe0ff */
[----:B------:R-:W-:-:S05]  /*6e70*/  LEA.HI.X R19, R20, UR11, R23, 0x2, P1 ;  /* 0x0000000b14137c11 */ /* 0x000fca00088f1417 */
[----:B------:R4:W-:Y:S02]  /*6e80*/  STG.E.64 desc[UR6][R18.64], R102 ;  /* 0x0000006612007986 */ /* 0x0009e4000c101b06 */
.L_x_4137:
[----:B------:R-:W-:Y:S05]  /*6e90*/  BSYNC.RECONVERGENT B1 ;  /* 0x0000000000017941 */ /* 0x000fea0003800200 */
.L_x_4136:
[----:B------:R-:W-:Y:S05]  /*6ea0*/  @P4 BRA `(.L_x_4138) ;  /* 0x0000004000d84947 */ /* 0x000fea0003800000 */
[----:B------:R-:W5:Y:S01]  /*6eb0*/  LDCU.64 UR4, c[0x0][0x3e0] ;  /* 0x00007c00ff0477ac */ /* 0x000f620008000a00 */
[----:B------:R-:W-:Y:S01]  /*6ec0*/  MOV R111, R113 ;  /* 0x00000071006f7202 */ /* 0x000fe20000000f00 */
[C---:B------:R-:W-:Y:S01]  /*6ed0*/  FADD.FTZ R104, -R36.reuse, R104 ;  /* 0x0000006824687221 */ /* 0x040fe20000010100 */
        /* <DEDUP_REMOVED lines=8> */
[----:B------:R-:W-:Y:S01]  /*6f60*/  IMAD R39, R39, UR5, R44 ;  /* 0x0000000527277c24 */ /* 0x000fe2000f8e022c */
[----:B01234-:R-:W-:-:S04]  /*6f70*/  LEA R18, P1, R110, UR8, 0x2 ;  /* 0x000000086e127c11 */ /* 0x01ffc8000f8210ff */
[----:B------:R-:W-:-:S04]  /*6f80*/  IADD3 R39, PT, PT, R111, R39, RZ ;  /* 0x000000276f277210 */ /* 0x000fc80007ffe0ff */
[----:B------:R-:W-:-:S05]  /*6f90*/  LEA.HI.X R19, R110, UR9, R39, 0x2, P1 ;  /* 0x000000096e137c11 */ /* 0x000fca00088f1427 */
[----:B------:R0:W-:Y:S01]  /*6fa0*/  STG.E.64 desc[UR6][R18.64], R104 ;  /* 0x0000006812007986 */ /* 0x0001e2000c101b06 */
[----:B------:R-:W-:Y:S05]  /*6fb0*/  BRA `(.L_x_4138) ;  /* 0x0000004000947947 */ /* 0x000fea0003800000 */
.L_x_4075:
[----:B------:R-:W0:Y:S01]  /*6fc0*/  LDCU.64 UR4, c[0x0][0x3e8] ;  /* 0x00007d00ff0477ac */ /* 0x000e220008000a00 */
[----:B------:R-:W-:Y:S01]  /*6fd0*/  SHF.R.S32.HI R55, RZ, 0x1f, R38 ;  /* 0x0000001fff377819 */ /* 0x000fe20000011426 */
[----:B------:R-:W-:Y:S01]  /*6fe0*/  BSSY.RECONVERGENT B1, `(.L_x_4139) ;  /* 0x0000029000017945 */ /* 0x000fe20003800200 */
[C---:B------:R-:W-:Y:S02]  /*6ff0*/  IADD3 R107, PT, PT, R38.reuse, 0x10, RZ ;  /* 0x00000010266b7810 */ /* 0x040fe40007ffe0ff */
[C---:B------:R-:W-:Y:S02]  /*7000*/  IADD3 R56, PT, PT, R38.reuse, 0x20, RZ ;  /* 0x0000002026387810 */ /* 0x040fe40007ffe0ff */
[----:B------:R-:W-:Y:S02]  /*7010*/  SHF.R.S32.HI R58, RZ, 0x1f, R107 ;  /* 0x0000001fff3a7819 */ /* 0x000fe4000001146b */
[----:B------:R-:W-:Y:S02]  /*7020*/  SHF.R.S32.HI R57, RZ, 0x1f, R56 ;  /* 0x0000001fff397819 */ /* 0x000fe40000011438 */
[----:B------:R-:W-:-:S02]  /*7030*/  IADD3 R59, PT, PT, R38, 0x30, RZ ;  /* 0x00000030263b7810 */ /* 0x000fc40007ffe0ff */
[C---:B------:R-:W-:Y:S02]  /*7040*/  IADD3 R53, PT, PT, R38.reuse, 0x50, RZ ;  /* 0x0000005026357810 */ /* 0x040fe40007ffe0ff */
[----:B0-----:R-:W-:Y:S02]  /*7050*/  ISETP.GE.U32.AND P1, PT, R38, UR4, PT ;  /* 0x0000000426007c0c */ /* 0x001fe4000bf26070 */
[----:B------:R-:W-:Y:S02]  /*7060*/  ISETP.GE.U32.AND P2, PT, R107, UR4, PT ;  /* 0x000000046b007c0c */ /* 0x000fe4000bf46070 */
[----:B------:R-:W-:Y:S02]  /*7070*/  ISETP.GE.AND.EX P1, PT, R55, UR5, PT, P1 ;  /* 0x0000000537007c0c */ /* 0x000fe4000bf26310 */
[----:B------:R-:W-:Y:S02]  /*7080*/  ISETP.GE.U32.AND P3, PT, R56, UR4, PT ;  /* 0x0000000438007c0c */ /* 0x000fe4000bf66070 */
[----:B------:R-:W-:-:S02]  /*7090*/  ISETP.GE.AND.EX P2, PT, R58, UR5, PT, P2 ;  /* 0x000000053a007c0c */ /* 0x000fc4000bf46320 */
[----:B------:R-:W-:-:S07]  /*70a0*/  ISETP.GE.AND.EX P3, PT, R57, UR5, PT, P3 ;  /* 0x0000000539007c0c */ /* 0x000fce000bf66330 */
[----:B------:R-:W-:Y:S06]  /*70b0*/  @P1 BRA `(.L_x_4140) ;  /* 0x00000000006c1947 */ /* 0x000fec0003800000 */
        /* <DEDUP_REMOVED lines=27> */
.L_x_4140:
[----:B------:R-:W-:Y:S05]  /*7270*/  BSYNC.RECONVERGENT B1 ;  /* 0x0000000000017941 */ /* 0x000fea0003800200 */
.L_x_4139:
[----:B------:R-:W-:Y:S04]  /*7280*/  BSSY.RECONVERGENT B1, `(.L_x_4141) ;  /* 0x000001d000017945 */ /* 0x000fe80003800200 */
[----:B------:R-:W-:Y:S05]  /*7290*/  @P2 BRA `(.L_x_4142) ;  /* 0x00000000006c2947 */ /* 0x000fea0003800000 */
[C---:B------:R-:W-:Y:S01]  /*72a0*/  FADD.FTZ R20, -R36.reuse, R20 ;  /* 0x0000001424147221 */ /* 0x040fe20000010100 */
[----:B0-----:R-:W-:Y:S01]  /*72b0*/  FADD.FTZ R18, -R36, R21 ;  /* 0x0000001524127221 */ /* 0x001fe20000010100 */
        /* <DEDUP_REMOVED lines=25> */
.L_x_4142:
[----:B------:R-:W-:Y:S05]  /*7450*/  BSYNC.RECONVERGENT B1 ;  /* 0x0000000000017941 */ /* 0x000fea0003800200 */
.L_x_4141:
[----:B------:R-:W-:Y:S04]  /*7460*/  BSSY.RECONVERGENT B1, `(.L_x_4143) ;  /* 0x000001d000017945 */ /* 0x000fe80003800200 */
[----:B------:R-:W-:Y:S05]  /*7470*/  @P3 BRA `(.L_x_4144) ;  /* 0x00000000006c3947 */ /* 0x000fea0003800000 */
[C---:B------:R-:W-:Y:S01]  /*7480*/  FADD.FTZ R22, -R36.reuse, R22 ;  /* 0x0000001624167221 */ /* 0x040fe20000010100 */
[----:B01----:R-:W-:Y:S01]  /*7490*/  FADD.FTZ R18, -R36, R23 ;  /* 0x0000001724127221 */ /* 0x003fe20000010100 */
        /* <DEDUP_REMOVED lines=25> */
.L_x_4144:
[----:B------:R-:W-:Y:S05]  /*7630*/  BSYNC.RECONVERGENT B1 ;  /* 0x0000000000017941 */ /* 0x000fea0003800200 */
.L_x_4143:
[----:B------:R-:W-:Y:S01]  /*7640*/  ISETP.GE.U32.AND P4, PT, R59, UR4, PT ;  /* 0x000000043b007c0c */ /* 0x000fe2000bf86070 */
[----:B------:R-:W-:Y:S01]  /*7650*/  BSSY.RECONVERGENT B1, `(.L_x_4145) ;  /* 0x000002e000017945 */ /* 0x000fe20003800200 */
[----:B012---:R-:W-:Y:S02]  /*7660*/  SHF.R.S32.HI R19, RZ, 0x1f, R59 ;  /* 0x0000001fff137819 */ /* 0x007fe4000001143b */
        /* <DEDUP_REMOVED lines=37> */
[----:B-1----:R-:W-:Y:S02]  /*78c0*/  LEA R20, P4, R18, UR10, 0x2 ;  /* 0x0000000a12147c11 */ /* 0x002fe4000f8810ff */
[----:B------:R-:W0:Y:S02]  /*78d0*/  MUFU.RCP R114, R109 ;  /* 0x0000006d00727308 */ /* 0x000e240000001000 */
[----:B------:R-:W-:-:S04]  /*78e0*/  IADD3 R59, PT, PT, R19, R59, RZ ;  /* 0x0000003b133b7210 */ /* 0x000fc80007ffe0ff */
[----:B------:R-:W-:Y:S01]  /*78f0*/  LEA.HI.X R21, R18, UR11, R59, 0x2, P4 ;  /* 0x0000000b12157c11 */ /* 0x000fe2000a0f143b */
[----:B--2---:R-:W-:Y:S01]  /*7900*/  FMUL.FTZ R18, R24, R107 ;  /* 0x0000006b18127220 */ /* 0x004fe20000410000 */
[----:B0-----:R-:W-:-:S05]  /*7910*/  FMUL.FTZ R19, R25, R114 ;  /* 0x0000007219137220 */ /* 0x001fca0000410000 */
[----:B------:R0:W-:Y:S02]  /*7920*/  STG.E.64 desc[UR6][R20.64], R18 ;  /* 0x0000001214007986 */ /* 0x0001e4000c101b06 */
.L_x_4146:
[----:B------:R-:W-:Y:S05]  /*7930*/  BSYNC.RECONVERGENT B1 ;  /* 0x0000000000017941 */ /* 0x000fea0003800200 */
.L_x_4145:
[----:B------:R-:W-:Y:S04]  /*7940*/  BSSY.RECONVERGENT B1, `(.L_x_4147) ;  /* 0x000001d000017945 */ /* 0x000fe80003800200 */
[----:B------:R-:W-:Y:S05]  /*7950*/  @P1 BRA `(.L_x_4148) ;  /* 0x00000000006c1947 */ /* 0x000fea0003800000 */
[C---:B------:R-:W-:Y:S01]  /*7960*/  FADD.FTZ R84, -R36.reuse, R84 ;  /* 0x0000005424547221 */ /* 0x040fe20000010100 */
[----:B0-----:R-:W-:Y:S01]  /*7970*/  FADD.FTZ R18, -R36, R85 ;  /* 0x0000005524127221 */ /* 0x001fe20000010100 */
        /* <DEDUP_REMOVED lines=25> */
.L_x_4148:
[----:B------:R-:W-:Y:S05]  /*7b10*/  BSYNC.RECONVERGENT B1 ;  /* 0x0000000000017941 */ /* 0x000fea0003800200 */
.L_x_4147:
        /* <DEDUP_REMOVED lines=29> */
.L_x_4150:
[----:B------:R-:W-:Y:S05]  /*7cf0*/  BSYNC.RECONVERGENT B1 ;  /* 0x0000000000017941 */ /* 0x000fea0003800200 */
.L_x_4149:
[----:B------:R-:W-:Y:S04]  /*7d00*/  BSSY.RECONVERGENT B1, `(.L_x_4151) ;  /* 0x000001d000017945 */ /* 0x000fe80003800200 */
[----:B------:R-:W-:Y:S05]  /*7d10*/  @P2 BRA `(.L_x_4152) ;  /* 0x00000000006c2947 */ /* 0x000fea0003800000 */
[C---:B------:R-:W-:Y:S01]  /*7d20*/  FADD.FTZ R28, -R36.reuse, R28 ;  /* 0x0000001c241c7221 */ /* 0x040fe20000010100 */
[----:B012---:R-:W-:Y:S01]  /*7d30*/  FADD.FTZ R18, -R36, R29 ;  /* 0x0000001d24127221 */ /* 0x007fe20000010100 */
        /* <DEDUP_REMOVED lines=25> */
.L_x_4152:
[----:B------:R-:W-:Y:S05]  /*7ed0*/  BSYNC.RECONVERGENT B1 ;  /* 0x0000000000017941 */ /* 0x000fea0003800200 */
.L_x_4151:
[----:B------:R-:W-:Y:S04]  /*7ee0*/  BSSY.RECONVERGENT B1, `(.L_x_4153) ;  /* 0x000001d000017945 */ /* 0x000fe80003800200 */
[----:B------:R-:W-:Y:S05]  /*7ef0*/  @P3 BRA `(.L_x_4154) ;  /* 0x00000000006c3947 */ /* 0x000fea0003800000 */
[C---:B------:R-:W-:Y:S01]  /*7f00*/  FADD.FTZ R30, -R36.reuse, R30 ;  /* 0x0000001e241e7221 */ /* 0x040fe20000010100 */
[----:B0123--:R-:W-:Y:S01]  /*7f10*/  FADD.FTZ R18, -R36, R31 ;  /* 0x0000001f24127221 */ /* 0x00ffe20000010100 */
        /* <DEDUP_REMOVED lines=25> */
.L_x_4154:
[----:B------:R-:W-:Y:S05]  /*80b0*/  BSYNC.RECONVERGENT B1 ;  /* 0x0000000000017941 */ /* 0x000fea0003800200 */
.L_x_4153:
        /* <DEDUP_REMOVED lines=8> */
[----:B------:R-:W-:Y:S02]  /*8140*/  SHF.R.S32.HI R29, RZ, 0x1f, R22 ;  /* 0x0000001fff1d7819 */ /* 0x000fe40000011416 */
[----:B------:R-:W-:Y:S02]  /*8150*/  SHF.R.S32.HI R28, RZ, 0x1f, R23 ;  /* 0x0000001fff1c7819 */ /* 0x000fe40000011417 */
        /* <DEDUP_REMOVED lines=8> */
[C---:B------:R-:W-:Y:S01]  /*81e0*/  FADD.FTZ R32, -R36.reuse, R32 ;  /* 0x0000002024207221 */ /* 0x040fe20000010100 */
[----:B01234-:R-:W-:Y:S01]  /*81f0*/  FADD.FTZ R18, -R36, R33 ;  /* 0x0000002124127221 */ /* 0x01ffe20000010100 */
        /* <DEDUP_REMOVED lines=25> */
.L_x_4156:
[----:B------:R-:W-:Y:S05]  /*8390*/  BSYNC.RECONVERGENT B1 ;  /* 0x0000000000017941 */ /* 0x000fea0003800200 */
.L_x_4155:
[----:B------:R-:W-:Y:S04]  /*83a0*/  BSSY.RECONVERGENT B1, `(.L_x_4157) ;  /* 0x000001d000017945 */ /* 0x000fe80003800200 */
[----:B------:R-:W-:Y:S05]  /*83b0*/  @P1 BRA `(.L_x_4158) ;  /* 0x00000000006c1947 */ /* 0x000fea0003800000 */
        /* <DEDUP_REMOVED lines=27> */
.L_x_4158:
[----:B------:R-:W-:Y:S05]  /*8570*/  BSYNC.RECONVERGENT B1 ;  /* 0x0000000000017941 */ /* 0x000fea0003800200 */
.L_x_4157:
        /* <DEDUP_REMOVED lines=29> */
.L_x_4160:
[----:B------:R-:W-:Y:S05]  /*8750*/  BSYNC.RECONVERGENT B1 ;  /* 0x0000000000017941 */ /* 0x000fea0003800200 */
.L_x_4159:
        /* <DEDUP_REMOVED lines=29> */
.L_x_4162:
[----:B------:R-:W-:Y:S05]  /*8930*/  BSYNC.RECONVERGENT B1 ;  /* 0x0000000000017941 */ /* 0x000fea0003800200 */
.L_x_4161:
        /* <DEDUP_REMOVED lines=29> */
.L_x_4164:
[----:B------:R-:W-:Y:S05]  /*8b10*/  BSYNC.RECONVERGENT B1 ;  /* 0x0000000000017941 */ /* 0x000fea0003800200 */
.L_x_4163:
[----:B------:R-:W-:Y:S04]  /*8b20*/  BSSY.RECONVERGENT B1, `(.L_x_4165) ;  /* 0x000001d000017945 */ /* 0x000fe80003800200 */
[----:B------:R-:W-:Y:S05]  /*8b30*/  @P6 BRA `(.L_x_4166) ;  /* 0x00000000006c6947 */ /* 0x000fea0003800000 */
[C---:B------:R-:W-:Y:S01]  /*8b40*/  FADD.FTZ R90, -R36.reuse, R90 ;  /* 0x0000005a245a7221 */ /* 0x040fe20000010100 */
[----:B01234-:R-:W-:Y:S01]  /*8b50*/  FADD.FTZ R18, -R36, R91 ;  /* 0x0000005b24127221 */ /* 0x01ffe20000010100 */
        /* <DEDUP_REMOVED lines=25> */
.L_x_4166:
[----:B------:R-:W-:Y:S05]  /*8cf0*/  BSYNC.RECONVERGENT B1 ;  /* 0x0000000000017941 */ /* 0x000fea0003800200 */
.L_x_4165:
        /* <DEDUP_REMOVED lines=49> */
.L_x_4168:
[----:B------:R-:W-:Y:S05]  /*9010*/  BSYNC.RECONVERGENT B1 ;  /* 0x0000000000017941 */ /* 0x000fea0003800200 */
.L_x_4167:
        /* <DEDUP_REMOVED lines=29> */
.L_x_4170:
[----:B------:R-:W-:Y:S05]  /*91f0*/  BSYNC.RECONVERGENT B1 ;  /* 0x0000000000017941 */ /* 0x000fea0003800200 */
.L_x_4169:
        /* <DEDUP_REMOVED lines=29> */
.L_x_4172:
[----:B------:R-:W-:Y:S05]  /*93d0*/  BSYNC.RECONVERGENT B1 ;  /* 0x0000000000017941 */ /* 0x000fea0003800200 */
.L_x_4171:
        /* <DEDUP_REMOVED lines=29> */
.L_x_4174:
[----:B------:R-:W-:Y:S05]  /*95b0*/  BSYNC.RECONVERGENT B1 ;  /* 0x0000000000017941 */ /* 0x000fea0003800200 */
.L_x_4173:
        /* <DEDUP_REMOVED lines=29> */
.L_x_4176:
[----:B------:R-:W-:Y:S05]  /*9790*/  BSYNC.RECONVERGENT B1 ;  /* 0x0000000000017941 */ /* 0x000fea0003800200 */
.L_x_4175:
        /* <DEDUP_REMOVED lines=29> */
.L_x_4178:
[----:B------:R-:W-:Y:S05]  /*9970*/  BSYNC.RECONVERGENT B1 ;  /* 0x0000000000017941 */ /* 0x000fea0003800200 */
.L_x_4177:
[----:B------:R-:W-:Y:S01]  /*9980*/  ISETP.GE.U32.AND P5, PT, R18, UR4, PT ;  /* 0x0000000412007c0c */ /* 0x000fe2000bfa6070 */
[----:B------:R-:W-:Y:S01]  /*9990*/  BSSY.RECONVERGENT B1, `(.L_x_4179) ;  /* 0x0000031000017945 */ /* 0x000fe20003800200 */
[----:B------:R-:W-:Y:S02]  /*99a0*/  SHF.R.S32.HI R27, RZ, 0x1f, R18 ;  /* 0x0000001fff1b7819 */ /* 0x000fe40000011412 */
[C---:B------:R-:W-:Y:S02]  /*99b0*/  IADD3 R24, PT, PT, R38.reuse, 0x160, RZ ;  /* 0x0000016026187810 */ /* 0x040fe40007ffe0ff */
[----:B------:R-:W-:Y:S02]  /*99c0*/  ISETP.GE.AND.EX P5, PT, R27, UR5, PT, P5 ;  /* 0x000000051b007c0c */ /* 0x000fe4000bfa6350 */
[----:B01234-:R-:W-:Y:S02]  /*99d0*/  IADD3 R22, PT, PT, R38, 0x190, RZ ;  /* 0x0000019026167810 */ /* 0x01ffe40007ffe0ff */
        /* <DEDUP_REMOVED lines=8> */
[C---:B------:R-:W-:Y:S02]  /*9a60*/  IADD3 R21, PT, PT, R38.reuse, 0x1a0, RZ ;  /* 0x000001a026157810 */ /* 0x040fe40007ffe0ff */
        /* <DEDUP_REMOVED lines=35> */
.L_x_4180:
[----:B------:R-:W-:Y:S05]  /*9ca0*/  BSYNC.RECONVERGENT B1 ;  /* 0x0000000000017941 */ /* 0x000fea0003800200 */
.L_x_4179:
[----:B------:R-:W-:Y:S04]  /*9cb0*/  BSSY.RECONVERGENT B1, `(.L_x_4181) ;  /* 0x000001d000017945 */ /* 0x000fe80003800200 */
[----:B------:R-:W-:Y:S05]  /*9cc0*/  @P2 BRA `(.L_x_4182) ;  /* 0x00000000006c2947 */ /* 0x000fea0003800000 */
[C---:B------:R-:W-:Y:S01]  /*9cd0*/  FADD.FTZ R80, -R36.reuse, R80 ;  /* 0x0000005024507221 */ /* 0x040fe20000010100 */
[----:B------:R-:W-:Y:S01]  /*9ce0*/  FADD.FTZ R18, -R36, R81 ;  /* 0x0000005124127221 */ /* 0x000fe20000010100 */
[----:B------:R-:W1:Y:S01]  /*9cf0*/  LDCU.64 UR8, c[0x0][0x3e0] ;  /* 0x00007c00ff0877ac */ /* 0x000e620008000a00 */
[----:B0-----:R-:W-:Y:S01]  /*9d00*/  MOV R27, R113 ;  /* 0x00000071001b7202 */ /* 0x001fe20000000f00 */
[-C--:B------:R-:W-:Y:S01]  /*9d10*/  FMUL.FTZ R80, R80, R37.reuse ;  /* 0x0000002550507220 */ /* 0x080fe20000410000 */
[----:B------:R-:W-:Y:S01]  /*9d20*/  FMUL.FTZ R26, R18, R37 ;  /* 0x00000025121a7220 */ /* 0x000fe20000410000 */
[----:B------:R-:W0:Y:S02]  /*9d30*/  LDCU.64 UR10, c[0x0][0x380] ;  /* 0x00007000ff0a77ac */ /* 0x000e240008000a00 */
[----:B------:R-:W-:Y:S01]  /*9d40*/  FFMA.FTZ R31, R49, R80, R52 ;  /* 0x00000050311f7223 */ /* 0x000fe20000010034 */
[----:B------:R-:W-:Y:S01]  /*9d50*/  FFMA.FTZ R33, R50, R26, R51 ;  /* 0x0000001a32217223 */ /* 0x000fe20000010033 */
[----:B------:R-:W-:-:S02]  /*9d60*/  MOV R26, R110 ;  /* 0x0000006e001a7202 */ /* 0x000fc40000000f00 */
        /* <DEDUP_REMOVED lines=8> */
[----:B--2---:R-:W-:Y:S01]  /*9df0*/  FADD.FTZ R28, R18, 1 ;  /* 0x3f800000121c7421 */ /* 0x004fe20000010000 */
[----:B0-----:R-:W-:-:S04]  /*9e00*/  LEA R18, P2, R26, UR10, 0x2 ;  /* 0x0000000a1a127c11 */ /* 0x001fc8000f8410ff */
[----:B------:R-:W-:Y:S01]  /*9e10*/  LEA.HI.X R19, R26, UR11, R19, 0x2, P2 ;  /* 0x0000000b1a137c11 */ /* 0x000fe200090f1413 */
[----:B------:R-:W0:Y:S01]  /*9e20*/  MUFU.RCP R28, R28 ;  /* 0x0000001c001c7308 */ /* 0x000e220000001000 */
[----:B-1----:R-:W-:-:S07]  /*9e30*/  FADD.FTZ R30, R29, 1 ;  /* 0x3f8000001d1e7421 */ /* 0x002fce0000010000 */
[----:B------:R-:W1:Y:S01]  /*9e40*/  MUFU.RCP R30, R30 ;  /* 0x0000001e001e7308 */ /* 0x000e620000001000 */
[----:B0-----:R-:W-:Y:S01]  /*9e50*/  FMUL.FTZ R26, R31, R28 ;  /* 0x0000001c1f1a7220 */ /* 0x001fe20000410000 */
[----:B-1----:R-:W-:-:S05]  /*9e60*/  FMUL.FTZ R27, R33, R30 ;  /* 0x0000001e211b7220 */ /* 0x002fca0000410000 */
[----:B------:R1:W-:Y:S02]  /*9e70*/  STG.E.64 desc[UR6][R18.64], R26 ;  /* 0x0000001a12007986 */ /* 0x0003e4000c101b06 */
.L_x_4182:
[----:B------:R-:W-:Y:S05]  /*9e80*/  BSYNC.RECONVERGENT B1 ;  /* 0x0000000000017941 */ /* 0x000fea0003800200 */
.L_x_4181:
[----:B------:R-:W-:Y:S04]  /*9e90*/  BSSY.RECONVERGENT B1, `(.L_x_4183) ;  /* 0x000001d000017945 */ /* 0x000fe80003800200 */
[----:B------:R-:W-:Y:S05]  /*9ea0*/  @P1 BRA `(.L_x_4184) ;  /* 0x00000000006c1947 */ /* 0x000fea0003800000 */
[C---:B------:R-:W-:Y:S01]  /*9eb0*/  FADD.FTZ R82, -R36.reuse, R82 ;  /* 0x0000005224527221 */ /* 0x040fe20000010100 */
[----:B-1----:R-:W-:Y:S01]  /*9ec0*/  FADD.FTZ R18, -R36, R83 ;  /* 0x0000005324127221 */ /* 0x002fe20000010100 */
        /* <DEDUP_REMOVED lines=20> */
[----:B------:R-:W-:-:S04]  /*a010*/  IADD3 R25, PT, PT, R19, R25, RZ ;  /* 0x0000001913197210 */ /* 0x000fc80007ffe0ff */
[----:B------:R-:W-:Y:S01]  /*a020*/  LEA.HI.X R25, R18, UR11, R25, 0x2, P1 ;  /* 0x0000000b12197c11 */ /* 0x000fe200088f1419 */
[----:B0-----:R-:W-:Y:S01]  /*a030*/  FMUL.FTZ R18, R29, R26 ;  /* 0x0000001a1d127220 */ /* 0x001fe20000410000 */
[----:B-1----:R-:W-:-:S05]  /*a040*/  FMUL.FTZ R19, R31, R28 ;  /* 0x0000001c1f137220 */ /* 0x002fca0000410000 */
[----:B------:R2:W-:Y:S02]  /*a050*/  STG.E.64 desc[UR6][R24.64], R18 ;  /* 0x0000001218007986 */ /* 0x0005e4000c101b06 */
.L_x_4184:
[----:B------:R-:W-:Y:S05]  /*a060*/  BSYNC.RECONVERGENT B1 ;  /* 0x0000000000017941 */ /* 0x000fea0003800200 */
.L_x_4183:
[----:B------:R-:W-:Y:S04]  /*a070*/  BSSY.RECONVERGENT B1, `(.L_x_4185) ;  /* 0x000001d000017945 */ /* 0x000fe80003800200 */
[----:B------:R-:W-:Y:S05]  /*a080*/  @P6 BRA `(.L_x_4186) ;  /* 0x00000000006c6947 */ /* 0x000fea0003800000 */
[C---:B------:R-:W-:Y:S01]  /*a090*/  FADD.FTZ R94, -R36.reuse, R94 ;  /* 0x0000005e245e7221 */ /* 0x040fe20000010100 */
[----:B-12---:R-:W-:Y:S01]  /*a0a0*/  FADD.FTZ R18, -R36, R95 ;  /* 0x0000005f24127221 */ /* 0x006fe20000010100 */
        /* <DEDUP_REMOVED lines=25> */
.L_x_4186:
[----:B------:R-:W-:Y:S05]  /*a240*/  BSYNC.RECONVERGENT B1 ;  /* 0x0000000000017941 */ /* 0x000fea0003800200 */
.L_x_4185:
[----:B------:R-:W-:Y:S04]  /*a250*/  BSSY.RECONVERGENT B1, `(.L_x_4187) ;  /* 0x000001d000017945 */ /* 0x000fe80003800200 */
[----:B------:R-:W-:Y:S05]  /*a260*/  @P3 BRA `(.L_x_4188) ;  /* 0x00000000006c3947 */ /* 0x000fea0003800000 */
[C---:B------:R-:W-:Y:S01]  /*a270*/  FADD.FTZ R96, -R36.reuse, R96 ;  /* 0x0000006024607221 */ /* 0x040fe20000010100 */
[----:B-123--:R-:W-:Y:S01]  /*a280*/  FADD.FTZ R18, -R36, R97 ;  /* 0x0000006124127221 */ /* 0x00efe20000010100 */
        /* <DEDUP_REMOVED lines=25> */
.L_x_4188:
[----:B------:R-:W-:Y:S05]  /*a420*/  BSYNC.RECONVERGENT B1 ;  /* 0x0000000000017941 */ /* 0x000fea0003800200 */
.L_x_4187:
[----:B------:R-:W-:Y:S04]  /*a430*/  BSSY.RECONVERGENT B1, `(.L_x_4189) ;  /* 0x000001d000017945 */ /* 0x000fe80003800200 */
[----:B------:R-:W-:Y:S05]  /*a440*/  @P4 BRA `(.L_x_4190) ;  /* 0x00000000006c4947 */ /* 0x000fea0003800000 */
[C---:B------:R-:W-:Y:S01]  /*a450*/  FADD.FTZ R86, -R36.reuse, R86 ;  /* 0x0000005624567221 */ /* 0x040fe20000010100 */
[----:B-1234-:R-:W-:Y:S01]  /*a460*/  FADD.FTZ R18, -R36, R87 ;  /* 0x0000005724127221 */ /* 0x01efe20000010100 */
        /* <DEDUP_REMOVED lines=25> */
.L_x_4190:
[----:B------:R-:W-:Y:S05]  /*a600*/  BSYNC.RECONVERGENT B1 ;  /* 0x0000000000017941 */ /* 0x000fea0003800200 */
.L_x_4189:
        /* <DEDUP_REMOVED lines=44> */
.L_x_4192:
[----:B------:R-:W-:Y:S05]  /*a8d0*/  BSYNC.RECONVERGENT B1 ;  /* 0x0000000000017941 */ /* 0x000fea0003800200 */
.L_x_4191:
        /* <DEDUP_REMOVED lines=29> */
.L_x_4194:
[----:B------:R-:W-:Y:S05]  /*aab0*/  BSYNC.RECONVERGENT B1 ;  /* 0x0000000000017941 */ /* 0x000fea0003800200 */
.L_x_4193:
        /* <DEDUP_REMOVED lines=29> */
.L_x_4196:
[----:B------:R-:W-:Y:S05]  /*ac90*/  BSYNC.RECONVERGENT B1 ;  /* 0x0000000000017941 */ /* 0x000fea0003800200 */
.L_x_4195:
        /* <DEDUP_REMOVED lines=29> */
.L_x_4198:
[----:B------:R-:W-:Y:S05]  /*ae70*/  BSYNC.RECONVERGENT B1 ;  /* 0x0000000000017941 */ /* 0x000fea0003800200 */
.L_x_4197:
        /* <DEDUP_REMOVED lines=29> */
.L_x_4200:
[----:B------:R-:W-:Y:S05]  /*b050*/  BSYNC.RECONVERGENT B1 ;  /* 0x0000000000017941 */ /* 0x000fea0003800200 */
.L_x_4199:
[----:B------:R-:W-:Y:S05]  /*b060*/  @P4 BRA `(.L_x_4138) ;  /* 0x0000000000684947 */ /* 0x000fea0003800000 */
[C---:B------:R-:W-:Y:S01]  /*b070*/  FADD.FTZ R104, -R36.reuse, R104 ;  /* 0x0000006824687221 */ /* 0x040fe20000010100 */
[----:B------:R-:W-:Y:S01]  /*b080*/  FADD.FTZ R36, -R36, R105 ;  /* 0x0000006924247221 */ /* 0x000fe20000010100 */
[----:B------:R-:W5:Y:S01]  /*b090*/  LDCU.64 UR4, c[0x0][0x3e0] ;  /* 0x00007c00ff0477ac */ /* 0x000f620008000a00 */
[----:B------:R-:W-:Y:S01]  /*b0a0*/  MOV R111, R113 ;  /* 0x00000071006f7202 */ /* 0x000fe20000000f00 */
[-C--:B------:R-:W-:Y:S01]  /*b0b0*/  FMUL.FTZ R104, R104, R37.reuse ;  /* 0x0000002568687220 */ /* 0x080fe20000410000 */
[----:B------:R-:W-:Y:S01]  /*b0c0*/  FMUL.FTZ R36, R36, R37 ;  /* 0x0000002524247220 */ /* 0x000fe20000410000 */
[----:B------:R-:W5:Y:S02]  /*b0d0*/  LDCU.64 UR8, c[0x0][0x380] ;  /* 0x00007000ff0877ac */ /* 0x000f640008000a00 */
[----:B------:R-:W-:Y:S01]  /*b0e0*/  FFMA.FTZ R49, R49, R104, R52 ;  /* 0x0000006831317223 */ /* 0x000fe20000010034 */
[----:B------:R-:W-:-:S03]  /*b0f0*/  FFMA.FTZ R36, R50, R36, R51 ;  /* 0x0000002432247223 */ /* 0x000fc60000010033 */
[----:B01234-:R-:W-:Y:S01]  /*b100*/  FMUL.FTZ R18, R49, -1.4426950216293334961 ;  /* 0xbfb8aa3b31127820 */ /* 0x01ffe20000410000 */
[----:B------:R-:W-:-:S05]  /*b110*/  FMUL.FTZ R19, R36, -1.4426950216293334961 ;  /* 0xbfb8aa3b24137820 */ /* 0x000fca0000410000 */
[----:B------:R-:W0:Y:S01]  /*b120*/  MUFU.EX2 R18, R18 ;  /* 0x0000001200127308 */ /* 0x000e220000000800 */
[----:B-----5:R-:W-:Y:S02]  /*b130*/  IMAD R44, R44, UR4, RZ ;  /* 0x000000042c2c7c24 */ /* 0x020fe4000f8e02ff */
[----:B------:R-:W-:-:S05]  /*b140*/  IMAD.WIDE.U32 R110, R39, UR4, R110 ;  /* 0x00000004276e7c25 */ /* 0x000fca000f8e006e */
[----:B------:R-:W1:Y:S01]  /*b150*/  MUFU.EX2 R19, R19 ;  /* 0x0000001300137308 */ /* 0x000e620000000800 */
[----:B------:R-:W-:-:S05]  /*b160*/  IMAD R39, R39, UR5, R44 ;  /* 0x0000000527277c24 */ /* 0x000fca000f8e022c */
[----:B------:R-:W-:Y:S01]  /*b170*/  IADD3 R39, PT, PT, R111, R39, RZ ;  /* 0x000000276f277210 */ /* 0x000fe20007ffe0ff */
[----:B0-----:R-:W-:Y:S01]  /*b180*/  FADD.FTZ R20, R18, 1 ;  /* 0x3f80000012147421 */ /* 0x001fe20000010000 */
[----:B------:R-:W-:-:S05]  /*b190*/  LEA R18, P1, R110, UR8, 0x2 ;  /* 0x000000086e127c11 */ /* 0x000fca000f8210ff */
[----:B------:R-:W0:Y:S01]  /*b1a0*/  MUFU.RCP R20, R20 ;  /* 0x0000001400147308 */ /* 0x000e220000001000 */
[----:B-1----:R-:W-:Y:S01]  /*b1b0*/  FADD.FTZ R21, R19, 1 ;  /* 0x3f80000013157421 */ /* 0x002fe20000010000 */
[----:B------:R-:W-:-:S06]  /*b1c0*/  LEA.HI.X R19, R110, UR9, R39, 0x2, P1 ;  /* 0x000000096e137c11 */ /* 0x000fcc00088f1427 */
[----:B------:R-:W1:Y:S01]  /*b1d0*/  MUFU.RCP R21, R21 ;  /* 0x0000001500157308 */ /* 0x000e620000001000 */
[----:B0-----:R-:W-:Y:S01]  /*b1e0*/  FMUL.FTZ R22, R49, R20 ;  /* 0x0000001431167220 */ /* 0x001fe20000410000 */
[----:B-1----:R-:W-:-:S05]  /*b1f0*/  FMUL.FTZ R23, R36, R21 ;  /* 0x0000001524177220 */ /* 0x002fca0000410000 */
[----:B------:R0:W-:Y:S02]  /*b200*/  STG.E.64 desc[UR6][R18.64], R22 ;  /* 0x0000001612007986 */ /* 0x0001e4000c101b06 */
.L_x_4138:
[----:B------:R-:W-:Y:S05]  /*b210*/  BSYNC.RECONVERGENT B0 ;  /* 0x0000000000007941 */ /* 0x000fea0003800200 */
.L_x_4074:
        /* <DEDUP_REMOVED lines=8> */
.L_x_4202:
        /* <DEDUP_REMOVED lines=14> */
.L_x_4563:


//--------------------- .text._Z35group_norm_nhwc_fwd_one_pass_kernelI11Fp32IOFp16WLi64ELi64ELi512EEv26Group_norm_nhwc_fwd_params --------------------------
	.section	.text._Z35group_norm_nhwc_fwd_one_pass_kernelI11Fp32IOFp16WLi64ELi64ELi512EEv26Group_norm_nhwc_fwd_params,"ax",@progbits
	.align	128
        .global         _Z35group_norm_nhwc_fwd_one_pass_kernelI11Fp32IOFp16WLi64ELi64ELi512EEv26Group_norm_nhwc_fwd_params
        .type           _Z35group_norm_nhwc_fwd_one_pass_kernelI11Fp32IOFp16WLi64ELi64ELi512EEv26Group_norm_nhwc_fwd_params,@function
        .size           _Z35group_norm_nhwc_fwd_one_pass_kernelI11Fp32IOFp16WLi64ELi64ELi512EEv26Group_norm_nhwc_fwd_params,(.L_x_4564 - _Z35group_norm_nhwc_fwd_one_pass_kernelI11Fp32IOFp16WLi64ELi64ELi512EEv26Group_norm_nhwc_fwd_params)
        .other          _Z35group_norm_nhwc_fwd_one_pass_kernelI11Fp32IOFp16WLi64ELi64ELi512EEv26Group_norm_nhwc_fwd_params,@"STO_CUDA_ENTRY STV_DEFAULT"
_Z35group_norm_nhwc_fwd_one_pass_kernelI11Fp32IOFp16WLi64ELi64ELi512EEv26Group_norm_nhwc_fwd_params:
.text._Z35group_norm_nhwc_fwd_one_pass_kernelI11Fp32IOFp16WLi64ELi64ELi512EEv26Group_norm_nhwc_fwd_params:
        /* <DEDUP_REMOVED lines=23> */
.L_x_4230:
        /* <DEDUP_REMOVED lines=32> */
[----:B------:R-:W-:Y:S02]  /*0370*/  @P1 IADD3 R3, PT, PT, R3, 0x1, RZ ;  /* 0x0000000103031810 */ /* 0x000fe40007ffe0ff */
[----:B------:R-:W-:-:S04]  /*0380*/  ISETP.GE.U32.AND P1, PT, R18, UR8, PT ;  /* 0x0000000812007c0c */ /* 0x000fc8000bf26070 */
[----:B------:R-:W-:Y:S02]  /*0390*/  @!P4 IADD3 R3, PT, PT, -R3, RZ, RZ ;  /* 0x000000ff0303c210 */ /* 0x000fe40007ffe1ff */
[----:B------:R-:W0:Y:S01]  /*03a0*/  @!P2 LDC.64 R4, c[0x0][0x3e0] ;  /* 0x0000f800ff04ab82 */ /* 0x000e220000000a00 */
[----:B------:R-:W-:Y:S02]  /*03b0*/  @!P3 LOP3.LUT R3, RZ, R9, RZ, 0x33, !PT ;  /* 0x00000009ff03b212 */ /* 0x000fe400078e33ff */
[----:B------:R-:W-:Y:S02]  /*03c0*/  ISETP.GE.U32.AND P3, PT, R23, UR8, PT ;  /* 0x0000000817007c0c */ /* 0x000fe4000bf66070 */
[--C-:B------:R-:W-:Y:S01]  /*03d0*/  SHF.R.S32.HI R2, RZ, 0x1f, R3.reuse ;  /* 0x0000001fff027819 */ /* 0x100fe20000011403 */
[----:B------:R-:W-:Y:S01]  /*03e0*/  IMAD.MOV R0, RZ, RZ, -R3 ;  /* 0x000000ffff007224 */ /* 0x000fe200078e0a03 */
[----:B------:R-:W-:Y:S01]  /*03f0*/  ISETP.GE.AND.EX P3, PT, R7, UR9, PT, P3 ;  /* 0x0000000907007c0c */ /* 0x000fe2000bf66330 */
[----:B------:R-:W1:Y:S01]  /*0400*/  @!P2 LDC.64 R10, c[0x0][0x390] ;  /* 0x0000e400ff0aab82 */ /* 0x000e620000000a00 */
[----:B------:R-:W-:Y:S01]  /*0410*/  ISETP.GE.AND.EX P1, PT, R21, UR9, PT, P1 ;  /* 0x0000000915007c0c */ /* 0x000fe2000bf26310 */
[----:B------:R-:W-:Y:S01]  /*0420*/  IMAD R0, R9, R0, UR7 ;  /* 0x0000000709007e24 */ /* 0x000fe2000f8e0200 */
[----:B------:R-:W-:Y:S01]  /*0430*/  IADD3 R9, PT, PT, R23, 0x30, RZ ;  /* 0x0000003017097810 */ /* 0x000fe20007ffe0ff */
[----:B---3--:R-:W-:-:S03]  /*0440*/  IMAD R2, R2, UR10, RZ ;  /* 0x0000000a02027c24 */ /* 0x008fc6000f8e02ff */
[----:B------:R-:W-:Y:S01]  /*0450*/  SHF.L.U32 R0, R0, 0x6, RZ ;  /* 0x0000000600007819 */ /* 0x000fe200000006ff */
[----:B------:R-:W-:Y:S01]  /*0460*/  IMAD R25, R3, UR11, R2 ;  /* 0x0000000b03197c24 */ /* 0x000fe2000f8e0202 */
[----:B------:R-:W-:Y:S02]  /*0470*/  ISETP.GE.U32.AND P4, PT, R9, UR8, PT ;  /* 0x0000000809007c0c */ /* 0x000fe4000bf86070 */
[----:B------:R-:W-:Y:S01]  /*0480*/  LOP3.LUT R26, R0, 0x3e, R27, 0xf8, !PT ;  /* 0x0000003e001a7812 */ /* 0x000fe200078ef81b */
[----:B------:R-:W2:Y:S01]  /*0490*/  @!P3 LDC.64 R16, c[0x0][0x3e0] ;  /* 0x0000f800ff10bb82 */ /* 0x000ea20000000a00 */
[----:B------:R-:W-:Y:S02]  /*04a0*/  SHF.R.S32.HI R27, RZ, 0x1f, R0 ;  /* 0x0000001fff1b7819 */ /* 0x000fe40000011400 */
[----:B------:R-:W-:Y:S01]  /*04b0*/  SHF.R.S32.HI R19, RZ, 0x1f, R9 ;  /* 0x0000001fff137819 */ /* 0x000fe20000011409 */
[----:B0-----:R-:W-:Y:S02]  /*04c0*/  @!P2 IMAD R2, R15, R4, RZ ;  /* 0x000000040f02a224 */ /* 0x001fe400078e02ff */
[----:B------:R-:W-:Y:S01]  /*04d0*/  IMAD.WIDE.U32 R26, R3, UR10, R26 ;  /* 0x0000000a031a7c25 */ /* 0x000fe2000f8e001a */
[----:B------:R-:W-:-:S03]  /*04e0*/  ISETP.GE.AND.EX P4, PT, R19, UR9, PT, P4 ;  /* 0x0000000913007c0c */ /* 0x000fc6000bf86340 */
[----:B------:R-:W-:Y:S01]  /*04f0*/  @!P2 IMAD R15, R13, R5, R2 ;  /* 0x000000050d0fa224 */ /* 0x000fe200078e0202 */
[----:B------:R-:W-:Y:S01]  /*0500*/  IADD3 R25, PT, PT, R27, R25, RZ ;  /* 0x000000191b197210 */ /* 0x000fe20007ffe0ff */
[----:B------:R-:W0:Y:S01]  /*0510*/  @!P1 LDC.64 R2, c[0x0][0x3e0] ;  /* 0x0000f800ff029b82 */ /* 0x000e220000000a00 */
[----:B------:R-:W-:-:S05]  /*0520*/  @!P2 MOV R24, R26 ;  /* 0x0000001a0018a202 */ /* 0x000fca0000000f00 */
[----:B------:R-:W-:Y:S02]  /*0530*/  @!P2 IMAD.WIDE.U32 R4, R13, R4, R24 ;  /* 0x000000040d04a225 */ /* 0x000fe400078e0018 */
[----:B------:R-:W3:Y:S03]  /*0540*/  @!P1 LDC.64 R12, c[0x0][0x390] ;  /* 0x0000e400ff0c9b82 */ /* 0x000ee60000000a00 */
[----:B------:R-:W-:Y:S01]  /*0550*/  @!P2 IADD3 R5, PT, PT, R5, R15, RZ ;  /* 0x0000000f0505a210 */ /* 0x000fe20007ffe0ff */
[----:B--2---:R-:W-:Y:S01]  /*0560*/  @!P3 IMAD R6, R7, R16, RZ ;  /* 0x000000100706b224 */ /* 0x004fe200078e02ff */
[----:B-1----:R-:W-:Y:S02]  /*0570*/  @!P2 LEA R10, P5, R4, R10, 0x2 ;  /* 0x0000000a040aa211 */ /* 0x002fe400078a10ff */
[----:B------:R-:W-:Y:S01]  /*0580*/  @!P3 MOV R7, R25 ;  /* 0x000000190007b202 */ /* 0x000fe20000000f00 */
[----:B------:R-:W1:Y:S01]  /*0590*/  @!P3 LDC.64 R14, c[0x0][0x390] ;  /* 0x0000e400ff0ebb82 */ /* 0x000e620000000a00 */
[----:B------:R-:W-:Y:S01]  /*05a0*/  @!P3 IMAD R29, R23, R17, R6 ;  /* 0x00000011171db224 */ /* 0x000fe200078e0206 */
[----:B------:R-:W-:-:S02]  /*05b0*/  @!P3 MOV R6, R26 ;  /* 0x0000001a0006b202 */ /* 0x000fc40000000f00 */
[----:B------:R-:W-:-:S03]  /*05c0*/  @!P2 LEA.HI.X R11, R4, R11, R5, 0x2, P5 ;  /* 0x0000000b040ba211 */ /* 0x000fc600028f1405 */
[----:B------:R-:W-:Y:S01]  /*05d0*/  @!P3 IMAD.WIDE.U32 R16, R23, R16, R6 ;  /* 0x000000101710b225 */ /* 0x000fe200078e0006 */
[----:B------:R-:W2:Y:S01]  /*05e0*/  @!P4 LDC.64 R4, c[0x0][0x3e0] ;  /* 0x0000f800ff04cb82 */ /* 0x000ea20000000a00 */
[----:B------:R-:W-:Y:S02]  /*05f0*/  @!P1 MOV R7, R25 ;  /* 0x0000001900079202 */ /* 0x000fe40000000f00 */
[-C--:B0-----:R-:W-:Y:S01]  /*0600*/  @!P1 IMAD R21, R21, R2.reuse, RZ ;  /* 0x0000000215159224 */ /* 0x081fe200078e02ff */
[----:B------:R-:W-:Y:S01]  /*0610*/  @!P3 IADD3 R17, PT, PT, R17, R29, RZ ;  /* 0x0000001d1111b210 */ /* 0x000fe20007ffe0ff */
[----:B------:R-:W-:Y:S02]  /*0620*/  @!P1 IMAD.MOV.U32 R6, RZ, RZ, R26 ;  /* 0x000000ffff069224 */ /* 0x000fe400078e001a */
[C---:B------:R-:W-:Y:S02]  /*0630*/  @!P1 IMAD R21, R18.reuse, R3, R21 ;  /* 0x0000000312159224 */ /* 0x040fe400078e0215 */
[----:B------:R-:W-:-:S02]  /*0640*/  @!P1 IMAD.WIDE.U32 R2, R18, R2, R6 ;  /* 0x0000000212029225 */ /* 0x000fc400078e0006 */
[----:B------:R-:W0:Y:S03]  /*0650*/  @!P4 LDC.64 R6, c[0x0][0x390] ;  /* 0x0000e400ff06cb82 */ /* 0x000e260000000a00 */
[----:B------:R-:W-:Y:S01]  /*0660*/  @!P1 IADD3 R21, PT, PT, R3, R21, RZ ;  /* 0x0000001503159210 */ /* 0x000fe20007ffe0ff */
[----:B------:R-:W-:Y:S01]  /*0670*/  HFMA2 R3, -RZ, RZ, 0, 0 ;  /* 0x00000000ff037431 */ /* 0x000fe200000001ff */
[----:B-1----:R-:W-:Y:S02]  /*0680*/  @!P3 LEA R14, P5, R16, R14, 0x2 ;  /* 0x0000000e100eb211 */ /* 0x002fe400078a10ff */
[----:B---3--:R-:W-:Y:S02]  /*0690*/  @!P1 LEA R12, P6, R2, R12, 0x2 ;  /* 0x0000000c020c9211 */ /* 0x008fe400078c10ff */
[----:B------:R-:W-:Y:S02]  /*06a0*/  @!P3 LEA.HI.X R15, R16, R15, R17, 0x2, P5 ;  /* 0x0000000f100fb211 */ /* 0x000fe400028f1411 */
[----:B------:R-:W-:-:S02]  /*06b0*/  @!P1 LEA.HI.X R13, R2, R13, R21, 0x2, P6 ;  /* 0x0000000d020d9211 */ /* 0x000fc400030f1415 */
[----:B------:R-:W-:Y:S02]  /*06c0*/  CS2R R20, SRZ ;  /* 0x0000000000147805 */ /* 0x000fe4000001ff00 */
[----:B------:R-:W-:Y:S01]  /*06d0*/  @!P4 MOV R16, R26 ;  /* 0x0000001a0010c202 */ /* 0x000fe20000000f00 */
[-C--:B--2---:R-:W-:Y:S01]  /*06e0*/  @!P4 IMAD R18, R19, R4.reuse, RZ ;  /* 0x000000041312c224 */ /* 0x084fe200078e02ff */
[----:B------:R-:W-:Y:S02]  /*06f0*/  @!P4 MOV R17, R25 ;  /* 0x000000190011c202 */ /* 0x000fe40000000f00 */
[----:B------:R-:W-:Y:S01]  /*0700*/  MOV R2, RZ ;  /* 0x000000ff00027202 */ /* 0x000fe20000000f00 */
[C---:B------:R-:W-:Y:S01]  /*0710*/  @!P4 IMAD R19, R9.reuse, R5, R18 ;  /* 0x000000050913c224 */ /* 0x040fe200078e0212 */
[----:B------:R-:W2:Y:S01]  /*0720*/  @!P3 LDG.E.64 R20, desc[UR14][R14.64] ;  /* 0x0000000e0e14b981 */ /* 0x000ea2000c1e1b00 */
[----:B------:R-:W-:Y:S01]  /*0730*/  @!P4 IMAD.WIDE.U32 R16, R9, R4, R16 ;  /* 0x000000040910c225 */ /* 0x000fe200078e0010 */
[----:B------:R-:W-:-:S02]  /*0740*/  CS2R R4, SRZ ;  /* 0x0000000000047805 */ /* 0x000fc4000001ff00 */
[----:B------:R1:W3:Y:S02]  /*0750*/  @!P1 LDG.E.64 R2, desc[UR14][R12.64] ;  /* 0x0000000e0c029981 */ /* 0x0002e4000c1e1b00 */
[----:B------:R-:W-:Y:S02]  /*0760*/  @!P4 IADD3 R9, PT, PT, R17, R19, RZ ;  /* 0x000000131109c210 */ /* 0x000fe40007ffe0ff */
        /* <DEDUP_REMOVED lines=63> */
.L_x_4204:
[----:B------:R-:W-:Y:S05]  /*0b60*/  BSYNC.RECONVERGENT B0 ;  /* 0x0000000000007941 */ /* 0x000fea0003800200 */
.L_x_4203:
        /* <DEDUP_REMOVED lines=46> */
.L_x_4206:
[----:B------:R-:W-:Y:S05]  /*0e50*/  BSYNC.RECONVERGENT B0 ;  /* 0x0000000000007941 */ /* 0x000fea0003800200 */
.L_x_4205:
        /* <DEDUP_REMOVED lines=31> */
.L_x_4209:
[----:B---3--:R-:W2:Y:S04]  /*1050*/  LDG.E.STRONG.GPU R10, desc[UR14][R8.64] ;  /* 0x0000000e080a7981 */ /* 0x008ea8000c1ef900 */
[----:B--2---:R-:W-:Y:S01]  /*1060*/  CCTL.IVALL ;  /* 0x00000000ff00798f */ /* 0x004fe20002000000 */
[----:B------:R-:W-:Y:S05]  /*1070*/  YIELD ;  /* 0x0000000000007946 */ /* 0x000fea0003800000 */
[----:B------:R-:W-:-:S13]  /*1080*/  ISETP.NE.AND P2, PT, R10, R15, PT ;  /* 0x0000000f0a00720c */ /* 0x000fda0003f45270 */
[----:B------:R-:W-:Y:S05]  /*1090*/  @P2 BRA `(.L_x_4209) ;  /* 0xfffffffc00ec2947 */ /* 0x000fea000383ffff */
.L_x_4208:
        /* <DEDUP_REMOVED lines=15> */
.L_x_4211:
        /* <DEDUP_REMOVED lines=20> */
[----:B------:R-:W-:Y:S01]  /*12d0*/  IMAD.U32 R10, RZ, RZ, UR24 ;  /* 0x00000018ff0a7e24 */ /* 0x000fe2000f8e00ff */
[----:B------:R-:W-:Y:S01]  /*12e0*/  MOV R11, UR25 ;  /* 0x00000019000b7c02 */ /* 0x000fe20008000f00 */
[----:B------:R-:W-:Y:S02]  /*12f0*/  @!UP0 UIMAD.WIDE.U32 UR24, UR11, 0x8, UR16 ;  /* 0x000000080b1888a5 */ /* 0x000fe4000f8e0010 */
[----:B------:R-:W-:-:S02]  /*1300*/  MOV R14, UR26 ;  /* 0x0000001a000e7c02 */ /* 0x000fc40008000f00 */
[----:B------:R-:W-:Y:S01]  /*1310*/  MOV R15, UR27 ;  /* 0x0000001b000f7c02 */ /* 0x000fe20008000f00 */
[----:B------:R-:W3:Y:S01]  /*1320*/  @!P4 LDG.E.64 R10, desc[UR14][R10.64] ;  /* 0x0000000e0a0ac981 */ /* 0x000ee2000c1e1b00 */
[----:B-1----:R-:W-:Y:S02]  /*1330*/  MOV R16, UR24 ;  /* 0x0000001800107c02 */ /* 0x002fe40008000f00 */
        /* <DEDUP_REMOVED lines=15> */
[----:B------:R-:W-:-:S03]  /*1430*/  ISETP.EQ.OR P4, PT, R8, UR18, P3 ;  /* 0x0000001208007c0c */ /* 0x000fc60009f82670 */
[----:B------:R-:W-:Y:S01]  /*1440*/  MOV R8, UR23 ;  /* 0x0000001700087c02 */ /* 0x000fe20008000f00 */
[----:B--2---:R-:W-:Y:S01]  /*1450*/  @!P6 FADD.FTZ R12, R12, R14 ;  /* 0x0000000e0c0ce221 */ /* 0x004fe20000010000 */
[----:B------:R-:W-:Y:S01]  /*1460*/  @!P6 FADD.FTZ R13, R13, R15 ;  /* 0x0000000f0d0de221 */ /* 0x000fe20000010000 */
[----:B------:R-:W-:Y:S01]  /*1470*/  ISETP.EQ.OR P6, PT, R9, UR18, P3 ;  /* 0x0000001209007c0c */ /* 0x000fe20009fc2670 */
[----:B------:R-:W-:Y:S01]  /*1480*/  VOTEU.ALL UP0, P2 ;  /* 0x0000000000ff7886 */ /* 0x000fe20001000000 */
[----:B----4-:R-:W-:Y:S01]  /*1490*/  @!P5 FADD.FTZ R12, R12, R16 ;  /* 0x000000100c0cd221 */ /* 0x010fe20000010000 */
[----:B------:R-:W-:Y:S01]  /*14a0*/  @!P5 FADD.FTZ R13, R13, R17 ;  /* 0x000000110d0dd221 */ /* 0x000fe20000010000 */
[----:B------:R-:W-:Y:S02]  /*14b0*/  ISETP.EQ.OR P5, PT, R8, UR18, P3 ;  /* 0x0000001208007c0c */ /* 0x000fe40009fa2670 */
[----:B------:R-:W-:Y:S01]  /*14c0*/  @!UP0 UIMAD.WIDE.U32 UR24, UR13, 0x8, UR16 ;  /* 0x000000080d1888a5 */ /* 0x000fe2000f8e0010 */
[----:B------:R-:W-:-:S05]  /*14d0*/  VOTEU.ALL UP0, P4 ;  /* 0x0000000000ff7886 */ /* 0x000fca0002000000 */
[----:B------:R-:W-:Y:S01]  /*14e0*/  MOV R8, UR24 ;  /* 0x0000001800087c02 */ /* 0x000fe20008000f00 */
[----:B------:R-:W-:Y:S01]  /*14f0*/  IMAD.U32 R9, RZ, RZ, UR25 ;  /* 0x00000019ff097e24 */ /* 0x000fe2000f8e00ff */
[----:B------:R-:W-:Y:S01]  /*1500*/  VOTEU.ALL UP1, P6 ;  /* 0x0000000000ff7886 */ /* 0x000fe20003020000 */
[----:B------:R-:W-:Y:S02]  /*1510*/  @!UP0 UIMAD.WIDE.U32 UR24, UR12, 0x8, UR16 ;  /* 0x000000080c1888a5 */ /* 0x000fe4000f8e0010 */
[----:B------:R-:W-:Y:S02]  /*1520*/  VOTEU.ALL UP0, P5 ;  /* 0x0000000000ff7886 */ /* 0x000fe40002800000 */
[----:B------:R-:W2:Y:S01]  /*1530*/  @!P2 LDG.E.64 R8, desc[UR14][R8.64] ;  /* 0x0000000e0808a981 */ /* 0x000ea2000c1e1b00 */
[----:B------:R-:W-:Y:S01]  /*1540*/  @!UP1 UIMAD.WIDE.U32 UR26, UR10, 0x8, UR16 ;  /* 0x000000080a1a98a5 */ /* 0x000fe2000f8e0010 */
[----:B------:R-:W-:Y:S02]  /*1550*/  MOV R10, UR24 ;  /* 0x00000018000a7c02 */ /* 0x000fe40008000f00 */
[----:B------:R-:W-:Y:S01]  /*1560*/  MOV R11, UR25 ;  /* 0x00000019000b7c02 */ /* 0x000fe20008000f00 */
[----:B------:R-:W-:-:S02]  /*1570*/  @!UP0 UIMAD.WIDE.U32 UR24, UR9, 0x8, UR16 ;  /* 0x00000008091888a5 */ /* 0x000fc4000f8e0010 */
[----:B------:R-:W-:Y:S02]  /*1580*/  MOV R14, UR26 ;  /* 0x0000001a000e7c02 */ /* 0x000fe40008000f00 */
[----:B------:R-:W-:Y:S01]  /*1590*/  MOV R15, UR27 ;  /* 0x0000001b000f7c02 */ /* 0x000fe20008000f00 */
[----:B------:R-:W3:Y:S01]  /*15a0*/  @!P4 LDG.E.64 R10, desc[UR14][R10.64] ;  /* 0x0000000e0a0ac981 */ /* 0x000ee2000c1e1b00 */
[----:B------:R-:W-:Y:S02]  /*15b0*/  MOV R16, UR24 ;  /* 0x0000001800107c02 */ /* 0x000fe40008000f00 */
[----:B------:R-:W-:Y:S02]  /*15c0*/  MOV R17, UR25 ;  /* 0x0000001900117c02 */ /* 0x000fe40008000f00 */
[----:B------:R-:W4:Y:S04]  /*15d0*/  @!P6 LDG.E.64 R14, desc[UR14][R14.64] ;  /* 0x0000000e0e0ee981 */ /* 0x000f28000c1e1b00 */
        /* <DEDUP_REMOVED lines=22> */
.L_x_4210:
        /* <DEDUP_REMOVED lines=41> */
[----:B------:R-:W-:-:S04]  /*19d0*/  MOV R18, UR5 ;  /* 0x0000000500127c02 */ /* 0x000fc80008000f00 */
        /* <DEDUP_REMOVED lines=10> */
.L_x_4212:
[----:B------:R-:W-:-:S13]  /*1a80*/  LOP3.LUT P2, R8, R22, 0x3, RZ, 0xc0, !PT ;  /* 0x0000000316087812 */ /* 0x000fda000784c0ff */
[----:B------:R-:W-:Y:S05]  /*1a90*/  @!P2 BRA `(.L_x_4207) ;  /* 0x0000000000a0a947 */ /* 0x000fea0003800000 */
[----:B------:R-:W-:-:S13]  /*1aa0*/  ISETP.NE.AND P2, PT, R8, 0x1, PT ;  /* 0x000000010800780c */ /* 0x000fda0003f45270 */
[----:B------:R-:W-:Y:S05]  /*1ab0*/  @!P2 BRA `(.L_x_4213) ;  /* 0x000000000060a947 */ /* 0x000fea0003800000 */
[----:B------:R-:W-:Y:S02]  /*1ac0*/  UIADD3 UR8, UPT, UPT, UR5, 0x1, URZ ;  /* 0x0000000105087890 */ /* 0x000fe4000fffe0ff */
[----:B------:R-:W-:-:S05]  /*1ad0*/  IMAD.U32 R8, RZ, RZ, UR5 ;  /* 0x00000005ff087e24 */ /* 0x000fca000f8e00ff */
        /* <DEDUP_REMOVED lines=22> */
.L_x_4213:
        /* <DEDUP_REMOVED lines=13> */
.L_x_4214:
[----:B------:R-:W-:Y:S05]  /*1d10*/  BSYNC.RECONVERGENT B0 ;  /* 0x0000000000007941 */ /* 0x000fea0003800200 */
.L_x_4207:
        /* <DEDUP_REMOVED lines=9> */
[----:B---3--:R-:W-:Y:S02]  /*1db0*/  IMAD.SHL.U32 R10, R10, 0x2, RZ ;  /* 0x000000020a0a7824 */ /* 0x008fe400078e00ff */
        /* <DEDUP_REMOVED lines=42> */
[----:B------:R-:W-:Y:S01]  /*2060*/  FADD.FTZ R21, -R0, R21 ;  /* 0x0000001500157221 */ /* 0x000fe20000010100 */
[----:B------:R-:W-:Y:S01]  /*2070*/  MOV R17, R25 ;  /* 0x0000001900117202 */ /* 0x000fe20000000f00 */
        /* <DEDUP_REMOVED lines=13> */
.L_x_4218:
[----:B------:R-:W-:Y:S05]  /*2150*/  BSYNC.RECONVERGENT B1 ;  /* 0x0000000000017941 */ /* 0x000fea0003800200 */
.L_x_4217:
        /* <DEDUP_REMOVED lines=12> */
[----:B------:R-:W-:Y:S02]  /*2220*/  IMAD.MOV.U32 R15, RZ, RZ, R25 ;  /* 0x000000ffff0f7224 */ /* 0x000fe400078e0019 */
        /* <DEDUP_REMOVED lines=15> */
.L_x_4220:
[----:B------:R-:W-:Y:S05]  /*2320*/  BSYNC.RECONVERGENT B1 ;  /* 0x0000000000017941 */ /* 0x000fea0003800200 */
.L_x_4219:
        /* <DEDUP_REMOVED lines=19> */
.L_x_4222:
[----:B------:R-:W-:Y:S05]  /*2460*/  BSYNC.RECONVERGENT B1 ;  /* 0x0000000000017941 */ /* 0x000fea0003800200 */
.L_x_4221:
        /* <DEDUP_REMOVED lines=19> */
.L_x_4216:
        /* <DEDUP_REMOVED lines=12> */
[----:B------:R-:W-:Y:S02]  /*2660*/  IMAD.MOV.U32 R15, RZ, RZ, R25 ;  /* 0x000000ffff0f7224 */ /* 0x000fe400078e0019 */
[C---:B------:R-:W-:Y:S01]  /*2670*/  FADD.FTZ R17, -R0.reuse, R20 ;  /* 0x0000001400117221 */ /* 0x040fe20000010100 */
[----:B------:R-:W-:Y:S01]  /*2680*/  FADD.FTZ R21, -R0, R21 ;  /* 0x0000001500157221 */ /* 0x000fe20000010100 */
[----:B------:R-:W1:Y:S02]  /*2690*/  LDCU.64 UR12, c[0x0][0x380] ;  /* 0x00007000ff0c77ac */ /* 0x000e640008000a00 */
        /* <DEDUP_REMOVED lines=21> */
.L_x_4225:
[----:B------:R-:W-:Y:S05]  /*27f0*/  BSYNC.RECONVERGENT B1 ;  /* 0x0000000000017941 */ /* 0x000fea0003800200 */
.L_x_4224:
        /* <DEDUP_REMOVED lines=10> */
[----:B------:R-:W-:Y:S01]  /*28a0*/  FADD.FTZ R21, -R0, R2 ;  /* 0x0000000200157221 */ /* 0x000fe20000010100 */
[----:B------:R-:W-:Y:S01]  /*28b0*/  SHF.R.S32.HI R19, RZ, 0x1f, R20 ;  /* 0x0000001fff137819 */ /* 0x000fe20000011414 */
[----:B------:R-:W1:Y:S01]  /*28c0*/  LDCU.64 UR12, c[0x0][0x380] ;  /* 0x00007000ff0c77ac */ /* 0x000e620008000a00 */
[----:B------:R-:W-:Y:S01]  /*28d0*/  MOV R15, R25 ;  /* 0x00000019000f7202 */ /* 0x000fe20000000f00 */
        /* <DEDUP_REMOVED lines=21> */
.L_x_4227:
[----:B------:R-:W-:Y:S05]  /*2a30*/  BSYNC.RECONVERGENT B1 ;  /* 0x0000000000017941 */ /* 0x000fea0003800200 */
.L_x_4226:
        /* <DEDUP_REMOVED lines=29> */
.L_x_4229:
[----:B------:R-:W-:Y:S05]  /*2c10*/  BSYNC.RECONVERGENT B1 ;  /* 0x0000000000017941 */ /* 0x000fea0003800200 */
.L_x_4228:
        /* <DEDUP_REMOVED lines=27> */
.L_x_4223:
[----:B------:R-:W-:Y:S05]  /*2dd0*/  BSYNC.RECONVERGENT B0 ;  /* 0x0000000000007941 */ /* 0x000fea0003800200 */
.L_x_4215:
        /* <DEDUP_REMOVED lines=8> */
.L_x_4231:
        /* <DEDUP_REMOVED lines=10> */
.L_x_4564:


//--------------------- .text._Z35group_norm_nhwc_fwd_one_pass_kernelI11Fp32IOFp16WLi128ELi64ELi512EEv26Group_norm_nhwc_fwd_params --------------------------
	.section	.text._Z35group_norm_nhwc_fwd_one_pass_kernelI11Fp32IOFp16WLi128ELi64ELi512EEv26Group_norm_nhwc_fwd_params,"ax",@progbits
	.align	128
        .global         _Z35group_norm_nhwc_fwd_one_pass_kernelI11Fp32IOFp16WLi128ELi64ELi512EEv26Group_norm_nhwc_fwd_params
        .type           _Z35group_norm_nhwc_fwd_one_pass_kernelI11Fp32IOFp16WLi128ELi64ELi512EEv26Group_norm_nhwc_fwd_params,@function
        .size           _Z35group_norm_nhwc_fwd_one_pass_kernelI11Fp32IOFp16WLi128ELi64ELi512EEv26Group_norm_nhwc_fwd_params,(.L_x_4565 - _Z35group_norm_nhwc_fwd_one_pass_kernelI11Fp32IOFp16WLi128ELi64ELi512EEv26Group_norm_nhwc_fwd_params)
        .other          _Z35group_norm_nhwc_fwd_one_pass_kernelI11Fp32IOFp16WLi128ELi64ELi512EEv26Group_norm_nhwc_fwd_params,@"STO_CUDA_ENTRY STV_DEFAULT"
_Z35group_norm_nhwc_fwd_one_pass_kernelI11Fp32IOFp16WLi128ELi64ELi512EEv26Group_norm_nhwc_fwd_params:
.text._Z35group_norm_nhwc_fwd_one_pass_kernelI11Fp32IOFp16WLi128ELi64ELi512EEv26Group_norm_nhwc_fwd_params:
        /* <DEDUP_REMOVED lines=39> */
.L_x_4275:
        /* <DEDUP_REMOVED lines=226> */
.L_x_4233:
[----:B------:R-:W-:Y:S05]  /*1090*/  BSYNC.RECONVERGENT B0 ;  /* 0x0000000000007941 */ /* 0x000fea0003800200 */
.L_x_4232:
        /* <DEDUP_REMOVED lines=46> */
.L_x_4235:
[----:B------:R-:W-:Y:S05]  /*1380*/  BSYNC.RECONVERGENT B0 ;  /* 0x0000000000007941 */ /* 0x000fea0003800200 */
.L_x_4234:
        /* <DEDUP_REMOVED lines=25> */
.L_x_4238:
[----:B-1----:R-:W2:Y:S04]  /*1520*/  LDG.E.STRONG.GPU R18, desc[UR8][R16.64] ;  /* 0x0000000810127981 */ /* 0x002ea8000c1ef900 */
[----:B--2---:R-:W-:Y:S01]  /*1530*/  CCTL.IVALL ;  /* 0x00000000ff00798f */ /* 0x004fe20002000000 */
[----:B------:R-:W-:Y:S05]  /*1540*/  YIELD ;  /* 0x0000000000007946 */ /* 0x000fea0003800000 */
[----:B------:R-:W-:-:S13]  /*1550*/  ISETP.NE.AND P4, PT, R18, R25, PT ;  /* 0x000000191200720c */ /* 0x000fda0003f85270 */
[----:B------:R-:W-:Y:S05]  /*1560*/  @P4 BRA `(.L_x_4238) ;  /* 0xfffffffc00ec4947 */ /* 0x000fea000383ffff */
.L_x_4237:
        /* <DEDUP_REMOVED lines=15> */
.L_x_4240:
        /* <DEDUP_REMOVED lines=60> */
.L_x_4239:
        /* <DEDUP_REMOVED lines=35> */
.L_x_4241:
        /* <DEDUP_REMOVED lines=18> */
.L_x_4242:
        /* <DEDUP_REMOVED lines=9> */
.L_x_4243:
[----:B------:R-:W-:Y:S05]  /*1e00*/  BSYNC.RECONVERGENT B0 ;  /* 0x0000000000007941 */ /* 0x000fea0003800200 */
.L_x_4236:
        /* <DEDUP_REMOVED lines=30> */
[----:B--2---:R-:W-:Y:S02]  /*1ff0*/  HADD2.F32 R22, -RZ, R26.H0_H0 ;  /* 0x2000001aff167230 */ /* 0x004fe40000004100 */
[----:B----4-:R-:W-:Y:S02]  /*2000*/  HADD2.F32 R19, -RZ, R27.H0_H0 ;  /* 0x2000001bff137230 */ /* 0x010fe40000004100 */
[----:B---3--:R-:W-:Y:S02]  /*2010*/  HADD2.F32 R20, -RZ, R28.H0_H0 ;  /* 0x2000001cff147230 */ /* 0x008fe40000004100 */
[----:B-----5:R-:W-:Y:S01]  /*2020*/  HADD2.F32 R21, -RZ, R29.H0_H0 ;  /* 0x2000001dff157230 */ /* 0x020fe20000004100 */
        /* <DEDUP_REMOVED lines=31> */
.L_x_4247:
[----:B------:R-:W-:Y:S05]  /*2220*/  BSYNC.RECONVERGENT B1 ;  /* 0x0000000000017941 */ /* 0x000fea0003800200 */
.L_x_4246:
        /* <DEDUP_REMOVED lines=19> */
.L_x_4249:
[----:B------:R-:W-:Y:S05]  /*2360*/  BSYNC.RECONVERGENT B1 ;  /* 0x0000000000017941 */ /* 0x000fea0003800200 */
.L_x_4248:
        /* <DEDUP_REMOVED lines=31> */
.L_x_4251:
[----:B------:R-:W-:Y:S05]  /*2560*/  BSYNC.RECONVERGENT B1 ;  /* 0x0000000000017941 */ /* 0x000fea0003800200 */
.L_x_4250:
        /* <DEDUP_REMOVED lines=19> */
.L_x_4253:
[----:B------:R-:W-:Y:S05]  /*26a0*/  BSYNC.RECONVERGENT B1 ;  /* 0x0000000000017941 */ /* 0x000fea0003800200 */
.L_x_4252:
        /* <DEDUP_REMOVED lines=19> */
.L_x_4255:
[----:B------:R-:W-:Y:S05]  /*27e0*/  BSYNC.RECONVERGENT B1 ;  /* 0x0000000000017941 */ /* 0x000fea0003800200 */
.L_x_4254:
        /* <DEDUP_REMOVED lines=19> */
.L_x_4257:
[----:B------:R-:W-:Y:S05]  /*2920*/  BSYNC.RECONVERGENT B1 ;  /* 0x0000000000017941 */ /* 0x000fea0003800200 */
.L_x_4256:
        /* <DEDUP_REMOVED lines=19> */
.L_x_4259:
[----:B------:R-:W-:Y:S05]  /*2a60*/  BSYNC.RECONVERGENT B1 ;  /* 0x0000000000017941 */ /* 0x000fea0003800200 */
.L_x_4258:
        /* <DEDUP_REMOVED lines=19> */
.L_x_4245:
        /* <DEDUP_REMOVED lines=38> */
.L_x_4262:
[----:B------:R-:W-:Y:S05]  /*2e00*/  BSYNC.RECONVERGENT B1 ;  /* 0x0000000000017941 */ /* 0x000fea0003800200 */
.L_x_4261:
        /* <DEDUP_REMOVED lines=29> */
.L_x_4264:
[----:B------:R-:W-:Y:S05]  /*2fe0*/  BSYNC.RECONVERGENT B1 ;  /* 0x0000000000017941 */ /* 0x000fea0003800200 */
.L_x_4263:
        /* <DEDUP_REMOVED lines=41> */
.L_x_4266:
[----:B------:R-:W-:Y:S05]  /*3280*/  BSYNC.RECONVERGENT B1 ;  /* 0x0000000000017941 */ /* 0x000fea0003800200 */
.L_x_4265:
        /* <DEDUP_REMOVED lines=29> */
.L_x_4268:
[----:B------:R-:W-:Y:S05]  /*3460*/  BSYNC.RECONVERGENT B1 ;  /* 0x0000000000017941 */ /* 0x000fea0003800200 */
.L_x_4267:
        /* <DEDUP_REMOVED lines=29> */
.L_x_4270:
[----:B------:R-:W-:Y:S05]  /*3640*/  BSYNC.RECONVERGENT B1 ;  /* 0x0000000000017941 */ /* 0x000fea0003800200 */
.L_x_4269:
        /* <DEDUP_REMOVED lines=29> */
.L_x_4272:
[----:B------:R-:W-:Y:S05]  /*3820*/  BSYNC.RECONVERGENT B1 ;  /* 0x0000000000017941 */ /* 0x000fea0003800200 */
.L_x_4271:
        /* <DEDUP_REMOVED lines=29> */
.L_x_4274:
[----:B------:R-:W-:Y:S05]  /*3a00*/  BSYNC.RECONVERGENT B1 ;  /* 0x0000000000017941 */ /* 0x000fea0003800200 */
.L_x_4273:
        /* <DEDUP_REMOVED lines=27> */
.L_x_4260:
[----:B------:R-:W-:Y:S05]  /*3bc0*/  BSYNC.RECONVERGENT B0 ;  /* 0x0000000000007941 */ /* 0x000fea0003800200 */
.L_x_4244:
[----:B------:R-:W-:Y:S02]  /*3bd0*/  IADD3 R8, PT, PT, R5, R8, RZ ;  /* 0x0000000805087210 */ /* 0x000fe40007ffe0ff */
[----:B------:R-:W-:Y:S02]  /*3be0*/  IADD3 R7, PT, PT, R7, 0x1, RZ ;  /* 0x0000000107077810 */ /* 0x000fe40007ffe0ff */
[----:B------:R-:W-:-:S13]  /*3bf0*/  ISETP.GE.AND P1, PT, R8, UR5, PT ;  /* 0x0000000508007c0c */ /* 0x000fda000bf26270 */
[----:B------:R-:W-:Y:S05]  /*3c00*/  @!P1 BRA `(.L_x_4275) ;  /* 0xffffffc400989947 */ /* 0x000fea000383ffff */
[----:B------:R-:W-:Y:S05]  /*3c10*/  EXIT ;  /* 0x000000000000794d */ /* 0x000fea0003800000 */
.L_x_4276:
        /* <DEDUP_REMOVED lines=14> */
.L_x_4565:


//--------------------- .text._Z35group_norm_nhwc_fwd_one_pass_kernelI11Fp32IOFp16WLi256ELi64ELi512EEv26Group_norm_nhwc_fwd_params --------------------------
	.section	.text._Z35group_norm_nhwc_fwd_one_pass_kernelI11Fp32IOFp16WLi256ELi64ELi512EEv26Group_norm_nhwc_fwd_params,"ax",@progbits
	.align	128
        .global         _Z35group_norm_nhwc_fwd_one_pass_kernelI11Fp32IOFp16WLi256ELi64ELi512EEv26Group_norm_nhwc_fwd_params
        .type           _Z35group_norm_nhwc_fwd_one_pass_kernelI11Fp32IOFp16WLi256ELi64ELi512EEv26Group_norm_nhwc_fwd_params,@function
        .size           _Z35group_norm_nhwc_fwd_one_pass_kernelI11Fp32IOFp16WLi256ELi64ELi512EEv26Group_norm_nhwc_fwd_params,(.L_x_4566 - _Z35group_norm_nhwc_fwd_one_pass_kernelI11Fp32IOFp16WLi256ELi64ELi512EEv26Group_norm_nhwc_fwd_params)
        .other          _Z35group_norm_nhwc_fwd_one_pass_kernelI11Fp32IOFp16WLi256ELi64ELi512EEv26Group_norm_nhwc_fwd_params,@"STO_CUDA_ENTRY STV_DEFAULT"
_Z35group_norm_nhwc_fwd_one_pass_kernelI11Fp32IOFp16WLi256ELi64ELi512EEv26Group_norm_nhwc_fwd_params:
.text._Z35group_norm_nhwc_fwd_one_pass_kernelI11Fp32IOFp16WLi256ELi64ELi512EEv26Group_norm_nhwc_fwd_params:
        /* <DEDUP_REMOVED lines=53> */
.L_x_4352:
        /* <DEDUP_REMOVED lines=378> */
.L_x_4278:
[----:B------:R-:W-:Y:S05]  /*1af0*/  BSYNC.RECONVERGENT B0 ;  /* 0x0000000000007941 */ /* 0x000fea0003800200 */
.L_x_4277:
        /* <DEDUP_REMOVED lines=46> */
.L_x_4280:
[----:B------:R-:W-:Y:S05]  /*1de0*/  BSYNC.RECONVERGENT B0 ;  /* 0x0000000000007941 */ /* 0x000fea0003800200 */
.L_x_4279:
        /* <DEDUP_REMOVED lines=24> */
.L_x_4283:
[----:B---3--:R-:W3:Y:S04]  /*1f70*/  LDG.E.STRONG.GPU R30, desc[UR6][R28.64] ;  /* 0x000000061c1e7981 */ /* 0x008ee8000c1ef900 */
[----:B---3--:R-:W-:Y:S01]  /*1f80*/  CCTL.IVALL ;  /* 0x00000000ff00798f */ /* 0x008fe20002000000 */
[----:B------:R-:W-:Y:S05]  /*1f90*/  YIELD ;  /* 0x0000000000007946 */ /* 0x000fea0003800000 */
[----:B------:R-:W-:-:S13]  /*1fa0*/  ISETP.NE.AND P2, PT, R30, R37, PT ;  /* 0x000000251e00720c */ /* 0x000fda0003f45270 */
[----:B------:R-:W-:Y:S05]  /*1fb0*/  @P2 BRA `(.L_x_4283) ;  /* 0xfffffffc00ec2947 */ /* 0x000fea000383ffff */
.L_x_4282:
        /* <DEDUP_REMOVED lines=15> */
.L_x_4285:
        /* <DEDUP_REMOVED lines=60> */
.L_x_4284:
        /* <DEDUP_REMOVED lines=35> */
.L_x_4286:
        /* <DEDUP_REMOVED lines=18> */
.L_x_4287:
        /* <DEDUP_REMOVED lines=9> */
.L_x_4288:
[----:B------:R-:W-:Y:S05]  /*2850*/  BSYNC.RECONVERGENT B0 ;  /* 0x0000000000007941 */ /* 0x000fea0003800200 */
.L_x_4281:
        /* <DEDUP_REMOVED lines=65> */
.L_x_4292:
[----:B------:R-:W-:Y:S05]  /*2c70*/  BSYNC.RECONVERGENT B1 ;  /* 0x0000000000017941 */ /* 0x000fea0003800200 */
.L_x_4291:
        /* <DEDUP_REMOVED lines=19> */
.L_x_4294:
[----:B------:R-:W-:Y:S05]  /*2db0*/  BSYNC.RECONVERGENT B1 ;  /* 0x0000000000017941 */ /* 0x000fea0003800200 */
.L_x_4293:
        /* <DEDUP_REMOVED lines=27> */
.L_x_4296:
[----:B------:R-:W-:Y:S05]  /*2f70*/  BSYNC.RECONVERGENT B1 ;  /* 0x0000000000017941 */ /* 0x000fea0003800200 */
.L_x_4295:
        /* <DEDUP_REMOVED lines=19> */
.L_x_4298:
[----:B------:R-:W-:Y:S05]  /*30b0*/  BSYNC.RECONVERGENT B1 ;  /* 0x0000000000017941 */ /* 0x000fea0003800200 */
.L_x_4297:
        /* <DEDUP_REMOVED lines=19> */
.L_x_4300:
[----:B------:R-:W-:Y:S05]  /*31f0*/  BSYNC.RECONVERGENT B1 ;  /* 0x0000000000017941 */ /* 0x000fea0003800200 */
.L_x_4299:
        /* <DEDUP_REMOVED lines=19> */
.L_x_4302:
[----:B------:R-:W-:Y:S05]  /*3330*/  BSYNC.RECONVERGENT B1 ;  /* 0x0000000000017941 */ /* 0x000fea0003800200 */
.L_x_4301:
        /* <DEDUP_REMOVED lines=27> */
.L_x_4304:
[----:B------:R-:W-:Y:S05]  /*34f0*/  BSYNC.RECONVERGENT B1 ;  /* 0x0000000000017941 */ /* 0x000fea0003800200 */
.L_x_4303:
        /* <DEDUP_REMOVED lines=19> */
.L_x_4306:
[----:B------:R-:W-:Y:S05]  /*3630*/  BSYNC.RECONVERGENT B1 ;  /* 0x0000000000017941 */ /* 0x000fea0003800200 */
.L_x_4305:
        /* <DEDUP_REMOVED lines=19> */
.L_x_4308:
[----:B------:R-:W-:Y:S05]  /*3770*/  BSYNC.RECONVERGENT B1 ;  /* 0x0000000000017941 */ /* 0x000fea0003800200 */
.L_x_4307:
        /* <DEDUP_REMOVED lines=19> */
.L_x_4310:
[----:B------:R-:W-:Y:S05]  /*38b0*/  BSYNC.RECONVERGENT B1 ;  /* 0x0000000000017941 */ /* 0x000fea0003800200 */
.L_x_4309:
        /* <DEDUP_REMOVED lines=29> */
.L_x_4312:
[----:B------:R-:W-:Y:S05]  /*3a90*/  BSYNC.RECONVERGENT B1 ;  /* 0x0000000000017941 */ /* 0x000fea0003800200 */
.L_x_4311:
        /* <DEDUP_REMOVED lines=19> */
.L_x_4314:
[----:B------:R-:W-:Y:S05]  /*3bd0*/  BSYNC.RECONVERGENT B1 ;  /* 0x0000000000017941 */ /* 0x000fea0003800200 */
.L_x_4313:
        /* <DEDUP_REMOVED lines=19> */
.L_x_4316:
[----:B------:R-:W-:Y:S05]  /*3d10*/  BSYNC.RECONVERGENT B1 ;  /* 0x0000000000017941 */ /* 0x000fea0003800200 */
.L_x_4315:
        /* <DEDUP_REMOVED lines=19> */
.L_x_4318:
[----:B------:R-:W-:Y:S05]  /*3e50*/  BSYNC.RECONVERGENT B1 ;  /* 0x0000000000017941 */ /* 0x000fea0003800200 */
.L_x_4317:
        /* <DEDUP_REMOVED lines=19> */
.L_x_4320:
[----:B------:R-:W-:Y:S05]  /*3f90*/  BSYNC.RECONVERGENT B1 ;  /* 0x0000000000017941 */ /* 0x000fea0003800200 */
.L_x_4319:
        /* <DEDUP_REMOVED lines=18> */
.L_x_4290:
        /* <DEDUP_REMOVED lines=34> */
.L_x_4323:
[----:B------:R-:W-:Y:S05]  /*42e0*/  BSYNC.RECONVERGENT B1 ;  /* 0x0000000000017941 */ /* 0x000fea0003800200 */
.L_x_4322:
        /* <DEDUP_REMOVED lines=29> */
.L_x_4325:
[----:B------:R-:W-:Y:S05]  /*44c0*/  BSYNC.RECONVERGENT B1 ;  /* 0x0000000000017941 */ /* 0x000fea0003800200 */
.L_x_4324:
        /* <DEDUP_REMOVED lines=37> */
.L_x_4327:
[----:B------:R-:W-:Y:S05]  /*4720*/  BSYNC.RECONVERGENT B1 ;  /* 0x0000000000017941 */ /* 0x000fea0003800200 */
.L_x_4326:
        /* <DEDUP_REMOVED lines=29> */
.L_x_4329:
[----:B------:R-:W-:Y:S05]  /*4900*/  BSYNC.RECONVERGENT B1 ;  /* 0x0000000000017941 */ /* 0x000fea0003800200 */
.L_x_4328:
        /* <DEDUP_REMOVED lines=29> */
.L_x_4331:
[----:B------:R-:W-:Y:S05]  /*4ae0*/  BSYNC.RECONVERGENT B1 ;  /* 0x0000000000017941 */ /* 0x000fea0003800200 */
.L_x_4330:
        /* <DEDUP_REMOVED lines=29> */
.L_x_4333:
[----:B------:R-:W-:Y:S05]  /*4cc0*/  BSYNC.RECONVERGENT B1 ;  /* 0x0000000000017941 */ /* 0x000fea0003800200 */
.L_x_4332:
        /* <DEDUP_REMOVED lines=37> */
.L_x_4335:
[----:B------:R-:W-:Y:S05]  /*4f20*/  BSYNC.RECONVERGENT B1 ;  /* 0x0000000000017941 */ /* 0x000fea0003800200 */
.L_x_4334:
        /* <DEDUP_REMOVED lines=29> */
.L_x_4337:
[----:B------:R-:W-:Y:S05]  /*5100*/  BSYNC.RECONVERGENT B1 ;  /* 0x0000000000017941 */ /* 0x000fea0003800200 */
.L_x_4336:
        /* <DEDUP_REMOVED lines=29> */
.L_x_4339:
[----:B------:R-:W-:Y:S05]  /*52e0*/  BSYNC.RECONVERGENT B1 ;  /* 0x0000000000017941 */ /* 0x000fea0003800200 */
.L_x_4338:
        /* <DEDUP_REMOVED lines=29> */
.L_x_4341:
[----:B------:R-:W-:Y:S05]  /*54c0*/  BSYNC.RECONVERGENT B1 ;  /* 0x0000000000017941 */ /* 0x000fea0003800200 */
.L_x_4340:
        /* <DEDUP_REMOVED lines=39> */
.L_x_4343:
[----:B------:R-:W-:Y:S05]  /*5740*/  BSYNC.RECONVERGENT B1 ;  /* 0x0000000000017941 */ /* 0x000fea0003800200 */
.L_x_4342:
        /* <DEDUP_REMOVED lines=29> */
.L_x_4345:
[----:B------:R-:W-:Y:S05]  /*5920*/  BSYNC.RECONVERGENT B1 ;  /* 0x0000000000017941 */ /* 0x000fea0003800200 */
.L_x_4344:
        /* <DEDUP_REMOVED lines=29> */
.L_x_4347:
[----:B------:R-:W-:Y:S05]  /*5b00*/  BSYNC.RECONVERGENT B1 ;  /* 0x0000000000017941 */ /* 0x000fea0003800200 */
.L_x_4346:
        /* <DEDUP_REMOVED lines=29> */
.L_x_4349:
[----:B------:R-:W-:Y:S05]  /*5ce0*/  BSYNC.RECONVERGENT B1 ;  /* 0x0000000000017941 */ /* 0x000fea0003800200 */
.L_x_4348:
        /* <DEDUP_REMOVED lines=29> */
.L_x_4351:
[----:B------:R-:W-:Y:S05]  /*5ec0*/  BSYNC.RECONVERGENT B1 ;  /* 0x0000000000017941 */ /* 0x000fea0003800200 */
.L_x_4350:
        /* <DEDUP_REMOVED lines=27> */
.L_x_4321:
[----:B------:R-:W-:Y:S05]  /*6080*/  BSYNC.RECONVERGENT B0 ;  /* 0x0000000000007941 */ /* 0x000fea0003800200 */
.L_x_4289:
        /* <DEDUP_REMOVED lines=8> */
.L_x_4353:
        /* <DEDUP_REMOVED lines=15> */
.L_x_4566:


//--------------------- .text._Z35group_norm_nhwc_fwd_one_pass_kernelI11Fp32IOFp16WLi512ELi64ELi512EEv26Group_norm_nhwc_fwd_params --------------------------
	.section	.text._Z35group_norm_nhwc_fwd_one_pass_kernelI11Fp32IOFp16WLi512ELi64ELi512EEv26Group_norm_nhwc_fwd_params,"ax",@progbits
	.align	128
        .global         _Z35group_norm_nhwc_fwd_one_pass_kernelI11Fp32IOFp16WLi512ELi64ELi512EEv26Group_norm_nhwc_fwd_params
        .type           _Z35group_norm_nhwc_fwd_one_pass_kernelI11Fp32IOFp16WLi512ELi64ELi512EEv26Group_norm_nhwc_fwd_params,@function
        .size           _Z35group_norm_nhwc_fwd_one_pass_kernelI11Fp32IOFp16WLi512ELi64ELi512EEv26Group_norm_nhwc_fwd_params,(.L_x_4567 - _Z35group_norm_nhwc_fwd_one_pass_kernelI11Fp32IOFp16WLi512ELi64ELi512EEv26Group_norm_nhwc_fwd_params)
        .other          _Z35group_norm_nhwc_fwd_one_pass_kernelI11Fp32IOFp16WLi512ELi64ELi512EEv26Group_norm_nhwc_fwd_params,@"STO_CUDA_ENTRY STV_DEFAULT"
_Z35group_norm_nhwc_fwd_one_pass_kernelI11Fp32IOFp16WLi512ELi64ELi512EEv26Group_norm_nhwc_fwd_params:
.text._Z35group_norm_nhwc_fwd_one_pass_kernelI11Fp32IOFp16WLi512ELi64ELi512EEv26Group_norm_nhwc_fwd_params:
        /* <DEDUP_REMOVED lines=33> */
.L_x_4493:
        /* <DEDUP_REMOVED lines=737> */
.L_x_4355:
[----:B------:R-:W-:Y:S05]  /*3020*/  BSYNC.RECONVERGENT B0 ;  /* 0x0000000000007941 */ /* 0x000fea0003800200 */
.L_x_4354:
        /* <DEDUP_REMOVED lines=44> */
.L_x_4357:
[----:B------:R-:W-:Y:S05]  /*32f0*/  BSYNC.RECONVERGENT B0 ;  /* 0x0000000000007941 */ /* 0x000fea0003800200 */
.L_x_4356:
        /* <DEDUP_REMOVED lines=27> */
.L_x_4360:
[----:B------:R-:W2:Y:S04]  /*34b0*/  LDG.E.STRONG.GPU R38, desc[UR6][R36.64] ;  /* 0x0000000624267981 */ /* 0x000ea8000c1ef900 */
[----:B--2---:R-:W-:Y:S01]  /*34c0*/  CCTL.IVALL ;  /* 0x00000000ff00798f */ /* 0x004fe20002000000 */
[----:B------:R-:W-:Y:S05]  /*34d0*/  YIELD ;  /* 0x0000000000007946 */ /* 0x000fea0003800000 */
[----:B------:R-:W-:-:S13]  /*34e0*/  ISETP.NE.AND P1, PT, R38, R47, PT ;  /* 0x0000002f2600720c */ /* 0x000fda0003f25270 */
[----:B------:R-:W-:Y:S05]  /*34f0*/  @P1 BRA `(.L_x_4360) ;  /* 0xfffffffc00ec1947 */ /* 0x000fea000383ffff */
.L_x_4359:
        /* <DEDUP_REMOVED lines=16> */
.L_x_4362:
        /* <DEDUP_REMOVED lines=61> */
.L_x_4361:
        /* <DEDUP_REMOVED lines=38> */
.L_x_4363:
        /* <DEDUP_REMOVED lines=19> */
.L_x_4364:
        /* <DEDUP_REMOVED lines=9> */
.L_x_4365:
[----:B------:R-:W-:Y:S05]  /*3df0*/  BSYNC.RECONVERGENT B0 ;  /* 0x0000000000007941 */ /* 0x000fea0003800200 */
.L_x_4358:
        /* <DEDUP_REMOVED lines=46> */
[----:B0-----:R-:W-:Y:S01]  /*40e0*/  SHF.R.S32.HI R48, RZ, 0x1f, R43 ;  /* 0x0000001fff307819 */ /* 0x001fe2000001142b */
[----:B--2---:R-:W-:Y:S02]  /*40f0*/  HADD2.F32 R49, -RZ, R49.H0_H0 ;  /* 0x20000031ff317230 */ /* 0x004fe40000004100 */
[----:B-----5:R-:W-:Y:S02]  /*4100*/  HADD2.F32 R50, -RZ, R50.H0_H0 ;  /* 0x20000032ff327230 */ /* 0x020fe40000004100 */
[----:B------:R-:W-:Y:S02]  /*4110*/  HADD2.F32 R52, -RZ, R52.H0_H0 ;  /* 0x20000034ff347230 */ /* 0x000fe40000004100 */
[----:B------:R-:W-:Y:S01]  /*4120*/  HADD2.F32 R51, -RZ, R51.H0_H0 ;  /* 0x20000033ff337230 */ /* 0x000fe20000004100 */
        /* <DEDUP_REMOVED lines=30> */
.L_x_4369:
[----:B------:R-:W-:Y:S05]  /*4310*/  BSYNC.RECONVERGENT B1 ;  /* 0x0000000000017941 */ /* 0x000fea0003800200 */
.L_x_4368:
        /* <DEDUP_REMOVED lines=19> */
.L_x_4371:
[----:B------:R-:W-:Y:S05]  /*4450*/  BSYNC.RECONVERGENT B1 ;  /* 0x0000000000017941 */ /* 0x000fea0003800200 */
.L_x_4370:
        /* <DEDUP_REMOVED lines=41> */
.L_x_4373:
[----:B------:R-:W-:Y:S05]  /*46f0*/  BSYNC.RECONVERGENT B1 ;  /* 0x0000000000017941 */ /* 0x000fea0003800200 */
.L_x_4372:
        /* <DEDUP_REMOVED lines=19> */
.L_x_4375:
[----:B------:R-:W-:Y:S05]  /*4830*/  BSYNC.RECONVERGENT B1 ;  /* 0x0000000000017941 */ /* 0x000fea0003800200 */
.L_x_4374:
        /* <DEDUP_REMOVED lines=19> */
.L_x_4377:
[----:B------:R-:W-:Y:S05]  /*4970*/  BSYNC.RECONVERGENT B1 ;  /* 0x0000000000017941 */ /* 0x000fea0003800200 */
.L_x_4376:
        /* <DEDUP_REMOVED lines=19> */
.L_x_4379:
[----:B------:R-:W-:Y:S05]  /*4ab0*/  BSYNC.RECONVERGENT B1 ;  /* 0x0000000000017941 */ /* 0x000fea0003800200 */
.L_x_4378:
        /* <DEDUP_REMOVED lines=19> */
.L_x_4381:
[----:B------:R-:W-:Y:S05]  /*4bf0*/  BSYNC.RECONVERGENT B1 ;  /* 0x0000000000017941 */ /* 0x000fea0003800200 */
.L_x_4380:
        /* <DEDUP_REMOVED lines=19> */
.L_x_4383:
[----:B------:R-:W-:Y:S05]  /*4d30*/  BSYNC.RECONVERGENT B1 ;  /* 0x0000000000017941 */ /* 0x000fea0003800200 */
.L_x_4382:
        /* <DEDUP_REMOVED lines=37> */
.L_x_4385:
[----:B------:R-:W-:Y:S05]  /*4f90*/  BSYNC.RECONVERGENT B1 ;  /* 0x0000000000017941 */ /* 0x000fea0003800200 */
.L_x_4384:
        /* <DEDUP_REMOVED lines=19> */
.L_x_4387:
[----:B------:R-:W-:Y:S05]  /*50d0*/  BSYNC.RECONVERGENT B1 ;  /* 0x0000000000017941 */ /* 0x000fea0003800200 */
.L_x_4386:
        /* <DEDUP_REMOVED lines=19> */
.L_x_4389:
[----:B------:R-:W-:Y:S05]  /*5210*/  BSYNC.RECONVERGENT B1 ;  /* 0x0000000000017941 */ /* 0x000fea0003800200 */
.L_x_4388:
        /* <DEDUP_REMOVED lines=19> */
.L_x_4391:
[----:B------:R-:W-:Y:S05]  /*5350*/  BSYNC.RECONVERGENT B1 ;  /* 0x0000000000017941 */ /* 0x000fea0003800200 */
.L_x_4390:
        /* <DEDUP_REMOVED lines=19> */
.L_x_4393:
[----:B------:R-:W-:Y:S05]  /*5490*/  BSYNC.RECONVERGENT B1 ;  /* 0x0000000000017941 */ /* 0x000fea0003800200 */
.L_x_4392:
        /* <DEDUP_REMOVED lines=19> */
.L_x_4395:
[----:B------:R-:W-:Y:S05]  /*55d0*/  BSYNC.RECONVERGENT B1 ;  /* 0x0000000000017941 */ /* 0x000fea0003800200 */
.L_x_4394:
        /* <DEDUP_REMOVED lines=39> */
.L_x_4397:
[----:B------:R-:W-:Y:S05]  /*5850*/  BSYNC.RECONVERGENT B1 ;  /* 0x0000000000017941 */ /* 0x000fea0003800200 */
.L_x_4396:
        /* <DEDUP_REMOVED lines=19> */
.L_x_4399:
[----:B------:R-:W-:Y:S05]  /*5990*/  BSYNC.RECONVERGENT B1 ;  /* 0x0000000000017941 */ /* 0x000fea0003800200 */
.L_x_4398:
        /* <DEDUP_REMOVED lines=19> */
.L_x_4401:
[----:B------:R-:W-:Y:S05]  /*5ad0*/  BSYNC.RECONVERGENT B1 ;  /* 0x0000000000017941 */ /* 0x000fea0003800200 */
.L_x_4400:
        /* <DEDUP_REMOVED lines=19> */
.L_x_4403:
[----:B------:R-:W-:Y:S05]  /*5c10*/  BSYNC.RECONVERGENT B1 ;  /* 0x0000000000017941 */ /* 0x000fea0003800200 */
.L_x_4402:
        /* <DEDUP_REMOVED lines=19> */
.L_x_4405:
[----:B------:R-:W-:Y:S05]  /*5d50*/  BSYNC.RECONVERGENT B1 ;  /* 0x0000000000017941 */ /* 0x000fea0003800200 */
.L_x_4404:
        /* <DEDUP_REMOVED lines=19> */
.L_x_4407:
[----:B------:R-:W-:Y:S05]  /*5e90*/  BSYNC.RECONVERGENT B1 ;  /* 0x0000000000017941 */ /* 0x000fea0003800200 */
.L_x_4406:
        /* <DEDUP_REMOVED lines=40> */
.L_x_4409:
[----:B------:R-:W-:Y:S05]  /*6120*/  BSYNC.RECONVERGENT B1 ;  /* 0x0000000000017941 */ /* 0x000fea0003800200 */
.L_x_4408:
        /* <DEDUP_REMOVED lines=19> */
.L_x_4411:
[----:B------:R-:W-:Y:S05]  /*6260*/  BSYNC.RECONVERGENT B1 ;  /* 0x0000000000017941 */ /* 0x000fea0003800200 */
.L_x_4410:
        /* <DEDUP_REMOVED lines=19> */
.L_x_4413:
[----:B------:R-:W-:Y:S05]  /*63a0*/  BSYNC.RECONVERGENT B1 ;  /* 0x0000000000017941 */ /* 0x000fea0003800200 */
.L_x_4412:
        /* <DEDUP_REMOVED lines=19> */
.L_x_4415:
[----:B------:R-:W-:Y:S05]  /*64e0*/  BSYNC.RECONVERGENT B1 ;  /* 0x0000000000017941 */ /* 0x000fea0003800200 */
.L_x_4414:
        /* <DEDUP_REMOVED lines=19> */
.L_x_4417:
[----:B------:R-:W-:Y:S05]  /*6620*/  BSYNC.RECONVERGENT B1 ;  /* 0x0000000000017941 */ /* 0x000fea0003800200 */
.L_x_4416:
        /* <DEDUP_REMOVED lines=19> */
.L_x_4419:
[----:B------:R-:W-:Y:S05]  /*6760*/  BSYNC.RECONVERGENT B1 ;  /* 0x0000000000017941 */ /* 0x000fea0003800200 */
.L_x_4418:
        /* <DEDUP_REMOVED lines=34> */
.L_x_4421:
[----:B------:R-:W-:Y:S05]  /*6990*/  BSYNC.RECONVERGENT B1 ;  /* 0x0000000000017941 */ /* 0x000fea0003800200 */
.L_x_4420:
        /* <DEDUP_REMOVED lines=19> */
.L_x_4423:
[----:B------:R-:W-:Y:S05]  /*6ad0*/  BSYNC.RECONVERGENT B1 ;  /* 0x0000000000017941 */ /* 0x000fea0003800200 */
.L_x_4422:
        /* <DEDUP_REMOVED lines=19> */
.L_x_4425:
[----:B------:R-:W-:Y:S05]  /*6c10*/  BSYNC.RECONVERGENT B1 ;  /* 0x0000000000017941 */ /* 0x000fea0003800200 */
.L_x_4424:
        /* <DEDUP_REMOVED lines=19> */
.L_x_4427:
[----:B------:R-:W-:Y:S05]  /*6d50*/  BSYNC.RECONVERGENT B1 ;  /* 0x0000000000017941 */ /* 0x000fea0003800200 */
.L_x_4426:
        /* <DEDUP_REMOVED lines=19> */
.L_x_4429:
[----:B------:R-:W-:Y:S05]  /*6e90*/  BSYNC.RECONVERGENT B1 ;  /* 0x0000000000017941 */ /* 0x000fea0003800200 */
.L_x_4428:
        /* <DEDUP_REMOVED lines=18> */
.L_x_4367:
        /* <DEDUP_REMOVED lines=43> */
.L_x_4432:
[----:B------:R-:W-:Y:S05]  /*7270*/  BSYNC.RECONVERGENT B1 ;  /* 0x0000000000017941 */ /* 0x000fea0003800200 */
.L_x_4431:
        /* <DEDUP_REMOVED lines=29> */
.L_x_4434:
[----:B------:R-:W-:Y:S05]  /*7450*/  BSYNC.RECONVERGENT B1 ;  /* 0x0000000000017941 */ /* 0x000fea0003800200 */
.L_x_4433:
        /* <DEDUP_REMOVED lines=29> */
.L_x_4436:
[----:B------:R-:W-:Y:S05]  /*7630*/  BSYNC.RECONVERGENT B1 ;  /* 0x0000000000017941 */ /* 0x000fea0003800200 */
.L_x_4435:
        /* <DEDUP_REMOVED lines=47> */
.L_x_4438:
[----:B------:R-:W-:Y:S05]  /*7930*/  BSYNC.RECONVERGENT B1 ;  /* 0x0000000000017941 */ /* 0x000fea0003800200 */
.L_x_4437:
        /* <DEDUP_REMOVED lines=29> */
.L_x_4440:
[----:B------:R-:W-:Y:S05]  /*7b10*/  BSYNC.RECONVERGENT B1 ;  /* 0x0000000000017941 */ /* 0x000fea0003800200 */
.L_x_4439:
        /* <DEDUP_REMOVED lines=29> */
.L_x_4442:
[----:B------:R-:W-:Y:S05]  /*7cf0*/  BSYNC.RECONVERGENT B1 ;  /* 0x0000000000017941 */ /* 0x000fea0003800200 */
.L_x_4441:
        /* <DEDUP_REMOVED lines=29> */
.L_x_4444:
[----:B------:R-:W-:Y:S05]  /*7ed0*/  BSYNC.RECONVERGENT B1 ;  /* 0x0000000000017941 */ /* 0x000fea0003800200 */
.L_x_4443:
        /* <DEDUP_REMOVED lines=29> */
.L_x_4446:
[----:B------:R-:W-:Y:S05]  /*80b0*/  BSYNC.RECONVERGENT B1 ;  /* 0x0000000000017941 */ /* 0x000fea0003800200 */
.L_x_4445:
        /* <DEDUP_REMOVED lines=45> */
.L_x_4448:
[----:B------:R-:W-:Y:S05]  /*8390*/  BSYNC.RECONVERGENT B1 ;  /* 0x0000000000017941 */ /* 0x000fea0003800200 */
.L_x_4447:
        /* <DEDUP_REMOVED lines=29> */
.L_x_4450:
[----:B------:R-:W-:Y:S05]  /*8570*/  BSYNC.RECONVERGENT B1 ;  /* 0x0000000000017941 */ /* 0x000fea0003800200 */
.L_x_4449:
        /* <DEDUP_REMOVED lines=29> */
.L_x_4452:
[----:B------:R-:W-:Y:S05]  /*8750*/  BSYNC.RECONVERGENT B1 ;  /* 0x0000000000017941 */ /* 0x000fea0003800200 */
.L_x_4451:
        /* <DEDUP_REMOVED lines=29> */
.L_x_4454:
[----:B------:R-:W-:Y:S05]  /*8930*/  BSYNC.RECONVERGENT B1 ;  /* 0x0000000000017941 */ /* 0x000fea0003800200 */
.L_x_4453:
        /* <DEDUP_REMOVED lines=29> */
.L_x_4456:
[----:B------:R-:W-:Y:S05]  /*8b10*/  BSYNC.RECONVERGENT B1 ;  /* 0x0000000000017941 */ /* 0x000fea0003800200 */
.L_x_4455:
        /* <DEDUP_REMOVED lines=29> */
.L_x_4458:
[----:B------:R-:W-:Y:S05]  /*8cf0*/  BSYNC.RECONVERGENT B1 ;  /* 0x0000000000017941 */ /* 0x000fea0003800200 */
.L_x_4457:
        /* <DEDUP_REMOVED lines=49> */
.L_x_4460:
[----:B------:R-:W-:Y:S05]  /*9010*/  BSYNC.RECONVERGENT B1 ;  /* 0x0000000000017941 */ /* 0x000fea0003800200 */
.L_x_4459:
        /* <DEDUP_REMOVED lines=29> */
.L_x_4462:
[----:B------:R-:W-:Y:S05]  /*91f0*/  BSYNC.RECONVERGENT B1 ;  /* 0x0000000000017941 */ /* 0x000fea0003800200 */
.L_x_4461:
        /* <DEDUP_REMOVED lines=29> */
.L_x_4464:
[----:B------:R-:W-:Y:S05]  /*93d0*/  BSYNC.RECONVERGENT B1 ;  /* 0x0000000000017941 */ /* 0x000fea0003800200 */
.L_x_4463:
        /* <DEDUP_REMOVED lines=29> */
.L_x_4466:
[----:B------:R-:W-:Y:S05]  /*95b0*/  BSYNC.RECONVERGENT B1 ;  /* 0x0000000000017941 */ /* 0x000fea0003800200 */
.L_x_4465:
        /* <DEDUP_REMOVED lines=29> */
.L_x_4468:
[----:B------:R-:W-:Y:S05]  /*9790*/  BSYNC.RECONVERGENT B1 ;  /* 0x0000000000017941 */ /* 0x000fea0003800200 */
.L_x_4467:
        /* <DEDUP_REMOVED lines=29> */
.L_x_4470:
[----:B------:R-:W-:Y:S05]  /*9970*/  BSYNC.RECONVERGENT B1 ;  /* 0x0000000000017941 */ /* 0x000fea0003800200 */
.L_x_4469:
        /* <DEDUP_REMOVED lines=50> */
.L_x_4472:
[----:B------:R-:W-:Y:S05]  /*9ca0*/  BSYNC.RECONVERGENT B1 ;  /* 0x0000000000017941 */ /* 0x000fea0003800200 */
.L_x_4471:
        /* <DEDUP_REMOVED lines=29> */
.L_x_4474:
[----:B------:R-:W-:Y:S05]  /*9e80*/  BSYNC.RECONVERGENT B1 ;  /* 0x0000000000017941 */ /* 0x000fea0003800200 */
.L_x_4473:
        /* <DEDUP_REMOVED lines=29> */
.L_x_4476:
[----:B------:R-:W-:Y:S05]  /*a060*/  BSYNC.RECONVERGENT B1 ;  /* 0x0000000000017941 */ /* 0x000fea0003800200 */
.L_x_4475:
        /* <DEDUP_REMOVED lines=29> */
.L_x_4478:
[----:B------:R-:W-:Y:S05]  /*a240*/  BSYNC.RECONVERGENT B1 ;  /* 0x0000000000017941 */ /* 0x000fea0003800200 */
.L_x_4477:
        /* <DEDUP_REMOVED lines=29> */
.L_x_4480:
[----:B------:R-:W-:Y:S05]  /*a420*/  BSYNC.RECONVERGENT B1 ;  /* 0x0000000000017941 */ /* 0x000fea0003800200 */
.L_x_4479:
        /* <DEDUP_REMOVED lines=29> */
.L_x_4482:
[----:B------:R-:W-:Y:S05]  /*a600*/  BSYNC.RECONVERGENT B1 ;  /* 0x0000000000017941 */ /* 0x000fea0003800200 */
.L_x_4481:
        /* <DEDUP_REMOVED lines=44> */
.L_x_4484:
[----:B------:R-:W-:Y:S05]  /*a8d0*/  BSYNC.RECONVERGENT B1 ;  /* 0x0000000000017941 */ /* 0x000fea0003800200 */
.L_x_4483:
        /* <DEDUP_REMOVED lines=29> */
.L_x_4486:
[----:B------:R-:W-:Y:S05]  /*aab0*/  BSYNC.RECONVERGENT B1 ;  /* 0x0000000000017941 */ /* 0x000fea0003800200 */
.L_x_4485:
        /* <DEDUP_REMOVED lines=29> */
.L_x_4488:
[----:B------:R-:W-:Y:S05]  /*ac90*/  BSYNC.RECONVERGENT B1 ;  /* 0x0000000000017941 */ /* 0x000fea0003800200 */
.L_x_4487:
        /* <DEDUP_REMOVED lines=29> */
.L_x_4490:
[----:B------:R-:W-:Y:S05]  /*ae70*/  BSYNC.RECONVERGENT B1 ;  /* 0x0000000000017941 */ /* 0x000fea0003800200 */
.L_x_4489:
        /* <DEDUP_REMOVED lines=29> */
.L_x_4492:
[----:B------:R-:W-:Y:S05]  /*b050*/  BSYNC.RECONVERGENT B1 ;  /* 0x0000000000017941 */ /* 0x000fea0003800200 */
.L_x_4491:
        /* <DEDUP_REMOVED lines=27> */
.L_x_4430:
[----:B------:R-:W-:Y:S05]  /*b210*/  BSYNC.RECONVERGENT B0 ;  /* 0x0000000000007941 */ /* 0x000fea0003800200 */
.L_x_4366:
        /* <DEDUP_REMOVED lines=8> */
.L_x_4494:
        /* <DEDUP_REMOVED lines=14> */
.L_x_4567:


//--------------------- .nv.shared.reserved.0     --------------------------
	.section	.nv.shared.reserved.0,"aw",@nobits
	.weak		__nv_reservedSMEM_offset_0_alias
	.size		__nv_reservedSMEM_offset_0_alias, 0, 64
	.other		__nv_reservedSMEM_offset_0_alias,@"STO_CUDA_RESERVED_SHARED STV_DEFAULT"
__nv_reservedSMEM_offset_0_alias:
	.zero		0
	.zero		64


//--------------------- .nv.global                --------------------------
	.section	.nv.global,"aw",@nobits
.nv.global:
	.type		_ZN61_INTERNAL_fc706033_30_group_norm_nhwc_one_pass_64_cu_22fa43826thrust24THRUST_300001_SM_1000_NS12placeholders2_5E,@object
	.size		_ZN61_INTERNAL_fc706033_30_group_norm_nhwc_one_pass_64_cu_22fa43826thrust24THRUST_300001_SM_1000_NS12placeholders2_5E,(_ZN61_INTERNAL_fc706033_30_group_norm_nhwc_one_pass_64_cu_22fa43824cuda3std3__45__cpo6cbeginE - _ZN61_INTERNAL_fc706033_30_group_norm_nhwc_one_pass_64_cu_22fa43826thrust24THRUST_300001_SM_1000_NS12placeholders2_5E)
_ZN61_INTERNAL_fc706033_30_group_norm_nhwc_one_pass_64_cu_22fa43826thrust24THRUST_300001_SM_1000_NS12placeholders2_5E:
	.zero		1
	.type		_ZN61_INTERNAL_fc706033_30_group_norm_nhwc_one_pass_64_cu_22fa43824cuda3std3__45__cpo6cbeginE,@object
	.size		_ZN61_INTERNAL_fc706033_30_group_norm_nhwc_one_pass_64_cu_22fa43824cuda3std3__45__cpo6cbeginE,(_ZN61_INTERNAL_fc706033_30_group_norm_nhwc_one_pass_64_cu_22fa43824cuda3std6ranges3__45__cpo6cbeginE - _ZN61_INTERNAL_fc706033_30_group_norm_nhwc_one_pass_64_cu_22fa43824cuda3std3__45__cpo6cbeginE)
_ZN61_INTERNAL_fc706033_30_group_norm_nhwc_one_pass_64_cu_22fa43824cuda3std3__45__cpo6cbeginE:
	.zero		1
	.type		_ZN61_INTERNAL_fc706033_30_group_norm_nhwc_one_pass_64_cu_22fa43824cuda3std6ranges3__45__cpo6cbeginE,@object
	.size		_ZN61_INTERNAL_fc706033_30_group_norm_nhwc_one_pass_64_cu_22fa43824cuda3std6ranges3__45__cpo6cbeginE,(_ZN61_INTERNAL_fc706033_30_group_norm_nhwc_one_pass_64_cu_22fa43824cuda3std3__48in_placeE - _ZN61_INTERNAL_fc706033_30_group_norm_nhwc_one_pass_64_cu_22fa43824cuda3std6ranges3__45__cpo6cbeginE)
_ZN61_INTERNAL_fc706033_30_group_norm_nhwc_one_pass_64_cu_22fa43824cuda3std6ranges3__45__cpo6cbeginE:
	.zero		1
	.type		_ZN61_INTERNAL_fc706033_30_group_norm_nhwc_one_pass_64_cu_22fa43824cuda3std3__48in_placeE,@object
	.size		_ZN61_INTERNAL_fc706033_30_group_norm_nhwc_one_pass_64_cu_22fa43824cuda3std3__48in_placeE,(_ZN61_INTERNAL_fc706033_30_group_norm_nhwc_one_pass_64_cu_22fa43824cuda3std6ranges3__45__cpo4sizeE - _ZN61_INTERNAL_fc706033_30_group_norm_nhwc_one_pass_64_cu_22fa43824cuda3std3__48in_placeE)
_ZN61_INTERNAL_fc706033_30_group_norm_nhwc_one_pass_64_cu_22fa43824cuda3std3__48in_placeE:
	.zero		1
	.type		_ZN61_INTERNAL_fc706033_30_group_norm_nhwc_one_pass_64_cu_22fa43824cuda3std6ranges3__45__cpo4sizeE,@object
	.size		_ZN61_INTERNAL_fc706033_30_group_norm_nhwc_one_pass_64_cu_22fa43824cuda3std6ranges3__45__cpo4sizeE,(_ZN61_INTERNAL_fc706033_30_group_norm_nhwc_one_pass_64_cu_22fa43826thrust24THRUST_300001_SM_1000_NS12placeholders2_9E - _ZN61_INTERNAL_fc706033_30_group_norm_nhwc_one_pass_64_cu_22fa43824cuda3std6ranges3__45__cpo4sizeE)
_ZN61_INTERNAL_fc706033_30_group_norm_nhwc_one_pass_64_cu_22fa43824cuda3std6ranges3__45__cpo4sizeE:
	.zero		1
	.type		_ZN61_INTERNAL_fc706033_30_group_norm_nhwc_one_pass_64_cu_22fa43826thrust24THRUST_300001_SM_1000_NS12placeholders2_9E,@object
	.size		_ZN61_INTERNAL_fc706033_30_group_norm_nhwc_one_pass_64_cu_22fa43826thrust24THRUST_300001_SM_1000_NS12placeholders2_9E,(_ZN61_INTERNAL_fc706033_30_group_norm_nhwc_one_pass_64_cu_22fa43824cuda3std3__45__cpo7crbeginE - _ZN61_INTERNAL_fc706033_30_group_norm_nhwc_one_pass_64_cu_22fa43826thrust24THRUST_300001_SM_1000_NS12placeholders2_9E)
_ZN61_INTERNAL_fc706033_30_group_norm_nhwc_one_pass_64_cu_22fa43826thrust24THRUST_300001_SM_1000_NS12placeholders2_9E:
	.zero		1
	.type		_ZN61_INTERNAL_fc706033_30_group_norm_nhwc_one_pass_64_cu_22fa43824cuda3std3__45__cpo7crbeginE,@object
	.size		_ZN61_INTERNAL_fc706033_30_group_norm_nhwc_one_pass_64_cu_22fa43824cuda3std3__45__cpo7crbeginE,(_ZN61_INTERNAL_fc706033_30_group_norm_nhwc_one_pass_64_cu_22fa43824cuda3std6ranges3__45__cpo4nextE - _ZN61_INTERNAL_fc706033_30_group_norm_nhwc_one_pass_64_cu_22fa43824cuda3std3__45__cpo7crbeginE)
_ZN61_INTERNAL_fc706033_30_group_norm_nhwc_one_pass_64_cu_22fa43824cuda3std3__45__cpo7crbeginE:
	.zero		1
	.type		_ZN61_INTERNAL_fc706033_30_group_norm_nhwc_one_pass_64_cu_22fa43824cuda3std6ranges3__45__cpo4nextE,@object
	.size		_ZN61_INTERNAL_fc706033_30_group_norm_nhwc_one_pass_64_cu_22fa43824cuda3std6ranges3__45__cpo4nextE,(_ZN61_INTERNAL_fc706033_30_group_norm_nhwc_one_pass_64_cu_22fa43824cuda3std6ranges3__45__cpo4swapE - _ZN61_INTERNAL_fc706033_30_group_norm_nhwc_one_pass_64_cu_22fa43824cuda3std6ranges3__45__cpo4nextE)
_ZN61_INTERNAL_fc706033_30_group_norm_nhwc_one_pass_64_cu_22fa43824cuda3std6ranges3__45__cpo4nextE:
	.zero		1
	.type		_ZN61_INTERNAL_fc706033_30_group_norm_nhwc_one_pass_64_cu_22fa43824cuda3std6ranges3__45__cpo4swapE,@object
	.size		_ZN61_INTERNAL_fc706033_30_group_norm_nhwc_one_pass_64_cu_22fa43824cuda3std6ranges3__45__cpo4swapE,(_ZN61_INTERNAL_fc706033_30_group_norm_nhwc_one_pass_64_cu_22fa43826thrust24THRUST_300001_SM_1000_NS12placeholders2_1E - _ZN61_INTERNAL_fc706033_30_group_norm_nhwc_one_pass_64_cu_22fa43824cuda3std6ranges3__45__cpo4swapE)
_ZN61_INTERNAL_fc706033_30_group_norm_nhwc_one_pass_64_cu_22fa43824cuda3std6ranges3__45__cpo4swapE:
	.zero		1
	.type		_ZN61_INTERNAL_fc706033_30_group_norm_nhwc_one_pass_64_cu_22fa43826thrust24THRUST_300001_SM_1000_NS12placeholders2_1E,@object
	.size		_ZN61_INTERNAL_fc706033_30_group_norm_nhwc_one_pass_64_cu_22fa43826thrust24THRUST_300001_SM_1000_NS12placeholders2_1E,(_ZN61_INTERNAL_fc706033_30_group_norm_nhwc_one_pass_64_cu_22fa43826thrust24THRUST_300001_SM_1000_NS12placeholders2_3E - _ZN61_INTERNAL_fc706033_30_group_norm_nhwc_one_pass_64_cu_22fa43826thrust24THRUST_300001_SM_1000_NS12placeholders2_1E)
_ZN61_INTERNAL_fc706033_30_group_norm_nhwc_one_pass_64_cu_22fa43826thrust24THRUST_300001_SM_1000_NS12placeholders2_1E:
	.zero		1
	.type		_ZN61_INTERNAL_fc706033_30_group_norm_nhwc_one_pass_64_cu_22fa43826thrust24THRUST_300001_SM_1000_NS12placeholders2_3E,@object
	.size		_ZN61_INTERNAL_fc706033_30_group_norm_nhwc_one_pass_64_cu_22fa43826thrust24THRUST_300001_SM_1000_NS12placeholders2_3E,(_ZN61_INTERNAL_fc706033_30_group_norm_nhwc_one_pass_64_cu_22fa43824cuda3std3__45__cpo5beginE - _ZN61_INTERNAL_fc706033_30_group_norm_nhwc_one_pass_64_cu_22fa43826thrust24THRUST_300001_SM_1000_NS12placeholders2_3E)
_ZN61_INTERNAL_fc706033_30_group_norm_nhwc_one_pass_64_cu_22fa43826thrust24THRUST_300001_SM_1000_NS12placeholders2_3E:
	.zero		1
	.type		_ZN61_INTERNAL_fc706033_30_group_norm_nhwc_one_pass_64_cu_22fa43824cuda3std3__45__cpo5beginE,@object
	.size		_ZN61_INTERNAL_fc706033_30_group_norm_nhwc_one_pass_64_cu_22fa43824cuda3std3__45__cpo5beginE,(_ZN61_INTERNAL_fc706033_30_group_norm_nhwc_one_pass_64_cu_22fa43824cuda3std6ranges3__45__cpo5beginE - _ZN61_INTERNAL_fc706033_30_group_norm_nhwc_one_pass_64_cu_22fa43824cuda3std3__45__cpo5beginE)
_ZN61_INTERNAL_fc706033_30_group_norm_nhwc_one_pass_64_cu_22fa43824cuda3std3__45__cpo5beginE:
	.zero		1
	.type		_ZN61_INTERNAL_fc706033_30_group_norm_nhwc_one_pass_64_cu_22fa43824cuda3std6ranges3__45__cpo5beginE,@object
	.size		_ZN61_INTERNAL_fc706033_30_group_norm_nhwc_one_pass_64_cu_22fa43824cuda3std6ranges3__45__cpo5beginE,(_ZN61_INTERNAL_fc706033_30_group_norm_nhwc_one_pass_64_cu_22fa43824cuda3std3__463_GLOBAL__N__fc706033_30_group_norm_nhwc_one_pass_64_cu_22fa43826ignoreE - _ZN61_INTERNAL_fc706033_30_group_norm_nhwc_one_pass_64_cu_22fa43824cuda3std6ranges3__45__cpo5beginE)
_ZN61_INTERNAL_fc706033_30_group_norm_nhwc_one_pass_64_cu_22fa43824cuda3std6ranges3__45__cpo5beginE:
	.zero		1
	.type		_ZN61_INTERNAL_fc706033_30_group_norm_nhwc_one_pass_64_cu_22fa43824cuda3std3__463_GLOBAL__N__fc706033_30_group_norm_nhwc_one_pass_64_cu_22fa43826ignoreE,@object
	.size		_ZN61_INTERNAL_fc706033_30_group_norm_nhwc_one_pass_64_cu_22fa43824cuda3std3__463_GLOBAL__N__fc706033_30_group_norm_nhwc_one_pass_64_cu_22fa43826ignoreE,(_ZN61_INTERNAL_fc706033_30_group_norm_nhwc_one_pass_64_cu_22fa43824cuda3std6ranges3__45__cpo4dataE - _ZN61_INTERNAL_fc706033_30_group_norm_nhwc_one_pass_64_cu_22fa43824cuda3std3__463_GLOBAL__N__fc706033_30_group_norm_nhwc_one_pass_64_cu_22fa43826ignoreE)
_ZN61_INTERNAL_fc706033_30_group_norm_nhwc_one_pass_64_cu_22fa43824cuda3std3__463_GLOBAL__N__fc706033_30_group_norm_nhwc_one_pass_64_cu_22fa43826ignoreE:
	.zero		1
	.type		_ZN61_INTERNAL_fc706033_30_group_norm_nhwc_one_pass_64_cu_22fa43824cuda3std6ranges3__45__cpo4dataE,@object
	.size		_ZN61_INTERNAL_fc706033_30_group_norm_nhwc_one_pass_64_cu_22fa43824cuda3std6ranges3__45__cpo4dataE,(_ZN61_INTERNAL_fc706033_30_group_norm_nhwc_one_pass_64_cu_22fa43826thrust24THRUST_300001_SM_1000_NS12placeholders2_7E - _ZN61_INTERNAL_fc706033_30_group_norm_nhwc_one_pass_64_cu_22fa43824cuda3std6ranges3__45__cpo4dataE)
_ZN61_INTERNAL_fc706033_30_group_norm_nhwc_one_pass_64_cu_22fa43824cuda3std6ranges3__45__cpo4dataE:
	.zero		1
	.type		_ZN61_INTERNAL_fc706033_30_group_norm_nhwc_one_pass_64_cu_22fa43826thrust24THRUST_300001_SM_1000_NS12placeholders2_7E,@object
	.size		_ZN61_INTERNAL_fc706033_30_group_norm_nhwc_one_pass_64_cu_22fa43826thrust24THRUST_300001_SM_1000_NS12placeholders2_7E,(_ZN61_INTERNAL_fc706033_30_group_norm_nhwc_one_pass_64_cu_22fa43824cuda3std3__45__cpo6rbeginE - _ZN61_INTERNAL_fc706033_30_group_norm_nhwc_one_pass_64_cu_22fa43826thrust24THRUST_300001_SM_1000_NS12placeholders2_7E)
_ZN61_INTERNAL_fc706033_30_group_norm_nhwc_one_pass_64_cu_22fa43826thrust24THRUST_300001_SM_1000_NS12placeholders2_7E:
	.zero		1
	.type		_ZN61_INTERNAL_fc706033_30_group_norm_nhwc_one_pass_64_cu_22fa43824cuda3std3__45__cpo6rbeginE,@object
	.size		_ZN61_INTERNAL_fc706033_30_group_norm_nhwc_one_pass_64_cu_22fa43824cuda3std3__45__cpo6rbeginE,(_ZN61_INTERNAL_fc706033_30_group_norm_nhwc_one_pass_64_cu_22fa43824cuda3std6ranges3__45__cpo7advanceE - _ZN61_INTERNAL_fc706033_30_group_norm_nhwc_one_pass_64_cu_22fa43824cuda3std3__45__cpo6rbeginE)
_ZN61_INTERNAL_fc706033_30_group_norm_nhwc_one_pass_64_cu_22fa43824cuda3std3__45__cpo6rbeginE:
	.zero		1
	.type		_ZN61_INTERNAL_fc706033_30_group_norm_nhwc_one_pass_64_cu_22fa43824cuda3std6ranges3__45__cpo7advanceE,@object
	.size		_ZN61_INTERNAL_fc706033_30_group_norm_nhwc_one_pass_64_cu_22fa43824cuda3std6ranges3__45__cpo7advanceE,(_ZN61_INTERNAL_fc706033_30_group_norm_nhwc_one_pass_64_cu_22fa43824cuda3std3__47nulloptE - _ZN61_INTERNAL_fc706033_30_group_norm_nhwc_one_pass_64_cu_22fa43824cuda3std6ranges3__45__cpo7advanceE)
_ZN61_INTERNAL_fc706033_30_group_norm_nhwc_one_pass_64_cu_22fa43824cuda3std6ranges3__45__cpo7advanceE:
	.zero		1
	.type		_ZN61_INTERNAL_fc706033_30_group_norm_nhwc_one_pass_64_cu_22fa43824cuda3std3__47nulloptE,@object
	.size		_ZN61_INTERNAL_fc706033_30_group_norm_nhwc_one_pass_64_cu_22fa43824cuda3std3__47nulloptE,(_ZN61_INTERNAL_fc706033_30_group_norm_nhwc_one_pass_64_cu_22fa43824cuda3std6ranges3__45__cpo8distanceE - _ZN61_INTERNAL_fc706033_30_group_norm_nhwc_one_pass_64_cu_22fa43824cuda3std3__47nulloptE)
_ZN61_INTERNAL_fc706033_30_group_norm_nhwc_one_pass_64_cu_22fa43824cuda3std3__47nulloptE:
	.zero		1
	.type		_ZN61_INTERNAL_fc706033_30_group_norm_nhwc_one_pass_64_cu_22fa43824cuda3std6ranges3__45__cpo8distanceE,@object
	.size		_ZN61_INTERNAL_fc706033_30_group_norm_nhwc_one_pass_64_cu_22fa43824cuda3std6ranges3__45__cpo8distanceE,(_ZN61_INTERNAL_fc706033_30_group_norm_nhwc_one_pass_64_cu_22fa43826thrust24THRUST_300001_SM_1000_NS12placeholders2_6E - _ZN61_INTERNAL_fc706033_30_group_norm_nhwc_one_pass_64_cu_22fa43824cuda3std6ranges3__45__cpo8distanceE)
_ZN61_INTERNAL_fc706033_30_group_norm_nhwc_one_pass_64_cu_22fa43824cuda3std6ranges3__45__cpo8distanceE:
	.zero		1
	.type		_ZN61_INTERNAL_fc706033_30_group_norm_nhwc_one_pass_64_cu_22fa43826thrust24THRUST_300001_SM_1000_NS12placeholders2_6E,@object
	.size		_ZN61_INTERNAL_fc706033_30_group_norm_nhwc_one_pass_64_cu_22fa43826thrust24THRUST_300001_SM_1000_NS12placeholders2_6E,(_ZN61_INTERNAL_fc706033_30_group_norm_nhwc_one_pass_64_cu_22fa43824cuda3std3__45__cpo4cendE - _ZN61_INTERNAL_fc706033_30_group_norm_nhwc_one_pass_64_cu_22fa43826thrust24THRUST_300001_SM_1000_NS12placeholders2_6E)
_ZN61_INTERNAL_fc706033_30_group_norm_nhwc_one_pass_64_cu_22fa43826thrust24THRUST_300001_SM_1000_NS12placeholders2_6E:
	.zero		1
	.type		_ZN61_INTERNAL_fc706033_30_group_norm_nhwc_one_pass_64_cu_22fa43824cuda3std3__45__cpo4cendE,@object
	.size		_ZN61_INTERNAL_fc706033_30_group_norm_nhwc_one_pass_64_cu_22fa43824cuda3std3__45__cpo4cendE,(_ZN61_INTERNAL_fc706033_30_group_norm_nhwc_one_pass_64_cu_22fa43824cuda3std6ranges3__45__cpo4cendE - _ZN61_INTERNAL_fc706033_30_group_norm_nhwc_one_pass_64_cu_22fa43824cuda3std3__45__cpo4cendE)
_ZN61_INTERNAL_fc706033_30_group_norm_nhwc_one_pass_64_cu_22fa43824cuda3std3__45__cpo4cendE:
	.zero		1
	.type		_ZN61_INTERNAL_fc706033_30_group_norm_nhwc_one_pass_64_cu_22fa43824cuda3std6ranges3__45__cpo4cendE,@object
	.size		_ZN61_INTERNAL_fc706033_30_group_norm_nhwc_one_pass_64_cu_22fa43824cuda3std6ranges3__45__cpo4cendE,(_ZN61_INTERNAL_fc706033_30_group_norm_nhwc_one_pass_64_cu_22fa43824cuda3std3__420unreachable_sentinelE - _ZN61_INTERNAL_fc706033_30_group_norm_nhwc_one_pass_64_cu_22fa43824cuda3std6ranges3__45__cpo4cendE)
_ZN61_INTERNAL_fc706033_30_group_norm_nhwc_one_pass_64_cu_22fa43824cuda3std6ranges3__45__cpo4cendE:
	.zero		1
	.type		_ZN61_INTERNAL_fc706033_30_group_norm_nhwc_one_pass_64_cu_22fa43824cuda3std3__420unreachable_sentinelE,@object
	.size		_ZN61_INTERNAL_fc706033_30_group_norm_nhwc_one_pass_64_cu_22fa43824cuda3std3__420unreachable_sentinelE,(_ZN61_INTERNAL_fc706033_30_group_norm_nhwc_one_pass_64_cu_22fa43824cuda3std6ranges3__45__cpo5ssizeE - _ZN61_INTERNAL_fc706033_30_group_norm_nhwc_one_pass_64_cu_22fa43824cuda3std3__420unreachable_sentinelE)
_ZN61_INTERNAL_fc706033_30_group_norm_nhwc_one_pass_64_cu_22fa43824cuda3std3__420unreachable_sentinelE:
	.zero		1
	.type		_ZN61_INTERNAL_fc706033_30_group_norm_nhwc_one_pass_64_cu_22fa43824cuda3std6ranges3__45__cpo5ssizeE,@object
	.size		_ZN61_INTERNAL_fc706033_30_group_norm_nhwc_one_pass_64_cu_22fa43824cuda3std6ranges3__45__cpo5ssizeE,(_ZN61_INTERNAL_fc706033_30_group_norm_nhwc_one_pass_64_cu_22fa43826thrust24THRUST_300001_SM_1000_NS12placeholders3_10E - _ZN61_INTERNAL_fc706033_30_group_norm_nhwc_one_pass_64_cu_22fa43824cuda3std6ranges3__45__cpo5ssizeE)
_ZN61_INTERNAL_fc706033_30_group_norm_nhwc_one_pass_64_cu_22fa43824cuda3std6ranges3__45__cpo5ssizeE:
	.zero		1
	.type		_ZN61_INTERNAL_fc706033_30_group_norm_nhwc_one_pass_64_cu_22fa43826thrust24THRUST_300001_SM_1000_NS12placeholders3_10E,@object
	.size		_ZN61_INTERNAL_fc706033_30_group_norm_nhwc_one_pass_64_cu_22fa43826thrust24THRUST_300001_SM_1000_NS12placeholders3_10E,(_ZN61_INTERNAL_fc706033_30_group_norm_nhwc_one_pass_64_cu_22fa43824cuda3std3__45__cpo5crendE - _ZN61_INTERNAL_fc706033_30_group_norm_nhwc_one_pass_64_cu_22fa43826thrust24THRUST_300001_SM_1000_NS12placeholders3_10E)
_ZN61_INTERNAL_fc706033_30_group_norm_nhwc_one_pass_64_cu_22fa43826thrust24THRUST_300001_SM_1000_NS12placeholders3_10E:
	.zero		1
	.type		_ZN61_INTERNAL_fc706033_30_group_norm_nhwc_one_pass_64_cu_22fa43824cuda3std3__45__cpo5crendE,@object
	.size		_ZN61_INTERNAL_fc706033_30_group_norm_nhwc_one_pass_64_cu_22fa43824cuda3std3__45__cpo5crendE,(_ZN61_INTERNAL_fc706033_30_group_norm_nhwc_one_pass_64_cu_22fa43824cuda3std6ranges3__45__cpo4prevE - _ZN61_INTERNAL_fc706033_30_group_norm_nhwc_one_pass_64_cu_22fa43824cuda3std3__45__cpo5crendE)
_ZN61_INTERNAL_fc706033_30_group_norm_nhwc_one_pass_64_cu_22fa43824cuda3std3__45__cpo5crendE:
	.zero		1
	.type		_ZN61_INTERNAL_fc706033_30_group_norm_nhwc_one_pass_64_cu_22fa43824cuda3std6ranges3__45__cpo4prevE,@object
	.size		_ZN61_INTERNAL_fc706033_30_group_norm_nhwc_one_pass_64_cu_22fa43824cuda3std6ranges3__45__cpo4prevE,(_ZN61_INTERNAL_fc706033_30_group_norm_nhwc_one_pass_64_cu_22fa43824cuda3std6ranges3__45__cpo9iter_moveE - _ZN61_INTERNAL_fc706033_30_group_norm_nhwc_one_pass_64_cu_22fa43824cuda3std6ranges3__45__cpo4prevE)
_ZN61_INTERNAL_fc706033_30_group_norm_nhwc_one_pass_64_cu_22fa43824cuda3std6ranges3__45__cpo4prevE:
	.zero		1
	.type		_ZN61_INTERNAL_fc706033_30_group_norm_nhwc_one_pass_64_cu_22fa43824cuda3std6ranges3__45__cpo9iter_moveE,@object
	.size		_ZN61_INTERNAL_fc706033_30_group_norm_nhwc_one_pass_64_cu_22fa43824cuda3std6ranges3__45__cpo9iter_moveE,(_ZN61_INTERNAL_fc706033_30_group_norm_nhwc_one_pass_64_cu_22fa43826thrust24THRUST_300001_SM_1000_NS12placeholders2_2E - _ZN61_INTERNAL_fc706033_30_group_norm_nhwc_one_pass_64_cu_22fa43824cuda3std6ranges3__45__cpo9iter_moveE)
_ZN61_INTERNAL_fc706033_30_group_norm_nhwc_one_pass_64_cu_22fa43824cuda3std6ranges3__45__cpo9iter_moveE:
	.zero		1
	.type		_ZN61_INTERNAL_fc706033_30_group_norm_nhwc_one_pass_64_cu_22fa43826thrust24THRUST_300001_SM_1000_NS12placeholders2_2E,@object
	.size		_ZN61_INTERNAL_fc706033_30_group_norm_nhwc_one_pass_64_cu_22fa43826thrust24THRUST_300001_SM_1000_NS12placeholders2_2E,(_ZN61_INTERNAL_fc706033_30_group_norm_nhwc_one_pass_64_cu_22fa43826thrust24THRUST_300001_SM_1000_NS12placeholders2_4E - _ZN61_INTERNAL_fc706033_30_group_norm_nhwc_one_pass_64_cu_22fa43826thrust24THRUST_300001_SM_1000_NS12placeholders2_2E)
_ZN61_INTERNAL_fc706033_30_group_norm_nhwc_one_pass_64_cu_22fa43826thrust24THRUST_300001_SM_1000_NS12placeholders2_2E:
	.zero		1
	.type		_ZN61_INTERNAL_fc706033_30_group_norm_nhwc_one_pass_64_cu_22fa43826thrust24THRUST_300001_SM_1000_NS12placeholders2_4E,@object
	.size		_ZN61_INTERNAL_fc706033_30_group_norm_nhwc_one_pass_64_cu_22fa43826thrust24THRUST_300001_SM_1000_NS12placeholders2_4E,(_ZN61_INTERNAL_fc706033_30_group_norm_nhwc_one_pass_64_cu_22fa43824cuda3std3__45__cpo3endE - _ZN61_INTERNAL_fc706033_30_group_norm_nhwc_one_pass_64_cu_22fa43826thrust24THRUST_300001_SM_1000_NS12placeholders2_4E)
_ZN61_INTERNAL_fc706033_30_group_norm_nhwc_one_pass_64_cu_22fa43826thrust24THRUST_300001_SM_1000_NS12placeholders2_4E:
	.zero		1
	.type		_ZN61_INTERNAL_fc706033_30_group_norm_nhwc_one_pass_64_cu_22fa43824cuda3std3__45__cpo3endE,@object
	.size		_ZN61_INTERNAL_fc706033_30_group_norm_nhwc_one_pass_64_cu_22fa43824cuda3std3__45__cpo3endE,(_ZN61_INTERNAL_fc706033_30_group_norm_nhwc_one_pass_64_cu_22fa43824cuda3std6ranges3__45__cpo3endE - _ZN61_INTERNAL_fc706033_30_group_norm_nhwc_one_pass_64_cu_22fa43824cuda3std3__45__cpo3endE)
_ZN61_INTERNAL_fc706033_30_group_norm_nhwc_one_pass_64_cu_22fa43824cuda3std3__45__cpo3endE:
	.zero		1
	.type		_ZN61_INTERNAL_fc706033_30_group_norm_nhwc_one_pass_64_cu_22fa43824cuda3std6ranges3__45__cpo3endE,@object
	.size		_ZN61_INTERNAL_fc706033_30_group_norm_nhwc_one_pass_64_cu_22fa43824cuda3std6ranges3__45__cpo3endE,(_ZN61_INTERNAL_fc706033_30_group_norm_nhwc_one_pass_64_cu_22fa43824cuda3std3__419piecewise_constructE - _ZN61_INTERNAL_fc706033_30_group_norm_nhwc_one_pass_64_cu_22fa43824cuda3std6ranges3__45__cpo3endE)
_ZN61_INTERNAL_fc706033_30_group_norm_nhwc_one_pass_64_cu_22fa43824cuda3std6ranges3__45__cpo3endE:
	.zero		1
	.type		_ZN61_INTERNAL_fc706033_30_group_norm_nhwc_one_pass_64_cu_22fa43824cuda3std3__419piecewise_constructE,@object
	.size		_ZN61_INTERNAL_fc706033_30_group_norm_nhwc_one_pass_64_cu_22fa43824cuda3std3__419piecewise_constructE,(_ZN61_INTERNAL_fc706033_30_group_norm_nhwc_one_pass_64_cu_22fa43824cuda3std6ranges3__45__cpo5cdataE - _ZN61_INTERNAL_fc706033_30_group_norm_nhwc_one_pass_64_cu_22fa43824cuda3std3__419piecewise_constructE)
_ZN61_INTERNAL_fc706033_30_group_norm_nhwc_one_pass_64_cu_22fa43824cuda3std3__419piecewise_constructE:
	.zero		1
	.type		_ZN61_INTERNAL_fc706033_30_group_norm_nhwc_one_pass_64_cu_22fa43824cuda3std6ranges3__45__cpo5cdataE,@object
	.size		_ZN61_INTERNAL_fc706033_30_group_norm_nhwc_one_pass_64_cu_22fa43824cuda3std6ranges3__45__cpo5cdataE,(_ZN61_INTERNAL_fc706033_30_group_norm_nhwc_one_pass_64_cu_22fa43826thrust24THRUST_300001_SM_1000_NS12placeholders2_8E - _ZN61_INTERNAL_fc706033_30_group_norm_nhwc_one_pass_64_cu_22fa43824cuda3std6ranges3__45__cpo5cdataE)
_ZN61_INTERNAL_fc706033_30_group_norm_nhwc_one_pass_64_cu_22fa43824cuda3std6ranges3__45__cpo5cdataE:
	.zero		1
	.type		_ZN61_INTERNAL_fc706033_30_group_norm_nhwc_one_pass_64_cu_22fa43826thrust24THRUST_300001_SM_1000_NS12placeholders2_8E,@object
	.size		_ZN61_INTERNAL_fc706033_30_group_norm_nhwc_one_pass_64_cu_22fa43826thrust24THRUST_300001_SM_1000_NS12placeholders2_8E,(_ZN61_INTERNAL_fc706033_30_group_norm_nhwc_one_pass_64_cu_22fa43824cuda3std3__45__cpo4rendE - _ZN61_INTERNAL_fc706033_30_group_norm_nhwc_one_pass_64_cu_22fa43826thrust24THRUST_300001_SM_1000_NS12placeholders2_8E)
_ZN61_INTERNAL_fc706033_30_group_norm_nhwc_one_pass_64_cu_22fa43826thrust24THRUST_300001_SM_1000_NS12placeholders2_8E:
	.zero		1
	.type		_ZN61_INTERNAL_fc706033_30_group_norm_nhwc_one_pass_64_cu_22fa43824cuda3std3__45__cpo4rendE,@object
	.size		_ZN61_INTERNAL_fc706033_30_group_norm_nhwc_one_pass_64_cu_22fa43824cuda3std3__45__cpo4rendE,(_ZN61_INTERNAL_fc706033_30_group_norm_nhwc_one_pass_64_cu_22fa43824cuda3std6ranges3__45__cpo9iter_swapE - _ZN61_INTERNAL_fc706033_30_group_norm_nhwc_one_pass_64_cu_22fa43824cuda3std3__45__cpo4rendE)
_ZN61_INTERNAL_fc706033_30_group_norm_nhwc_one_pass_64_cu_22fa43824cuda3std3__45__cpo4rendE:
	.zero		1
	.type		_ZN61_INTERNAL_fc706033_30_group_norm_nhwc_one_pass_64_cu_22fa43824cuda3std6ranges3__45__cpo9iter_swapE,@object
	.size		_ZN61_INTERNAL_fc706033_30_group_norm_nhwc_one_pass_64_cu_22fa43824cuda3std6ranges3__45__cpo9iter_swapE,(_ZN61_INTERNAL_fc706033_30_group_norm_nhwc_one_pass_64_cu_22fa43824cuda3std3__48unexpectE - _ZN61_INTERNAL_fc706033_30_group_norm_nhwc_one_pass_64_cu_22fa43824cuda3std6ranges3__45__cpo9iter_swapE)
_ZN61_INTERNAL_fc706033_30_group_norm_nhwc_one_pass_64_cu_22fa43824cuda3std6ranges3__45__cpo9iter_swapE:
	.zero		1
	.type		_ZN61_INTERNAL_fc706033_30_group_norm_nhwc_one_pass_64_cu_22fa43824cuda3std3__48unexpectE,@object
	.size		_ZN61_INTERNAL_fc706033_30_group_norm_nhwc_one_pass_64_cu_22fa43824cuda3std3__48unexpectE,(_ZN61_INTERNAL_fc706033_30_group_norm_nhwc_one_pass_64_cu_22fa43826thrust24THRUST_300001_SM_1000_NS6system6detail10sequential3seqE - _ZN61_INTERNAL_fc706033_30_group_norm_nhwc_one_pass_64_cu_22fa43824cuda3std3__48unexpectE)
_ZN61_INTERNAL_fc706033_30_group_norm_nhwc_one_pass_64_cu_22fa43824cuda3std3__48unexpectE:
	.zero		1
	.type		_ZN61_INTERNAL_fc706033_30_group_norm_nhwc_one_pass_64_cu_22fa43826thrust24THRUST_300001_SM_1000_NS6system6detail10sequential3seqE,@object
	.size		_ZN61_INTERNAL_fc706033_30_group_norm_nhwc_one_pass_64_cu_22fa43826thrust24THRUST_300001_SM_1000_NS6system6detail10sequential3seqE,(.L_29 - _ZN61_INTERNAL_fc706033_30_group_norm_nhwc_one_pass_64_cu_22fa43826thrust24THRUST_300001_SM_1000_NS6system6detail10sequential3seqE)
_ZN61_INTERNAL_fc706033_30_group_norm_nhwc_one_pass_64_cu_22fa43826thrust24THRUST_300001_SM_1000_NS6system6detail10sequential3seqE:
	.zero		1
.L_29:


//--------------------- .nv.shared._Z35group_norm_nhwc_bwd_one_pass_kernelI11Bf16IOFp32WLi64ELi64ELi512EEv26Group_norm_nhwc_bwd_params --------------------------
	.section	.nv.shared._Z35group_norm_nhwc_bwd_one_pass_kernelI11Bf16IOFp32WLi64ELi64ELi512EEv26Group_norm_nhwc_bwd_params,"aw",@nobits
	.sectionflags	@""
	.align	16
.nv.shared._Z35group_norm_nhwc_bwd_one_pass_kernelI11Bf16IOFp32WLi64ELi64ELi512EEv26Group_norm_nhwc_bwd_params:
	.zero		9376


//--------------------- .nv.shared._Z35group_norm_nhwc_bwd_one_pass_kernelI11Bf16IOFp32WLi128ELi64ELi512EEv26Group_norm_nhwc_bwd_params --------------------------
	.section	.nv.shared._Z35group_norm_nhwc_bwd_one_pass_kernelI11Bf16IOFp32WLi128ELi64ELi512EEv26Group_norm_nhwc_bwd_params,"aw",@nobits
	.sectionflags	@""
	.align	16
.nv.shared._Z35group_norm_nhwc_bwd_one_pass_kernelI11Bf16IOFp32WLi128ELi64ELi512EEv26Group_norm_nhwc_bwd_params:
	.zero		9376


//--------------------- .nv.shared._Z35group_norm_nhwc_bwd_one_pass_kernelI11Bf16IOFp32WLi256ELi64ELi512EEv26Group_norm_nhwc_bwd_params --------------------------
	.section	.nv.shared._Z35group_norm_nhwc_bwd_one_pass_kernelI11Bf16IOFp32WLi256ELi64ELi512EEv26Group_norm_nhwc_bwd_params,"aw",@nobits
	.sectionflags	@""
	.align	16
.nv.shared._Z35group_norm_nhwc_bwd_one_pass_kernelI11Bf16IOFp32WLi256ELi64ELi512EEv26Group_norm_nhwc_bwd_params:
	.zero		9376


//--------------------- .nv.shared._Z35group_norm_nhwc_bwd_one_pass_kernelI11Bf16IOFp32WLi512ELi64ELi512EEv26Group_norm_nhwc_bwd_params --------------------------
	.section	.nv.shared._Z35group_norm_nhwc_bwd_one_pass_kernelI11Bf16IOFp32WLi512ELi64ELi512EEv26Group_norm_nhwc_bwd_params,"aw",@nobits
	.sectionflags	@""
	.align	16
.nv.shared._Z35group_norm_nhwc_bwd_one_pass_kernelI11Bf16IOFp32WLi512ELi64ELi512EEv26Group_norm_nhwc_bwd_params:
	.zero		9376


//--------------------- .nv.shared._Z35group_norm_nhwc_bwd_one_pass_kernelI11Bf16IOBf16WLi64ELi64ELi512EEv26Group_norm_nhwc_bwd_params --------------------------
	.section	.nv.shared._Z35group_norm_nhwc_bwd_one_pass_kernelI11Bf16IOBf16WLi64ELi64ELi512EEv26Group_norm_nhwc_bwd_params,"aw",@nobits
	.sectionflags	@""
	.align	16
.nv.shared._Z35group_norm_nhwc_bwd_one_pass_kernelI11Bf16IOBf16WLi64ELi64ELi512EEv26Group_norm_nhwc_bwd_params:
	.zero		9376


//--------------------- .nv.shared._Z35group_norm_nhwc_bwd_one_pass_kernelI11Bf16IOBf16WLi128ELi64ELi512EEv26Group_norm_nhwc_bwd_params --------------------------
	.section	.nv.shared._Z35group_norm_nhwc_bwd_one_pass_kernelI11Bf16IOBf16WLi128ELi64ELi512EEv26Group_norm_nhwc_bwd_params,"aw",@nobits
	.sectionflags	@""
	.align	16
.nv.shared._Z35group_norm_nhwc_bwd_one_pass_kernelI11Bf16IOBf16WLi128ELi64ELi512EEv26Group_norm_nhwc_bwd_params:
	.zero		9376


//--------------------- .nv.shared._Z35group_norm_nhwc_bwd_one_pass_kernelI11Bf16IOBf16WLi256ELi64ELi512EEv26Group_norm_nhwc_bwd_params --------------------------
	.section	.nv.shared._Z35group_norm_nhwc_bwd_one_pass_kernelI11Bf16IOBf16WLi256ELi64ELi512EEv26Group_norm_nhwc_bwd_params,"aw",@nobits
	.sectionflags	@""
	.align	16
.nv.shared._Z35group_norm_nhwc_bwd_one_pass_kernelI11Bf16IOBf16WLi256ELi64ELi512EEv26Group_norm_nhwc_bwd_params:
	.zero		9376


//--------------------- .nv.shared._Z35group_norm_nhwc_bwd_one_pass_kernelI11Bf16IOBf16WLi512ELi64ELi512EEv26Group_norm_nhwc_bwd_params --------------------------
	.section	.nv.shared._Z35group_norm_nhwc_bwd_one_pass_kernelI11Bf16IOBf16WLi512ELi64ELi512EEv26Group_norm_nhwc_bwd_params,"aw",@nobits
	.sectionflags	@""
	.align	16
.nv.shared._Z35group_norm_nhwc_bwd_one_pass_kernelI11Bf16IOBf16WLi512ELi64ELi512EEv26Group_norm_nhwc_bwd_params:
	.zero		9376


//--------------------- .nv.shared._Z35group_norm_nhwc_bwd_one_pass_kernelI11Bf16IOFp16WLi64ELi64ELi512EEv26Group_norm_nhwc_bwd_params --------------------------
	.section	.nv.shared._Z35group_norm_nhwc_bwd_one_pass_kernelI11Bf16IOFp16WLi64ELi64ELi512EEv26Group_norm_nhwc_bwd_params,"aw",@nobits
	.sectionflags	@""
	.align	16
.nv.shared._Z35group_norm_nhwc_bwd_one_pass_kernelI11Bf16IOFp16WLi64ELi64ELi512EEv26Group_norm_nhwc_bwd_params:
	.zero		9376


//--------------------- .nv.shared._Z35group_norm_nhwc_bwd_one_pass_kernelI11Bf16IOFp16WLi128ELi64ELi512EEv26Group_norm_nhwc_bwd_params --------------------------
	.section	.nv.shared._Z35group_norm_nhwc_bwd_one_pass_kernelI11Bf16IOFp16WLi128ELi64ELi512EEv26Group_norm_nhwc_bwd_params,"aw",@nobits
	.sectionflags	@""
	.align	16
.nv.shared._Z35group_norm_nhwc_bwd_one_pass_kernelI11Bf16IOFp16WLi128ELi64ELi512EEv26Group_norm_nhwc_bwd_params:
	.zero		9376


//--------------------- .nv.shared._Z35group_norm_nhwc_bwd_one_pass_kernelI11Bf16IOFp16WLi256ELi64ELi512EEv26Group_norm_nhwc_bwd_params --------------------------
	.section	.nv.shared._Z35group_norm_nhwc_bwd_one_pass_kernelI11Bf16IOFp16WLi256ELi64ELi512EEv26Group_norm_nhwc_bwd_params,"aw",@nobits
	.sectionflags	@""
	.align	16
.nv.shared._Z35group_norm_nhwc_bwd_one_pass_kernelI11Bf16IOFp16WLi256ELi64ELi512EEv26Group_norm_nhwc_bwd_params:
	.zero		9376


//--------------------- .nv.shared._Z35group_norm_nhwc_bwd_one_pass_kernelI11Bf16IOFp16WLi512ELi64ELi512EEv26Group_norm_nhwc_bwd_params --------------------------
	.section	.nv.shared._Z35group_norm_nhwc_bwd_one_pass_kernelI11Bf16IOFp16WLi512ELi64ELi512EEv26Group_norm_nhwc_bwd_params,"aw",@nobits
	.sectionflags	@""
	.align	16
.nv.shared._Z35group_norm_nhwc_bwd_one_pass_kernelI11Bf16IOFp16WLi512ELi64ELi512EEv26Group_norm_nhwc_bwd_params:
	.zero		9376


//--------------------- .nv.shared._Z35group_norm_nhwc_bwd_one_pass_kernelI11Fp16IOFp32WLi64ELi64ELi512EEv26Group_norm_nhwc_bwd_params --------------------------
	.section	.nv.shared._Z35group_norm_nhwc_bwd_one_pass_kernelI11Fp16IOFp32WLi64ELi64ELi512EEv26Group_norm_nhwc_bwd_params,"aw",@nobits
	.sectionflags	@""
	.align	16
.nv.shared._Z35group_norm_nhwc_bwd_one_pass_kernelI11Fp16IOFp32WLi64ELi64ELi512EEv26Group_norm_nhwc_bwd_params:
	.zero		9376


//--------------------- .nv.shared._Z35group_norm_nhwc_bwd_one_pass_kernelI11Fp16IOFp32WLi128ELi64ELi512EEv26Group_norm_nhwc_bwd_params --------------------------
	.section	.nv.shared._Z35group_norm_nhwc_bwd_one_pass_kernelI11Fp16IOFp32WLi128ELi64ELi512EEv26Group_norm_nhwc_bwd_params,"aw",@nobits
	.sectionflags	@""
	.align	16
.nv.shared._Z35group_norm_nhwc_bwd_one_pass_kernelI11Fp16IOFp32WLi128ELi64ELi512EEv26Group_norm_nhwc_bwd_params:
	.zero		9376


//--------------------- .nv.shared._Z35group_norm_nhwc_bwd_one_pass_kernelI11Fp16IOFp32WLi256ELi64ELi512EEv26Group_norm_nhwc_bwd_params --------------------------
	.section	.nv.shared._Z35group_norm_nhwc_bwd_one_pass_kernelI11Fp16IOFp32WLi256ELi64ELi512EEv26Group_norm_nhwc_bwd_params,"aw",@nobits
	.sectionflags	@""
	.align	16
.nv.shared._Z35group_norm_nhwc_bwd_one_pass_kernelI11Fp16IOFp32WLi256ELi64ELi512EEv26Group_norm_nhwc_bwd_params:
	.zero		9376


//--------------------- .nv.shared._Z35group_norm_nhwc_bwd_one_pass_kernelI11Fp16IOFp32WLi512ELi64ELi512EEv26Group_norm_nhwc_bwd_params --------------------------
	.section	.nv.shared._Z35group_norm_nhwc_bwd_one_pass_kernelI11Fp16IOFp32WLi512ELi64ELi512EEv26Group_norm_nhwc_bwd_params,"aw",@nobits
	.sectionflags	@""
	.align	16
.nv.shared._Z35group_norm_nhwc_bwd_one_pass_kernelI11Fp16IOFp32WLi512ELi64ELi512EEv26Group_norm_nhwc_bwd_params:
	.zero		9376


//--------------------- .nv.shared._Z35group_norm_nhwc_bwd_one_pass_kernelI11Fp16IOBf16WLi64ELi64ELi512EEv26Group_norm_nhwc_bwd_params --------------------------
	.section	.nv.shared._Z35group_norm_nhwc_bwd_one_pass_kernelI11Fp16IOBf16WLi64ELi64ELi512EEv26Group_norm_nhwc_bwd_params,"aw",@nobits
	.sectionflags	@""
	.align	16
.nv.shared._Z35group_norm_nhwc_bwd_one_pass_kernelI11Fp16IOBf16WLi64ELi64ELi512EEv26Group_norm_nhwc_bwd_params:
	.zero		9376


//--------------------- .nv.shared._Z35group_norm_nhwc_bwd_one_pass_kernelI11Fp16IOBf16WLi128ELi64ELi512EEv26Group_norm_nhwc_bwd_params --------------------------
	.section	.nv.shared._Z35group_norm_nhwc_bwd_one_pass_kernelI11Fp16IOBf16WLi128ELi64ELi512EEv26Group_norm_nhwc_bwd_params,"aw",@nobits
	.sectionflags	@""
	.align	16
.nv.shared._Z35group_norm_nhwc_bwd_one_pass_kernelI11Fp16IOBf16WLi128ELi64ELi512EEv26Group_norm_nhwc_bwd_params:
	.zero		9376


//--------------------- .nv.shared._Z35group_norm_nhwc_bwd_one_pass_kernelI11Fp16IOBf16WLi256ELi64ELi512EEv26Group_norm_nhwc_bwd_params --------------------------
	.section	.nv.shared._Z35group_norm_nhwc_bwd_one_pass_kernelI11Fp16IOBf16WLi256ELi64ELi512EEv26Group_norm_nhwc_bwd_params,"aw",@nobits
	.sectionflags	@""
	.align	16
.nv.shared._Z35group_norm_nhwc_bwd_one_pass_kernelI11Fp16IOBf16WLi256ELi64ELi512EEv26Group_norm_nhwc_bwd_params:
	.zero		9376


//--------------------- .nv.shared._Z35group_norm_nhwc_bwd_one_pass_kernelI11Fp16IOBf16WLi512ELi64ELi512EEv26Group_norm_nhwc_bwd_params --------------------------
	.section	.nv.shared._Z35group_norm_nhwc_bwd_one_pass_kernelI11Fp16IOBf16WLi512ELi64ELi512EEv26Group_norm_nhwc_bwd_params,"aw",@nobits
	.sectionflags	@""
	.align	16
.nv.shared._Z35group_norm_nhwc_bwd_one_pass_kernelI11Fp16IOBf16WLi512ELi64ELi512EEv26Group_norm_nhwc_bwd_params:
	.zero		9376


//--------------------- .nv.shared._Z35group_norm_nhwc_bwd_one_pass_kernelI11Fp16IOFp16WLi64ELi64ELi512EEv26Group_norm_nhwc_bwd_params --------------------------
	.section	.nv.shared._Z35group_norm_nhwc_bwd_one_pass_kernelI11Fp16IOFp16WLi64ELi64ELi512EEv26Group_norm_nhwc_bwd_params,"aw",@nobits
	.sectionflags	@""
	.align	16
.nv.shared._Z35group_norm_nhwc_bwd_one_pass_kernelI11Fp16IOFp16WLi64ELi64ELi512EEv26Group_norm_nhwc_bwd_params:
	.zero		9376


//--------------------- .nv.shared._Z35group_norm_nhwc_bwd_one_pass_kernelI11Fp16IOFp16WLi128ELi64ELi512EEv26Group_norm_nhwc_bwd_params --------------------------
	.section	.nv.shared._Z35group_norm_nhwc_bwd_one_pass_kernelI11Fp16IOFp16WLi128ELi64ELi512EEv26Group_norm_nhwc_bwd_params,"aw",@nobits
	.sectionflags	@""
	.align	16
.nv.shared._Z35group_norm_nhwc_bwd_one_pass_kernelI11Fp16IOFp16WLi128ELi64ELi512EEv26Group_norm_nhwc_bwd_params:
	.zero		9376


//--------------------- .nv.shared._Z35group_norm_nhwc_bwd_one_pass_kernelI11Fp16IOFp16WLi256ELi64ELi512EEv26Group_norm_nhwc_bwd_params --------------------------
	.section	.nv.shared._Z35group_norm_nhwc_bwd_one_pass_kernelI11Fp16IOFp16WLi256ELi64ELi512EEv26Group_norm_nhwc_bwd_params,"aw",@nobits
	.sectionflags	@""
	.align	16
.nv.shared._Z35group_norm_nhwc_bwd_one_pass_kernelI11Fp16IOFp16WLi256ELi64ELi512EEv26Group_norm_nhwc_bwd_params:
	.zero		9376


//--------------------- .nv.shared._Z35group_norm_nhwc_bwd_one_pass_kernelI11Fp16IOFp16WLi512ELi64ELi512EEv26Group_norm_nhwc_bwd_params --------------------------
	.section	.nv.shared._Z35group_norm_nhwc_bwd_one_pass_kernelI11Fp16IOFp16WLi512ELi64ELi512EEv26Group_norm_nhwc_bwd_params,"aw",@nobits
	.sectionflags	@""
	.align	16
.nv.shared._Z35group_norm_nhwc_bwd_one_pass_kernelI11Fp16IOFp16WLi512ELi64ELi512EEv26Group_norm_nhwc_bwd_params:
	.zero		9376


//--------------------- .nv.shared._Z35group_norm_nhwc_bwd_one_pass_kernelI11Fp32IOFp32WLi64ELi64ELi512EEv26Group_norm_nhwc_bwd_params --------------------------
	.section	.nv.shared._Z35group_norm_nhwc_bwd_one_pass_kernelI11Fp32IOFp32WLi64ELi64ELi512EEv26Group_norm_nhwc_bwd_params,"aw",@nobits
	.sectionflags	@""
	.align	16
.nv.shared._Z35group_norm_nhwc_bwd_one_pass_kernelI11Fp32IOFp32WLi64ELi64ELi512EEv26Group_norm_nhwc_bwd_params:
	.zero		9376


//--------------------- .nv.shared._Z35group_norm_nhwc_bwd_one_pass_kernelI11Fp32IOFp32WLi128ELi64ELi512EEv26Group_norm_nhwc_bwd_params --------------------------
	.section	.nv.shared._Z35group_norm_nhwc_bwd_one_pass_kernelI11Fp32IOFp32WLi128ELi64ELi512EEv26Group_norm_nhwc_bwd_params,"aw",@nobits
	.sectionflags	@""
	.align	16
.nv.shared._Z35group_norm_nhwc_bwd_one_pass_kernelI11Fp32IOFp32WLi128ELi64ELi512EEv26Group_norm_nhwc_bwd_params:
	.zero		9376


//--------------------- .nv.shared._Z35group_norm_nhwc_bwd_one_pass_kernelI11Fp32IOFp32WLi256ELi64ELi512EEv26Group_norm_nhwc_bwd_params --------------------------
	.section	.nv.shared._Z35group_norm_nhwc_bwd_one_pass_kernelI11Fp32IOFp32WLi256ELi64ELi512EEv26Group_norm_nhwc_bwd_params,"aw",@nobits
	.sectionflags	@""
	.align	16
.nv.shared._Z35group_norm_nhwc_bwd_one_pass_kernelI11Fp32IOFp32WLi256ELi64ELi512EEv26Group_norm_nhwc_bwd_params:
	.zero		9376


//--------------------- .nv.shared._Z35group_norm_nhwc_bwd_one_pass_kernelI11Fp32IOFp32WLi512ELi64ELi512EEv26Group_norm_nhwc_bwd_params --------------------------
	.section	.nv.shared._Z35group_norm_nhwc_bwd_one_pass_kernelI11Fp32IOFp32WLi512ELi64ELi512EEv26Group_norm_nhwc_bwd_params,"aw",@nobits
	.sectionflags	@""
	.align	16
.nv.shared._Z35group_norm_nhwc_bwd_one_pass_kernelI11Fp32IOFp32WLi512ELi64ELi512EEv26Group_norm_nhwc_bwd_params:
	.zero		9376


//--------------------- .nv.shared._Z35group_norm_nhwc_bwd_one_pass_kernelI11Fp32IOBf16WLi64ELi64ELi512EEv26Group_norm_nhwc_bwd_params --------------------------
	.section	.nv.shared._Z35group_norm_nhwc_bwd_one_pass_kernelI11Fp32IOBf16WLi64ELi64ELi512EEv26Group_norm_nhwc_bwd_params,"aw",@nobits
	.sectionflags	@""
	.align	16
.nv.shared._Z35group_norm_nhwc_bwd_one_pass_kernelI11Fp32IOBf16WLi64ELi64ELi512EEv26Group_norm_nhwc_bwd_params:
	.zero		9376


//--------------------- .nv.shared._Z35group_norm_nhwc_bwd_one_pass_kernelI11Fp32IOBf16WLi128ELi64ELi512EEv26Group_norm_nhwc_bwd_params --------------------------
	.section	.nv.shared._Z35group_norm_nhwc_bwd_one_pass_kernelI11Fp32IOBf16WLi128ELi64ELi512EEv26Group_norm_nhwc_bwd_params,"aw",@nobits
	.sectionflags	@""
	.align	16
.nv.shared._Z35group_norm_nhwc_bwd_one_pass_kernelI11Fp32IOBf16WLi128ELi64ELi512EEv26Group_norm_nhwc_bwd_params:
	.zero		9376


//--------------------- .nv.shared._Z35group_norm_nhwc_bwd_one_pass_kernelI11Fp32IOBf16WLi256ELi64ELi512EEv26Group_norm_nhwc_bwd_params --------------------------
	.section	.nv.shared._Z35group_norm_nhwc_bwd_one_pass_kernelI11Fp32IOBf16WLi256ELi64ELi512EEv26Group_norm_nhwc_bwd_params,"aw",@nobits
	.sectionflags	@""
	.align	16
.nv.shared._Z35group_norm_nhwc_bwd_one_pass_kernelI11Fp32IOBf16WLi256ELi64ELi512EEv26Group_norm_nhwc_bwd_params:
	.zero		9376


//--------------------- .nv.shared._Z35group_norm_nhwc_bwd_one_pass_kernelI11Fp32IOBf16WLi512ELi64ELi512EEv26Group_norm_nhwc_bwd_params --------------------------
	.section	.nv.shared._Z35group_norm_nhwc_bwd_one_pass_kernelI11Fp32IOBf16WLi512ELi64ELi512EEv26Group_norm_nhwc_bwd_params,"aw",@nobits
	.sectionflags	@""
	.align	16
.nv.shared._Z35group_norm_nhwc_bwd_one_pass_kernelI11Fp32IOBf16WLi512ELi64ELi512EEv26Group_norm_nhwc_bwd_params:
	.zero		9376


//--------------------- .nv.shared._Z35group_norm_nhwc_bwd_one_pass_kernelI11Fp32IOFp16WLi64ELi64ELi512EEv26Group_norm_nhwc_bwd_params --------------------------
	.section	.nv.shared._Z35group_norm_nhwc_bwd_one_pass_kernelI11Fp32IOFp16WLi64ELi64ELi512EEv26Group_norm_nhwc_bwd_params,"aw",@nobits
	.sectionflags	@""
	.align	16
.nv.shared._Z35group_norm_nhwc_bwd_one_pass_kernelI11Fp32IOFp16WLi64ELi64ELi512EEv26Group_norm_nhwc_bwd_params:
	.zero		9376


//--------------------- .nv.shared._Z35group_norm_nhwc_bwd_one_pass_kernelI11Fp32IOFp16WLi128ELi64ELi512EEv26Group_norm_nhwc_bwd_params --------------------------
	.section	.nv.shared._Z35group_norm_nhwc_bwd_one_pass_kernelI11Fp32IOFp16WLi128ELi64ELi512EEv26Group_norm_nhwc_bwd_params,"aw",@nobits
	.sectionflags	@""
	.align	16
.nv.shared._Z35group_norm_nhwc_bwd_one_pass_kernelI11Fp32IOFp16WLi128ELi64ELi512EEv26Group_norm_nhwc_bwd_params:
	.zero		9376


//--------------------- .nv.shared._Z35group_norm_nhwc_bwd_one_pass_kernelI11Fp32IOFp16WLi256ELi64ELi512EEv26Group_norm_nhwc_bwd_params --------------------------
	.section	.nv.shared._Z35group_norm_nhwc_bwd_one_pass_kernelI11Fp32IOFp16WLi256ELi64ELi512EEv26Group_norm_nhwc_bwd_params,"aw",@nobits
	.sectionflags	@""
	.align	16
.nv.shared._Z35group_norm_nhwc_bwd_one_pass_kernelI11Fp32IOFp16WLi256ELi64ELi512EEv26Group_norm_nhwc_bwd_params:
	.zero		9376


//--------------------- .nv.shared._Z35group_norm_nhwc_bwd_one_pass_kernelI11Fp32IOFp16WLi512ELi64ELi512EEv26Group_norm_nhwc_bwd_params --------------------------
	.section	.nv.shared._Z35group_norm_nhwc_bwd_one_pass_kernelI11Fp32IOFp16WLi512ELi64ELi512EEv26Group_norm_nhwc_bwd_params,"aw",@nobits
	.sectionflags	@""
	.align	16
.nv.shared._Z35group_norm_nhwc_bwd_one_pass_kernelI11Fp32IOFp16WLi512ELi64ELi512EEv26Group_norm_nhwc_bwd_params:
	.zero		9376


//--------------------- .nv.shared._Z35group_norm_nhwc_fwd_one_pass_kernelI11Bf16IOFp32WLi64ELi64ELi512EEv26Group_norm_nhwc_fwd_params --------------------------
	.section	.nv.shared._Z35group_norm_nhwc_fwd_one_pass_kernelI11Bf16IOFp32WLi64ELi64ELi512EEv26Group_norm_nhwc_fwd_params,"aw",@nobits
	.sectionflags	@""
	.align	8
.nv.shared._Z35group_norm_nhwc_fwd_one_pass_kernelI11Bf16IOFp32WLi64ELi64ELi512EEv26Group_norm_nhwc_fwd_params:
	.zero		1184


//--------------------- .nv.shared._Z35group_norm_nhwc_fwd_one_pass_kernelI11Bf16IOFp32WLi128ELi64ELi512EEv26Group_norm_nhwc_fwd_params --------------------------
	.section	.nv.shared._Z35group_norm_nhwc_fwd_one_pass_kernelI11Bf16IOFp32WLi128ELi64ELi512EEv26Group_norm_nhwc_fwd_params,"aw",@nobits
	.sectionflags	@""
	.align	8
.nv.shared._Z35group_norm_nhwc_fwd_one_pass_kernelI11Bf16IOFp32WLi128ELi64ELi512EEv26Group_norm_nhwc_fwd_params:
	.zero		1184


//--------------------- .nv.shared._Z35group_norm_nhwc_fwd_one_pass_kernelI11Bf16IOFp32WLi256ELi64ELi512EEv26Group_norm_nhwc_fwd_params --------------------------
	.section	.nv.shared._Z35group_norm_nhwc_fwd_one_pass_kernelI11Bf16IOFp32WLi256ELi64ELi512EEv26Group_norm_nhwc_fwd_params,"aw",@nobits
	.sectionflags	@""
	.align	8
.nv.shared._Z35group_norm_nhwc_fwd_one_pass_kernelI11Bf16IOFp32WLi256ELi64ELi512EEv26Group_norm_nhwc_fwd_params:
	.zero		1184


//--------------------- .nv.shared._Z35group_norm_nhwc_fwd_one_pass_kernelI11Bf16IOFp32WLi512ELi64ELi512EEv26Group_norm_nhwc_fwd_params --------------------------
	.section	.nv.shared._Z35group_norm_nhwc_fwd_one_pass_kernelI11Bf16IOFp32WLi512ELi64ELi512EEv26Group_norm_nhwc_fwd_params,"aw",@nobits
	.sectionflags	@""
	.align	8
.nv.shared._Z35group_norm_nhwc_fwd_one_pass_kernelI11Bf16IOFp32WLi512ELi64ELi512EEv26Group_norm_nhwc_fwd_params:
	.zero		1184


//--------------------- .nv.shared._Z35group_norm_nhwc_fwd_one_pass_kernelI11Bf16IOBf16WLi64ELi64ELi512EEv26Group_norm_nhwc_fwd_params --------------------------
	.section	.nv.shared._Z35group_norm_nhwc_fwd_one_pass_kernelI11Bf16IOBf16WLi64ELi64ELi512EEv26Group_norm_nhwc_fwd_params,"aw",@nobits
	.sectionflags	@""
	.align	8
.nv.shared._Z35group_norm_nhwc_fwd_one_pass_kernelI11Bf16IOBf16WLi64ELi64ELi512EEv26Group_norm_nhwc_fwd_params:
	.zero		1184


//--------------------- .nv.shared._Z35group_norm_nhwc_fwd_one_pass_kernelI11Bf16IOBf16WLi128ELi64ELi512EEv26Group_norm_nhwc_fwd_params --------------------------
	.section	.nv.shared._Z35group_norm_nhwc_fwd_one_pass_kernelI11Bf16IOBf16WLi128ELi64ELi512EEv26Group_norm_nhwc_fwd_params,"aw",@nobits
	.sectionflags	@""
	.align	8
.nv.shared._Z35group_norm_nhwc_fwd_one_pass_kernelI11Bf16IOBf16WLi128ELi64ELi512EEv26Group_norm_nhwc_fwd_params:
	.zero		1184


//--------------------- .nv.shared._Z35group_norm_nhwc_fwd_one_pass_kernelI11Bf16IOBf16WLi256ELi64ELi512EEv26Group_norm_nhwc_fwd_params --------------------------
	.section	.nv.shared._Z35group_norm_nhwc_fwd_one_pass_kernelI11Bf16IOBf16WLi256ELi64ELi512EEv26Group_norm_nhwc_fwd_params,"aw",@nobits
	.sectionflags	@""
	.align	8
.nv.shared._Z35group_norm_nhwc_fwd_one_pass_kernelI11Bf16IOBf16WLi256ELi64ELi512EEv26Group_norm_nhwc_fwd_params:
	.zero		1184


//--------------------- .nv.shared._Z35group_norm_nhwc_fwd_one_pass_kernelI11Bf16IOBf16WLi512ELi64ELi512EEv26Group_norm_nhwc_fwd_params --------------------------
	.section	.nv.shared._Z35group_norm_nhwc_fwd_one_pass_kernelI11Bf16IOBf16WLi512ELi64ELi512EEv26Group_norm_nhwc_fwd_params,"aw",@nobits
	.sectionflags	@""
	.align	8
.nv.shared._Z35group_norm_nhwc_fwd_one_pass_kernelI11Bf16IOBf16WLi512ELi64ELi512EEv26Group_norm_nhwc_fwd_params:
	.zero		1184


//--------------------- .nv.shared._Z35group_norm_nhwc_fwd_one_pass_kernelI11Bf16IOFp16WLi64ELi64ELi512EEv26Group_norm_nhwc_fwd_params --------------------------
	.section	.nv.shared._Z35group_norm_nhwc_fwd_one_pass_kernelI11Bf16IOFp16WLi64ELi64ELi512EEv26Group_norm_nhwc_fwd_params,"aw",@nobits
	.sectionflags	@""
	.align	8
.nv.shared._Z35group_norm_nhwc_fwd_one_pass_kernelI11Bf16IOFp16WLi64ELi64ELi512EEv26Group_norm_nhwc_fwd_params:
	.zero		1184


//--------------------- .nv.shared._Z35group_norm_nhwc_fwd_one_pass_kernelI11Bf16IOFp16WLi128ELi64ELi512EEv26Group_norm_nhwc_fwd_params --------------------------
	.section	.nv.shared._Z35group_norm_nhwc_fwd_one_pass_kernelI11Bf16IOFp16WLi128ELi64ELi512EEv26Group_norm_nhwc_fwd_params,"aw",@nobits
	.sectionflags	@""
	.align	8
.nv.shared._Z35group_norm_nhwc_fwd_one_pass_kernelI11Bf16IOFp16WLi128ELi64ELi512EEv26Group_norm_nhwc_fwd_params:
	.zero		1184


//--------------------- .nv.shared._Z35group_norm_nhwc_fwd_one_pass_kernelI11Bf16IOFp16WLi256ELi64ELi512EEv26Group_norm_nhwc_fwd_params --------------------------
	.section	.nv.shared._Z35group_norm_nhwc_fwd_one_pass_kernelI11Bf16IOFp16WLi256ELi64ELi512EEv26Group_norm_nhwc_fwd_params,"aw",@nobits
	.sectionflags	@""
	.align	8
.nv.shared._Z35group_norm_nhwc_fwd_one_pass_kernelI11Bf16IOFp16WLi256ELi64ELi512EEv26Group_norm_nhwc_fwd_params:
	.zero		1184


//--------------------- .nv.shared._Z35group_norm_nhwc_fwd_one_pass_kernelI11Bf16IOFp16WLi512ELi64ELi512EEv26Group_norm_nhwc_fwd_params --------------------------
	.section	.nv.shared._Z35group_norm_nhwc_fwd_one_pass_kernelI11Bf16IOFp16WLi512ELi64ELi512EEv26Group_norm_nhwc_fwd_params,"aw",@nobits
	.sectionflags	@""
	.align	8
.nv.shared._Z35group_norm_nhwc_fwd_one_pass_kernelI11Bf16IOFp16WLi512ELi64ELi512EEv26Group_norm_nhwc_fwd_params:
	.zero		1184


//--------------------- .nv.shared._Z35group_norm_nhwc_fwd_one_pass_kernelI11Fp16IOFp32WLi64ELi64ELi512EEv26Group_norm_nhwc_fwd_params --------------------------
	.section	.nv.shared._Z35group_norm_nhwc_fwd_one_pass_kernelI11Fp16IOFp32WLi64ELi64ELi512EEv26Group_norm_nhwc_fwd_params,"aw",@nobits
	.sectionflags	@""
	.align	8
.nv.shared._Z35group_norm_nhwc_fwd_one_pass_kernelI11Fp16IOFp32WLi64ELi64ELi512EEv26Group_norm_nhwc_fwd_params:
	.zero		1184


//--------------------- .nv.shared._Z35group_norm_nhwc_fwd_one_pass_kernelI11Fp16IOFp32WLi128ELi64ELi512EEv26Group_norm_nhwc_fwd_params --------------------------
	.section	.nv.shared._Z35group_norm_nhwc_fwd_one_pass_kernelI11Fp16IOFp32WLi128ELi64ELi512EEv26Group_norm_nhwc_fwd_params,"aw",@nobits
	.sectionflags	@""
	.align	8
.nv.shared._Z35group_norm_nhwc_fwd_one_pass_kernelI11Fp16IOFp32WLi128ELi64ELi512EEv26Group_norm_nhwc_fwd_params:
	.zero		1184


//--------------------- .nv.shared._Z35group_norm_nhwc_fwd_one_pass_kernelI11Fp16IOFp32WLi256ELi64ELi512EEv26Group_norm_nhwc_fwd_params --------------------------
	.section	.nv.shared._Z35group_norm_nhwc_fwd_one_pass_kernelI11Fp16IOFp32WLi256ELi64ELi512EEv26Group_norm_nhwc_fwd_params,"aw",@nobits
	.sectionflags	@""
	.align	8
.nv.shared._Z35group_norm_nhwc_fwd_one_pass_kernelI11Fp16IOFp32WLi256ELi64ELi512EEv26Group_norm_nhwc_fwd_params:
	.zero		1184


//--------------------- .nv.shared._Z35group_norm_nhwc_fwd_one_pass_kernelI11Fp16IOFp32WLi512ELi64ELi512EEv26Group_norm_nhwc_fwd_params --------------------------
	.section	.nv.shared._Z35group_norm_nhwc_fwd_one_pass_kernelI11Fp16IOFp32WLi512ELi64ELi512EEv26Group_norm_nhwc_fwd_params,"aw",@nobits
	.sectionflags	@""
	.align	8
.nv.shared._Z35group_norm_nhwc_fwd_one_pass_kernelI11Fp16IOFp32WLi512ELi64ELi512EEv26Group_norm_nhwc_fwd_params:
	.zero		1184


//--------------------- .nv.shared._Z35group_norm_nhwc_fwd_one_pass_kernelI11Fp16IOBf16WLi64ELi64ELi512EEv26Group_norm_nhwc_fwd_params --------------------------
	.section	.nv.shared._Z35group_norm_nhwc_fwd_one_pass_kernelI11Fp16IOBf16WLi64ELi64ELi512EEv26Group_norm_nhwc_fwd_params,"aw",@nobits
	.sectionflags	@""
	.align	8
.nv.shared._Z35group_norm_nhwc_fwd_one_pass_kernelI11Fp16IOBf16WLi64ELi64ELi512EEv26Group_norm_nhwc_fwd_params:
	.zero		1184


//--------------------- .nv.shared._Z35group_norm_nhwc_fwd_one_pass_kernelI11Fp16IOBf16WLi128ELi64ELi512EEv26Group_norm_nhwc_fwd_params --------------------------
	.section	.nv.shared._Z35group_norm_nhwc_fwd_one_pass_kernelI11Fp16IOBf16WLi128ELi64ELi512EEv26Group_norm_nhwc_fwd_params,"aw",@nobits
	.sectionflags	@""
	.align	8
.nv.shared._Z35group_norm_nhwc_fwd_one_pass_kernelI11Fp16IOBf16WLi128ELi64ELi512EEv26Group_norm_nhwc_fwd_params:
	.zero		1184


//--------------------- .nv.shared._Z35group_norm_nhwc_fwd_one_pass_kernelI11Fp16IOBf16WLi256ELi64ELi512EEv26Group_norm_nhwc_fwd_params --------------------------
	.section	.nv.shared._Z35group_norm_nhwc_fwd_one_pass_kernelI11Fp16IOBf16WLi256ELi64ELi512EEv26Group_norm_nhwc_fwd_params,"aw",@nobits
	.sectionflags	@""
	.align	8
.nv.shared._Z35group_norm_nhwc_fwd_one_pass_kernelI11Fp16IOBf16WLi256ELi64ELi512EEv26Group_norm_nhwc_fwd_params:
	.zero		1184


//--------------------- .nv.shared._Z35group_norm_nhwc_fwd_one_pass_kernelI11Fp16IOBf16WLi512ELi64ELi512EEv26Group_norm_nhwc_fwd_params --------------------------
	.section	.nv.shared._Z35group_norm_nhwc_fwd_one_pass_kernelI11Fp16IOBf16WLi512ELi64ELi512EEv26Group_norm_nhwc_fwd_params,"aw",@nobits
	.sectionflags	@""
	.align	8
.nv.shared._Z35group_norm_nhwc_fwd_one_pass_kernelI11Fp16IOBf16WLi512ELi64ELi512EEv26Group_norm_nhwc_fwd_params:
	.zero		1184


//--------------------- .nv.shared._Z35group_norm_nhwc_fwd_one_pass_kernelI11Fp16IOFp16WLi64ELi64ELi512EEv26Group_norm_nhwc_fwd_params --------------------------
	.section	.nv.shared._Z35group_norm_nhwc_fwd_one_pass_kernelI11Fp16IOFp16WLi64ELi64ELi512EEv26Group_norm_nhwc_fwd_params,"aw",@nobits
	.sectionflags	@""
	.align	8
.nv.shared._Z35group_norm_nhwc_fwd_one_pass_kernelI11Fp16IOFp16WLi64ELi64ELi512EEv26Group_norm_nhwc_fwd_params:
	.zero		1184


//--------------------- .nv.shared._Z35group_norm_nhwc_fwd_one_pass_kernelI11Fp16IOFp16WLi128ELi64ELi512EEv26Group_norm_nhwc_fwd_params --------------------------
	.section	.nv.shared._Z35group_norm_nhwc_fwd_one_pass_kernelI11Fp16IOFp16WLi128ELi64ELi512EEv26Group_norm_nhwc_fwd_params,"aw",@nobits
	.sectionflags	@""
	.align	8
.nv.shared._Z35group_norm_nhwc_fwd_one_pass_kernelI11Fp16IOFp16WLi128ELi64ELi512EEv26Group_norm_nhwc_fwd_params:
	.zero		1184


//--------------------- .nv.shared._Z35group_norm_nhwc_fwd_one_pass_kernelI11Fp16IOFp16WLi256ELi64ELi512EEv26Group_norm_nhwc_fwd_params --------------------------
	.section	.nv.shared._Z35group_norm_nhwc_fwd_one_pass_kernelI11Fp16IOFp16WLi256ELi64ELi512EEv26Group_norm_nhwc_fwd_params,"aw",@nobits
	.sectionflags	@""
	.align	8
.nv.shared._Z35group_norm_nhwc_fwd_one_pass_kernelI11Fp16IOFp16WLi256ELi64ELi512EEv26Group_norm_nhwc_fwd_params:
	.zero		1184


//--------------------- .nv.shared._Z35group_norm_nhwc_fwd_one_pass_kernelI11Fp16IOFp16WLi512ELi64ELi512EEv26Group_norm_nhwc_fwd_params --------------------------
	.section	.nv.shared._Z35group_norm_nhwc_fwd_one_pass_kernelI11Fp16IOFp16WLi512ELi64ELi512EEv26Group_norm_nhwc_fwd_params,"aw",@nobits
	.sectionflags	@""
	.align	8
.nv.shared._Z35group_norm_nhwc_fwd_one_pass_kernelI11Fp16IOFp16WLi512ELi64ELi512EEv26Group_norm_nhwc_fwd_params:
	.zero		1184


//--------------------- .nv.shared._Z35group_norm_nhwc_fwd_one_pass_kernelI11Fp32IOFp32WLi64ELi64ELi512EEv26Group_norm_nhwc_fwd_params --------------------------
	.section	.nv.shared._Z35group_norm_nhwc_fwd_one_pass_kernelI11Fp32IOFp32WLi64ELi64ELi512EEv26Group_norm_nhwc_fwd_params,"aw",@nobits
	.sectionflags	@""
	.align	8
.nv.shared._Z35group_norm_nhwc_fwd_one_pass_kernelI11Fp32IOFp32WLi64ELi64ELi512EEv26Group_norm_nhwc_fwd_params:
	.zero		1184


//--------------------- .nv.shared._Z35group_norm_nhwc_fwd_one_pass_kernelI11Fp32IOFp32WLi128ELi64ELi512EEv26Group_norm_nhwc_fwd_params --------------------------
	.section	.nv.shared._Z35group_norm_nhwc_fwd_one_pass_kernelI11Fp32IOFp32WLi128ELi64ELi512EEv26Group_norm_nhwc_fwd_params,"aw",@nobits
	.sectionflags	@""
	.align	8
.nv.shared._Z35group_norm_nhwc_fwd_one_pass_kernelI11Fp32IOFp32WLi128ELi64ELi512EEv26Group_norm_nhwc_fwd_params:
	.zero		1184


//--------------------- .nv.shared._Z35group_norm_nhwc_fwd_one_pass_kernelI11Fp32IOFp32WLi256ELi64ELi512EEv26Group_norm_nhwc_fwd_params --------------------------
	.section	.nv.shared._Z35group_norm_nhwc_fwd_one_pass_kernelI11Fp32IOFp32WLi256ELi64ELi512EEv26Group_norm_nhwc_fwd_params,"aw",@nobits
	.sectionflags	@""
	.align	8
.nv.shared._Z35group_norm_nhwc_fwd_one_pass_kernelI11Fp32IOFp32WLi256ELi64ELi512EEv26Group_norm_nhwc_fwd_params:
	.zero		1184


//--------------------- .nv.shared._Z35group_norm_nhwc_fwd_one_pass_kernelI11Fp32IOFp32WLi512ELi64ELi512EEv26Group_norm_nhwc_fwd_params --------------------------
	.section	.nv.shared._Z35group_norm_nhwc_fwd_one_pass_kernelI11Fp32IOFp32WLi512ELi64ELi512EEv26Group_norm_nhwc_fwd_params,"aw",@nobits
	.sectionflags	@""
	.align	8
.nv.shared._Z35group_norm_nhwc_fwd_one_pass_kernelI11Fp32IOFp32WLi512ELi64ELi512EEv26Group_norm_nhwc_fwd_params:
	.zero		1184


//--------------------- .nv.shared._Z35group_norm_nhwc_fwd_one_pass_kernelI11Fp32IOBf16WLi64ELi64ELi512EEv26Group_norm_nhwc_fwd_params --------------------------
	.section	.nv.shared._Z35group_norm_nhwc_fwd_one_pass_kernelI11Fp32IOBf16WLi64ELi64ELi512EEv26Group_norm_nhwc_fwd_params,"aw",@nobits
	.sectionflags	@""
	.align	8
.nv.shared._Z35group_norm_nhwc_fwd_one_pass_kernelI11Fp32IOBf16WLi64ELi64ELi512EEv26Group_norm_nhwc_fwd_params:
	.zero		1184


//--------------------- .nv.shared._Z35group_norm_nhwc_fwd_one_pass_kernelI11Fp32IOBf16WLi128ELi64ELi512EEv26Group_norm_nhwc_fwd_params --------------------------
	.section	.nv.shared._Z35group_norm_nhwc_fwd_one_pass_kernelI11Fp32IOBf16WLi128ELi64ELi512EEv26Group_norm_nhwc_fwd_params,"aw",@nobits
	.sectionflags	@""
	.align	8
.nv.shared._Z35group_norm_nhwc_fwd_one_pass_kernelI11Fp32IOBf16WLi128ELi64ELi512EEv26Group_norm_nhwc_fwd_params:
	.zero		1184


//--------------------- .nv.shared._Z35group_norm_nhwc_fwd_one_pass_kernelI11Fp32IOBf16WLi256ELi64ELi512EEv26Group_norm_nhwc_fwd_params --------------------------
	.section	.nv.shared._Z35group_norm_nhwc_fwd_one_pass_kernelI11Fp32IOBf16WLi256ELi64ELi512EEv26Group_norm_nhwc_fwd_params,"aw",@nobits
	.sectionflags	@""
	.align	8
.nv.shared._Z35group_norm_nhwc_fwd_one_pass_kernelI11Fp32IOBf16WLi256ELi64ELi512EEv26Group_norm_nhwc_fwd_params:
	.zero		1184


//--------------------- .nv.shared._Z35group_norm_nhwc_fwd_one_pass_kernelI11Fp32IOBf16WLi512ELi64ELi512EEv26Group_norm_nhwc_fwd_params --------------------------
	.section	.nv.shared._Z35group_norm_nhwc_fwd_one_pass_kernelI11Fp32IOBf16WLi512ELi64ELi512EEv26Group_norm_nhwc_fwd_params,"aw",@nobits
	.sectionflags	@""
	.align	8
.nv.shared._Z35group_norm_nhwc_fwd_one_pass_kernelI11Fp32IOBf16WLi512ELi64ELi512EEv26Group_norm_nhwc_fwd_params:
	.zero		1184


//--------------------- .nv.shared._Z35group_norm_nhwc_fwd_one_pass_kernelI11Fp32IOFp16WLi64ELi64ELi512EEv26Group_norm_nhwc_fwd_params --------------------------
	.section	.nv.shared._Z35group_norm_nhwc_fwd_one_pass_kernelI11Fp32IOFp16WLi64ELi64ELi512EEv26Group_norm_nhwc_fwd_params,"aw",@nobits
	.sectionflags	@""
	.align	8
.nv.shared._Z35group_norm_nhwc_fwd_one_pass_kernelI11Fp32IOFp16WLi64ELi64ELi512EEv26Group_norm_nhwc_fwd_params:
	.zero		1184


//--------------------- .nv.shared._Z35group_norm_nhwc_fwd_one_pass_kernelI11Fp32IOFp16WLi128ELi64ELi512EEv26Group_norm_nhwc_fwd_params --------------------------
	.section	.nv.shared._Z35group_norm_nhwc_fwd_one_pass_kernelI11Fp32IOFp16WLi128ELi64ELi512EEv26Group_norm_nhwc_fwd_params,"aw",@nobits
	.sectionflags	@""
	.align	8
.nv.shared._Z35group_norm_nhwc_fwd_one_pass_kernelI11Fp32IOFp16WLi128ELi64ELi512EEv26Group_norm_nhwc_fwd_params:
	.zero		1184


//--------------------- .nv.shared._Z35group_norm_nhwc_fwd_one_pass_kernelI11Fp32IOFp16WLi256ELi64ELi512EEv26Group_norm_nhwc_fwd_params --------------------------
	.section	.nv.shared._Z35group_norm_nhwc_fwd_one_pass_kernelI11Fp32IOFp16WLi256ELi64ELi512EEv26Group_norm_nhwc_fwd_params,"aw",@nobits
	.sectionflags	@""
	.align	8
.nv.shared._Z35group_norm_nhwc_fwd_one_pass_kernelI11Fp32IOFp16WLi256ELi64ELi512EEv26Group_norm_nhwc_fwd_params:
	.zero		1184


//--------------------- .nv.shared._Z35group_norm_nhwc_fwd_one_pass_kernelI11Fp32IOFp16WLi512ELi64ELi512EEv26Group_norm_nhwc_fwd_params --------------------------
	.section	.nv.shared._Z35group_norm_nhwc_fwd_one_pass_kernelI11Fp32IOFp16WLi512ELi64ELi512EEv26Group_norm_nhwc_fwd_params,"aw",@nobits
	.sectionflags	@""
	.align	8
.nv.shared._Z35group_norm_nhwc_fwd_one_pass_kernelI11Fp32IOFp16WLi512ELi64ELi512EEv26Group_norm_nhwc_fwd_params:
	.zero		1184


//--------------------- .nv.constant0._ZN3cub18CUB_300001_SM_10006detail11EmptyKernelIvEEvv --------------------------
	.section	.nv.constant0._ZN3cub18CUB_300001_SM_10006detail11EmptyKernelIvEEvv,"a",@progbits
	.sectionflags	@""
	.align	4
.nv.constant0._ZN3cub18CUB_300001_SM_10006detail11EmptyKernelIvEEvv:
	.zero		896


//--------------------- .nv.constant0._Z35group_norm_nhwc_bwd_one_pass_kernelI11Bf16IOFp32WLi64ELi64ELi512EEv26Group_norm_nhwc_bwd_params --------------------------
	.section	.nv.constant0._Z35group_norm_nhwc_bwd_one_pass_kernelI11Bf16IOFp32WLi64ELi64ELi512EEv26Group_norm_nhwc_bwd_params,"a",@progbits
	.sectionflags	@""
	.align	4
.nv.constant0._Z35group_norm_nhwc_bwd_one_pass_kernelI11Bf16IOFp32WLi64ELi64ELi512EEv26Group_norm_nhwc_bwd_params:
	.zero		1080


//--------------------- .nv.constant0._Z35group_norm_nhwc_bwd_one_pass_kernelI11Bf16IOFp32WLi128ELi64ELi512EEv26Group_norm_nhwc_bwd_params --------------------------
	.section	.nv.constant0._Z35group_norm_nhwc_bwd_one_pass_kernelI11Bf16IOFp32WLi128ELi64ELi512EEv26Group_norm_nhwc_bwd_params,"a",@progbits
	.sectionflags	@""
	.align	4
.nv.constant0._Z35group_norm_nhwc_bwd_one_pass_kernelI11Bf16IOFp32WLi128ELi64ELi512EEv26Group_norm_nhwc_bwd_params:
	.zero		1080


//--------------------- .nv.constant0._Z35group_norm_nhwc_bwd_one_pass_kernelI11Bf16IOFp32WLi256ELi64ELi512EEv26Group_norm_nhwc_bwd_params --------------------------
	.section	.nv.constant0._Z35group_norm_nhwc_bwd_one_pass_kernelI11Bf16IOFp32WLi256ELi64ELi512EEv26Group_norm_nhwc_bwd_params,"a",@progbits
	.sectionflags	@""
	.align	4
.nv.constant0._Z35group_norm_nhwc_bwd_one_pass_kernelI11Bf16IOFp32WLi256ELi64ELi512EEv26Group_norm_nhwc_bwd_params:
	.zero		1080


//--------------------- .nv.constant0._Z35group_norm_nhwc_bwd_one_pass_kernelI11Bf16IOFp32WLi512ELi64ELi512EEv26Group_norm_nhwc_bwd_params --------------------------
	.section	.nv.constant0._Z35group_norm_nhwc_bwd_one_pass_kernelI11Bf16IOFp32WLi512ELi64ELi512EEv26Group_norm_nhwc_bwd_params,"a",@progbits
	.sectionflags	@""
	.align	4
.nv.constant0._Z35group_norm_nhwc_bwd_one_pass_kernelI11Bf16IOFp32WLi512ELi64ELi512EEv26Group_norm_nhwc_bwd_params:
	.zero		1080


//--------------------- .nv.constant0._Z35group_norm_nhwc_bwd_one_pass_kernelI11Bf16IOBf16WLi64ELi64ELi512EEv26Group_norm_nhwc_bwd_params --------------------------
	.section	.nv.constant0._Z35group_norm_nhwc_bwd_one_pass_kernelI11Bf16IOBf16WLi64ELi64ELi512EEv26Group_norm_nhwc_bwd_params,"a",@progbits
	.sectionflags	@""
	.align	4
.nv.constant0._Z35group_norm_nhwc_bwd_one_pass_kernelI11Bf16IOBf16WLi64ELi64ELi512EEv26Group_norm_nhwc_bwd_params:
	.zero		1080


//--------------------- .nv.constant0._Z35group_norm_nhwc_bwd_one_pass_kernelI11Bf16IOBf16WLi128ELi64ELi512EEv26Group_norm_nhwc_bwd_params --------------------------
	.section	.nv.constant0._Z35group_norm_nhwc_bwd_one_pass_kernelI11Bf16IOBf16WLi128ELi64ELi512EEv26Group_norm_nhwc_bwd_params,"a",@progbits
	.sectionflags	@""
	.align	4
.nv.constant0._Z35group_norm_nhwc_bwd_one_pass_kernelI11Bf16IOBf16WLi128ELi64ELi512EEv26Group_norm_nhwc_bwd_params:
	.zero		1080


//--------------------- .nv.constant0._Z35group_norm_nhwc_bwd_one_pass_kernelI11Bf16IOBf16WLi256ELi64ELi512EEv26Group_norm_nhwc_bwd_params --------------------------
	.section	.nv.constant0._Z35group_norm_nhwc_bwd_one_pass_kernelI11Bf16IOBf16WLi256ELi64ELi512EEv26Group_norm_nhwc_bwd_params,"a",@progbits
	.sectionflags	@""
	.align	4
.nv.constant0._Z35group_norm_nhwc_bwd_one_pass_kernelI11Bf16IOBf16WLi256ELi64ELi512EEv26Group_norm_nhwc_bwd_params:
	.zero		1080


//--------------------- .nv.constant0._Z35group_norm_nhwc_bwd_one_pass_kernelI11Bf16IOBf16WLi512ELi64ELi512EEv26Group_norm_nhwc_bwd_params --------------------------
	.section	.nv.constant0._Z35group_norm_nhwc_bwd_one_pass_kernelI11Bf16IOBf16WLi512ELi64ELi512EEv26Group_norm_nhwc_bwd_params,"a",@progbits
	.sectionflags	@""
	.align	4
.nv.constant0._Z35group_norm_nhwc_bwd_one_pass_kernelI11Bf16IOBf16WLi512ELi64ELi512EEv26Group_norm_nhwc_bwd_params:
	.zero		1080


//--------------------- .nv.constant0._Z35group_norm_nhwc_bwd_one_pass_kernelI11Bf16IOFp16WLi64ELi64ELi512EEv26Group_norm_nhwc_bwd_params --------------------------
	.section	.nv.constant0._Z35group_norm_nhwc_bwd_one_pass_kernelI11Bf16IOFp16WLi64ELi64ELi512EEv26Group_norm_nhwc_bwd_params,"a",@progbits
	.sectionflags	@""
	.align	4
.nv.constant0._Z35group_norm_nhwc_bwd_one_pass_kernelI11Bf16IOFp16WLi64ELi64ELi512EEv26Group_norm_nhwc_bwd_params:
	.zero		1080


//--------------------- .nv.constant0._Z35group_norm_nhwc_bwd_one_pass_kernelI11Bf16IOFp16WLi128ELi64ELi512EEv26Group_norm_nhwc_bwd_params --------------------------
	.section	.nv.constant0._Z35group_norm_nhwc_bwd_one_pass_kernelI11Bf16IOFp16WLi128ELi64ELi512EEv26Group_norm_nhwc_bwd_params,"a",@progbits
	.sectionflags	@""
	.align	4
.nv.constant0._Z35group_norm_nhwc_bwd_one_pass_kernelI11Bf16IOFp16WLi128ELi64ELi512EEv26Group_norm_nhwc_bwd_params:
	.zero		1080


//--------------------- .nv.constant0._Z35group_norm_nhwc_bwd_one_pass_kernelI11Bf16IOFp16WLi256ELi64ELi512EEv26Group_norm_nhwc_bwd_params --------------------------
	.section	.nv.constant0._Z35group_norm_nhwc_bwd_one_pass_kernelI11Bf16IOFp16WLi256ELi64ELi512EEv26Group_norm_nhwc_bwd_params,"a",@progbits
	.sectionflags	@""
	.align	4
.nv.constant0._Z35group_norm_nhwc_bwd_one_pass_kernelI11Bf16IOFp16WLi256ELi64ELi512EEv26Group_norm_nhwc_bwd_params:
	.zero		1080


//--------------------- .nv.constant0._Z35group_norm_nhwc_bwd_one_pass_kernelI11Bf16IOFp16WLi512ELi64ELi512EEv26Group_norm_nhwc_bwd_params --------------------------
	.section	.nv.constant0._Z35group_norm_nhwc_bwd_one_pass_kernelI11Bf16IOFp16WLi512ELi64ELi512EEv26Group_norm_nhwc_bwd_params,"a",@progbits
	.sectionflags	@""
	.align	4
.nv.constant0._Z35group_norm_nhwc_bwd_one_pass_kernelI11Bf16IOFp16WLi512ELi64ELi512EEv26Group_norm_nhwc_bwd_params:
	.zero		1080


//--------------------- .nv.constant0._Z35group_norm_nhwc_bwd_one_pass_kernelI11Fp16IOFp32WLi64ELi64ELi512EEv26Group_norm_nhwc_bwd_params --------------------------
	.section	.nv.constant0._Z35group_norm_nhwc_bwd_one_pass_kernelI11Fp16IOFp32WLi64ELi64ELi512EEv26Group_norm_nhwc_bwd_params,"a",@progbits
	.sectionflags	@""
	.align	4
.nv.constant0._Z35group_norm_nhwc_bwd_one_pass_kernelI11Fp16IOFp32WLi64ELi64ELi512EEv26Group_norm_nhwc_bwd_params:
	.zero		1080


//--------------------- .nv.constant0._Z35group_norm_nhwc_bwd_one_pass_kernelI11Fp16IOFp32WLi128ELi64ELi512EEv26Group_norm_nhwc_bwd_params --------------------------
	.section	.nv.constant0._Z35group_norm_nhwc_bwd_one_pass_kernelI11Fp16IOFp32WLi128ELi64ELi512EEv26Group_norm_nhwc_bwd_params,"a",@progbits
	.sectionflags	@""
	.align	4
.nv.constant0._Z35group_norm_nhwc_bwd_one_pass_kernelI11Fp16IOFp32WLi128ELi64ELi512EEv26Group_norm_nhwc_bwd_params:
	.zero		1080


//--------------------- .nv.constant0._Z35group_norm_nhwc_bwd_one_pass_kernelI11Fp16IOFp32WLi256ELi64ELi512EEv26Group_norm_nhwc_bwd_params --------------------------
	.section	.nv.constant0._Z35group_norm_nhwc_bwd_one_pass_kernelI11Fp16IOFp32WLi256ELi64ELi512EEv26Group_norm_nhwc_bwd_params,"a",@progbits
	.sectionflags	@""
	.align	4
.nv.constant0._Z35group_norm_nhwc_bwd_one_pass_kernelI11Fp16IOFp32WLi256ELi64ELi512EEv26Group_norm_nhwc_bwd_params:
	.zero		1080


//--------------------- .nv.constant0._Z35group_norm_nhwc_bwd_one_pass_kernelI11Fp16IOFp32WLi512ELi64ELi512EEv26Group_norm_nhwc_bwd_params --------------------------
	.section	.nv.constant0._Z35group_norm_nhwc_bwd_one_pass_kernelI11Fp16IOFp32WLi512ELi64ELi512EEv26Group_norm_nhwc_bwd_params,"a",@progbits
	.sectionflags	@""
	.align	4
.nv.constant0._Z35group_norm_nhwc_bwd_one_pass_kernelI11Fp16IOFp32WLi512ELi64ELi512EEv26Group_norm_nhwc_bwd_params:
	.zero		1080


//--------------------- .nv.constant0._Z35group_norm_nhwc_bwd_one_pass_kernelI11Fp16IOBf16WLi64ELi64ELi512EEv26Group_norm_nhwc_bwd_params --------------------------
	.section	.nv.constant0._Z35group_norm_nhwc_bwd_one_pass_kernelI11Fp16IOBf16WLi64ELi64ELi512EEv26Group_norm_nhwc_bwd_params,"a",@progbits
	.sectionflags	@""
	.align	4
.nv.constant0._Z35group_norm_nhwc_bwd_one_pass_kernelI11Fp16IOBf16WLi64ELi64ELi512EEv26Group_norm_nhwc_bwd_params:
	.zero		1080


//--------------------- .nv.constant0._Z35group_norm_nhwc_bwd_one_pass_kernelI11Fp16IOBf16WLi128ELi64ELi512EEv26Group_norm_nhwc_bwd_params --------------------------
	.section	.nv.constant0._Z35group_norm_nhwc_bwd_one_pass_kernelI11Fp16IOBf16WLi128ELi64ELi512EEv26Group_norm_nhwc_bwd_params,"a",@progbits
	.sectionflags	@""
	.align	4
.nv.constant0._Z35group_norm_nhwc_bwd_one_pass_kernelI11Fp16IOBf16WLi128ELi64ELi512EEv26Group_norm_nhwc_bwd_params:
	.zero		1080


//--------------------- .nv.constant0._Z35group_norm_nhwc_bwd_one_pass_kernelI11Fp16IOBf16WLi256ELi64ELi512EEv26Group_norm_nhwc_bwd_params --------------------------
	.section	.nv.constant0._Z35group_norm_nhwc_bwd_one_pass_kernelI11Fp16IOBf16WLi256ELi64ELi512EEv26Group_norm_nhwc_bwd_params,"a",@progbits
	.sectionflags	@""
	.align	4
.nv.constant0._Z35group_norm_nhwc_bwd_one_pass_kernelI11Fp16IOBf16WLi256ELi64ELi512EEv26Group_norm_nhwc_bwd_params:
	.zero		1080


//--------------------- .nv.constant0._Z35group_norm_nhwc_bwd_one_pass_kernelI11Fp16IOBf16WLi512ELi64ELi512EEv26Group_norm_nhwc_bwd_params --------------------------
	.section	.nv.constant0._Z35group_norm_nhwc_bwd_one_pass_kernelI11Fp16IOBf16WLi512ELi64ELi512EEv26Group_norm_nhwc_bwd_params,"a",@progbits
	.sectionflags	@""
	.align	4
.nv.constant0._Z35group_norm_nhwc_bwd_one_pass_kernelI11Fp16IOBf16WLi512ELi64ELi512EEv26Group_norm_nhwc_bwd_params:
	.zero		1080


//--------------------- .nv.constant0._Z35group_norm_nhwc_bwd_one_pass_kernelI11Fp16IOFp16WLi64ELi64ELi512EEv26Group_norm_nhwc_bwd_params --------------------------
	.section	.nv.constant0._Z35group_norm_nhwc_bwd_one_pass_kernelI11Fp16IOFp16WLi64ELi64ELi512EEv26Group_norm_nhwc_bwd_params,"a",@progbits
	.sectionflags	@""
	.align	4
.nv.constant0._Z35group_norm_nhwc_bwd_one_pass_kernelI11Fp16IOFp16WLi64ELi64ELi512EEv26Group_norm_nhwc_bwd_params:
	.zero		1080


//--------------------- .nv.constant0._Z35group_norm_nhwc_bwd_one_pass_kernelI11Fp16IOFp16WLi128ELi64ELi512EEv26Group_norm_nhwc_bwd_params --------------------------
	.section	.nv.constant0._Z35group_norm_nhwc_bwd_one_pass_kernelI11Fp16IOFp16WLi128ELi64ELi512EEv26Group_norm_nhwc_bwd_params,"a",@progbits
	.sectionflags	@""
	.align	4
.nv.constant0._Z35group_norm_nhwc_bwd_one_pass_kernelI11Fp16IOFp16WLi128ELi64ELi512EEv26Group_norm_nhwc_bwd_params:
	.zero		1080


//--------------------- .nv.constant0._Z35group_norm_nhwc_bwd_one_pass_kernelI11Fp16IOFp16WLi256ELi64ELi512EEv26Group_norm_nhwc_bwd_params --------------------------
	.section	.nv.constant0._Z35group_norm_nhwc_bwd_one_pass_kernelI11Fp16IOFp16WLi256ELi64ELi512EEv26Group_norm_nhwc_bwd_params,"a",@progbits
	.sectionflags	@""
	.align	4
.nv.constant0._Z35group_norm_nhwc_bwd_one_pass_kernelI11Fp16IOFp16WLi256ELi64ELi512EEv26Group_norm_nhwc_bwd_params:
	.zero		1080


//--------------------- .nv.constant0._Z35group_norm_nhwc_bwd_one_pass_kernelI11Fp16IOFp16WLi512ELi64ELi512EEv26Group_norm_nhwc_bwd_params --------------------------
	.section	.nv.constant0._Z35group_norm_nhwc_bwd_one_pass_kernelI11Fp16IOFp16WLi512ELi64ELi512EEv26Group_norm_nhwc_bwd_params,"a",@progbits
	.sectionflags	@""
	.align	4
.nv.constant0._Z35group_norm_nhwc_bwd_one_pass_kernelI11Fp16IOFp16WLi512ELi64ELi512EEv26Group_norm_nhwc_bwd_params:
	.zero		1080


//--------------------- .nv.constant0._Z35group_norm_nhwc_bwd_one_pass_kernelI11Fp32IOFp32WLi64ELi64ELi512EEv26Group_norm_nhwc_bwd_params --------------------------
	.section	.nv.constant0._Z35group_norm_nhwc_bwd_one_pass_kernelI11Fp32IOFp32WLi64ELi64ELi512EEv26Group_norm_nhwc_bwd_params,"a",@progbits
	.sectionflags	@""
	.align	4
.nv.constant0._Z35group_norm_nhwc_bwd_one_pass_kernelI11Fp32IOFp32WLi64ELi64ELi512EEv26Group_norm_nhwc_bwd_params:
	.zero		1080


//--------------------- .nv.constant0._Z35group_norm_nhwc_bwd_one_pass_kernelI11Fp32IOFp32WLi128ELi64ELi512EEv26Group_norm_nhwc_bwd_params --------------------------
	.section	.nv.constant0._Z35group_norm_nhwc_bwd_one_pass_kernelI11Fp32IOFp32WLi128ELi64ELi512EEv26Group_norm_nhwc_bwd_params,"a",@progbits
	.sectionflags	@""
	.align	4
.nv.constant0._Z35group_norm_nhwc_bwd_one_pass_kernelI11Fp32IOFp32WLi128ELi64ELi512EEv26Group_norm_nhwc_bwd_params:
	.zero		1080


//--------------------- .nv.constant0._Z35group_norm_nhwc_bwd_one_pass_kernelI11Fp32IOFp32WLi256ELi64ELi512EEv26Group_norm_nhwc_bwd_params --------------------------
	.section	.nv.constant0._Z35group_norm_nhwc_bwd_one_pass_kernelI11Fp32IOFp32WLi256ELi64ELi512EEv26Group_norm_nhwc_bwd_params,"a",@progbits
	.sectionflags	@""
	.align	4
.nv.constant0._Z35group_norm_nhwc_bwd_one_pass_kernelI11Fp32IOFp32WLi256ELi64ELi512EEv26Group_norm_nhwc_bwd_params:
	.zero		1080


//--------------------- .nv.constant0._Z35group_norm_nhwc_bwd_one_pass_kernelI11Fp32IOFp32WLi512ELi64ELi512EEv26Group_norm_nhwc_bwd_params --------------------------
	.section	.nv.constant0._Z35group_norm_nhwc_bwd_one_pass_kernelI11Fp32IOFp32WLi512ELi64ELi512EEv26Group_norm_nhwc_bwd_params,"a",@progbits
	.sectionflags	@""
	.align	4
.nv.constant0._Z35group_norm_nhwc_bwd_one_pass_kernelI11Fp32IOFp32WLi512ELi64ELi512EEv26Group_norm_nhwc_bwd_params:
	.zero		1080


//--------------------- .nv.constant0._Z35group_norm_nhwc_bwd_one_pass_kernelI11Fp32IOBf16WLi64ELi64ELi512EEv26Group_norm_nhwc_bwd_params --------------------------
	.section	.nv.constant0._Z35group_norm_nhwc_bwd_one_pass_kernelI11Fp32IOBf16WLi64ELi64ELi512EEv26Group_norm_nhwc_bwd_params,"a",@progbits
	.sectionflags	@""
	.align	4
.nv.constant0._Z35group_norm_nhwc_bwd_one_pass_kernelI11Fp32IOBf16WLi64ELi64ELi512EEv26Group_norm_nhwc_bwd_params:
	.zero		1080


//--------------------- .nv.constant0._Z35group_norm_nhwc_bwd_one_pass_kernelI11Fp32IOBf16WLi128ELi64ELi512EEv26Group_norm_nhwc_bwd_params --------------------------
	.section	.nv.constant0._Z35group_norm_nhwc_bwd_one_pass_kernelI11Fp32IOBf16WLi128ELi64ELi512EEv26Group_norm_nhwc_bwd_params,"a",@progbits
	.sectionflags	@""
	.align	4
.nv.constant0._Z35group_norm_nhwc_bwd_one_pass_kernelI11Fp32IOBf16WLi128ELi64ELi512EEv26Group_norm_nhwc_bwd_params:
	.zero		1080


//--------------------- .nv.constant0._Z35group_norm_nhwc_bwd_one_pass_kernelI11Fp32IOBf16WLi256ELi64ELi512EEv26Group_norm_nhwc_bwd_params --------------------------
	.section	.nv.constant0._Z35group_norm_nhwc_bwd_one_pass_kernelI11Fp32IOBf16WLi256ELi64ELi512EEv26Group_norm_nhwc_bwd_params,"a",@progbits
	.sectionflags	@""
	.align	4
.nv.constant0._Z35group_norm_nhwc_bwd_one_pass_kernelI11Fp32IOBf16WLi256ELi64ELi512EEv26Group_norm_nhwc_bwd_params:
	.zero		1080


//--------------------- .nv.constant0._Z35group_norm_nhwc_bwd_one_pass_kernelI11Fp32IOBf16WLi512ELi64ELi512EEv26Group_norm_nhwc_bwd_params --------------------------
	.section	.nv.constant0._Z35group_norm_nhwc_bwd_one_pass_kernelI11Fp32IOBf16WLi512ELi64ELi512EEv26Group_norm_nhwc_bwd_params,"a",@progbits
	.sectionflags	@""
	.align	4
.nv.constant0._Z35group_norm_nhwc_bwd_one_pass_kernelI11Fp32IOBf16WLi512ELi64ELi512EEv26Group_norm_nhwc_bwd_params:
	.zero		1080


//--------------------- .nv.constant0._Z35group_norm_nhwc_bwd_one_pass_kernelI11Fp32IOFp16WLi64ELi64ELi512EEv26Group_norm_nhwc_bwd_params --------------------------
	.section	.nv.constant0._Z35group_norm_nhwc_bwd_one_pass_kernelI11Fp32IOFp16WLi64ELi64ELi512EEv26Group_norm_nhwc_bwd_params,"a",@progbits
	.sectionflags	@""
	.align	4
.nv.constant0._Z35group_norm_nhwc_bwd_one_pass_kernelI11Fp32IOFp16WLi64ELi64ELi512EEv26Group_norm_nhwc_bwd_params:
	.zero		1080


//--------------------- .nv.constant0._Z35group_norm_nhwc_bwd_one_pass_kernelI11Fp32IOFp16WLi128ELi64ELi512EEv26Group_norm_nhwc_bwd_params --------------------------
	.section	.nv.constant0._Z35group_norm_nhwc_bwd_one_pass_kernelI11Fp32IOFp16WLi128ELi64ELi512EEv26Group_norm_nhwc_bwd_params,"a",@progbits
	.sectionflags	@""
	.align	4
.nv.constant0._Z35group_norm_nhwc_bwd_one_pass_kernelI11Fp32IOFp16WLi128ELi64ELi512EEv26Group_norm_nhwc_bwd_params:
	.zero		1080


//--------------------- .nv.constant0._Z35group_norm_nhwc_bwd_one_pass_kernelI11Fp32IOFp16WLi256ELi64ELi512EEv26Group_norm_nhwc_bwd_params --------------------------
	.section	.nv.constant0._Z35group_norm_nhwc_bwd_one_pass_kernelI11Fp32IOFp16WLi256ELi64ELi512EEv26Group_norm_nhwc_bwd_params,"a",@progbits
	.sectionflags	@""
	.align	4
.nv.constant0._Z35group_norm_nhwc_bwd_one_pass_kernelI11Fp32IOFp16WLi256ELi64ELi512EEv26Group_norm_nhwc_bwd_params:
	.zero		1080


//--------------------- .nv.constant0._Z35group_norm_nhwc_bwd_one_pass_kernelI11Fp32IOFp16WLi512ELi64ELi512EEv26Group_norm_nhwc_bwd_params --------------------------
	.section	.nv.constant0._Z35group_norm_nhwc_bwd_one_pass_kernelI11Fp32IOFp16WLi512ELi64ELi512EEv26Group_norm_nhwc_bwd_params,"a",@progbits
	.sectionflags	@""
	.align	4
.nv.constant0._Z35group_norm_nhwc_bwd_one_pass_kernelI11Fp32IOFp16WLi512ELi64ELi512EEv26Group_norm_nhwc_bwd_params:
	.zero		1080


//--------------------- .nv.constant0._Z35group_norm_nhwc_fwd_one_pass_kernelI11Bf16IOFp32WLi64ELi64ELi512EEv26Group_norm_nhwc_fwd_params --------------------------
	.section	.nv.constant0._Z35group_norm_nhwc_fwd_one_pass_kernelI11Bf16IOFp32WLi64ELi64ELi512EEv26Group_norm_nhwc_fwd_params,"a",@progbits
	.sectionflags	@""
	.align	4
.nv.constant0._Z35group_norm_nhwc_fwd_one_pass_kernelI11Bf16IOFp32WLi64ELi64ELi512EEv26Group_norm_nhwc_fwd_params:
	.zero		1056


//--------------------- .nv.constant0._Z35group_norm_nhwc_fwd_one_pass_kernelI11Bf16IOFp32WLi128ELi64ELi512EEv26Group_norm_nhwc_fwd_params --------------------------
	.section	.nv.constant0._Z35group_norm_nhwc_fwd_one_pass_kernelI11Bf16IOFp32WLi128ELi64ELi512EEv26Group_norm_nhwc_fwd_params,"a",@progbits
	.sectionflags	@""
	.align	4
.nv.constant0._Z35group_norm_nhwc_fwd_one_pass_kernelI11Bf16IOFp32WLi128ELi64ELi512EEv26Group_norm_nhwc_fwd_params:
	.zero		1056


//--------------------- .nv.constant0._Z35group_norm_nhwc_fwd_one_pass_kernelI11Bf16IOFp32WLi256ELi64ELi512EEv26Group_norm_nhwc_fwd_params --------------------------
	.section	.nv.constant0._Z35group_norm_nhwc_fwd_one_pass_kernelI11Bf16IOFp32WLi256ELi64ELi512EEv26Group_norm_nhwc_fwd_params,"a",@progbits
	.sectionflags	@""
	.align	4
.nv.constant0._Z35group_norm_nhwc_fwd_one_pass_kernelI11Bf16IOFp32WLi256ELi64ELi512EEv26Group_norm_nhwc_fwd_params:
	.zero		1056


//--------------------- .nv.constant0._Z35group_norm_nhwc_fwd_one_pass_kernelI11Bf16IOFp32WLi512ELi64ELi512EEv26Group_norm_nhwc_fwd_params --------------------------
	.section	.nv.constant0._Z35group_norm_nhwc_fwd_one_pass_kernelI11Bf16IOFp32WLi512ELi64ELi512EEv26Group_norm_nhwc_fwd_params,"a",@progbits
	.sectionflags	@""
	.align	4
.nv.constant0._Z35group_norm_nhwc_fwd_one_pass_kernelI11Bf16IOFp32WLi512ELi64ELi512EEv26Group_norm_nhwc_fwd_params:
	.zero		1056


//--------------------- .nv.constant0._Z35group_norm_nhwc_fwd_one_pass_kernelI11Bf16IOBf16WLi64ELi64ELi512EEv26Group_norm_nhwc_fwd_params --------------------------
	.section	.nv.constant0._Z35group_norm_nhwc_fwd_one_pass_kernelI11Bf16IOBf16WLi64ELi64ELi512EEv26Group_norm_nhwc_fwd_params,"a",@progbits
	.sectionflags	@""
	.align	4
.nv.constant0._Z35group_norm_nhwc_fwd_one_pass_kernelI11Bf16IOBf16WLi64ELi64ELi512EEv26Group_norm_nhwc_fwd_params:
	.zero		1056


//--------------------- .nv.constant0._Z35group_norm_nhwc_fwd_one_pass_kernelI11Bf16IOBf16WLi128ELi64ELi512EEv26Group_norm_nhwc_fwd_params --------------------------
	.section	.nv.constant0._Z35group_norm_nhwc_fwd_one_pass_kernelI11Bf16IOBf16WLi128ELi64ELi512EEv26Group_norm_nhwc_fwd_params,"a",@progbits
	.sectionflags	@""
	.align	4
.nv.constant0._Z35group_norm_nhwc_fwd_one_pass_kernelI11Bf16IOBf16WLi128ELi64ELi512EEv26Group_norm_nhwc_fwd_params:
	.zero		1056


//--------------------- .nv.constant0._Z35group_norm_nhwc_fwd_one_pass_kernelI11Bf16IOBf16WLi256ELi64ELi512EEv26Group_norm_nhwc_fwd_params --------------------------
	.section	.nv.constant0._Z35group_norm_nhwc_fwd_one_pass_kernelI11Bf16IOBf16WLi256ELi64ELi512EEv26Group_norm_nhwc_fwd_params,"a",@progbits
	.sectionflags	@""
	.align	4
.nv.constant0._Z35group_norm_nhwc_fwd_one_pass_kernelI11Bf16IOBf16WLi256ELi64ELi512EEv26Group_norm_nhwc_fwd_params:
	.zero		1056


//--------------------- .nv.constant0._Z35group_norm_nhwc_fwd_one_pass_kernelI11Bf16IOBf16WLi512ELi64ELi512EEv26Group_norm_nhwc_fwd_params --------------------------
	.section	.nv.constant0._Z35group_norm_nhwc_fwd_one_pass_kernelI11Bf16IOBf16WLi512ELi64ELi512EEv26Group_norm_nhwc_fwd_params,"a",@progbits
	.sectionflags	@""
	.align	4
.nv.constant0._Z35group_norm_nhwc_fwd_one_pass_kernelI11Bf16IOBf16WLi512ELi64ELi512EEv26Group_norm_nhwc_fwd_params:
	.zero		1056


//--------------------- .nv.constant0._Z35group_norm_nhwc_fwd_one_pass_kernelI11Bf16IOFp16WLi64ELi64ELi512EEv26Group_norm_nhwc_fwd_params --------------------------
	.section	.nv.constant0._Z35group_norm_nhwc_fwd_one_pass_kernelI11Bf16IOFp16WLi64ELi64ELi512EEv26Group_norm_nhwc_fwd_params,"a",@progbits
	.sectionflags	@""
	.align	4
.nv.constant0._Z35group_norm_nhwc_fwd_one_pass_kernelI11Bf16IOFp16WLi64ELi64ELi512EEv26Group_norm_nhwc_fwd_params:
	.zero		1056


//--------------------- .nv.constant0._Z35group_norm_nhwc_fwd_one_pass_kernelI11Bf16IOFp16WLi128ELi64ELi512EEv26Group_norm_nhwc_fwd_params --------------------------
	.section	.nv.constant0._Z35group_norm_nhwc_fwd_one_pass_kernelI11Bf16IOFp16WLi128ELi64ELi512EEv26Group_norm_nhwc_fwd_params,"a",@progbits
	.sectionflags	@""
	.align	4
.nv.constant0._Z35group_norm_nhwc_fwd_one_pass_kernelI11Bf16IOFp16WLi128ELi64ELi512EEv26Group_norm_nhwc_fwd_params:
	.zero		1056


//--------------------- .nv.constant0._Z35group_norm_nhwc_fwd_one_pass_kernelI11Bf16IOFp16WLi256ELi64ELi512EEv26Group_norm_nhwc_fwd_params --------------------------
	.section	.nv.constant0._Z35group_norm_nhwc_fwd_one_pass_kernelI11Bf16IOFp16WLi256ELi64ELi512EEv26Group_norm_nhwc_fwd_params,"a",@progbits
	.sectionflags	@""
	.align	4
.nv.constant0._Z35group_norm_nhwc_fwd_one_pass_kernelI11Bf16IOFp16WLi256ELi64ELi512EEv26Group_norm_nhwc_fwd_params:
	.zero		1056


//--------------------- .nv.constant0._Z35group_norm_nhwc_fwd_one_pass_kernelI11Bf16IOFp16WLi512ELi64ELi512EEv26Group_norm_nhwc_fwd_params --------------------------
	.section	.nv.constant0._Z35group_norm_nhwc_fwd_one_pass_kernelI11Bf16IOFp16WLi512ELi64ELi512EEv26Group_norm_nhwc_fwd_params,"a",@progbits
	.sectionflags	@""
	.align	4
.nv.constant0._Z35group_norm_nhwc_fwd_one_pass_kernelI11Bf16IOFp16WLi512ELi64ELi512EEv26Group_norm_nhwc_fwd_params:
	.zero		1056


//--------------------- .nv.constant0._Z35group_norm_nhwc_fwd_one_pass_kernelI11Fp16IOFp32WLi64ELi64ELi512EEv26Group_norm_nhwc_fwd_params --------------------------
	.section	.nv.constant0._Z35group_norm_nhwc_fwd_one_pass_kernelI11Fp16IOFp32WLi64ELi64ELi512EEv26Group_norm_nhwc_fwd_params,"a",@progbits
	.sectionflags	@""
	.align	4
.nv.constant0._Z35group_norm_nhwc_fwd_one_pass_kernelI11Fp16IOFp32WLi64ELi64ELi512EEv26Group_norm_nhwc_fwd_params:
	.zero		1056


//--------------------- .nv.constant0._Z35group_norm_nhwc_fwd_one_pass_kernelI11Fp16IOFp32WLi128ELi64ELi512EEv26Group_norm_nhwc_fwd_params --------------------------
	.section	.nv.constant0._Z35group_norm_nhwc_fwd_one_pass_kernelI11Fp16IOFp32WLi128ELi64ELi512EEv26Group_norm_nhwc_fwd_params,"a",@progbits
	.sectionflags	@""
	.align	4
.nv.constant0._Z35group_norm_nhwc_fwd_one_pass_kernelI11Fp16IOFp32WLi128ELi64ELi512EEv26Group_norm_nhwc_fwd_params:
	.zero		1056


//--------------------- .nv.constant0._Z35group_norm_nhwc_fwd_one_pass_kernelI11Fp16IOFp32WLi256ELi64ELi512EEv26Group_norm_nhwc_fwd_params --------------------------
	.section	.nv.constant0._Z35group_norm_nhwc_fwd_one_pass_kernelI11Fp16IOFp32WLi256ELi64ELi512EEv26Group_norm_nhwc_fwd_params,"a",@progbits
	.sectionflags	@""
	.align	4
.nv.constant0._Z35group_norm_nhwc_fwd_one_pass_kernelI11Fp16IOFp32WLi256ELi64ELi512EEv26Group_norm_nhwc_fwd_params:
	.zero		1056


//--------------------- .nv.constant0._Z35group_norm_nhwc_fwd_one_pass_kernelI11Fp16IOFp32WLi512ELi64ELi512EEv26Group_norm_nhwc_fwd_params --------------------------
	.section	.nv.constant0._Z35group_norm_nhwc_fwd_one_pass_kernelI11Fp16IOFp32WLi512ELi64ELi512EEv26Group_norm_nhwc_fwd_params,"a",@progbits
	.sectionflags	@""
	.align	4
.nv.constant0._Z35group_norm_nhwc_fwd_one_pass_kernelI11Fp16IOFp32WLi512ELi64ELi512EEv26Group_norm_nhwc_fwd_params:
	.zero		1056


//--------------------- .nv.constant0._Z35group_norm_nhwc_fwd_one_pass_kernelI11Fp16IOBf16WLi64ELi64ELi512EEv26Group_norm_nhwc_fwd_params --------------------------
	.section	.nv.constant0._Z35group_norm_nhwc_fwd_one_pass_kernelI11Fp16IOBf16WLi64ELi64ELi512EEv26Group_norm_nhwc_fwd_params,"a",@progbits
	.sectionflags	@""
	.align	4
.nv.constant0._Z35group_norm_nhwc_fwd_one_pass_kernelI11Fp16IOBf16WLi64ELi64ELi512EEv26Group_norm_nhwc_fwd_params:
	.zero		1056


//--------------------- .nv.constant0._Z35group_norm_nhwc_fwd_one_pass_kernelI11Fp16IOBf16WLi128ELi64ELi512EEv26Group_norm_nhwc_fwd_params --------------------------
	.section	.nv.constant0._Z35group_norm_nhwc_fwd_one_pass_kernelI11Fp16IOBf16WLi128ELi64ELi512EEv26Group_norm_nhwc_fwd_params,"a",@progbits
	.sectionflags	@""
	.align	4
.nv.constant0._Z35group_norm_nhwc_fwd_one_pass_kernelI11Fp16IOBf16WLi128ELi64ELi512EEv26Group_norm_nhwc_fwd_params:
	.zero		1056


//--------------------- .nv.constant0._Z35group_norm_nhwc_fwd_one_pass_kernelI11Fp16IOBf16WLi256ELi64ELi512EEv26Group_norm_nhwc_fwd_params --------------------------
	.section	.nv.constant0._Z35group_norm_nhwc_fwd_one_pass_kernelI11Fp16IOBf16WLi256ELi64ELi512EEv26Group_norm_nhwc_fwd_params,"a",@progbits
	.sectionflags	@""
	.align	4
.nv.constant0._Z35group_norm_nhwc_fwd_one_pass_kernelI11Fp16IOBf16WLi256ELi64ELi512EEv26Group_norm_nhwc_fwd_params:
	.zero		1056


//--------------------- .nv.constant0._Z35group_norm_nhwc_fwd_one_pass_kernelI11Fp16IOBf16WLi512ELi64ELi512EEv26Group_norm_nhwc_fwd_params --------------------------
	.section	.nv.constant0._Z35group_norm_nhwc_fwd_one_pass_kernelI11Fp16IOBf16WLi512ELi64ELi512EEv26Group_norm_nhwc_fwd_params,"a",@progbits
	.sectionflags	@""
	.align	4
.nv.constant0._Z35group_norm_nhwc_fwd_one_pass_kernelI11Fp16IOBf16WLi512ELi64ELi512EEv26Group_norm_nhwc_fwd_params:
	.zero		1056


//--------------------- .nv.constant0._Z35group_norm_nhwc_fwd_one_pass_kernelI11Fp16IOFp16WLi64ELi64ELi512EEv26Group_norm_nhwc_fwd_params --------------------------
	.section	.nv.constant0._Z35group_norm_nhwc_fwd_one_pass_kernelI11Fp16IOFp16WLi64ELi64ELi512EEv26Group_norm_nhwc_fwd_params,"a",@progbits
	.sectionflags	@""
	.align	4
.nv.constant0._Z35group_norm_nhwc_fwd_one_pass_kernelI11Fp16IOFp16WLi64ELi64ELi512EEv26Group_norm_nhwc_fwd_params:
	.zero		1056


//--------------------- .nv.constant0._Z35group_norm_nhwc_fwd_one_pass_kernelI11Fp16IOFp16WLi128ELi64ELi512EEv26Group_norm_nhwc_fwd_params --------------------------
	.section	.nv.constant0._Z35group_norm_nhwc_fwd_one_pass_kernelI11Fp16IOFp16WLi128ELi64ELi512EEv26Group_norm_nhwc_fwd_params,"a",@progbits
	.sectionflags	@""
	.align	4
.nv.constant0._Z35group_norm_nhwc_fwd_one_pass_kernelI11Fp16IOFp16WLi128ELi64ELi512EEv26Group_norm_nhwc_fwd_params:
	.zero		1056


//--------------------- .nv.constant0._Z35group_norm_nhwc_fwd_one_pass_kernelI11Fp16IOFp16WLi256ELi64ELi512EEv26Group_norm_nhwc_fwd_params --------------------------
	.section	.nv.constant0._Z35group_norm_nhwc_fwd_one_pass_kernelI11Fp16IOFp16WLi256ELi64ELi512EEv26Group_norm_nhwc_fwd_params,"a",@progbits
	.sectionflags	@""
	.align	4
.nv.constant0._Z35group_norm_nhwc_fwd_one_pass_kernelI11Fp16IOFp16WLi256ELi64ELi512EEv26Group_norm_nhwc_fwd_params:
	.zero		1056


//--------------------- .nv.constant0._Z35group_norm_nhwc_fwd_one_pass_kernelI11Fp16IOFp16WLi512ELi64ELi512EEv26Group_norm_nhwc_fwd_params --------------------------
	.section	.nv.constant0._Z35group_norm_nhwc_fwd_one_pass_kernelI11Fp16IOFp16WLi512ELi64ELi512EEv26Group_norm_nhwc_fwd_params,"a",@progbits
	.sectionflags	@""
	.align	4
.nv.constant0._Z35group_norm_nhwc_fwd_one_pass_kernelI11Fp16IOFp16WLi512ELi64ELi512EEv26Group_norm_nhwc_fwd_params:
	.zero		1056


//--------------------- .nv.constant0._Z35group_norm_nhwc_fwd_one_pass_kernelI11Fp32IOFp32WLi64ELi64ELi512EEv26Group_norm_nhwc_fwd_params --------------------------
	.section	.nv.constant0._Z35group_norm_nhwc_fwd_one_pass_kernelI11Fp32IOFp32WLi64ELi64ELi512EEv26Group_norm_nhwc_fwd_params,"a",@progbits
	.sectionflags	@""
	.align	4
.nv.constant0._Z35group_norm_nhwc_fwd_one_pass_kernelI11Fp32IOFp32WLi64ELi64ELi512EEv26Group_norm_nhwc_fwd_params:
	.zero		1056


//--------------------- .nv.constant0._Z35group_norm_nhwc_fwd_one_pass_kernelI11Fp32IOFp32WLi128ELi64ELi512EEv26Group_norm_nhwc_fwd_params --------------------------
	.section	.nv.constant0._Z35group_norm_nhwc_fwd_one_pass_kernelI11Fp32IOFp32WLi128ELi64ELi512EEv26Group_norm_nhwc_fwd_params,"a",@progbits
	.sectionflags	@""
	.align	4
.nv.constant0._Z35group_norm_nhwc_fwd_one_pass_kernelI11Fp32IOFp32WLi128ELi64ELi512EEv26Group_norm_nhwc_fwd_params:
	.zero		1056


//--------------------- .nv.constant0._Z35group_norm_nhwc_fwd_one_pass_kernelI11Fp32IOFp32WLi256ELi64ELi512EEv26Group_norm_nhwc_fwd_params --------------------------
	.section	.nv.constant0._Z35group_norm_nhwc_fwd_one_pass_kernelI11Fp32IOFp32WLi256ELi64ELi512EEv26Group_norm_nhwc_fwd_params,"a",@progbits
	.sectionflags	@""
	.align	4
.nv.constant0._Z35group_norm_nhwc_fwd_one_pass_kernelI11Fp32IOFp32WLi256ELi64ELi512EEv26Group_norm_nhwc_fwd_params:
	.zero		1056


//--------------------- .nv.constant0._Z35group_norm_nhwc_fwd_one_pass_kernelI11Fp32IOFp32WLi512ELi64ELi512EEv26Group_norm_nhwc_fwd_params --------------------------
	.section	.nv.constant0._Z35group_norm_nhwc_fwd_one_pass_kernelI11Fp32IOFp32WLi512ELi64ELi512EEv26Group_norm_nhwc_fwd_params,"a",@progbits
	.sectionflags	@""
	.align	4
.nv.constant0._Z35group_norm_nhwc_fwd_one_pass_kernelI11Fp32IOFp32WLi512ELi64ELi512EEv26Group_norm_nhwc_fwd_params:
	.zero		1056


//--------------------- .nv.constant0._Z35group_norm_nhwc_fwd_one_pass_kernelI11Fp32IOBf16WLi64ELi64ELi512EEv26Group_norm_nhwc_fwd_params --------------------------
	.section	.nv.constant0._Z35group_norm_nhwc_fwd_one_pass_kernelI11Fp32IOBf16WLi64ELi64ELi512EEv26Group_norm_nhwc_fwd_params,"a",@progbits
	.sectionflags	@""
	.align	4
.nv.constant0._Z35group_norm_nhwc_fwd_one_pass_kernelI11Fp32IOBf16WLi64ELi64ELi512EEv26Group_norm_nhwc_fwd_params:
	.zero		1056


//--------------------- .nv.constant0._Z35group_norm_nhwc_fwd_one_pass_kernelI11Fp32IOBf16WLi128ELi64ELi512EEv26Group_norm_nhwc_fwd_params --------------------------
	.section	.nv.constant0._Z35group_norm_nhwc_fwd_one_pass_kernelI11Fp32IOBf16WLi128ELi64ELi512EEv26Group_norm_nhwc_fwd_params,"a",@progbits
	.sectionflags	@""
	.align	4
.nv.constant0._Z35group_norm_nhwc_fwd_one_pass_kernelI11Fp32IOBf16WLi128ELi64ELi512EEv26Group_norm_nhwc_fwd_params:
	.zero		1056


//--------------------- .nv.constant0._Z35group_norm_nhwc_fwd_one_pass_kernelI11Fp32IOBf16WLi256ELi64ELi512EEv26Group_norm_nhwc_fwd_params --------------------------
	.section	.nv.constant0._Z35group_norm_nhwc_fwd_one_pass_kernelI11Fp32IOBf16WLi256ELi64ELi512EEv26Group_norm_nhwc_fwd_params,"a",@progbits
	.sectionflags	@""
	.align	4
.nv.constant0._Z35group_norm_nhwc_fwd_one_pass_kernelI11Fp32IOBf16WLi256ELi64ELi512EEv26Group_norm_nhwc_fwd_params:
	.zero		1056


//--------------------- .nv.constant0._Z35group_norm_nhwc_fwd_one_pass_kernelI11Fp32IOBf16WLi512ELi64ELi512EEv26Group_norm_nhwc_fwd_params --------------------------
	.section	.nv.constant0._Z35group_norm_nhwc_fwd_one_pass_kernelI11Fp32IOBf16WLi512ELi64ELi512EEv26Group_norm_nhwc_fwd_params,"a",@progbits
	.sectionflags	@""
	.align	4
.nv.constant0._Z35group_norm_nhwc_fwd_one_pass_kernelI11Fp32IOBf16WLi512ELi64ELi512EEv26Group_norm_nhwc_fwd_params:
	.zero		1056


//--------------------- .nv.constant0._Z35group_norm_nhwc_fwd_one_pass_kernelI11Fp32IOFp16WLi64ELi64ELi512EEv26Group_norm_nhwc_fwd_params --------------------------
	.section	.nv.constant0._Z35group_norm_nhwc_fwd_one_pass_kernelI11Fp32IOFp16WLi64ELi64ELi512EEv26Group_norm_nhwc_fwd_params,"a",@progbits
	.sectionflags	@""
	.align	4
.nv.constant0._Z35group_norm_nhwc_fwd_one_pass_kernelI11Fp32IOFp16WLi64ELi64ELi512EEv26Group_norm_nhwc_fwd_params:
	.zero		1056


//--------------------- .nv.constant0._Z35group_norm_nhwc_fwd_one_pass_kernelI11Fp32IOFp16WLi128ELi64ELi512EEv26Group_norm_nhwc_fwd_params --------------------------
	.section	.nv.constant0._Z35group_norm_nhwc_fwd_one_pass_kernelI11Fp32IOFp16WLi128ELi64ELi512EEv26Group_norm_nhwc_fwd_params,"a",@progbits
	.sectionflags	@""
	.align	4
.nv.constant0._Z35group_norm_nhwc_fwd_one_pass_kernelI11Fp32IOFp16WLi128ELi64ELi512EEv26Group_norm_nhwc_fwd_params:
	.zero		1056


//--------------------- .nv.constant0._Z35group_norm_nhwc_fwd_one_pass_kernelI11Fp32IOFp16WLi256ELi64ELi512EEv26Group_norm_nhwc_fwd_params --------------------------
	.section	.nv.constant0._Z35group_norm_nhwc_fwd_one_pass_kernelI11Fp32IOFp16WLi256ELi64ELi512EEv26Group_norm_nhwc_fwd_params,"a",@progbits
	.sectionflags	@""
	.align	4
.nv.constant0._Z35group_norm_nhwc_fwd_one_pass_kernelI11Fp32IOFp16WLi256ELi64ELi512EEv26Group_norm_nhwc_fwd_params:
	.zero		1056


//--------------------- .nv.constant0._Z35group_norm_nhwc_fwd_one_pass_kernelI11Fp32IOFp16WLi512ELi64ELi512EEv26Group_norm_nhwc_fwd_params --------------------------
	.section	.nv.constant0._Z35group_norm_nhwc_fwd_one_pass_kernelI11Fp32IOFp16WLi512ELi64ELi512EEv26Group_norm_nhwc_fwd_params,"a",@progbits
	.sectionflags	@""
	.align	4
.nv.constant0._Z35group_norm_nhwc_fwd_one_pass_kernelI11Fp32IOFp16WLi512ELi64ELi512EEv26Group_norm_nhwc_fwd_params:
	.zero		1056


//--------------------- SYMBOLS --------------------------

	.type		.nv.reservedSmem.offset0,@object
	.size		.nv.reservedSmem.offset0,0x4
	.type		.nv.reservedSmem.cap,@object
	.size		.nv.reservedSmem.cap,0x4
